	.target	sm_90a

	.elftype	@"ET_EXEC"


//--------------------- .note.nv.tkinfo           --------------------------
	.section	.note.nv.tkinfo,"",@"SHT_NOTE"
	.sectionflags	@"SHF_NOTE_NV_TKINFO"
	.tkinfo
        /*0018*/ 	.word	0x00000002
        /*0030*/ 	.string	""
        /*0030*/ 	.string	"ptxas"
        /*0030*/ 	.string	"Cuda compilation tools, release 13.0, V13.0.88"
        /*0030*/ 	.string	"Build cuda_13.0.r13.0/compiler.36424714_0"
        /*0030*/ 	.string	"-arch sm_90a -m 64 "



//--------------------- .note.nv.cuinfo           --------------------------
	.section	.note.nv.cuinfo,"",@"SHT_NOTE"
	.sectionflags	@"SHF_NOTE_NV_CUINFO"
        /*0018*/ 	.short	0x0002
        /*001a*/ 	.short	0x005a
        /*001c*/ 	.short	0x0082
	.zero		2


//--------------------- .nv.info                  --------------------------
	.section	.nv.info,"",@"SHT_CUDA_INFO"
	.align	4


	//----- nvinfo : EIATTR_REGCOUNT
	.align		4
        /*0000*/ 	.byte	0x04, 0x2f
        /*0002*/ 	.short	(.L_23 - .L_22)
	.align		4
.L_22:
        /*0004*/ 	.word	index@(_ZN7cutlass13device_kernelIN5flash11enable_sm90INS1_16FlashAttnFwdSm90INS1_25CollectiveMainloopFwdSm90ILi2EN4cute5tupleIJNS5_1CILi1EEES8_S8_EEENS6_IJNS7_ILi192EEENS7_ILi144EEENS7_ILi96EEEEEELi96ENS_6half_tEfNS_4arch4Sm90ELb1ELb0ELb1ELb1ELb0ELb1ELb0ELb0ELb1ELb1ELb1ELb0EEENS1_21CollectiveEpilogueFwdINS6_IJSA_SC_SB_EEES9_SE_SG_Li384ELb1ELb1ELb1ELb0EEENS1_36VarlenDynamicPersistentTileSchedulerILi192ELi144ELi384ELi128ELb1ELb1ELb1ELb1ELb1ELb1EEEEEEEEEvNT_6ParamsE)
        /*0008*/ 	.word	0x00000080


	//----- nvinfo : EIATTR_FRAME_SIZE
	.align		4
.L_23:
        /*000c*/ 	.byte	0x04, 0x11
        /*000e*/ 	.short	(.L_25 - .L_24)
	.align		4
.L_24:
        /*0010*/ 	.word	index@(_ZN7cutlass13device_kernelIN5flash11enable_sm90INS1_16FlashAttnFwdSm90INS1_25CollectiveMainloopFwdSm90ILi2EN4cute5tupleIJNS5_1CILi1EEES8_S8_EEENS6_IJNS7_ILi192EEENS7_ILi144EEENS7_ILi96EEEEEELi96ENS_6half_tEfNS_4arch4Sm90ELb1ELb0ELb1ELb1ELb0ELb1ELb0ELb0ELb1ELb1ELb1ELb0EEENS1_21CollectiveEpilogueFwdINS6_IJSA_SC_SB_EEES9_SE_SG_Li384ELb1ELb1ELb1ELb0EEENS1_36VarlenDynamicPersistentTileSchedulerILi192ELi144ELi384ELi128ELb1ELb1ELb1ELb1ELb1ELb1EEEEEEEEEvNT_6ParamsE)
        /*0014*/ 	.word	0x00000100


	//----- nvinfo : EIATTR_REGCOUNT
	.align		4
.L_25:
        /*0018*/ 	.byte	0x04, 0x2f
        /*001a*/ 	.short	(.L_27 - .L_26)
	.align		4
.L_26:
        /*001c*/ 	.word	index@(_ZN7cutlass13device_kernelIN5flash11enable_sm90INS1_16FlashAttnFwdSm90INS1_25CollectiveMainloopFwdSm90ILi2EN4cute5tupleIJNS5_1CILi1EEES8_S8_EEENS6_IJNS7_ILi192EEENS7_ILi144EEENS7_ILi96EEEEEELi96ENS_6half_tEfNS_4arch4Sm90ELb1ELb0ELb1ELb1ELb0ELb0ELb0ELb0ELb1ELb1ELb1ELb0EEENS1_21CollectiveEpilogueFwdINS6_IJSA_SC_SB_EEES9_SE_SG_Li384ELb1ELb1ELb1ELb0EEENS1_36VarlenDynamicPersistentTileSchedulerILi192ELi144ELi384ELi128ELb1ELb1ELb1ELb1ELb1ELb1EEEEEEEEEvNT_6ParamsE)
        /*0020*/ 	.word	0x00000080


	//----- nvinfo : EIATTR_FRAME_SIZE
	.align		4
.L_27:
        /*0024*/ 	.byte	0x04, 0x11
        /*0026*/ 	.short	(.L_29 - .L_28)
	.align		4
.L_28:
        /*0028*/ 	.word	index@(_ZN7cutlass13device_kernelIN5flash11enable_sm90INS1_16FlashAttnFwdSm90INS1_25CollectiveMainloopFwdSm90ILi2EN4cute5tupleIJNS5_1CILi1EEES8_S8_EEENS6_IJNS7_ILi192EEENS7_ILi144EEENS7_ILi96EEEEEELi96ENS_6half_tEfNS_4arch4Sm90ELb1ELb0ELb1ELb1ELb0ELb0ELb0ELb0ELb1ELb1ELb1ELb0EEENS1_21CollectiveEpilogueFwdINS6_IJSA_SC_SB_EEES9_SE_SG_Li384ELb1ELb1ELb1ELb0EEENS1_36VarlenDynamicPersistentTileSchedulerILi192ELi144ELi384ELi128ELb1ELb1ELb1ELb1ELb1ELb1EEEEEEEEEvNT_6ParamsE)
        /*002c*/ 	.word	0x00000050


	//----- nvinfo : EIATTR_REGCOUNT
	.align		4
.L_29:
        /*0030*/ 	.byte	0x04, 0x2f
        /*0032*/ 	.short	(.L_31 - .L_30)
	.align		4
.L_30:
        /*0034*/ 	.word	index@(_ZN7cutlass13device_kernelIN5flash11enable_sm90INS1_16FlashAttnFwdSm90INS1_25CollectiveMainloopFwdSm90ILi2EN4cute5tupleIJNS5_1CILi1EEES8_S8_EEENS6_IJNS7_ILi192EEENS7_ILi144EEENS7_ILi96EEEEEELi96ENS_6half_tEfNS_4arch4Sm90ELb1ELb0ELb1ELb0ELb0ELb0ELb0ELb0ELb1ELb1ELb1ELb0EEENS1_21CollectiveEpilogueFwdINS6_IJSA_SC_SB_EEES9_SE_SG_Li384ELb0ELb1ELb1ELb0EEENS1_19SingleTileSchedulerILb0ELb1ELb1ELi192EEEEEEEEEvNT_6ParamsE)
        /*0038*/ 	.word	0x00000080


	//----- nvinfo : EIATTR_FRAME_SIZE
	.align		4
.L_31:
        /*003c*/ 	.byte	0x04, 0x11
        /*003e*/ 	.short	(.L_33 - .L_32)
	.align		4
.L_32:
        /*0040*/ 	.word	index@(_ZN7cutlass13device_kernelIN5flash11enable_sm90INS1_16FlashAttnFwdSm90INS1_25CollectiveMainloopFwdSm90ILi2EN4cute5tupleIJNS5_1CILi1EEES8_S8_EEENS6_IJNS7_ILi192EEENS7_ILi144EEENS7_ILi96EEEEEELi96ENS_6half_tEfNS_4arch4Sm90ELb1ELb0ELb1ELb0ELb0ELb0ELb0ELb0ELb1ELb1ELb1ELb0EEENS1_21CollectiveEpilogueFwdINS6_IJSA_SC_SB_EEES9_SE_SG_Li384ELb0ELb1ELb1ELb0EEENS1_19SingleTileSchedulerILb0ELb1ELb1ELi192EEEEEEEEEvNT_6ParamsE)
        /*0044*/ 	.word	0x00000008


	//----- nvinfo : EIATTR_REGCOUNT
	.align		4
.L_33:
        /*0048*/ 	.byte	0x04, 0x2f
        /*004a*/ 	.short	(.L_35 - .L_34)
	.align		4
.L_34:
        /*004c*/ 	.word	index@(_ZN7cutlass13device_kernelIN5flash11enable_sm90INS1_16FlashAttnFwdSm90INS1_25CollectiveMainloopFwdSm90ILi2EN4cute5tupleIJNS5_1CILi1EEES8_S8_EEENS6_IJNS7_ILi192EEENS7_ILi128EEENS7_ILi96EEEEEELi96ENS_6half_tEfNS_4arch4Sm90ELb0ELb1ELb1ELb1ELb0ELb1ELb0ELb0ELb1ELb1ELb1ELb0EEENS1_21CollectiveEpilogueFwdINS6_IJSA_SC_SB_EEES9_SE_SG_Li384ELb1ELb1ELb1ELb0EEENS1_36VarlenDynamicPersistentTileSchedulerILi192ELi128ELi384ELi128ELb1ELb1ELb1ELb1ELb0ELb1EEEEEEEEEvNT_6ParamsE)
        /*0050*/ 	.word	0x00000080


	//----- nvinfo : EIATTR_FRAME_SIZE
	.align		4
.L_35:
        /*0054*/ 	.byte	0x04, 0x11
        /*0056*/ 	.short	(.L_37 - .L_36)
	.align		4
.L_36:
        /*0058*/ 	.word	index@(_ZN7cutlass13device_kernelIN5flash11enable_sm90INS1_16FlashAttnFwdSm90INS1_25CollectiveMainloopFwdSm90ILi2EN4cute5tupleIJNS5_1CILi1EEES8_S8_EEENS6_IJNS7_ILi192EEENS7_ILi128EEENS7_ILi96EEEEEELi96ENS_6half_tEfNS_4arch4Sm90ELb0ELb1ELb1ELb1ELb0ELb1ELb0ELb0ELb1ELb1ELb1ELb0EEENS1_21CollectiveEpilogueFwdINS6_IJSA_SC_SB_EEES9_SE_SG_Li384ELb1ELb1ELb1ELb0EEENS1_36VarlenDynamicPersistentTileSchedulerILi192ELi128ELi384ELi128ELb1ELb1ELb1ELb1ELb0ELb1EEEEEEEEEvNT_6ParamsE)
        /*005c*/ 	.word	0x00000070


	//----- nvinfo : EIATTR_REGCOUNT
	.align		4
.L_37:
        /*0060*/ 	.byte	0x04, 0x2f
        /*0062*/ 	.short	(.L_39 - .L_38)
	.align		4
.L_38:
        /*0064*/ 	.word	index@(_ZN7cutlass13device_kernelIN5flash11enable_sm90INS1_16FlashAttnFwdSm90INS1_25CollectiveMainloopFwdSm90ILi2EN4cute5tupleIJNS5_1CILi1EEES8_S8_EEENS6_IJNS7_ILi192EEENS7_ILi128EEENS7_ILi96EEEEEELi96ENS_6half_tEfNS_4arch4Sm90ELb0ELb1ELb1ELb1ELb0ELb0ELb0ELb0ELb1ELb1ELb1ELb0EEENS1_21CollectiveEpilogueFwdINS6_IJSA_SC_SB_EEES9_SE_SG_Li384ELb1ELb1ELb1ELb0EEENS1_36VarlenDynamicPersistentTileSchedulerILi192ELi128ELi384ELi128ELb1ELb1ELb1ELb1ELb0ELb1EEEEEEEEEvNT_6ParamsE)
        /*0068*/ 	.word	0x00000080


	//----- nvinfo : EIATTR_FRAME_SIZE
	.align		4
.L_39:
        /*006c*/ 	.byte	0x04, 0x11
        /*006e*/ 	.short	(.L_41 - .L_40)
	.align		4
.L_40:
        /*0070*/ 	.word	index@(_ZN7cutlass13device_kernelIN5flash11enable_sm90INS1_16FlashAttnFwdSm90INS1_25CollectiveMainloopFwdSm90ILi2EN4cute5tupleIJNS5_1CILi1EEES8_S8_EEENS6_IJNS7_ILi192EEENS7_ILi128EEENS7_ILi96EEEEEELi96ENS_6half_tEfNS_4arch4Sm90ELb0ELb1ELb1ELb1ELb0ELb0ELb0ELb0ELb1ELb1ELb1ELb0EEENS1_21CollectiveEpilogueFwdINS6_IJSA_SC_SB_EEES9_SE_SG_Li384ELb1ELb1ELb1ELb0EEENS1_36VarlenDynamicPersistentTileSchedulerILi192ELi128ELi384ELi128ELb1ELb1ELb1ELb1ELb0ELb1EEEEEEEEEvNT_6ParamsE)
        /*0074*/ 	.word	0x00000048


	//----- nvinfo : EIATTR_REGCOUNT
	.align		4
.L_41:
        /*0078*/ 	.byte	0x04, 0x2f
        /*007a*/ 	.short	(.L_43 - .L_42)
	.align		4
.L_42:
        /*007c*/ 	.word	index@(_ZN7cutlass13device_kernelIN5flash11enable_sm90INS1_16FlashAttnFwdSm90INS1_25CollectiveMainloopFwdSm90ILi2EN4cute5tupleIJNS5_1CILi1EEES8_S8_EEENS6_IJNS7_ILi192EEENS7_ILi128EEENS7_ILi96EEEEEELi96ENS_6half_tEfNS_4arch4Sm90ELb0ELb1ELb1ELb0ELb0ELb0ELb0ELb0ELb1ELb1ELb1ELb0EEENS1_21CollectiveEpilogueFwdINS6_IJSA_SC_SB_EEES9_SE_SG_Li384ELb0ELb1ELb1ELb0EEENS1_19SingleTileSchedulerILb0ELb1ELb1ELi192EEEEEEEEEvNT_6ParamsE)
        /*0080*/ 	.word	0x00000080


	//----- nvinfo : EIATTR_FRAME_SIZE
	.align		4
.L_43:
        /*0084*/ 	.byte	0x04, 0x11
        /*0086*/ 	.short	(.L_45 - .L_44)
	.align		4
.L_44:
        /*0088*/ 	.word	index@(_ZN7cutlass13device_kernelIN5flash11enable_sm90INS1_16FlashAttnFwdSm90INS1_25CollectiveMainloopFwdSm90ILi2EN4cute5tupleIJNS5_1CILi1EEES8_S8_EEENS6_IJNS7_ILi192EEENS7_ILi128EEENS7_ILi96EEEEEELi96ENS_6half_tEfNS_4arch4Sm90ELb0ELb1ELb1ELb0ELb0ELb0ELb0ELb0ELb1ELb1ELb1ELb0EEENS1_21CollectiveEpilogueFwdINS6_IJSA_SC_SB_EEES9_SE_SG_Li384ELb0ELb1ELb1ELb0EEENS1_19SingleTileSchedulerILb0ELb1ELb1ELi192EEEEEEEEEvNT_6ParamsE)
        /*008c*/ 	.word	0x00000000


	//----- nvinfo : EIATTR_REGCOUNT
	.align		4
.L_45:
        /*0090*/ 	.byte	0x04, 0x2f
        /*0092*/ 	.short	(.L_47 - .L_46)
	.align		4
.L_46:
        /*0094*/ 	.word	index@(_ZN7cutlass13device_kernelIN5flash11enable_sm90INS1_16FlashAttnFwdSm90INS1_25CollectiveMainloopFwdSm90ILi2EN4cute5tupleIJNS5_1CILi1EEES8_S8_EEENS6_IJNS7_ILi192EEENS7_ILi144EEENS7_ILi96EEEEEELi96ENS_6half_tEfNS_4arch4Sm90ELb0ELb0ELb1ELb1ELb0ELb1ELb0ELb0ELb1ELb1ELb1ELb0EEENS1_21CollectiveEpilogueFwdINS6_IJSA_SC_SB_EEES9_SE_SG_Li384ELb1ELb1ELb1ELb0EEENS1_36VarlenDynamicPersistentTileSchedulerILi192ELi144ELi384ELi128ELb1ELb1ELb1ELb0ELb1ELb1EEEEEEEEEvNT_6ParamsE)
        /*0098*/ 	.word	0x00000080


	//----- nvinfo : EIATTR_FRAME_SIZE
	.align		4
.L_47:
        /*009c*/ 	.byte	0x04, 0x11
        /*009e*/ 	.short	(.L_49 - .L_48)
	.align		4
.L_48:
        /*00a0*/ 	.word	index@(_ZN7cutlass13device_kernelIN5flash11enable_sm90INS1_16FlashAttnFwdSm90INS1_25CollectiveMainloopFwdSm90ILi2EN4cute5tupleIJNS5_1CILi1EEES8_S8_EEENS6_IJNS7_ILi192EEENS7_ILi144EEENS7_ILi96EEEEEELi96ENS_6half_tEfNS_4arch4Sm90ELb0ELb0ELb1ELb1ELb0ELb1ELb0ELb0ELb1ELb1ELb1ELb0EEENS1_21CollectiveEpilogueFwdINS6_IJSA_SC_SB_EEES9_SE_SG_Li384ELb1ELb1ELb1ELb0EEENS1_36VarlenDynamicPersistentTileSchedulerILi192ELi144ELi384ELi128ELb1ELb1ELb1ELb0ELb1ELb1EEEEEEEEEvNT_6ParamsE)
        /*00a4*/ 	.word	0x00000120


	//----- nvinfo : EIATTR_REGCOUNT
	.align		4
.L_49:
        /*00a8*/ 	.byte	0x04, 0x2f
        /*00aa*/ 	.short	(.L_51 - .L_50)
	.align		4
.L_50:
        /*00ac*/ 	.word	index@(_ZN7cutlass13device_kernelIN5flash11enable_sm90INS1_16FlashAttnFwdSm90INS1_25CollectiveMainloopFwdSm90ILi2EN4cute5tupleIJNS5_1CILi1EEES8_S8_EEENS6_IJNS7_ILi192EEENS7_ILi144EEENS7_ILi96EEEEEELi96ENS_6half_tEfNS_4arch4Sm90ELb0ELb0ELb1ELb1ELb0ELb0ELb0ELb0ELb1ELb1ELb1ELb0EEENS1_21CollectiveEpilogueFwdINS6_IJSA_SC_SB_EEES9_SE_SG_Li384ELb1ELb1ELb1ELb0EEENS1_36VarlenDynamicPersistentTileSchedulerILi192ELi144ELi384ELi128ELb1ELb1ELb1ELb0ELb1ELb1EEEEEEEEEvNT_6ParamsE)
        /*00b0*/ 	.word	0x00000080


	//----- nvinfo : EIATTR_FRAME_SIZE
	.align		4
.L_51:
        /*00b4*/ 	.byte	0x04, 0x11
        /*00b6*/ 	.short	(.L_53 - .L_52)
	.align		4
.L_52:
        /*00b8*/ 	.word	index@(_ZN7cutlass13device_kernelIN5flash11enable_sm90INS1_16FlashAttnFwdSm90INS1_25CollectiveMainloopFwdSm90ILi2EN4cute5tupleIJNS5_1CILi1EEES8_S8_EEENS6_IJNS7_ILi192EEENS7_ILi144EEENS7_ILi96EEEEEELi96ENS_6half_tEfNS_4arch4Sm90ELb0ELb0ELb1ELb1ELb0ELb0ELb0ELb0ELb1ELb1ELb1ELb0EEENS1_21CollectiveEpilogueFwdINS6_IJSA_SC_SB_EEES9_SE_SG_Li384ELb1ELb1ELb1ELb0EEENS1_36VarlenDynamicPersistentTileSchedulerILi192ELi144ELi384ELi128ELb1ELb1ELb1ELb0ELb1ELb1EEEEEEEEEvNT_6ParamsE)
        /*00bc*/ 	.word	0x00000058


	//----- nvinfo : EIATTR_REGCOUNT
	.align		4
.L_53:
        /*00c0*/ 	.byte	0x04, 0x2f
        /*00c2*/ 	.short	(.L_55 - .L_54)
	.align		4
.L_54:
        /*00c4*/ 	.word	index@(_ZN7cutlass13device_kernelIN5flash11enable_sm90INS1_16FlashAttnFwdSm90INS1_25CollectiveMainloopFwdSm90ILi2EN4cute5tupleIJNS5_1CILi1EEES8_S8_EEENS6_IJNS7_ILi192EEENS7_ILi144EEENS7_ILi96EEEEEELi96ENS_6half_tEfNS_4arch4Sm90ELb0ELb0ELb1ELb0ELb0ELb0ELb0ELb0ELb1ELb1ELb1ELb0EEENS1_21CollectiveEpilogueFwdINS6_IJSA_SC_SB_EEES9_SE_SG_Li384ELb0ELb1ELb1ELb0EEENS1_19SingleTileSchedulerILb0ELb1ELb1ELi192EEEEEEEEEvNT_6ParamsE)
        /*00c8*/ 	.word	0x00000080


	//----- nvinfo : EIATTR_FRAME_SIZE
	.align		4
.L_55:
        /*00cc*/ 	.byte	0x04, 0x11
        /*00ce*/ 	.short	(.L_57 - .L_56)
	.align		4
.L_56:
        /*00d0*/ 	.word	index@(_ZN7cutlass13device_kernelIN5flash11enable_sm90INS1_16FlashAttnFwdSm90INS1_25CollectiveMainloopFwdSm90ILi2EN4cute5tupleIJNS5_1CILi1EEES8_S8_EEENS6_IJNS7_ILi192EEENS7_ILi144EEENS7_ILi96EEEEEELi96ENS_6half_tEfNS_4arch4Sm90ELb0ELb0ELb1ELb0ELb0ELb0ELb0ELb0ELb1ELb1ELb1ELb0EEENS1_21CollectiveEpilogueFwdINS6_IJSA_SC_SB_EEES9_SE_SG_Li384ELb0ELb1ELb1ELb0EEENS1_19SingleTileSchedulerILb0ELb1ELb1ELi192EEEEEEEEEvNT_6ParamsE)
        /*00d4*/ 	.word	0x00000000


	//----- nvinfo : EIATTR_MIN_STACK_SIZE
	.align		4
.L_57:
        /*00d8*/ 	.byte	0x04, 0x12
        /*00da*/ 	.short	(.L_59 - .L_58)
	.align		4
.L_58:
        /*00dc*/ 	.word	index@(_ZN7cutlass13device_kernelIN5flash11enable_sm90INS1_16FlashAttnFwdSm90INS1_25CollectiveMainloopFwdSm90ILi2EN4cute5tupleIJNS5_1CILi1EEES8_S8_EEENS6_IJNS7_ILi192EEENS7_ILi144EEENS7_ILi96EEEEEELi96ENS_6half_tEfNS_4arch4Sm90ELb0ELb0ELb1ELb0ELb0ELb0ELb0ELb0ELb1ELb1ELb1ELb0EEENS1_21CollectiveEpilogueFwdINS6_IJSA_SC_SB_EEES9_SE_SG_Li384ELb0ELb1ELb1ELb0EEENS1_19SingleTileSchedulerILb0ELb1ELb1ELi192EEEEEEEEEvNT_6ParamsE)
        /*00e0*/ 	.word	0x00000000


	//----- nvinfo : EIATTR_MIN_STACK_SIZE
	.align		4
.L_59:
        /*00e4*/ 	.byte	0x04, 0x12
        /*00e6*/ 	.short	(.L_61 - .L_60)
	.align		4
.L_60:
        /*00e8*/ 	.word	index@(_ZN7cutlass13device_kernelIN5flash11enable_sm90INS1_16FlashAttnFwdSm90INS1_25CollectiveMainloopFwdSm90ILi2EN4cute5tupleIJNS5_1CILi1EEES8_S8_EEENS6_IJNS7_ILi192EEENS7_ILi144EEENS7_ILi96EEEEEELi96ENS_6half_tEfNS_4arch4Sm90ELb0ELb0ELb1ELb1ELb0ELb0ELb0ELb0ELb1ELb1ELb1ELb0EEENS1_21CollectiveEpilogueFwdINS6_IJSA_SC_SB_EEES9_SE_SG_Li384ELb1ELb1ELb1ELb0EEENS1_36VarlenDynamicPersistentTileSchedulerILi192ELi144ELi384ELi128ELb1ELb1ELb1ELb0ELb1ELb1EEEEEEEEEvNT_6ParamsE)
        /*00ec*/ 	.word	0x00000058


	//----- nvinfo : EIATTR_MIN_STACK_SIZE
	.align		4
.L_61:
        /*00f0*/ 	.byte	0x04, 0x12
        /*00f2*/ 	.short	(.L_63 - .L_62)
	.align		4
.L_62:
        /*00f4*/ 	.word	index@(_ZN7cutlass13device_kernelIN5flash11enable_sm90INS1_16FlashAttnFwdSm90INS1_25CollectiveMainloopFwdSm90ILi2EN4cute5tupleIJNS5_1CILi1EEES8_S8_EEENS6_IJNS7_ILi192EEENS7_ILi144EEENS7_ILi96EEEEEELi96ENS_6half_tEfNS_4arch4Sm90ELb0ELb0ELb1ELb1ELb0ELb1ELb0ELb0ELb1ELb1ELb1ELb0EEENS1_21CollectiveEpilogueFwdINS6_IJSA_SC_SB_EEES9_SE_SG_Li384ELb1ELb1ELb1ELb0EEENS1_36VarlenDynamicPersistentTileSchedulerILi192ELi144ELi384ELi128ELb1ELb1ELb1ELb0ELb1ELb1EEEEEEEEEvNT_6ParamsE)
        /*00f8*/ 	.word	0x00000120


	//----- nvinfo : EIATTR_MIN_STACK_SIZE
	.align		4
.L_63:
        /*00fc*/ 	.byte	0x04, 0x12
        /*00fe*/ 	.short	(.L_65 - .L_64)
	.align		4
.L_64:
        /*0100*/ 	.word	index@(_ZN7cutlass13device_kernelIN5flash11enable_sm90INS1_16FlashAttnFwdSm90INS1_25CollectiveMainloopFwdSm90ILi2EN4cute5tupleIJNS5_1CILi1EEES8_S8_EEENS6_IJNS7_ILi192EEENS7_ILi128EEENS7_ILi96EEEEEELi96ENS_6half_tEfNS_4arch4Sm90ELb0ELb1ELb1ELb0ELb0ELb0ELb0ELb0ELb1ELb1ELb1ELb0EEENS1_21CollectiveEpilogueFwdINS6_IJSA_SC_SB_EEES9_SE_SG_Li384ELb0ELb1ELb1ELb0EEENS1_19SingleTileSchedulerILb0ELb1ELb1ELi192EEEEEEEEEvNT_6ParamsE)
        /*0104*/ 	.word	0x00000000


	//----- nvinfo : EIATTR_MIN_STACK_SIZE
	.align		4
.L_65:
        /*0108*/ 	.byte	0x04, 0x12
        /*010a*/ 	.short	(.L_67 - .L_66)
	.align		4
.L_66:
        /*010c*/ 	.word	index@(_ZN7cutlass13device_kernelIN5flash11enable_sm90INS1_16FlashAttnFwdSm90INS1_25CollectiveMainloopFwdSm90ILi2EN4cute5tupleIJNS5_1CILi1EEES8_S8_EEENS6_IJNS7_ILi192EEENS7_ILi128EEENS7_ILi96EEEEEELi96ENS_6half_tEfNS_4arch4Sm90ELb0ELb1ELb1ELb1ELb0ELb0ELb0ELb0ELb1ELb1ELb1ELb0EEENS1_21CollectiveEpilogueFwdINS6_IJSA_SC_SB_EEES9_SE_SG_Li384ELb1ELb1ELb1ELb0EEENS1_36VarlenDynamicPersistentTileSchedulerILi192ELi128ELi384ELi128ELb1ELb1ELb1ELb1ELb0ELb1EEEEEEEEEvNT_6ParamsE)
        /*0110*/ 	.word	0x00000048


	//----- nvinfo : EIATTR_MIN_STACK_SIZE
	.align		4
.L_67:
        /*0114*/ 	.byte	0x04, 0x12
        /*0116*/ 	.short	(.L_69 - .L_68)
	.align		4
.L_68:
        /*0118*/ 	.word	index@(_ZN7cutlass13device_kernelIN5flash11enable_sm90INS1_16FlashAttnFwdSm90INS1_25CollectiveMainloopFwdSm90ILi2EN4cute5tupleIJNS5_1CILi1EEES8_S8_EEENS6_IJNS7_ILi192EEENS7_ILi128EEENS7_ILi96EEEEEELi96ENS_6half_tEfNS_4arch4Sm90ELb0ELb1ELb1ELb1ELb0ELb1ELb0ELb0ELb1ELb1ELb1ELb0EEENS1_21CollectiveEpilogueFwdINS6_IJSA_SC_SB_EEES9_SE_SG_Li384ELb1ELb1ELb1ELb0EEENS1_36VarlenDynamicPersistentTileSchedulerILi192ELi128ELi384ELi128ELb1ELb1ELb1ELb1ELb0ELb1EEEEEEEEEvNT_6ParamsE)
        /*011c*/ 	.word	0x00000070


	//----- nvinfo : EIATTR_MIN_STACK_SIZE
	.align		4
.L_69:
        /*0120*/ 	.byte	0x04, 0x12
        /*0122*/ 	.short	(.L_71 - .L_70)
	.align		4
.L_70:
        /*0124*/ 	.word	index@(_ZN7cutlass13device_kernelIN5flash11enable_sm90INS1_16FlashAttnFwdSm90INS1_25CollectiveMainloopFwdSm90ILi2EN4cute5tupleIJNS5_1CILi1EEES8_S8_EEENS6_IJNS7_ILi192EEENS7_ILi144EEENS7_ILi96EEEEEELi96ENS_6half_tEfNS_4arch4Sm90ELb1ELb0ELb1ELb0ELb0ELb0ELb0ELb0ELb1ELb1ELb1ELb0EEENS1_21CollectiveEpilogueFwdINS6_IJSA_SC_SB_EEES9_SE_SG_Li384ELb0ELb1ELb1ELb0EEENS1_19SingleTileSchedulerILb0ELb1ELb1ELi192EEEEEEEEEvNT_6ParamsE)
        /*0128*/ 	.word	0x00000008


	//----- nvinfo : EIATTR_MIN_STACK_SIZE
	.align		4
.L_71:
        /*012c*/ 	.byte	0x04, 0x12
        /*012e*/ 	.short	(.L_73 - .L_72)
	.align		4
.L_72:
        /*0130*/ 	.word	index@(_ZN7cutlass13device_kernelIN5flash11enable_sm90INS1_16FlashAttnFwdSm90INS1_25CollectiveMainloopFwdSm90ILi2EN4cute5tupleIJNS5_1CILi1EEES8_S8_EEENS6_IJNS7_ILi192EEENS7_ILi144EEENS7_ILi96EEEEEELi96ENS_6half_tEfNS_4arch4Sm90ELb1ELb0ELb1ELb1ELb0ELb0ELb0ELb0ELb1ELb1ELb1ELb0EEENS1_21CollectiveEpilogueFwdINS6_IJSA_SC_SB_EEES9_SE_SG_Li384ELb1ELb1ELb1ELb0EEENS1_36VarlenDynamicPersistentTileSchedulerILi192ELi144ELi384ELi128ELb1ELb1ELb1ELb1ELb1ELb1EEEEEEEEEvNT_6ParamsE)
        /*0134*/ 	.word	0x00000050


	//----- nvinfo : EIATTR_MIN_STACK_SIZE
	.align		4
.L_73:
        /*0138*/ 	.byte	0x04, 0x12
        /*013a*/ 	.short	(.L_75 - .L_74)
	.align		4
.L_74:
        /*013c*/ 	.word	index@(_ZN7cutlass13device_kernelIN5flash11enable_sm90INS1_16FlashAttnFwdSm90INS1_25CollectiveMainloopFwdSm90ILi2EN4cute5tupleIJNS5_1CILi1EEES8_S8_EEENS6_IJNS7_ILi192EEENS7_ILi144EEENS7_ILi96EEEEEELi96ENS_6half_tEfNS_4arch4Sm90ELb1ELb0ELb1ELb1ELb0ELb1ELb0ELb0ELb1ELb1ELb1ELb0EEENS1_21CollectiveEpilogueFwdINS6_IJSA_SC_SB_EEES9_SE_SG_Li384ELb1ELb1ELb1ELb0EEENS1_36VarlenDynamicPersistentTileSchedulerILi192ELi144ELi384ELi128ELb1ELb1ELb1ELb1ELb1ELb1EEEEEEEEEvNT_6ParamsE)
        /*0140*/ 	.word	0x00000100
.L_75:


//--------------------- .nv.compat                --------------------------
	.section	.nv.compat,"",@"SHT_CUDA_COMPAT_INFO"
	.align	4
        /*0000*/ 	.byte	0x02, 0x09, 0x01, 0x00, 0x02, 0x02, 0x04, 0x00, 0x02, 0x05, 0x05, 0x00, 0x03, 0x07, 0x01, 0x01
        /*0010*/ 	.byte	0x02, 0x03, 0x01, 0x00, 0x02, 0x06, 0x01, 0x00, 0x04, 0x0b, 0x08, 0x00, 0x00, 0x00, 0x00, 0x00
        /*0020*/ 	.byte	0x00, 0x00, 0x00, 0x00


//--------------------- .nv.info._ZN7cutlass13device_kernelIN5flash11enable_sm90INS1_16FlashAttnFwdSm90INS1_25CollectiveMainloopFwdSm90ILi2EN4cute5tupleIJNS5_1CILi1EEES8_S8_EEENS6_IJNS7_ILi192EEENS7_ILi144EEENS7_ILi96EEEEEELi96ENS_6half_tEfNS_4arch4Sm90ELb0ELb0ELb1ELb0ELb0ELb0ELb0ELb0ELb1ELb1ELb1ELb0EEENS1_21CollectiveEpilogueFwdINS6_IJSA_SC_SB_EEES9_SE_SG_Li384ELb0ELb1ELb1ELb0EEENS1_19SingleTileSchedulerILb0ELb1ELb1ELi192EEEEEEEEEvNT_6ParamsE --------------------------
	.section	.nv.info._ZN7cutlass13device_kernelIN5flash11enable_sm90INS1_16FlashAttnFwdSm90INS1_25CollectiveMainloopFwdSm90ILi2EN4cute5tupleIJNS5_1CILi1EEES8_S8_EEENS6_IJNS7_ILi192EEENS7_ILi144EEENS7_ILi96EEEEEELi96ENS_6half_tEfNS_4arch4Sm90ELb0ELb0ELb1ELb0ELb0ELb0ELb0ELb0ELb1ELb1ELb1ELb0EEENS1_21CollectiveEpilogueFwdINS6_IJSA_SC_SB_EEES9_SE_SG_Li384ELb0ELb1ELb1ELb0EEENS1_19SingleTileSchedulerILb0ELb1ELb1ELi192EEEEEEEEEvNT_6ParamsE,"",@"SHT_CUDA_INFO"
	.sectionflags	@""
	.align	4


	//----- nvinfo : EIATTR_CUDA_API_VERSION
	.align		4
        /*0000*/ 	.byte	0x04, 0x37
        /*0002*/ 	.short	(.L_77 - .L_76)
.L_76:
        /*0004*/ 	.word	0x00000082


	//----- nvinfo : EIATTR_KPARAM_INFO
	.align		4
.L_77:
        /*0008*/ 	.byte	0x04, 0x17
        /*000a*/ 	.short	(.L_79 - .L_78)
.L_78:
        /*000c*/ 	.word	0x00000000
        /*0010*/ 	.short	0x0000
        /*0012*/ 	.short	0x0070
        /*0014*/ 	.byte	0x00, 0xf0, 0x01, 0x28


	//----- nvinfo : EIATTR_SPARSE_MMA_MASK
	.align		4
.L_79:
        /*0018*/ 	.byte	0x03, 0x50
        /*001a*/ 	.short	0x0000


	//----- nvinfo : EIATTR_MAXREG_COUNT
	.align		4
        /*001c*/ 	.byte	0x03, 0x1b
        /*001e*/ 	.short	0x0080


	//----- nvinfo : EIATTR_NUM_BARRIERS
	.align		4
        /*0020*/ 	.byte	0x02, 0x4c
        /*0022*/ 	.byte	0x10
	.zero		1


	//----- nvinfo : EIATTR_EXTERNS
	.align		4
        /*0024*/ 	.byte	0x04, 0x0f
        /*0026*/ 	.short	(.L_81 - .L_80)


	//   ....[0]....
	.align		4
.L_80:
        /*0028*/ 	.word	index@(__assertfail)


	//----- nvinfo : EIATTR_MERCURY_ISA_VERSION
	.align		4
.L_81:
        /*002c*/ 	.byte	0x03, 0x5f
        /*002e*/ 	.short	0x0101


	//----- nvinfo : EIATTR_INT_WARP_WIDE_INSTR_OFFSETS
	.align		4
        /*0030*/ 	.byte	0x04, 0x31
        /*0032*/ 	.short	(.L_83 - .L_82)


	//   ....[0]....
.L_82:
        /*0034*/ 	.word	0x00000110


	//   ....[1]....
        /*0038*/ 	.word	0x000001b0


	//   ....[2]....
        /*003c*/ 	.word	0x00000220


	//----- nvinfo : EIATTR_COOP_GROUP_MASK_REGIDS
	.align		4
.L_83:
        /*0040*/ 	.byte	0x04, 0x29
        /*0042*/ 	.short	(.L_85 - .L_84)


	//   ....[0]....
.L_84:
        /*0044*/ 	.word	0xffffffff


	//   ....[1]....
        /*0048*/ 	.word	0xffffffff


	//   ....[2]....
        /*004c*/ 	.word	0xffffffff


	//   ....[3]....
        /*0050*/ 	.word	0xffffffff


	//   ....[4]....
        /*0054*/ 	.word	0xffffffff


	//   ....[5]....
        /*0058*/ 	.word	0xffffffff


	//   ....[6]....
        /*005c*/ 	.word	0xffffffff


	//   ....[7]....
        /*0060*/ 	.word	0xffffffff


	//   ....[8]....
        /*0064*/ 	.word	0xffffffff


	//   ....[9]....
        /*0068*/ 	.word	0xffffffff


	//   ....[10]....
        /*006c*/ 	.word	0xffffffff


	//   ....[11]....
        /*0070*/ 	.word	0xffffffff


	//   ....[12]....
        /*0074*/ 	.word	0xffffffff


	//   ....[13]....
        /*0078*/ 	.word	0xffffffff


	//   ....[14]....
        /*007c*/ 	.word	0xffffffff


	//   ....[15]....
        /*0080*/ 	.word	0xffffffff


	//   ....[16]....
        /*0084*/ 	.word	0xffffffff


	//   ....[17]....
        /*0088*/ 	.word	0xffffffff


	//   ....[18]....
        /*008c*/ 	.word	0xffffffff


	//   ....[19]....
        /*0090*/ 	.word	0xffffffff


	//   ....[20]....
        /*0094*/ 	.word	0xffffffff


	//   ....[21]....
        /*0098*/ 	.word	0xffffffff


	//   ....[22]....
        /*009c*/ 	.word	0xffffffff


	//   ....[23]....
        /*00a0*/ 	.word	0xffffffff


	//   ....[24]....
        /*00a4*/ 	.word	0xffffffff


	//   ....[25]....
        /*00a8*/ 	.word	0xffffffff


	//   ....[26]....
        /*00ac*/ 	.word	0xffffffff


	//   ....[27]....
        /*00b0*/ 	.word	0xffffffff


	//   ....[28]....
        /*00b4*/ 	.word	0xffffffff


	//   ....[29]....
        /*00b8*/ 	.word	0xffffffff


	//   ....[30]....
        /*00bc*/ 	.word	0xffffffff


	//   ....[31]....
        /*00c0*/ 	.word	0xffffffff


	//   ....[32]....
        /*00c4*/ 	.word	0xffffffff


	//   ....[33]....
        /*00c8*/ 	.word	0xffffffff


	//   ....[34]....
        /*00cc*/ 	.word	0xffffffff


	//   ....[35]....
        /*00d0*/ 	.word	0xffffffff


	//   ....[36]....
        /*00d4*/ 	.word	0xffffffff


	//   ....[37]....
        /*00d8*/ 	.word	0xffffffff


	//   ....[38]....
        /*00dc*/ 	.word	0xffffffff


	//   ....[39]....
        /*00e0*/ 	.word	0xffffffff


	//   ....[40]....
        /*00e4*/ 	.word	0xffffffff


	//   ....[41]....
        /*00e8*/ 	.word	0xffffffff


	//   ....[42]....
        /*00ec*/ 	.word	0xffffffff


	//   ....[43]....
        /*00f0*/ 	.word	0xffffffff


	//   ....[44]....
        /*00f4*/ 	.word	0xffffffff


	//   ....[45]....
        /*00f8*/ 	.word	0x0500000f


	//   ....[46]....
        /*00fc*/ 	.word	0x0500000f


	//   ....[47]....
        /*0100*/ 	.word	0x0500000f


	//   ....[48]....
        /*0104*/ 	.word	0x0500000f


	//   ....[49]....
        /*0108*/ 	.word	0x0500000f


	//   ....[50]....
        /*010c*/ 	.word	0x0500000f


	//   ....[51]....
        /*0110*/ 	.word	0x0500000f


	//   ....[52]....
        /*0114*/ 	.word	0x0500000f


	//   ....[53]....
        /*0118*/ 	.word	0x0500000f


	//   ....[54]....
        /*011c*/ 	.word	0x0500000f


	//   ....[55]....
        /*0120*/ 	.word	0x0500000f


	//   ....[56]....
        /*0124*/ 	.word	0x0500000f


	//   ....[57]....
        /*0128*/ 	.word	0x0500000f


	//   ....[58]....
        /*012c*/ 	.word	0x0500000f


	//----- nvinfo : EIATTR_COOP_GROUP_INSTR_OFFSETS
	.align		4
.L_85:
        /*0130*/ 	.byte	0x04, 0x28
        /*0132*/ 	.short	(.L_87 - .L_86)


	//   ....[0]....
.L_86:
        /*0134*/ 	.word	0x00000050


	//   ....[1]....
        /*0138*/ 	.word	0x00000120


	//   ....[2]....
        /*013c*/ 	.word	0x000001d0


	//   ....[3]....
        /*0140*/ 	.word	0x00000390


	//   ....[4]....
        /*0144*/ 	.word	0x000004f0


	//   ....[5]....
        /*0148*/ 	.word	0x00000610


	//   ....[6]....
        /*014c*/ 	.word	0x00000770


	//   ....[7]....
        /*0150*/ 	.word	0x00000fe0


	//   ....[8]....
        /*0154*/ 	.word	0x00003c80


	//   ....[9]....
        /*0158*/ 	.word	0x00003cc0


	//   ....[10]....
        /*015c*/ 	.word	0x00004290


	//   ....[11]....
        /*0160*/ 	.word	0x00004300


	//   ....[12]....
        /*0164*/ 	.word	0x00005520


	//   ....[13]....
        /*0168*/ 	.word	0x00007a10


	//   ....[14]....
        /*016c*/ 	.word	0x00007ac0


	//   ....[15]....
        /*0170*/ 	.word	0x000082a0


	//   ....[16]....
        /*0174*/ 	.word	0x00008310


	//   ....[17]....
        /*0178*/ 	.word	0x000096e0


	//   ....[18]....
        /*017c*/ 	.word	0x00009800


	//   ....[19]....
        /*0180*/ 	.word	0x00009840


	//   ....[20]....
        /*0184*/ 	.word	0x00009950


	//   ....[21]....
        /*0188*/ 	.word	0x00009960


	//   ....[22]....
        /*018c*/ 	.word	0x0000a820


	//   ....[23]....
        /*0190*/ 	.word	0x0000a860


	//   ....[24]....
        /*0194*/ 	.word	0x0000a8a0


	//   ....[25]....
        /*0198*/ 	.word	0x0000a8e0


	//   ....[26]....
        /*019c*/ 	.word	0x0000a900


	//   ....[27]....
        /*01a0*/ 	.word	0x0000a930


	//   ....[28]....
        /*01a4*/ 	.word	0x0000ae00


	//   ....[29]....
        /*01a8*/ 	.word	0x0000ae10


	//   ....[30]....
        /*01ac*/ 	.word	0x0000b690


	//   ....[31]....
        /*01b0*/ 	.word	0x0000c040


	//   ....[32]....
        /*01b4*/ 	.word	0x0000cb70


	//   ....[33]....
        /*01b8*/ 	.word	0x0000cb80


	//   ....[34]....
        /*01bc*/ 	.word	0x0000cb90


	//   ....[35]....
        /*01c0*/ 	.word	0x0000cbb0


	//   ....[36]....
        /*01c4*/ 	.word	0x0000cbd0


	//   ....[37]....
        /*01c8*/ 	.word	0x0000cc90


	//   ....[38]....
        /*01cc*/ 	.word	0x0000ccc0


	//   ....[39]....
        /*01d0*/ 	.word	0x0000cd30


	//   ....[40]....
        /*01d4*/ 	.word	0x0000cd60


	//   ....[41]....
        /*01d8*/ 	.word	0x0000cd80


	//   ....[42]....
        /*01dc*/ 	.word	0x0000cde0


	//   ....[43]....
        /*01e0*/ 	.word	0x0000cdf0


	//   ....[44]....
        /*01e4*/ 	.word	0x0000f360


	//   ....[45]....
        /*01e8*/ 	.word	0x0000f7d0


	//   ....[46]....
        /*01ec*/ 	.word	0x0000f960


	//   ....[47]....
        /*01f0*/ 	.word	0x0000f9b0


	//   ....[48]....
        /*01f4*/ 	.word	0x0000fa50


	//   ....[49]....
        /*01f8*/ 	.word	0x0000fb20


	//   ....[50]....
        /*01fc*/ 	.word	0x0000fba0


	//   ....[51]....
        /*0200*/ 	.word	0x0000fc70


	//   ....[52]....
        /*0204*/ 	.word	0x0000fcf0


	//   ....[53]....
        /*0208*/ 	.word	0x0000fdb0


	//   ....[54]....
        /*020c*/ 	.word	0x0000fe60


	//   ....[55]....
        /*0210*/ 	.word	0x0000ff30


	//   ....[56]....
        /*0214*/ 	.word	0x0000ffb0


	//   ....[57]....
        /*0218*/ 	.word	0x00010090


	//   ....[58]....
        /*021c*/ 	.word	0x00010490


	//----- nvinfo : EIATTR_REG_RECONFIG
	.align		4
.L_87:
        /*0220*/ 	.byte	0x01, 0x54
	.zero		2


	//----- nvinfo : EIATTR_SYSCALL_OFFSETS
	.align		4
        /*0224*/ 	.byte	0x04, 0x46
        /*0226*/ 	.short	(.L_89 - .L_88)


	//   ....[0]....
.L_88:
        /*0228*/ 	.word	0x000011a0


	//   ....[1]....
        /*022c*/ 	.word	0x0000bd00


	//   ....[2]....
        /*0230*/ 	.word	0x0000be40


	//   ....[3]....
        /*0234*/ 	.word	0x0000bf30


	//   ....[4]....
        /*0238*/ 	.word	0x0000c670


	//----- nvinfo : EIATTR_MBARRIER_INSTR_OFFSETS
	.align		4
.L_89:
        /*023c*/ 	.byte	0x04, 0x39
        /*023e*/ 	.short	(.L_91 - .L_90)


	//   ....[0]....
.L_90:
        /*0240*/ 	.word	0x00000240
        /*0244*/ 	.word	0x000000ff
        /*0248*/ 	.word	0x00031c00
        /*024c*/ 	.short	0x0100
        /*024e*/ 	.byte	0x08
	.zero		1


	//   ....[1]....
        /*0250*/ 	.word	0x00000250
        /*0254*/ 	.word	0x000000ff
        /*0258*/ 	.word	0x00031c20
        /*025c*/ 	.short	0x0100
        /*025e*/ 	.byte	0x08
	.zero		1


	//   ....[2]....
        /*0260*/ 	.word	0x00000340
        /*0264*/ 	.word	0x000000ff
        /*0268*/ 	.word	0x00031c30
        /*026c*/ 	.short	0x0100
        /*026e*/ 	.byte	0x08
	.zero		1


	//   ....[3]....
        /*0270*/ 	.word	0x00000350
        /*0274*/ 	.word	0x000000ff
        /*0278*/ 	.word	0x00031c40
        /*027c*/ 	.short	0x0100
        /*027e*/ 	.byte	0x08
	.zero		1


	//   ....[4]....
        /*0280*/ 	.word	0x00000360
        /*0284*/ 	.word	0x000000ff
        /*0288*/ 	.word	0x00031c38
        /*028c*/ 	.short	0x0100
        /*028e*/ 	.byte	0x08
	.zero		1


	//   ....[5]....
        /*0290*/ 	.word	0x00000370
        /*0294*/ 	.word	0x000000ff
        /*0298*/ 	.word	0x00031c48
        /*029c*/ 	.short	0x0100
        /*029e*/ 	.byte	0x08
	.zero		1


	//   ....[6]....
        /*02a0*/ 	.word	0x000004a0
        /*02a4*/ 	.word	0x000000ff
        /*02a8*/ 	.word	0x00031c50
        /*02ac*/ 	.short	0x0100
        /*02ae*/ 	.byte	0x08
	.zero		1


	//   ....[7]....
        /*02b0*/ 	.word	0x000004b0
        /*02b4*/ 	.word	0x000000ff
        /*02b8*/ 	.word	0x00031c60
        /*02bc*/ 	.short	0x0100
        /*02be*/ 	.byte	0x08
	.zero		1


	//   ....[8]....
        /*02c0*/ 	.word	0x000004c0
        /*02c4*/ 	.word	0x000000ff
        /*02c8*/ 	.word	0x00031c58
        /*02cc*/ 	.short	0x0100
        /*02ce*/ 	.byte	0x08
	.zero		1


	//   ....[9]....
        /*02d0*/ 	.word	0x000004d0
        /*02d4*/ 	.word	0x000000ff
        /*02d8*/ 	.word	0x00031c68
        /*02dc*/ 	.short	0x0100
        /*02de*/ 	.byte	0x08
	.zero		1


	//   ....[10]....
        /*02e0*/ 	.word	0x000005c0
        /*02e4*/ 	.word	0x000000ff
        /*02e8*/ 	.word	0x00031c70
        /*02ec*/ 	.short	0x0100
        /*02ee*/ 	.byte	0x06
	.zero		1


	//   ....[11]....
        /*02f0*/ 	.word	0x000005d0
        /*02f4*/ 	.word	0x000000ff
        /*02f8*/ 	.word	0x00031c80
        /*02fc*/ 	.short	0x0100
        /*02fe*/ 	.byte	0x06
	.zero		1


	//   ....[12]....
        /*0300*/ 	.word	0x000005e0
        /*0304*/ 	.word	0x000000ff
        /*0308*/ 	.word	0x00031c78
        /*030c*/ 	.short	0x0100
        /*030e*/ 	.byte	0x06
	.zero		1


	//   ....[13]....
        /*0310*/ 	.word	0x000005f0
        /*0314*/ 	.word	0x000000ff
        /*0318*/ 	.word	0x00031c88
        /*031c*/ 	.short	0x0100
        /*031e*/ 	.byte	0x06
	.zero		1


	//   ....[14]....
        /*0320*/ 	.word	0x00000720
        /*0324*/ 	.word	0x000000ff
        /*0328*/ 	.word	0x00031c90
        /*032c*/ 	.short	0x0100
        /*032e*/ 	.byte	0x08
	.zero		1


	//   ....[15]....
        /*0330*/ 	.word	0x00000730
        /*0334*/ 	.word	0x000000ff
        /*0338*/ 	.word	0x00031ca0
        /*033c*/ 	.short	0x0100
        /*033e*/ 	.byte	0x08
	.zero		1


	//   ....[16]....
        /*0340*/ 	.word	0x00000740
        /*0344*/ 	.word	0x000000ff
        /*0348*/ 	.word	0x00031c98
        /*034c*/ 	.short	0x0100
        /*034e*/ 	.byte	0x08
	.zero		1


	//   ....[17]....
        /*0350*/ 	.word	0x00000750
        /*0354*/ 	.word	0x000000ff
        /*0358*/ 	.word	0x00031ca8
        /*035c*/ 	.short	0x0100
        /*035e*/ 	.byte	0x08
	.zero		1


	//   ....[18]....
        /*0360*/ 	.word	0x00000880
        /*0364*/ 	.word	0x000000ff
        /*0368*/ 	.word	0x00031cb0
        /*036c*/ 	.short	0x0100
        /*036e*/ 	.byte	0x08
	.zero		1


	//   ....[19]....
        /*0370*/ 	.word	0x00000890
        /*0374*/ 	.word	0x000000ff
        /*0378*/ 	.word	0x00031cc0
        /*037c*/ 	.short	0x0100
        /*037e*/ 	.byte	0x08
	.zero		1


	//   ....[20]....
        /*0380*/ 	.word	0x000008a0
        /*0384*/ 	.word	0x000000ff
        /*0388*/ 	.word	0x00031cb8
        /*038c*/ 	.short	0x0100
        /*038e*/ 	.byte	0x08
	.zero		1


	//   ....[21]....
        /*0390*/ 	.word	0x000008b0
        /*0394*/ 	.word	0x000000ff
        /*0398*/ 	.word	0x00031cc8
        /*039c*/ 	.short	0x0100
        /*039e*/ 	.byte	0x08
	.zero		1


	//   ....[22]....
        /*03a0*/ 	.word	0x000011d0
        /*03a4*/ 	.word	0x000000ff
        /*03a8*/ 	.word	0x00031c00
        /*03ac*/ 	.short	0x010a
        /*03ae*/ 	.byte	0x25
	.zero		1


	//   ....[23]....
        /*03b0*/ 	.word	0x00001220
        /*03b4*/ 	.word	0x000000ff
        /*03b8*/ 	.word	0x00031c30
        /*03bc*/ 	.short	0x010a
        /*03be*/ 	.byte	0x25
	.zero		1


	//   ....[24]....
        /*03c0*/ 	.word	0x00001260
        /*03c4*/ 	.word	0x000000ff
        /*03c8*/ 	.word	0x00031c30
        /*03cc*/ 	.short	0x010a
        /*03ce*/ 	.byte	0x25
	.zero		1


	//   ....[25]....
        /*03d0*/ 	.word	0x000046e0
        /*03d4*/ 	.word	0x00000009
        /*03d8*/ 	.word	0x00000000
        /*03dc*/ 	.short	0x0101
        /*03de*/ 	.byte	0x3f
	.zero		1


	//   ....[26]....
        /*03e0*/ 	.word	0x000057d0
        /*03e4*/ 	.word	0x0000000d
        /*03e8*/ 	.word	0x00031c30
        /*03ec*/ 	.short	0x010a
        /*03ee*/ 	.byte	0x3f
	.zero		1


	//   ....[27]....
        /*03f0*/ 	.word	0x00005810
        /*03f4*/ 	.word	0x0000000d
        /*03f8*/ 	.word	0x00031c30
        /*03fc*/ 	.short	0x010a
        /*03fe*/ 	.byte	0x3f
	.zero		1


	//   ....[28]....
        /*0400*/ 	.word	0x00006ea0
        /*0404*/ 	.word	0x000000ff
        /*0408*/ 	.word	0x00031c50
        /*040c*/ 	.short	0x010a
        /*040e*/ 	.byte	0x06
	.zero		1


	//   ....[29]....
        /*0410*/ 	.word	0x00006ee0
        /*0414*/ 	.word	0x000000ff
        /*0418*/ 	.word	0x00031c50
        /*041c*/ 	.short	0x010a
        /*041e*/ 	.byte	0x06
	.zero		1


	//   ....[30]....
        /*0420*/ 	.word	0x00008ab0
        /*0424*/ 	.word	0x00000077
        /*0428*/ 	.word	0x00000000
        /*042c*/ 	.short	0x0101
        /*042e*/ 	.byte	0x3f
	.zero		1


	//   ....[31]....
        /*0430*/ 	.word	0x00008b50
        /*0434*/ 	.word	0x0000007f
        /*0438*/ 	.word	0x00000000
        /*043c*/ 	.short	0x0101
        /*043e*/ 	.byte	0x3f
	.zero		1


	//   ....[32]....
        /*0440*/ 	.word	0x00009750
        /*0444*/ 	.word	0x00000007
        /*0448*/ 	.word	0x00031c50
        /*044c*/ 	.short	0x010a
        /*044e*/ 	.byte	0x3f
	.zero		1


	//   ....[33]....
        /*0450*/ 	.word	0x00009790
        /*0454*/ 	.word	0x00000007
        /*0458*/ 	.word	0x00031c50
        /*045c*/ 	.short	0x010a
        /*045e*/ 	.byte	0x3f
	.zero		1


	//   ....[34]....
        /*0460*/ 	.word	0x00009de0
        /*0464*/ 	.word	0x00000007
        /*0468*/ 	.word	0x00000000
        /*046c*/ 	.short	0x0101
        /*046e*/ 	.byte	0x3f
	.zero		1


	//   ....[35]....
        /*0470*/ 	.word	0x0000a920
        /*0474*/ 	.word	0x000000ff
        /*0478*/ 	.word	0x00000000
        /*047c*/ 	.short	0x0101
        /*047e*/ 	.byte	0x04
	.zero		1


	//   ....[36]....
        /*0480*/ 	.word	0x0000c230
        /*0484*/ 	.word	0x000000ff
        /*0488*/ 	.word	0x00031c40
        /*048c*/ 	.short	0x010a
        /*048e*/ 	.byte	0x28
	.zero		1


	//   ....[37]....
        /*0490*/ 	.word	0x0000cfe0
        /*0494*/ 	.word	0x000000ff
        /*0498*/ 	.word	0x00031c00
        /*049c*/ 	.short	0x0107
        /*049e*/ 	.byte	0x28
	.zero		1


	//   ....[38]....
        /*04a0*/ 	.word	0x0000d030
        /*04a4*/ 	.word	0x000000ff
        /*04a8*/ 	.word	0x00031c00
        /*04ac*/ 	.short	0x0101
        /*04ae*/ 	.byte	0x28
	.zero		1


	//   ....[39]....
        /*04b0*/ 	.word	0x0000d060
        /*04b4*/ 	.word	0x000000ff
        /*04b8*/ 	.word	0x00031c20
        /*04bc*/ 	.short	0x010a
        /*04be*/ 	.byte	0x28
	.zero		1


	//   ....[40]....
        /*04c0*/ 	.word	0x0000d3a0
        /*04c4*/ 	.word	0x000000ff
        /*04c8*/ 	.word	0x00031c48
        /*04cc*/ 	.short	0x010a
        /*04ce*/ 	.byte	0x28
	.zero		1


	//   ....[41]....
        /*04d0*/ 	.word	0x0000d770
        /*04d4*/ 	.word	0x000000ff
        /*04d8*/ 	.word	0x00031c60
        /*04dc*/ 	.short	0x010a
        /*04de*/ 	.byte	0x28
	.zero		1


	//   ....[42]....
        /*04e0*/ 	.word	0x0000dcf0
        /*04e4*/ 	.word	0x000000ff
        /*04e8*/ 	.word	0x00031c40
        /*04ec*/ 	.short	0x010a
        /*04ee*/ 	.byte	0x28
	.zero		1


	//   ....[43]....
        /*04f0*/ 	.word	0x0000e0d0
        /*04f4*/ 	.word	0x000000ff
        /*04f8*/ 	.word	0x00031c68
        /*04fc*/ 	.short	0x010a
        /*04fe*/ 	.byte	0x28
	.zero		1


	//   ....[44]....
        /*0500*/ 	.word	0x0000e690
        /*0504*/ 	.word	0x000000ff
        /*0508*/ 	.word	0x00031c48
        /*050c*/ 	.short	0x010a
        /*050e*/ 	.byte	0x28
	.zero		1


	//   ....[45]....
        /*0510*/ 	.word	0x0000ea50
        /*0514*/ 	.word	0x000000ff
        /*0518*/ 	.word	0x00031c60
        /*051c*/ 	.short	0x010a
        /*051e*/ 	.byte	0x28
	.zero		1


	//   ....[46]....
        /*0520*/ 	.word	0x0000ee90
        /*0524*/ 	.word	0x00000003
        /*0528*/ 	.word	0x00031c60
        /*052c*/ 	.short	0x010a
        /*052e*/ 	.byte	0x3f
	.zero		1


	//   ....[47]....
        /*0530*/ 	.word	0x0000f2f0
        /*0534*/ 	.word	0x00000007
        /*0538*/ 	.word	0x00031c20
        /*053c*/ 	.short	0x010a
        /*053e*/ 	.byte	0x3f
	.zero		1


	//   ....[48]....
        /*0540*/ 	.word	0x0000f460
        /*0544*/ 	.word	0x00000005
        /*0548*/ 	.word	0x00000000
        /*054c*/ 	.short	0x010a
        /*054e*/ 	.byte	0x3f
	.zero		1


	//   ....[49]....
        /*0550*/ 	.word	0x0000f4d0
        /*0554*/ 	.word	0x00000003
        /*0558*/ 	.word	0x00000000
        /*055c*/ 	.short	0x010a
        /*055e*/ 	.byte	0x3f
	.zero		1


	//   ....[50]....
        /*0560*/ 	.word	0x0000f530
        /*0564*/ 	.word	0x00000005
        /*0568*/ 	.word	0x00000000
        /*056c*/ 	.short	0x010a
        /*056e*/ 	.byte	0x3f
	.zero		1


	//   ....[51]....
        /*0570*/ 	.word	0x0000f560
        /*0574*/ 	.word	0x00000003
        /*0578*/ 	.word	0x00000000
        /*057c*/ 	.short	0x010a
        /*057e*/ 	.byte	0x3f
	.zero		1


	//   ....[52]....
        /*0580*/ 	.word	0x0000f5d0
        /*0584*/ 	.word	0x00000003
        /*0588*/ 	.word	0x00031c00
        /*058c*/ 	.short	0x010a
        /*058e*/ 	.byte	0x3f
	.zero		1


	//   ....[53]....
        /*0590*/ 	.word	0x0000f630
        /*0594*/ 	.word	0x00000003
        /*0598*/ 	.word	0x00031c30
        /*059c*/ 	.short	0x010a
        /*059e*/ 	.byte	0x3f
	.zero		1


	//   ....[54]....
        /*05a0*/ 	.word	0x0000f680
        /*05a4*/ 	.word	0x0000000d
        /*05a8*/ 	.word	0x00031c30
        /*05ac*/ 	.short	0x010a
        /*05ae*/ 	.byte	0x3f
	.zero		1


	//   ....[55]....
        /*05b0*/ 	.word	0x0000f6e0
        /*05b4*/ 	.word	0x0000000c
        /*05b8*/ 	.word	0x00031c50
        /*05bc*/ 	.short	0x010a
        /*05be*/ 	.byte	0x3f
	.zero		1


	//   ....[56]....
        /*05c0*/ 	.word	0x0000f730
        /*05c4*/ 	.word	0x00000007
        /*05c8*/ 	.word	0x00031c50
        /*05cc*/ 	.short	0x010a
        /*05ce*/ 	.byte	0x3f
	.zero		1


	//   ....[57]....
        /*05d0*/ 	.word	0x0000f890
        /*05d4*/ 	.word	0x00000003
        /*05d8*/ 	.word	0x00031c40
        /*05dc*/ 	.short	0x010a
        /*05de*/ 	.byte	0x3f
	.zero		1


	//   ....[58]....
        /*05e0*/ 	.word	0x000100d0
        /*05e4*/ 	.word	0x00000003
        /*05e8*/ 	.word	0x00031c20
        /*05ec*/ 	.short	0x010a
        /*05ee*/ 	.byte	0x3f
	.zero		1


	//   ....[59]....
        /*05f0*/ 	.word	0x00010130
        /*05f4*/ 	.word	0x00000003
        /*05f8*/ 	.word	0x00031c48
        /*05fc*/ 	.short	0x010a
        /*05fe*/ 	.byte	0x3f
	.zero		1


	//   ....[60]....
        /*0600*/ 	.word	0x00010190
        /*0604*/ 	.word	0x00000003
        /*0608*/ 	.word	0x00031c60
        /*060c*/ 	.short	0x010a
        /*060e*/ 	.byte	0x3f
	.zero		1


	//   ....[61]....
        /*0610*/ 	.word	0x000101f0
        /*0614*/ 	.word	0x00000003
        /*0618*/ 	.word	0x00031c40
        /*061c*/ 	.short	0x010a
        /*061e*/ 	.byte	0x3f
	.zero		1


	//   ....[62]....
        /*0620*/ 	.word	0x00010250
        /*0624*/ 	.word	0x00000003
        /*0628*/ 	.word	0x00031c68
        /*062c*/ 	.short	0x010a
        /*062e*/ 	.byte	0x3f
	.zero		1


	//   ....[63]....
        /*0630*/ 	.word	0x000102b0
        /*0634*/ 	.word	0x00000002
        /*0638*/ 	.word	0x00031c48
        /*063c*/ 	.short	0x010a
        /*063e*/ 	.byte	0x3f
	.zero		1


	//   ....[64]....
        /*0640*/ 	.word	0x00010310
        /*0644*/ 	.word	0x00000002
        /*0648*/ 	.word	0x00031c60
        /*064c*/ 	.short	0x010a
        /*064e*/ 	.byte	0x3f
	.zero		1


	//   ....[65]....
        /*0650*/ 	.word	0x00010360
        /*0654*/ 	.word	0x00000003
        /*0658*/ 	.word	0x00031c60
        /*065c*/ 	.short	0x010a
        /*065e*/ 	.byte	0x3f
	.zero		1


	//   ....[66]....
        /*0660*/ 	.word	0x000103b0
        /*0664*/ 	.word	0x00000007
        /*0668*/ 	.word	0x00031c20
        /*066c*/ 	.short	0x010a
        /*066e*/ 	.byte	0x3f
	.zero		1


	//   ....[67]....
        /*0670*/ 	.word	0x00010550
        /*0674*/ 	.word	0x00000005
        /*0678*/ 	.word	0x00000000
        /*067c*/ 	.short	0x010a
        /*067e*/ 	.byte	0x3f
	.zero		1


	//   ....[68]....
        /*0680*/ 	.word	0x000105a0
        /*0684*/ 	.word	0x00000003
        /*0688*/ 	.word	0x00000000
        /*068c*/ 	.short	0x010a
        /*068e*/ 	.byte	0x3f
	.zero		1


	//   ....[69]....
        /*0690*/ 	.word	0x000105f0
        /*0694*/ 	.word	0x00000005
        /*0698*/ 	.word	0x00000000
        /*069c*/ 	.short	0x010a
        /*069e*/ 	.byte	0x3f
	.zero		1


	//----- nvinfo : EIATTR_NUM_MBARRIERS
	.align		4
.L_91:
        /*06a0*/ 	.byte	0x03, 0x38
        /*06a2*/ 	.short	0x0016


	//----- nvinfo : EIATTR_EXIT_INSTR_OFFSETS
	.align		4
        /*06a4*/ 	.byte	0x04, 0x1c
        /*06a6*/ 	.short	(.L_93 - .L_92)


	//   ....[0]....
.L_92:
        /*06a8*/ 	.word	0x0000f5b0


	//----- nvinfo : EIATTR_MAX_THREADS
	.align		4
.L_93:
        /*06ac*/ 	.byte	0x04, 0x05
        /*06ae*/ 	.short	(.L_95 - .L_94)
.L_94:
        /*06b0*/ 	.word	0x00000200
        /*06b4*/ 	.word	0x00000001
        /*06b8*/ 	.word	0x00000001


	//----- nvinfo : EIATTR_CRS_STACK_SIZE
	.align		4
.L_95:
        /*06bc*/ 	.byte	0x04, 0x1e
        /*06be*/ 	.short	(.L_97 - .L_96)
.L_96:
        /*06c0*/ 	.word	0x00000000


	//----- nvinfo : EIATTR_CBANK_PARAM_SIZE
	.align		4
.L_97:
        /*06c4*/ 	.byte	0x03, 0x19
        /*06c6*/ 	.short	0x0a70


	//----- nvinfo : EIATTR_PARAM_CBANK
	.align		4
        /*06c8*/ 	.byte	0x04, 0x0a
        /*06ca*/ 	.short	(.L_99 - .L_98)
	.align		4
.L_98:
        /*06cc*/ 	.word	index@(.nv.constant0._ZN7cutlass13device_kernelIN5flash11enable_sm90INS1_16FlashAttnFwdSm90INS1_25CollectiveMainloopFwdSm90ILi2EN4cute5tupleIJNS5_1CILi1EEES8_S8_EEENS6_IJNS7_ILi192EEENS7_ILi144EEENS7_ILi96EEEEEELi96ENS_6half_tEfNS_4arch4Sm90ELb0ELb0ELb1ELb0ELb0ELb0ELb0ELb0ELb1ELb1ELb1ELb0EEENS1_21CollectiveEpilogueFwdINS6_IJSA_SC_SB_EEES9_SE_SG_Li384ELb0ELb1ELb1ELb0EEENS1_19SingleTileSchedulerILb0ELb1ELb1ELi192EEEEEEEEEvNT_6ParamsE)
        /*06d0*/ 	.short	0x0210
        /*06d2*/ 	.short	0x0a70


	//----- nvinfo : EIATTR_SW_WAR
	.align		4
.L_99:
        /*06d4*/ 	.byte	0x04, 0x36
        /*06d6*/ 	.short	(.L_101 - .L_100)
.L_100:
        /*06d8*/ 	.word	0x00000008
.L_101:


//--------------------- .nv.info._ZN7cutlass13device_kernelIN5flash11enable_sm90INS1_16FlashAttnFwdSm90INS1_25CollectiveMainloopFwdSm90ILi2EN4cute5tupleIJNS5_1CILi1EEES8_S8_EEENS6_IJNS7_ILi192EEENS7_ILi144EEENS7_ILi96EEEEEELi96ENS_6half_tEfNS_4arch4Sm90ELb0ELb0ELb1ELb1ELb0ELb0ELb0ELb0ELb1ELb1ELb1ELb0EEENS1_21CollectiveEpilogueFwdINS6_IJSA_SC_SB_EEES9_SE_SG_Li384ELb1ELb1ELb1ELb0EEENS1_36VarlenDynamicPersistentTileSchedulerILi192ELi144ELi384ELi128ELb1ELb1ELb1ELb0ELb1ELb1EEEEEEEEEvNT_6ParamsE --------------------------
	.section	.nv.info._ZN7cutlass13device_kernelIN5flash11enable_sm90INS1_16FlashAttnFwdSm90INS1_25CollectiveMainloopFwdSm90ILi2EN4cute5tupleIJNS5_1CILi1EEES8_S8_EEENS6_IJNS7_ILi192EEENS7_ILi144EEENS7_ILi96EEEEEELi96ENS_6half_tEfNS_4arch4Sm90ELb0ELb0ELb1ELb1ELb0ELb0ELb0ELb0ELb1ELb1ELb1ELb0EEENS1_21CollectiveEpilogueFwdINS6_IJSA_SC_SB_EEES9_SE_SG_Li384ELb1ELb1ELb1ELb0EEENS1_36VarlenDynamicPersistentTileSchedulerILi192ELi144ELi384ELi128ELb1ELb1ELb1ELb0ELb1ELb1EEEEEEEEEvNT_6ParamsE,"",@"SHT_CUDA_INFO"
	.sectionflags	@""
	.align	4


	//----- nvinfo : EIATTR_CUDA_API_VERSION
	.align		4
        /*0000*/ 	.byte	0x04, 0x37
        /*0002*/ 	.short	(.L_103 - .L_102)
.L_102:
        /*0004*/ 	.word	0x00000082


	//----- nvinfo : EIATTR_KPARAM_INFO
	.align		4
.L_103:
        /*0008*/ 	.byte	0x04, 0x17
        /*000a*/ 	.short	(.L_105 - .L_104)
.L_104:
        /*000c*/ 	.word	0x00000000
        /*0010*/ 	.short	0x0000
        /*0012*/ 	.short	0x0070
        /*0014*/ 	.byte	0x00, 0xf0, 0x01, 0x2a


	//----- nvinfo : EIATTR_SPARSE_MMA_MASK
	.align		4
.L_105:
        /*0018*/ 	.byte	0x03, 0x50
        /*001a*/ 	.short	0x0000


	//----- nvinfo : EIATTR_MAXREG_COUNT
	.align		4
        /*001c*/ 	.byte	0x03, 0x1b
        /*001e*/ 	.short	0x0080


	//----- nvinfo : EIATTR_NUM_BARRIERS
	.align		4
        /*0020*/ 	.byte	0x02, 0x4c
        /*0022*/ 	.byte	0x10
	.zero		1


	//----- nvinfo : EIATTR_EXTERNS
	.align		4
        /*0024*/ 	.byte	0x04, 0x0f
        /*0026*/ 	.short	(.L_107 - .L_106)


	//   ....[0]....
	.align		4
.L_106:
        /*0028*/ 	.word	index@(__assertfail)


	//----- nvinfo : EIATTR_ANNOTATIONS
	.align		4
.L_107:
        /*002c*/ 	.byte	0x04, 0x55
        /*002e*/ 	.short	(.L_109 - .L_108)


	//   ....[0]....
.L_108:
        /*0030*/ 	.word	0x00000001
        /*0034*/ 	.byte	0x50, 0x09, 0x00, 0x00, 0x01, 0x00, 0x00, 0x00, 0xa0, 0x0a, 0x00, 0x00, 0x01, 0x00, 0x00, 0x00
        /* <DEDUP_REMOVED lines=34> */
        /*0264*/ 	.byte	0xa0, 0x3c, 0x01, 0x00, 0x01, 0x00, 0x00, 0x00, 0x30, 0x42, 0x01, 0x00


	//----- nvinfo : EIATTR_MERCURY_ISA_VERSION
	.align		4
.L_109:
        /*0270*/ 	.byte	0x03, 0x5f
        /*0272*/ 	.short	0x0101


	//----- nvinfo : EIATTR_UNUSED_LOAD_BYTE_OFFSET
	.align		4
        /*0274*/ 	.byte	0x04, 0x44
        /*0276*/ 	.short	(.L_111 - .L_110)


	//   ....[0]....
.L_110:
        /*0278*/ 	.word	0x00000a60
        /*027c*/ 	.word	0x0000fff0


	//   ....[1]....
        /*0280*/ 	.word	0x0000aa70
        /*0284*/ 	.word	0x0000fff0


	//----- nvinfo : EIATTR_INT_WARP_WIDE_INSTR_OFFSETS
	.align		4
.L_111:
        /*0288*/ 	.byte	0x04, 0x31
        /*028a*/ 	.short	(.L_113 - .L_112)


	//   ....[0]....
.L_112:
        /*028c*/ 	.word	0x00000130


	//   ....[1]....
        /*0290*/ 	.word	0x00000170


	//   ....[2]....
        /*0294*/ 	.word	0x000001e0


	//   ....[3]....
        /*0298*/ 	.word	0x0000ed50


	//   ....[4]....
        /*029c*/ 	.word	0x0000edf0


	//   ....[5]....
        /*02a0*/ 	.word	0x000128f0


	//   ....[6]....
        /*02a4*/ 	.word	0x00012990


	//----- nvinfo : EIATTR_COOP_GROUP_MASK_REGIDS
	.align		4
.L_113:
        /*02a8*/ 	.byte	0x04, 0x29
        /*02aa*/ 	.short	(.L_115 - .L_114)


	//   ....[0]....
.L_114:
        /*02ac*/ 	.word	0xffffffff


	//   ....[1]....
        /*02b0*/ 	.word	0xffffffff


	//   ....[2]....
        /*02b4*/ 	.word	0xffffffff


	//   ....[3]....
        /*02b8*/ 	.word	0xffffffff


	//   ....[4]....
        /*02bc*/ 	.word	0xffffffff


	//   ....[5]....
        /*02c0*/ 	.word	0xffffffff


	//   ....[6]....
        /*02c4*/ 	.word	0xffffffff


	//   ....[7]....
        /*02c8*/ 	.word	0xffffffff


	//   ....[8]....
        /*02cc*/ 	.word	0xffffffff


	//   ....[9]....
        /*02d0*/ 	.word	0xffffffff


	//   ....[10]....
        /*02d4*/ 	.word	0xffffffff


	//   ....[11]....
        /*02d8*/ 	.word	0xffffffff


	//   ....[12]....
        /*02dc*/ 	.word	0xffffffff


	//   ....[13]....
        /*02e0*/ 	.word	0xffffffff


	//   ....[14]....
        /*02e4*/ 	.word	0xffffffff


	//   ....[15]....
        /*02e8*/ 	.word	0xffffffff


	//   ....[16]....
        /*02ec*/ 	.word	0xffffffff


	//   ....[17]....
        /*02f0*/ 	.word	0xffffffff


	//   ....[18]....
        /*02f4*/ 	.word	0xffffffff


	//   ....[19]....
        /*02f8*/ 	.word	0xffffffff


	//   ....[20]....
        /*02fc*/ 	.word	0xffffffff


	//   ....[21]....
        /*0300*/ 	.word	0xffffffff


	//   ....[22]....
        /*0304*/ 	.word	0xffffffff


	//   ....[23]....
        /*0308*/ 	.word	0xffffffff


	//   ....[24]....
        /*030c*/ 	.word	0xffffffff


	//   ....[25]....
        /*0310*/ 	.word	0xffffffff


	//   ....[26]....
        /*0314*/ 	.word	0xffffffff


	//   ....[27]....
        /*0318*/ 	.word	0xffffffff


	//   ....[28]....
        /*031c*/ 	.word	0xffffffff


	//   ....[29]....
        /*0320*/ 	.word	0xffffffff


	//   ....[30]....
        /*0324*/ 	.word	0xffffffff


	//   ....[31]....
        /*0328*/ 	.word	0xffffffff


	//   ....[32]....
        /*032c*/ 	.word	0xffffffff


	//   ....[33]....
        /*0330*/ 	.word	0xffffffff


	//   ....[34]....
        /*0334*/ 	.word	0xffffffff


	//   ....[35]....
        /*0338*/ 	.word	0xffffffff


	//   ....[36]....
        /*033c*/ 	.word	0xffffffff


	//   ....[37]....
        /*0340*/ 	.word	0xffffffff


	//   ....[38]....
        /*0344*/ 	.word	0xffffffff


	//   ....[39]....
        /*0348*/ 	.word	0xffffffff


	//   ....[40]....
        /*034c*/ 	.word	0xffffffff


	//   ....[41]....
        /*0350*/ 	.word	0xffffffff


	//   ....[42]....
        /*0354*/ 	.word	0xffffffff


	//   ....[43]....
        /*0358*/ 	.word	0xffffffff


	//   ....[44]....
        /*035c*/ 	.word	0xffffffff


	//   ....[45]....
        /*0360*/ 	.word	0xffffffff


	//   ....[46]....
        /*0364*/ 	.word	0xffffffff


	//   ....[47]....
        /*0368*/ 	.word	0xffffffff


	//   ....[48]....
        /*036c*/ 	.word	0xffffffff


	//   ....[49]....
        /*0370*/ 	.word	0xffffffff


	//   ....[50]....
        /*0374*/ 	.word	0xffffffff


	//   ....[51]....
        /*0378*/ 	.word	0xffffffff


	//   ....[52]....
        /*037c*/ 	.word	0xffffffff


	//   ....[53]....
        /*0380*/ 	.word	0xffffffff


	//   ....[54]....
        /*0384*/ 	.word	0xffffffff


	//   ....[55]....
        /*0388*/ 	.word	0xffffffff


	//   ....[56]....
        /*038c*/ 	.word	0xffffffff


	//   ....[57]....
        /*0390*/ 	.word	0xffffffff


	//   ....[58]....
        /*0394*/ 	.word	0xffffffff


	//   ....[59]....
        /*0398*/ 	.word	0xffffffff


	//   ....[60]....
        /*039c*/ 	.word	0xffffffff


	//   ....[61]....
        /*03a0*/ 	.word	0xffffffff


	//   ....[62]....
        /*03a4*/ 	.word	0xffffffff


	//   ....[63]....
        /*03a8*/ 	.word	0xffffffff


	//   ....[64]....
        /*03ac*/ 	.word	0xffffffff


	//   ....[65]....
        /*03b0*/ 	.word	0xffffffff


	//   ....[66]....
        /*03b4*/ 	.word	0xffffffff


	//   ....[67]....
        /*03b8*/ 	.word	0xffffffff


	//   ....[68]....
        /*03bc*/ 	.word	0xffffffff


	//   ....[69]....
        /*03c0*/ 	.word	0xffffffff


	//   ....[70]....
        /*03c4*/ 	.word	0xffffffff


	//   ....[71]....
        /*03c8*/ 	.word	0xffffffff


	//   ....[72]....
        /*03cc*/ 	.word	0xffffffff


	//   ....[73]....
        /*03d0*/ 	.word	0xffffffff


	//   ....[74]....
        /*03d4*/ 	.word	0xffffffff


	//   ....[75]....
        /*03d8*/ 	.word	0xffffffff


	//   ....[76]....
        /*03dc*/ 	.word	0xffffffff


	//   ....[77]....
        /*03e0*/ 	.word	0xffffffff


	//   ....[78]....
        /*03e4*/ 	.word	0xffffffff


	//   ....[79]....
        /*03e8*/ 	.word	0xffffffff


	//   ....[80]....
        /*03ec*/ 	.word	0xffffffff


	//   ....[81]....
        /*03f0*/ 	.word	0xffffffff


	//   ....[82]....
        /*03f4*/ 	.word	0xffffffff


	//   ....[83]....
        /*03f8*/ 	.word	0xffffffff


	//   ....[84]....
        /*03fc*/ 	.word	0xffffffff


	//   ....[85]....
        /*0400*/ 	.word	0xffffffff


	//   ....[86]....
        /*0404*/ 	.word	0xffffffff


	//   ....[87]....
        /*0408*/ 	.word	0x0500000f


	//   ....[88]....
        /*040c*/ 	.word	0x0500000f


	//   ....[89]....
        /*0410*/ 	.word	0x0500000f


	//   ....[90]....
        /*0414*/ 	.word	0x0500000f


	//   ....[91]....
        /*0418*/ 	.word	0x0500000f


	//   ....[92]....
        /*041c*/ 	.word	0x0500000f


	//   ....[93]....
        /*0420*/ 	.word	0x0500000f


	//   ....[94]....
        /*0424*/ 	.word	0x0500000f


	//   ....[95]....
        /*0428*/ 	.word	0x0500000f


	//   ....[96]....
        /*042c*/ 	.word	0x0500000f


	//   ....[97]....
        /*0430*/ 	.word	0x0500000f


	//   ....[98]....
        /*0434*/ 	.word	0x0500000f


	//   ....[99]....
        /*0438*/ 	.word	0x0500000f


	//   ....[100]....
        /*043c*/ 	.word	0x0500000f


	//   ....[101]....
        /*0440*/ 	.word	0x0500000f


	//   ....[102]....
        /*0444*/ 	.word	0x0500000f


	//   ....[103]....
        /*0448*/ 	.word	0x0500000f


	//   ....[104]....
        /*044c*/ 	.word	0x0500000f


	//   ....[105]....
        /*0450*/ 	.word	0x0500000f


	//   ....[106]....
        /*0454*/ 	.word	0x0500000f


	//   ....[107]....
        /*0458*/ 	.word	0x0500000f


	//   ....[108]....
        /*045c*/ 	.word	0x0500000f


	//   ....[109]....
        /*0460*/ 	.word	0x0500000f


	//   ....[110]....
        /*0464*/ 	.word	0x0500000f


	//   ....[111]....
        /*0468*/ 	.word	0x0500000f


	//   ....[112]....
        /*046c*/ 	.word	0x0500000f


	//   ....[113]....
        /*0470*/ 	.word	0x0500000f


	//   ....[114]....
        /*0474*/ 	.word	0x0500000f


	//   ....[115]....
        /*0478*/ 	.word	0x0500000f


	//   ....[116]....
        /*047c*/ 	.word	0x0500000f


	//   ....[117]....
        /*0480*/ 	.word	0x0500000f


	//   ....[118]....
        /*0484*/ 	.word	0x0500000f


	//----- nvinfo : EIATTR_COOP_GROUP_INSTR_OFFSETS
	.align		4
.L_115:
        /*0488*/ 	.byte	0x04, 0x28
        /*048a*/ 	.short	(.L_117 - .L_116)


	//   ....[0]....
.L_116:
        /*048c*/ 	.word	0x00000070


	//   ....[1]....
        /*0490*/ 	.word	0x00000140


	//   ....[2]....
        /*0494*/ 	.word	0x00000190


	//   ....[3]....
        /*0498*/ 	.word	0x000003c0


	//   ....[4]....
        /*049c*/ 	.word	0x00000520


	//   ....[5]....
        /*04a0*/ 	.word	0x00000640


	//   ....[6]....
        /*04a4*/ 	.word	0x000007a0


	//   ....[7]....
        /*04a8*/ 	.word	0x00001ad0


	//   ....[8]....
        /*04ac*/ 	.word	0x00004650


	//   ....[9]....
        /*04b0*/ 	.word	0x000046a0


	//   ....[10]....
        /*04b4*/ 	.word	0x00004c80


	//   ....[11]....
        /*04b8*/ 	.word	0x00004cf0


	//   ....[12]....
        /*04bc*/ 	.word	0x00005d50


	//   ....[13]....
        /*04c0*/ 	.word	0x00008240


	//   ....[14]....
        /*04c4*/ 	.word	0x000082c0


	//   ....[15]....
        /*04c8*/ 	.word	0x00008bf0


	//   ....[16]....
        /*04cc*/ 	.word	0x00008c70


	//   ....[17]....
        /*04d0*/ 	.word	0x00009f70


	//   ....[18]....
        /*04d4*/ 	.word	0x0000a0a0


	//   ....[19]....
        /*04d8*/ 	.word	0x0000a2b0


	//   ....[20]....
        /*04dc*/ 	.word	0x0000a2f0


	//   ....[21]....
        /*04e0*/ 	.word	0x0000a300


	//   ....[22]....
        /*04e4*/ 	.word	0x0000b580


	//   ....[23]....
        /*04e8*/ 	.word	0x0000b590


	//   ....[24]....
        /*04ec*/ 	.word	0x0000b5a0


	//   ....[25]....
        /*04f0*/ 	.word	0x0000b5f0


	//   ....[26]....
        /*04f4*/ 	.word	0x0000bd10


	//   ....[27]....
        /*04f8*/ 	.word	0x0000bd40


	//   ....[28]....
        /*04fc*/ 	.word	0x0000be70


	//   ....[29]....
        /*0500*/ 	.word	0x0000be90


	//   ....[30]....
        /*0504*/ 	.word	0x0000c370


	//   ....[31]....
        /*0508*/ 	.word	0x0000c380


	//   ....[32]....
        /*050c*/ 	.word	0x0000c6d0


	//   ....[33]....
        /*0510*/ 	.word	0x0000c6e0


	//   ....[34]....
        /*0514*/ 	.word	0x0000d4e0


	//   ....[35]....
        /*0518*/ 	.word	0x0000d4f0


	//   ....[36]....
        /*051c*/ 	.word	0x0000d600


	//   ....[37]....
        /*0520*/ 	.word	0x0000d620


	//   ....[38]....
        /*0524*/ 	.word	0x0000d7b0


	//   ....[39]....
        /*0528*/ 	.word	0x0000d9d0


	//   ....[40]....
        /*052c*/ 	.word	0x0000da00


	//   ....[41]....
        /*0530*/ 	.word	0x0000da30


	//   ....[42]....
        /*0534*/ 	.word	0x0000da60


	//   ....[43]....
        /*0538*/ 	.word	0x0000da90


	//   ....[44]....
        /*053c*/ 	.word	0x0000dac0


	//   ....[45]....
        /*0540*/ 	.word	0x0000dc50


	//   ....[46]....
        /*0544*/ 	.word	0x0000dc80


	//   ....[47]....
        /*0548*/ 	.word	0x0000dcb0


	//   ....[48]....
        /*054c*/ 	.word	0x0000dce0


	//   ....[49]....
        /*0550*/ 	.word	0x0000dd10


	//   ....[50]....
        /*0554*/ 	.word	0x0000dd40


	//   ....[51]....
        /*0558*/ 	.word	0x0000ddd0


	//   ....[52]....
        /*055c*/ 	.word	0x0000de00


	//   ....[53]....
        /*0560*/ 	.word	0x0000de10


	//   ....[54]....
        /*0564*/ 	.word	0x0000deb0


	//   ....[55]....
        /*0568*/ 	.word	0x0000f2f0


	//   ....[56]....
        /*056c*/ 	.word	0x0000ff80


	//   ....[57]....
        /*0570*/ 	.word	0x0000ffa0


	//   ....[58]....
        /*0574*/ 	.word	0x00010060


	//   ....[59]....
        /*0578*/ 	.word	0x00010080


	//   ....[60]....
        /*057c*/ 	.word	0x00010120


	//   ....[61]....
        /*0580*/ 	.word	0x00010140


	//   ....[62]....
        /*0584*/ 	.word	0x00010150


	//   ....[63]....
        /*0588*/ 	.word	0x000101e0


	//   ....[64]....
        /*058c*/ 	.word	0x00010230


	//   ....[65]....
        /*0590*/ 	.word	0x00010240


	//   ....[66]....
        /*0594*/ 	.word	0x00010270


	//   ....[67]....
        /*0598*/ 	.word	0x00010320


	//   ....[68]....
        /*059c*/ 	.word	0x00013090


	//   ....[69]....
        /*05a0*/ 	.word	0x000130c0


	//   ....[70]....
        /*05a4*/ 	.word	0x00013120


	//   ....[71]....
        /*05a8*/ 	.word	0x00013150


	//   ....[72]....
        /*05ac*/ 	.word	0x00013180


	//   ....[73]....
        /*05b0*/ 	.word	0x000131b0


	//   ....[74]....
        /*05b4*/ 	.word	0x000131e0


	//   ....[75]....
        /*05b8*/ 	.word	0x00013210


	//   ....[76]....
        /*05bc*/ 	.word	0x000133c0


	//   ....[77]....
        /*05c0*/ 	.word	0x000133f0


	//   ....[78]....
        /*05c4*/ 	.word	0x00013420


	//   ....[79]....
        /*05c8*/ 	.word	0x00013450


	//   ....[80]....
        /*05cc*/ 	.word	0x00013480


	//   ....[81]....
        /*05d0*/ 	.word	0x000134b0


	//   ....[82]....
        /*05d4*/ 	.word	0x00013570


	//   ....[83]....
        /*05d8*/ 	.word	0x00013590


	//   ....[84]....
        /*05dc*/ 	.word	0x000135a0


	//   ....[85]....
        /*05e0*/ 	.word	0x00013600


	//   ....[86]....
        /*05e4*/ 	.word	0x00013c20


	//   ....[87]....
        /*05e8*/ 	.word	0x00014120


	//   ....[88]....
        /*05ec*/ 	.word	0x000142d0


	//   ....[89]....
        /*05f0*/ 	.word	0x00014320


	//   ....[90]....
        /*05f4*/ 	.word	0x00014450


	//   ....[91]....
        /*05f8*/ 	.word	0x000144a0


	//   ....[92]....
        /*05fc*/ 	.word	0x000145c0


	//   ....[93]....
        /*0600*/ 	.word	0x00014630


	//   ....[94]....
        /*0604*/ 	.word	0x00014750


	//   ....[95]....
        /*0608*/ 	.word	0x000147c0


	//   ....[96]....
        /*060c*/ 	.word	0x000148b0


	//   ....[97]....
        /*0610*/ 	.word	0x00014920


	//   ....[98]....
        /*0614*/ 	.word	0x00014a30


	//   ....[99]....
        /*0618*/ 	.word	0x00014a80


	//   ....[100]....
        /*061c*/ 	.word	0x00014da0


	//   ....[101]....
        /*0620*/ 	.word	0x00014e40


	//   ....[102]....
        /*0624*/ 	.word	0x00014fd0


	//   ....[103]....
        /*0628*/ 	.word	0x00015040


	//   ....[104]....
        /*062c*/ 	.word	0x000150b0


	//   ....[105]....
        /*0630*/ 	.word	0x00015120


	//   ....[106]....
        /*0634*/ 	.word	0x00015190


	//   ....[107]....
        /*0638*/ 	.word	0x00015210


	//   ....[108]....
        /*063c*/ 	.word	0x00015290


	//   ....[109]....
        /*0640*/ 	.word	0x00015320


	//   ....[110]....
        /*0644*/ 	.word	0x00015390


	//   ....[111]....
        /*0648*/ 	.word	0x00015400


	//   ....[112]....
        /*064c*/ 	.word	0x00015470


	//   ....[113]....
        /*0650*/ 	.word	0x000154f0


	//   ....[114]....
        /*0654*/ 	.word	0x00015560


	//   ....[115]....
        /*0658*/ 	.word	0x00015600


	//   ....[116]....
        /*065c*/ 	.word	0x00015650


	//   ....[117]....
        /*0660*/ 	.word	0x000156e0


	//   ....[118]....
        /*0664*/ 	.word	0x00015810


	//----- nvinfo : EIATTR_REG_RECONFIG
	.align		4
.L_117:
        /*0668*/ 	.byte	0x01, 0x54
	.zero		2


	//----- nvinfo : EIATTR_SYSCALL_OFFSETS
	.align		4
        /*066c*/ 	.byte	0x04, 0x46
        /*066e*/ 	.short	(.L_119 - .L_118)


	//   ....[0]....
.L_118:
        /*0670*/ 	.word	0x00001c90


	//   ....[1]....
        /*0674*/ 	.word	0x0000ef50


	//   ....[2]....
        /*0678*/ 	.word	0x0000f0a0


	//   ....[3]....
        /*067c*/ 	.word	0x0000f190


	//   ....[4]....
        /*0680*/ 	.word	0x0000fa30


	//----- nvinfo : EIATTR_MBARRIER_INSTR_OFFSETS
	.align		4
.L_119:
        /*0684*/ 	.byte	0x04, 0x39
        /*0686*/ 	.short	(.L_121 - .L_120)


	//   ....[0]....
.L_120:
        /*0688*/ 	.word	0x00000270
        /*068c*/ 	.word	0x000000ff
        /*0690*/ 	.word	0x00031c00
        /*0694*/ 	.short	0x0100
        /*0696*/ 	.byte	0x08
	.zero		1


	//   ....[1]....
        /*0698*/ 	.word	0x00000280
        /*069c*/ 	.word	0x000000ff
        /*06a0*/ 	.word	0x00031c20
        /*06a4*/ 	.short	0x0100
        /*06a6*/ 	.byte	0x08
	.zero		1


	//   ....[2]....
        /*06a8*/ 	.word	0x00000370
        /*06ac*/ 	.word	0x000000ff
        /*06b0*/ 	.word	0x00031c30
        /*06b4*/ 	.short	0x0100
        /*06b6*/ 	.byte	0x08
	.zero		1


	//   ....[3]....
        /*06b8*/ 	.word	0x00000380
        /*06bc*/ 	.word	0x000000ff
        /*06c0*/ 	.word	0x00031c40
        /*06c4*/ 	.short	0x0100
        /*06c6*/ 	.byte	0x08
	.zero		1


	//   ....[4]....
        /*06c8*/ 	.word	0x00000390
        /*06cc*/ 	.word	0x000000ff
        /*06d0*/ 	.word	0x00031c38
        /*06d4*/ 	.short	0x0100
        /*06d6*/ 	.byte	0x08
	.zero		1


	//   ....[5]....
        /*06d8*/ 	.word	0x000003a0
        /*06dc*/ 	.word	0x000000ff
        /*06e0*/ 	.word	0x00031c48
        /*06e4*/ 	.short	0x0100
        /*06e6*/ 	.byte	0x08
	.zero		1


	//   ....[6]....
        /*06e8*/ 	.word	0x000004d0
        /*06ec*/ 	.word	0x000000ff
        /*06f0*/ 	.word	0x00031c50
        /*06f4*/ 	.short	0x0100
        /*06f6*/ 	.byte	0x08
	.zero		1


	//   ....[7]....
        /*06f8*/ 	.word	0x000004e0
        /*06fc*/ 	.word	0x000000ff
        /*0700*/ 	.word	0x00031c60
        /*0704*/ 	.short	0x0100
        /*0706*/ 	.byte	0x08
	.zero		1


	//   ....[8]....
        /*0708*/ 	.word	0x000004f0
        /*070c*/ 	.word	0x000000ff
        /*0710*/ 	.word	0x00031c58
        /*0714*/ 	.short	0x0100
        /*0716*/ 	.byte	0x08
	.zero		1


	//   ....[9]....
        /*0718*/ 	.word	0x00000500
        /*071c*/ 	.word	0x000000ff
        /*0720*/ 	.word	0x00031c68
        /*0724*/ 	.short	0x0100
        /*0726*/ 	.byte	0x08
	.zero		1


	//   ....[10]....
        /*0728*/ 	.word	0x000005f0
        /*072c*/ 	.word	0x000000ff
        /*0730*/ 	.word	0x00031c70
        /*0734*/ 	.short	0x0100
        /*0736*/ 	.byte	0x06
	.zero		1


	//   ....[11]....
        /*0738*/ 	.word	0x00000600
        /*073c*/ 	.word	0x000000ff
        /*0740*/ 	.word	0x00031c80
        /*0744*/ 	.short	0x0100
        /*0746*/ 	.byte	0x06
	.zero		1


	//   ....[12]....
        /*0748*/ 	.word	0x00000610
        /*074c*/ 	.word	0x000000ff
        /*0750*/ 	.word	0x00031c78
        /*0754*/ 	.short	0x0100
        /*0756*/ 	.byte	0x06
	.zero		1


	//   ....[13]....
        /*0758*/ 	.word	0x00000620
        /*075c*/ 	.word	0x000000ff
        /*0760*/ 	.word	0x00031c88
        /*0764*/ 	.short	0x0100
        /*0766*/ 	.byte	0x06
	.zero		1


	//   ....[14]....
        /*0768*/ 	.word	0x00000750
        /*076c*/ 	.word	0x000000ff
        /*0770*/ 	.word	0x00031c90
        /*0774*/ 	.short	0x0100
        /*0776*/ 	.byte	0x08
	.zero		1


	//   ....[15]....
        /*0778*/ 	.word	0x00000760
        /*077c*/ 	.word	0x000000ff
        /*0780*/ 	.word	0x00031ca0
        /*0784*/ 	.short	0x0100
        /*0786*/ 	.byte	0x08
	.zero		1


	//   ....[16]....
        /*0788*/ 	.word	0x00000770
        /*078c*/ 	.word	0x000000ff
        /*0790*/ 	.word	0x00031c98
        /*0794*/ 	.short	0x0100
        /*0796*/ 	.byte	0x08
	.zero		1


	//   ....[17]....
        /*0798*/ 	.word	0x00000780
        /*079c*/ 	.word	0x000000ff
        /*07a0*/ 	.word	0x00031ca8
        /*07a4*/ 	.short	0x0100
        /*07a6*/ 	.byte	0x08
	.zero		1


	//   ....[18]....
        /*07a8*/ 	.word	0x000008b0
        /*07ac*/ 	.word	0x000000ff
        /*07b0*/ 	.word	0x00031cb0
        /*07b4*/ 	.short	0x0100
        /*07b6*/ 	.byte	0x08
	.zero		1


	//   ....[19]....
        /*07b8*/ 	.word	0x000008c0
        /*07bc*/ 	.word	0x000000ff
        /*07c0*/ 	.word	0x00031cc0
        /*07c4*/ 	.short	0x0100
        /*07c6*/ 	.byte	0x08
	.zero		1


	//   ....[20]....
        /*07c8*/ 	.word	0x000008d0
        /*07cc*/ 	.word	0x000000ff
        /*07d0*/ 	.word	0x00031cb8
        /*07d4*/ 	.short	0x0100
        /*07d6*/ 	.byte	0x08
	.zero		1


	//   ....[21]....
        /*07d8*/ 	.word	0x000008e0
        /*07dc*/ 	.word	0x000000ff
        /*07e0*/ 	.word	0x00031cc8
        /*07e4*/ 	.short	0x0100
        /*07e6*/ 	.byte	0x08
	.zero		1


	//   ....[22]....
        /*07e8*/ 	.word	0x00001d50
        /*07ec*/ 	.word	0x000000ff
        /*07f0*/ 	.word	0x00031c00
        /*07f4*/ 	.short	0x010a
        /*07f6*/ 	.byte	0x25
	.zero		1


	//   ....[23]....
        /*07f8*/ 	.word	0x00001dd0
        /*07fc*/ 	.word	0x00000000
        /*0800*/ 	.word	0x00031c30
        /*0804*/ 	.short	0x010a
        /*0806*/ 	.byte	0x3f
	.zero		1


	//   ....[24]....
        /*0808*/ 	.word	0x00001e40
        /*080c*/ 	.word	0x00000000
        /*0810*/ 	.word	0x00031c30
        /*0814*/ 	.short	0x010a
        /*0816*/ 	.byte	0x3f
	.zero		1


	//   ....[25]....
        /*0818*/ 	.word	0x00004fc0
        /*081c*/ 	.word	0x00000006
        /*0820*/ 	.word	0x00000000
        /*0824*/ 	.short	0x0101
        /*0826*/ 	.byte	0x3f
	.zero		1


	//   ....[26]....
        /*0828*/ 	.word	0x00006010
        /*082c*/ 	.word	0x000000ff
        /*0830*/ 	.word	0x00031c30
        /*0834*/ 	.short	0x010a
        /*0836*/ 	.byte	0x04
	.zero		1


	//   ....[27]....
        /*0838*/ 	.word	0x00006050
        /*083c*/ 	.word	0x000000ff
        /*0840*/ 	.word	0x00031c30
        /*0844*/ 	.short	0x010a
        /*0846*/ 	.byte	0x04
	.zero		1


	//   ....[28]....
        /*0848*/ 	.word	0x000076f0
        /*084c*/ 	.word	0x000000ff
        /*0850*/ 	.word	0x00031c50
        /*0854*/ 	.short	0x010a
        /*0856*/ 	.byte	0x04
	.zero		1


	//   ....[29]....
        /*0858*/ 	.word	0x00007730
        /*085c*/ 	.word	0x000000ff
        /*0860*/ 	.word	0x00031c50
        /*0864*/ 	.short	0x010a
        /*0866*/ 	.byte	0x04
	.zero		1


	//   ....[30]....
        /*0868*/ 	.word	0x00009540
        /*086c*/ 	.word	0x00000008
        /*0870*/ 	.word	0x00000000
        /*0874*/ 	.short	0x0101
        /*0876*/ 	.byte	0x3f
	.zero		1


	//   ....[31]....
        /*0878*/ 	.word	0x000096f0
        /*087c*/ 	.word	0x00000008
        /*0880*/ 	.word	0x00000000
        /*0884*/ 	.short	0x0101
        /*0886*/ 	.byte	0x3f
	.zero		1


	//   ....[32]....
        /*0888*/ 	.word	0x00009ff0
        /*088c*/ 	.word	0x000000ff
        /*0890*/ 	.word	0x00031c50
        /*0894*/ 	.short	0x010a
        /*0896*/ 	.byte	0x09
	.zero		1


	//   ....[33]....
        /*0898*/ 	.word	0x0000a030
        /*089c*/ 	.word	0x000000ff
        /*08a0*/ 	.word	0x00031c50
        /*08a4*/ 	.short	0x010a
        /*08a6*/ 	.byte	0x09
	.zero		1


	//   ....[34]....
        /*08a8*/ 	.word	0x0000a6f0
        /*08ac*/ 	.word	0x00000006
        /*08b0*/ 	.word	0x00000000
        /*08b4*/ 	.short	0x0101
        /*08b6*/ 	.byte	0x3f
	.zero		1


	//   ....[35]....
        /*08b8*/ 	.word	0x0000bd30
        /*08bc*/ 	.word	0x000000ff
        /*08c0*/ 	.word	0x00000000
        /*08c4*/ 	.short	0x0101
        /*08c6*/ 	.byte	0x04
	.zero		1


	//   ....[36]....
        /*08c8*/ 	.word	0x0000c330
        /*08cc*/ 	.word	0x000000ff
        /*08d0*/ 	.word	0x00000000
        /*08d4*/ 	.short	0x0101
        /*08d6*/ 	.byte	0x04
	.zero		1


	//   ....[37]....
        /*08d8*/ 	.word	0x0000f500
        /*08dc*/ 	.word	0x00000000
        /*08e0*/ 	.word	0x00031c40
        /*08e4*/ 	.short	0x010a
        /*08e6*/ 	.byte	0x3f
	.zero		1


	//   ....[38]....
        /*08e8*/ 	.word	0x00010400
        /*08ec*/ 	.word	0x00000011
        /*08f0*/ 	.word	0x00031c00
        /*08f4*/ 	.short	0x0107
        /*08f6*/ 	.byte	0x3f
	.zero		1


	//   ....[39]....
        /*08f8*/ 	.word	0x000104f0
        /*08fc*/ 	.word	0x00000011
        /*0900*/ 	.word	0x00031c00
        /*0904*/ 	.short	0x0101
        /*0906*/ 	.byte	0x3f
	.zero		1


	//   ....[40]....
        /*0908*/ 	.word	0x00010510
        /*090c*/ 	.word	0x00000011
        /*0910*/ 	.word	0x00031c20
        /*0914*/ 	.short	0x010a
        /*0916*/ 	.byte	0x3f
	.zero		1


	//   ....[41]....
        /*0918*/ 	.word	0x000108b0
        /*091c*/ 	.word	0x00000003
        /*0920*/ 	.word	0x00031c40
        /*0924*/ 	.short	0x010a
        /*0926*/ 	.byte	0x3f
	.zero		1


	//   ....[42]....
        /*0928*/ 	.word	0x00010d30
        /*092c*/ 	.word	0x00000002
        /*0930*/ 	.word	0x00000060
        /*0934*/ 	.short	0x010a
        /*0936*/ 	.byte	0x3f
	.zero		1


	//   ....[43]....
        /*0938*/ 	.word	0x00011470
        /*093c*/ 	.word	0x00000003
        /*0940*/ 	.word	0x00031c40
        /*0944*/ 	.short	0x010a
        /*0946*/ 	.byte	0x3f
	.zero		1


	//   ....[44]....
        /*0948*/ 	.word	0x000118f0
        /*094c*/ 	.word	0x0000000c
        /*0950*/ 	.word	0x00000060
        /*0954*/ 	.short	0x010a
        /*0956*/ 	.byte	0x3f
	.zero		1


	//   ....[45]....
        /*0958*/ 	.word	0x00011f70
        /*095c*/ 	.word	0x00000002
        /*0960*/ 	.word	0x00031c40
        /*0964*/ 	.short	0x010a
        /*0966*/ 	.byte	0x3f
	.zero		1


	//   ....[46]....
        /*0968*/ 	.word	0x00012400
        /*096c*/ 	.word	0x00000007
        /*0970*/ 	.word	0x00000060
        /*0974*/ 	.short	0x010a
        /*0976*/ 	.byte	0x3f
	.zero		1


	//   ....[47]....
        /*0978*/ 	.word	0x00012a40
        /*097c*/ 	.word	0x00000003
        /*0980*/ 	.word	0x00031c60
        /*0984*/ 	.short	0x010a
        /*0986*/ 	.byte	0x3f
	.zero		1


	//   ....[48]....
        /*0988*/ 	.word	0x00013ba0
        /*098c*/ 	.word	0x00000009
        /*0990*/ 	.word	0x00031c20
        /*0994*/ 	.short	0x010a
        /*0996*/ 	.byte	0x3f
	.zero		1


	//   ....[49]....
        /*0998*/ 	.word	0x00013d60
        /*099c*/ 	.word	0x00000007
        /*09a0*/ 	.word	0x00000000
        /*09a4*/ 	.short	0x010a
        /*09a6*/ 	.byte	0x3f
	.zero		1


	//   ....[50]....
        /*09a8*/ 	.word	0x00013dd0
        /*09ac*/ 	.word	0x00000003
        /*09b0*/ 	.word	0x00000000
        /*09b4*/ 	.short	0x010a
        /*09b6*/ 	.byte	0x3f
	.zero		1


	//   ....[51]....
        /*09b8*/ 	.word	0x00013e30
        /*09bc*/ 	.word	0x00000005
        /*09c0*/ 	.word	0x00000000
        /*09c4*/ 	.short	0x010a
        /*09c6*/ 	.byte	0x3f
	.zero		1


	//   ....[52]....
        /*09c8*/ 	.word	0x00013e60
        /*09cc*/ 	.word	0x00000003
        /*09d0*/ 	.word	0x00000000
        /*09d4*/ 	.short	0x010a
        /*09d6*/ 	.byte	0x3f
	.zero		1


	//   ....[53]....
        /*09d8*/ 	.word	0x00013ed0
        /*09dc*/ 	.word	0x00000003
        /*09e0*/ 	.word	0x00031c00
        /*09e4*/ 	.short	0x010a
        /*09e6*/ 	.byte	0x3f
	.zero		1


	//   ....[54]....
        /*09e8*/ 	.word	0x00013f20
        /*09ec*/ 	.word	0x00000000
        /*09f0*/ 	.word	0x00031c30
        /*09f4*/ 	.short	0x010a
        /*09f6*/ 	.byte	0x3f
	.zero		1


	//   ....[55]....
        /*09f8*/ 	.word	0x00013f80
        /*09fc*/ 	.word	0x00000007
        /*0a00*/ 	.word	0x00031c30
        /*0a04*/ 	.short	0x010a
        /*0a06*/ 	.byte	0x3f
	.zero		1


	//   ....[56]....
        /*0a08*/ 	.word	0x00013fe0
        /*0a0c*/ 	.word	0x00000007
        /*0a10*/ 	.word	0x00031c50
        /*0a14*/ 	.short	0x010a
        /*0a16*/ 	.byte	0x3f
	.zero		1


	//   ....[57]....
        /*0a18*/ 	.word	0x00014040
        /*0a1c*/ 	.word	0x00000003
        /*0a20*/ 	.word	0x00031c50
        /*0a24*/ 	.short	0x010a
        /*0a26*/ 	.byte	0x3f
	.zero		1


	//   ....[58]....
        /*0a28*/ 	.word	0x000141e0
        /*0a2c*/ 	.word	0x00000000
        /*0a30*/ 	.word	0x00031c40
        /*0a34*/ 	.short	0x010a
        /*0a36*/ 	.byte	0x3f
	.zero		1


	//   ....[59]....
        /*0a38*/ 	.word	0x00014ac0
        /*0a3c*/ 	.word	0x00000011
        /*0a40*/ 	.word	0x00031c20
        /*0a44*/ 	.short	0x010a
        /*0a46*/ 	.byte	0x3f
	.zero		1


	//   ....[60]....
        /*0a48*/ 	.word	0x00014b10
        /*0a4c*/ 	.word	0x00000003
        /*0a50*/ 	.word	0x00031c40
        /*0a54*/ 	.short	0x010a
        /*0a56*/ 	.byte	0x3f
	.zero		1


	//   ....[61]....
        /*0a58*/ 	.word	0x00014b60
        /*0a5c*/ 	.word	0x00000002
        /*0a60*/ 	.word	0x00000060
        /*0a64*/ 	.short	0x010a
        /*0a66*/ 	.byte	0x3f
	.zero		1


	//   ....[62]....
        /*0a68*/ 	.word	0x00014bb0
        /*0a6c*/ 	.word	0x00000003
        /*0a70*/ 	.word	0x00031c40
        /*0a74*/ 	.short	0x010a
        /*0a76*/ 	.byte	0x3f
	.zero		1


	//   ....[63]....
        /*0a78*/ 	.word	0x00014c00
        /*0a7c*/ 	.word	0x0000000c
        /*0a80*/ 	.word	0x00000060
        /*0a84*/ 	.short	0x010a
        /*0a86*/ 	.byte	0x3f
	.zero		1


	//   ....[64]....
        /*0a88*/ 	.word	0x00014c50
        /*0a8c*/ 	.word	0x00000002
        /*0a90*/ 	.word	0x00031c40
        /*0a94*/ 	.short	0x010a
        /*0a96*/ 	.byte	0x3f
	.zero		1


	//   ....[65]....
        /*0a98*/ 	.word	0x00014ca0
        /*0a9c*/ 	.word	0x00000007
        /*0aa0*/ 	.word	0x00000060
        /*0aa4*/ 	.short	0x010a
        /*0aa6*/ 	.byte	0x3f
	.zero		1


	//   ....[66]....
        /*0aa8*/ 	.word	0x00014cf0
        /*0aac*/ 	.word	0x00000003
        /*0ab0*/ 	.word	0x00031c60
        /*0ab4*/ 	.short	0x010a
        /*0ab6*/ 	.byte	0x3f
	.zero		1


	//   ....[67]....
        /*0ab8*/ 	.word	0x00015730
        /*0abc*/ 	.word	0x00000009
        /*0ac0*/ 	.word	0x00031c20
        /*0ac4*/ 	.short	0x010a
        /*0ac6*/ 	.byte	0x3f
	.zero		1


	//   ....[68]....
        /*0ac8*/ 	.word	0x000158d0
        /*0acc*/ 	.word	0x00000007
        /*0ad0*/ 	.word	0x00000000
        /*0ad4*/ 	.short	0x010a
        /*0ad6*/ 	.byte	0x3f
	.zero		1


	//   ....[69]....
        /*0ad8*/ 	.word	0x00015920
        /*0adc*/ 	.word	0x00000003
        /*0ae0*/ 	.word	0x00000000
        /*0ae4*/ 	.short	0x010a
        /*0ae6*/ 	.byte	0x3f
	.zero		1


	//   ....[70]....
        /*0ae8*/ 	.word	0x00015970
        /*0aec*/ 	.word	0x00000005
        /*0af0*/ 	.word	0x00000000
        /*0af4*/ 	.short	0x010a
        /*0af6*/ 	.byte	0x3f
	.zero		1


	//----- nvinfo : EIATTR_NUM_MBARRIERS
	.align		4
.L_121:
        /*0af8*/ 	.byte	0x03, 0x38
        /*0afa*/ 	.short	0x0016


	//----- nvinfo : EIATTR_EXIT_INSTR_OFFSETS
	.align		4
        /*0afc*/ 	.byte	0x04, 0x1c
        /*0afe*/ 	.short	(.L_123 - .L_122)


	//   ....[0]....
.L_122:
        /*0b00*/ 	.word	0x00000a90


	//   ....[1]....
        /*0b04*/ 	.word	0x0000d760


	//   ....[2]....
        /*0b08*/ 	.word	0x00013eb0


	//----- nvinfo : EIATTR_MAX_THREADS
	.align		4
.L_123:
        /*0b0c*/ 	.byte	0x04, 0x05
        /*0b0e*/ 	.short	(.L_125 - .L_124)
.L_124:
        /*0b10*/ 	.word	0x00000200
        /*0b14*/ 	.word	0x00000001
        /*0b18*/ 	.word	0x00000001


	//----- nvinfo : EIATTR_CRS_STACK_SIZE
	.align		4
.L_125:
        /*0b1c*/ 	.byte	0x04, 0x1e
        /*0b1e*/ 	.short	(.L_127 - .L_126)
.L_126:
        /*0b20*/ 	.word	0x00000000


	//----- nvinfo : EIATTR_CBANK_PARAM_SIZE
	.align		4
.L_127:
        /*0b24*/ 	.byte	0x03, 0x19
        /*0b26*/ 	.short	0x0af0


	//----- nvinfo : EIATTR_PARAM_CBANK
	.align		4
        /*0b28*/ 	.byte	0x04, 0x0a
        /*0b2a*/ 	.short	(.L_129 - .L_128)
	.align		4
.L_128:
        /*0b2c*/ 	.word	index@(.nv.constant0._ZN7cutlass13device_kernelIN5flash11enable_sm90INS1_16FlashAttnFwdSm90INS1_25CollectiveMainloopFwdSm90ILi2EN4cute5tupleIJNS5_1CILi1EEES8_S8_EEENS6_IJNS7_ILi192EEENS7_ILi144EEENS7_ILi96EEEEEELi96ENS_6half_tEfNS_4arch4Sm90ELb0ELb0ELb1ELb1ELb0ELb0ELb0ELb0ELb1ELb1ELb1ELb0EEENS1_21CollectiveEpilogueFwdINS6_IJSA_SC_SB_EEES9_SE_SG_Li384ELb1ELb1ELb1ELb0EEENS1_36VarlenDynamicPersistentTileSchedulerILi192ELi144ELi384ELi128ELb1ELb1ELb1ELb0ELb1ELb1EEEEEEEEEvNT_6ParamsE)
        /*0b30*/ 	.short	0x0210
        /*0b32*/ 	.short	0x0af0


	//----- nvinfo : EIATTR_SW_WAR
	.align		4
.L_129:
        /*0b34*/ 	.byte	0x04, 0x36
        /*0b36*/ 	.short	(.L_131 - .L_130)
.L_130:
        /*0b38*/ 	.word	0x00000008
.L_131:


//--------------------- .nv.info._ZN7cutlass13device_kernelIN5flash11enable_sm90INS1_16FlashAttnFwdSm90INS1_25CollectiveMainloopFwdSm90ILi2EN4cute5tupleIJNS5_1CILi1EEES8_S8_EEENS6_IJNS7_ILi192EEENS7_ILi144EEENS7_ILi96EEEEEELi96ENS_6half_tEfNS_4arch4Sm90ELb0ELb0ELb1ELb1ELb0ELb1ELb0ELb0ELb1ELb1ELb1ELb0EEENS1_21CollectiveEpilogueFwdINS6_IJSA_SC_SB_EEES9_SE_SG_Li384ELb1ELb1ELb1ELb0EEENS1_36VarlenDynamicPersistentTileSchedulerILi192ELi144ELi384ELi128ELb1ELb1ELb1ELb0ELb1ELb1EEEEEEEEEvNT_6ParamsE --------------------------
	.section	.nv.info._ZN7cutlass13device_kernelIN5flash11enable_sm90INS1_16FlashAttnFwdSm90INS1_25CollectiveMainloopFwdSm90ILi2EN4cute5tupleIJNS5_1CILi1EEES8_S8_EEENS6_IJNS7_ILi192EEENS7_ILi144EEENS7_ILi96EEEEEELi96ENS_6half_tEfNS_4arch4Sm90ELb0ELb0ELb1ELb1ELb0ELb1ELb0ELb0ELb1ELb1ELb1ELb0EEENS1_21CollectiveEpilogueFwdINS6_IJSA_SC_SB_EEES9_SE_SG_Li384ELb1ELb1ELb1ELb0EEENS1_36VarlenDynamicPersistentTileSchedulerILi192ELi144ELi384ELi128ELb1ELb1ELb1ELb0ELb1ELb1EEEEEEEEEvNT_6ParamsE,"",@"SHT_CUDA_INFO"
	.sectionflags	@""
	.align	4


	//----- nvinfo : EIATTR_CUDA_API_VERSION
	.align		4
        /*0000*/ 	.byte	0x04, 0x37
        /*0002*/ 	.short	(.L_133 - .L_132)
.L_132:
        /*0004*/ 	.word	0x00000082


	//----- nvinfo : EIATTR_KPARAM_INFO
	.align		4
.L_133:
        /*0008*/ 	.byte	0x04, 0x17
        /*000a*/ 	.short	(.L_135 - .L_134)
.L_134:
        /*000c*/ 	.word	0x00000000
        /*0010*/ 	.short	0x0000
        /*0012*/ 	.short	0x0070
        /*0014*/ 	.byte	0x00, 0xf0, 0x01, 0x2a


	//----- nvinfo : EIATTR_SPARSE_MMA_MASK
	.align		4
.L_135:
        /*0018*/ 	.byte	0x03, 0x50
        /*001a*/ 	.short	0x0000


	//----- nvinfo : EIATTR_MAXREG_COUNT
	.align		4
        /*001c*/ 	.byte	0x03, 0x1b
        /*001e*/ 	.short	0x0080


	//----- nvinfo : EIATTR_NUM_BARRIERS
	.align		4
        /*0020*/ 	.byte	0x02, 0x4c
        /*0022*/ 	.byte	0x10
	.zero		1


	//----- nvinfo : EIATTR_EXTERNS
	.align		4
        /*0024*/ 	.byte	0x04, 0x0f
        /*0026*/ 	.short	(.L_137 - .L_136)


	//   ....[0]....
	.align		4
.L_136:
        /*0028*/ 	.word	index@(__assertfail)


	//----- nvinfo : EIATTR_ANNOTATIONS
	.align		4
.L_137:
        /*002c*/ 	.byte	0x04, 0x55
        /*002e*/ 	.short	(.L_139 - .L_138)


	//   ....[0]....
.L_138:
        /* <DEDUP_REMOVED lines=141> */
        /*08f4*/ 	.byte	0xe0, 0x1b, 0x02, 0x00


	//----- nvinfo : EIATTR_MERCURY_ISA_VERSION
	.align		4
.L_139:
        /*08f8*/ 	.byte	0x03, 0x5f
        /*08fa*/ 	.short	0x0101


	//----- nvinfo : EIATTR_UNUSED_LOAD_BYTE_OFFSET
	.align		4
        /*08fc*/ 	.byte	0x04, 0x44
        /*08fe*/ 	.short	(.L_141 - .L_140)


	//   ....[0]....
.L_140:
        /*0900*/ 	.word	0x00000ad0
        /*0904*/ 	.word	0x0000fff0


	//   ....[1]....
        /*0908*/ 	.word	0x00015f20
        /*090c*/ 	.word	0x0000fff0


	//----- nvinfo : EIATTR_INT_WARP_WIDE_INSTR_OFFSETS
	.align		4
.L_141:
        /*0910*/ 	.byte	0x04, 0x31
        /*0912*/ 	.short	(.L_143 - .L_142)


	//   ....[0]....
.L_142:
        /*0914*/ 	.word	0x00000180


	//   ....[1]....
        /*0918*/ 	.word	0x00000220


	//   ....[2]....
        /*091c*/ 	.word	0x00000290


	//   ....[3]....
        /*0920*/ 	.word	0x0001b920


	//   ....[4]....
        /*0924*/ 	.word	0x0001b9b0


	//   ....[5]....
        /*0928*/ 	.word	0x0001f4b0


	//   ....[6]....
        /*092c*/ 	.word	0x0001f540


	//----- nvinfo : EIATTR_COOP_GROUP_MASK_REGIDS
	.align		4
.L_143:
        /*0930*/ 	.byte	0x04, 0x29
        /*0932*/ 	.short	(.L_145 - .L_144)


	//   ....[0]....
.L_144:
        /*0934*/ 	.word	0xffffffff


	//   ....[1]....
        /*0938*/ 	.word	0xffffffff


	//   ....[2]....
        /*093c*/ 	.word	0xffffffff


	//   ....[3]....
        /*0940*/ 	.word	0xffffffff


	//   ....[4]....
        /*0944*/ 	.word	0xffffffff


	//   ....[5]....
        /*0948*/ 	.word	0xffffffff


	//   ....[6]....
        /*094c*/ 	.word	0xffffffff


	//   ....[7]....
        /*0950*/ 	.word	0xffffffff


	//   ....[8]....
        /*0954*/ 	.word	0xffffffff


	//   ....[9]....
        /*0958*/ 	.word	0xffffffff


	//   ....[10]....
        /*095c*/ 	.word	0xffffffff


	//   ....[11]....
        /*0960*/ 	.word	0xffffffff


	//   ....[12]....
        /*0964*/ 	.word	0xffffffff


	//   ....[13]....
        /*0968*/ 	.word	0xffffffff


	//   ....[14]....
        /*096c*/ 	.word	0xffffffff


	//   ....[15]....
        /*0970*/ 	.word	0xffffffff


	//   ....[16]....
        /*0974*/ 	.word	0xffffffff


	//   ....[17]....
        /*0978*/ 	.word	0xffffffff


	//   ....[18]....
        /*097c*/ 	.word	0xffffffff


	//   ....[19]....
        /*0980*/ 	.word	0xffffffff


	//   ....[20]....
        /*0984*/ 	.word	0xffffffff


	//   ....[21]....
        /*0988*/ 	.word	0xffffffff


	//   ....[22]....
        /*098c*/ 	.word	0xffffffff


	//   ....[23]....
        /*0990*/ 	.word	0xffffffff


	//   ....[24]....
        /*0994*/ 	.word	0xffffffff


	//   ....[25]....
        /*0998*/ 	.word	0xffffffff


	//   ....[26]....
        /*099c*/ 	.word	0xffffffff


	//   ....[27]....
        /*09a0*/ 	.word	0xffffffff


	//   ....[28]....
        /*09a4*/ 	.word	0xffffffff


	//   ....[29]....
        /*09a8*/ 	.word	0xffffffff


	//   ....[30]....
        /*09ac*/ 	.word	0xffffffff


	//   ....[31]....
        /*09b0*/ 	.word	0xffffffff


	//   ....[32]....
        /*09b4*/ 	.word	0xffffffff


	//   ....[33]....
        /*09b8*/ 	.word	0xffffffff


	//   ....[34]....
        /*09bc*/ 	.word	0xffffffff


	//   ....[35]....
        /*09c0*/ 	.word	0xffffffff


	//   ....[36]....
        /*09c4*/ 	.word	0xffffffff


	//   ....[37]....
        /*09c8*/ 	.word	0xffffffff


	//   ....[38]....
        /*09cc*/ 	.word	0xffffffff


	//   ....[39]....
        /*09d0*/ 	.word	0xffffffff


	//   ....[40]....
        /*09d4*/ 	.word	0xffffffff


	//   ....[41]....
        /*09d8*/ 	.word	0xffffffff


	//   ....[42]....
        /*09dc*/ 	.word	0xffffffff


	//   ....[43]....
        /*09e0*/ 	.word	0xffffffff


	//   ....[44]....
        /*09e4*/ 	.word	0xffffffff


	//   ....[45]....
        /*09e8*/ 	.word	0xffffffff


	//   ....[46]....
        /*09ec*/ 	.word	0xffffffff


	//   ....[47]....
        /*09f0*/ 	.word	0xffffffff


	//   ....[48]....
        /*09f4*/ 	.word	0xffffffff


	//   ....[49]....
        /*09f8*/ 	.word	0xffffffff


	//   ....[50]....
        /*09fc*/ 	.word	0xffffffff


	//   ....[51]....
        /*0a00*/ 	.word	0xffffffff


	//   ....[52]....
        /*0a04*/ 	.word	0xffffffff


	//   ....[53]....
        /*0a08*/ 	.word	0xffffffff


	//   ....[54]....
        /*0a0c*/ 	.word	0xffffffff


	//   ....[55]....
        /*0a10*/ 	.word	0xffffffff


	//   ....[56]....
        /*0a14*/ 	.word	0xffffffff


	//   ....[57]....
        /*0a18*/ 	.word	0xffffffff


	//   ....[58]....
        /*0a1c*/ 	.word	0xffffffff


	//   ....[59]....
        /*0a20*/ 	.word	0xffffffff


	//   ....[60]....
        /*0a24*/ 	.word	0xffffffff


	//   ....[61]....
        /*0a28*/ 	.word	0xffffffff


	//   ....[62]....
        /*0a2c*/ 	.word	0xffffffff


	//   ....[63]....
        /*0a30*/ 	.word	0xffffffff


	//   ....[64]....
        /*0a34*/ 	.word	0xffffffff


	//   ....[65]....
        /*0a38*/ 	.word	0xffffffff


	//   ....[66]....
        /*0a3c*/ 	.word	0xffffffff


	//   ....[67]....
        /*0a40*/ 	.word	0xffffffff


	//   ....[68]....
        /*0a44*/ 	.word	0xffffffff


	//   ....[69]....
        /*0a48*/ 	.word	0xffffffff


	//   ....[70]....
        /*0a4c*/ 	.word	0xffffffff


	//   ....[71]....
        /*0a50*/ 	.word	0xffffffff


	//   ....[72]....
        /*0a54*/ 	.word	0xffffffff


	//   ....[73]....
        /*0a58*/ 	.word	0xffffffff


	//   ....[74]....
        /*0a5c*/ 	.word	0xffffffff


	//   ....[75]....
        /*0a60*/ 	.word	0xffffffff


	//   ....[76]....
        /*0a64*/ 	.word	0xffffffff


	//   ....[77]....
        /*0a68*/ 	.word	0xffffffff


	//   ....[78]....
        /*0a6c*/ 	.word	0xffffffff


	//   ....[79]....
        /*0a70*/ 	.word	0xffffffff


	//   ....[80]....
        /*0a74*/ 	.word	0xffffffff


	//   ....[81]....
        /*0a78*/ 	.word	0xffffffff


	//   ....[82]....
        /*0a7c*/ 	.word	0xffffffff


	//   ....[83]....
        /*0a80*/ 	.word	0xffffffff


	//   ....[84]....
        /*0a84*/ 	.word	0xffffffff


	//   ....[85]....
        /*0a88*/ 	.word	0xffffffff


	//   ....[86]....
        /*0a8c*/ 	.word	0xffffffff


	//   ....[87]....
        /*0a90*/ 	.word	0xffffffff


	//   ....[88]....
        /*0a94*/ 	.word	0xffffffff


	//   ....[89]....
        /*0a98*/ 	.word	0xffffffff


	//   ....[90]....
        /*0a9c*/ 	.word	0xffffffff


	//   ....[91]....
        /*0aa0*/ 	.word	0xffffffff


	//   ....[92]....
        /*0aa4*/ 	.word	0xffffffff


	//   ....[93]....
        /*0aa8*/ 	.word	0xffffffff


	//   ....[94]....
        /*0aac*/ 	.word	0xffffffff


	//   ....[95]....
        /*0ab0*/ 	.word	0xffffffff


	//   ....[96]....
        /*0ab4*/ 	.word	0x0500000f


	//   ....[97]....
        /*0ab8*/ 	.word	0x0500000f


	//   ....[98]....
        /*0abc*/ 	.word	0x0500000f


	//   ....[99]....
        /*0ac0*/ 	.word	0x0500000f


	//   ....[100]....
        /*0ac4*/ 	.word	0x0500000f


	//   ....[101]....
        /*0ac8*/ 	.word	0x0500000f


	//   ....[102]....
        /*0acc*/ 	.word	0x0500000f


	//   ....[103]....
        /*0ad0*/ 	.word	0x0500000f


	//   ....[104]....
        /*0ad4*/ 	.word	0x0500000f


	//   ....[105]....
        /*0ad8*/ 	.word	0x0500000f


	//   ....[106]....
        /*0adc*/ 	.word	0x0500000f


	//   ....[107]....
        /*0ae0*/ 	.word	0x0500000f


	//   ....[108]....
        /*0ae4*/ 	.word	0x0500000f


	//   ....[109]....
        /*0ae8*/ 	.word	0x0500000f


	//   ....[110]....
        /*0aec*/ 	.word	0x0500000f


	//   ....[111]....
        /*0af0*/ 	.word	0x0500000f


	//   ....[112]....
        /*0af4*/ 	.word	0x0500000f


	//   ....[113]....
        /*0af8*/ 	.word	0x0500000f


	//   ....[114]....
        /*0afc*/ 	.word	0x0500000f


	//   ....[115]....
        /*0b00*/ 	.word	0x0500000f


	//   ....[116]....
        /*0b04*/ 	.word	0x0500000f


	//   ....[117]....
        /*0b08*/ 	.word	0x0500000f


	//   ....[118]....
        /*0b0c*/ 	.word	0x0500000f


	//   ....[119]....
        /*0b10*/ 	.word	0x0500000f


	//   ....[120]....
        /*0b14*/ 	.word	0x0500000f


	//   ....[121]....
        /*0b18*/ 	.word	0x0500000f


	//   ....[122]....
        /*0b1c*/ 	.word	0x0500000f


	//   ....[123]....
        /*0b20*/ 	.word	0x0500000f


	//   ....[124]....
        /*0b24*/ 	.word	0x0500000f


	//   ....[125]....
        /*0b28*/ 	.word	0x0500000f


	//   ....[126]....
        /*0b2c*/ 	.word	0x0500000f


	//   ....[127]....
        /*0b30*/ 	.word	0x0500000f


	//   ....[128]....
        /*0b34*/ 	.word	0x0500000f


	//   ....[129]....
        /*0b38*/ 	.word	0x0500000f


	//   ....[130]....
        /*0b3c*/ 	.word	0x0500000f


	//   ....[131]....
        /*0b40*/ 	.word	0x0500000f


	//   ....[132]....
        /*0b44*/ 	.word	0x0500000f


	//   ....[133]....
        /*0b48*/ 	.word	0x0500000f


	//   ....[134]....
        /*0b4c*/ 	.word	0x0500000f


	//   ....[135]....
        /*0b50*/ 	.word	0x0500000f


	//   ....[136]....
        /*0b54*/ 	.word	0x0500000f


	//   ....[137]....
        /*0b58*/ 	.word	0x0500000f


	//   ....[138]....
        /*0b5c*/ 	.word	0x0500000f


	//   ....[139]....
        /*0b60*/ 	.word	0x0500000f


	//   ....[140]....
        /*0b64*/ 	.word	0x0500000f


	//   ....[141]....
        /*0b68*/ 	.word	0x0500000f


	//   ....[142]....
        /*0b6c*/ 	.word	0x0500000f


	//   ....[143]....
        /*0b70*/ 	.word	0x0500000f


	//   ....[144]....
        /*0b74*/ 	.word	0x0500000f


	//   ....[145]....
        /*0b78*/ 	.word	0x0500000f


	//   ....[146]....
        /*0b7c*/ 	.word	0x0500000f


	//   ....[147]....
        /*0b80*/ 	.word	0x0500000f


	//   ....[148]....
        /*0b84*/ 	.word	0x0500000f


	//   ....[149]....
        /*0b88*/ 	.word	0x0500000f


	//----- nvinfo : EIATTR_COOP_GROUP_INSTR_OFFSETS
	.align		4
.L_145:
        /*0b8c*/ 	.byte	0x04, 0x28
        /*0b8e*/ 	.short	(.L_147 - .L_146)


	//   ....[0]....
.L_146:
        /*0b90*/ 	.word	0x00000060


	//   ....[1]....
        /*0b94*/ 	.word	0x00000190


	//   ....[2]....
        /*0b98*/ 	.word	0x00000240


	//   ....[3]....
        /*0b9c*/ 	.word	0x00000400


	//   ....[4]....
        /*0ba0*/ 	.word	0x00000560


	//   ....[5]....
        /*0ba4*/ 	.word	0x00000680


	//   ....[6]....
        /*0ba8*/ 	.word	0x000007e0


	//   ....[7]....
        /*0bac*/ 	.word	0x00007360


	//   ....[8]....
        /*0bb0*/ 	.word	0x00007930


	//   ....[9]....
        /*0bb4*/ 	.word	0x00007940


	//   ....[10]....
        /*0bb8*/ 	.word	0x00007950


	//   ....[11]....
        /*0bbc*/ 	.word	0x00007960


	//   ....[12]....
        /*0bc0*/ 	.word	0x00009520


	//   ....[13]....
        /*0bc4*/ 	.word	0x00009530


	//   ....[14]....
        /*0bc8*/ 	.word	0x00009540


	//   ....[15]....
        /*0bcc*/ 	.word	0x00009550


	//   ....[16]....
        /*0bd0*/ 	.word	0x0000e440


	//   ....[17]....
        /*0bd4*/ 	.word	0x0000e460


	//   ....[18]....
        /*0bd8*/ 	.word	0x0000e890


	//   ....[19]....
        /*0bdc*/ 	.word	0x0000e8e0


	//   ....[20]....
        /*0be0*/ 	.word	0x0000fc50


	//   ....[21]....
        /*0be4*/ 	.word	0x00012e00


	//   ....[22]....
        /*0be8*/ 	.word	0x00012e60


	//   ....[23]....
        /*0bec*/ 	.word	0x00013880


	//   ....[24]....
        /*0bf0*/ 	.word	0x000138a0


	//   ....[25]....
        /*0bf4*/ 	.word	0x000151b0


	//   ....[26]....
        /*0bf8*/ 	.word	0x00015950


	//   ....[27]....
        /*0bfc*/ 	.word	0x00015960


	//   ....[28]....
        /*0c00*/ 	.word	0x000159a0


	//   ....[29]....
        /*0c04*/ 	.word	0x000159b0


	//   ....[30]....
        /*0c08*/ 	.word	0x000168f0


	//   ....[31]....
        /*0c0c*/ 	.word	0x00016910


	//   ....[32]....
        /*0c10*/ 	.word	0x00016920


	//   ....[33]....
        /*0c14*/ 	.word	0x00016930


	//   ....[34]....
        /*0c18*/ 	.word	0x00016fd0


	//   ....[35]....
        /*0c1c*/ 	.word	0x00016fe0


	//   ....[36]....
        /*0c20*/ 	.word	0x00017130


	//   ....[37]....
        /*0c24*/ 	.word	0x00017140


	//   ....[38]....
        /*0c28*/ 	.word	0x00017530


	//   ....[39]....
        /*0c2c*/ 	.word	0x00017540


	//   ....[40]....
        /*0c30*/ 	.word	0x00017a30


	//   ....[41]....
        /*0c34*/ 	.word	0x00017a40


	//   ....[42]....
        /*0c38*/ 	.word	0x00018810


	//   ....[43]....
        /*0c3c*/ 	.word	0x00018820


	//   ....[44]....
        /*0c40*/ 	.word	0x00018980


	//   ....[45]....
        /*0c44*/ 	.word	0x00018990


	//   ....[46]....
        /*0c48*/ 	.word	0x00018b40


	//   ....[47]....
        /*0c4c*/ 	.word	0x00018d60


	//   ....[48]....
        /*0c50*/ 	.word	0x00018d90


	//   ....[49]....
        /*0c54*/ 	.word	0x00018dc0


	//   ....[50]....
        /*0c58*/ 	.word	0x00018df0


	//   ....[51]....
        /*0c5c*/ 	.word	0x00018e20


	//   ....[52]....
        /*0c60*/ 	.word	0x00018e50


	//   ....[53]....
        /*0c64*/ 	.word	0x00018fd0


	//   ....[54]....
        /*0c68*/ 	.word	0x00019000


	//   ....[55]....
        /*0c6c*/ 	.word	0x00019030


	//   ....[56]....
        /*0c70*/ 	.word	0x00019060


	//   ....[57]....
        /*0c74*/ 	.word	0x00019090


	//   ....[58]....
        /*0c78*/ 	.word	0x000190c0


	//   ....[59]....
        /*0c7c*/ 	.word	0x00019150


	//   ....[60]....
        /*0c80*/ 	.word	0x00019180


	//   ....[61]....
        /*0c84*/ 	.word	0x00019190


	//   ....[62]....
        /*0c88*/ 	.word	0x00019230


	//   ....[63]....
        /*0c8c*/ 	.word	0x0001a200


	//   ....[64]....
        /*0c90*/ 	.word	0x0001bec0


	//   ....[65]....
        /*0c94*/ 	.word	0x0001cb80


	//   ....[66]....
        /*0c98*/ 	.word	0x0001cba0


	//   ....[67]....
        /*0c9c*/ 	.word	0x0001cc30


	//   ....[68]....
        /*0ca0*/ 	.word	0x0001cc50


	//   ....[69]....
        /*0ca4*/ 	.word	0x0001ccf0


	//   ....[70]....
        /*0ca8*/ 	.word	0x0001cd10


	//   ....[71]....
        /*0cac*/ 	.word	0x0001cd20


	//   ....[72]....
        /*0cb0*/ 	.word	0x0001cdb0


	//   ....[73]....
        /*0cb4*/ 	.word	0x0001cdd0


	//   ....[74]....
        /*0cb8*/ 	.word	0x0001ce00


	//   ....[75]....
        /*0cbc*/ 	.word	0x0001ce40


	//   ....[76]....
        /*0cc0*/ 	.word	0x0001cef0


	//   ....[77]....
        /*0cc4*/ 	.word	0x0001fc30


	//   ....[78]....
        /*0cc8*/ 	.word	0x0001fc60


	//   ....[79]....
        /*0ccc*/ 	.word	0x0001fcc0


	//   ....[80]....
        /*0cd0*/ 	.word	0x0001fcf0


	//   ....[81]....
        /*0cd4*/ 	.word	0x0001fd20


	//   ....[82]....
        /*0cd8*/ 	.word	0x0001fd50


	//   ....[83]....
        /*0cdc*/ 	.word	0x0001fd80


	//   ....[84]....
        /*0ce0*/ 	.word	0x0001fdb0


	//   ....[85]....
        /*0ce4*/ 	.word	0x0001ff50


	//   ....[86]....
        /*0ce8*/ 	.word	0x0001ff80


	//   ....[87]....
        /*0cec*/ 	.word	0x0001ffb0


	//   ....[88]....
        /*0cf0*/ 	.word	0x0001ffe0


	//   ....[89]....
        /*0cf4*/ 	.word	0x00020010


	//   ....[90]....
        /*0cf8*/ 	.word	0x00020040


	//   ....[91]....
        /*0cfc*/ 	.word	0x00020100


	//   ....[92]....
        /*0d00*/ 	.word	0x00020120


	//   ....[93]....
        /*0d04*/ 	.word	0x00020130


	//   ....[94]....
        /*0d08*/ 	.word	0x00020190


	//   ....[95]....
        /*0d0c*/ 	.word	0x000207b0


	//   ....[96]....
        /*0d10*/ 	.word	0x00020bb0


	//   ....[97]....
        /*0d14*/ 	.word	0x00020c60


	//   ....[98]....
        /*0d18*/ 	.word	0x00020cf0


	//   ....[99]....
        /*0d1c*/ 	.word	0x00020d40


	//   ....[100]....
        /*0d20*/ 	.word	0x00020d90


	//   ....[101]....
        /*0d24*/ 	.word	0x00020e80


	//   ....[102]....
        /*0d28*/ 	.word	0x00020f10


	//   ....[103]....
        /*0d2c*/ 	.word	0x00020f70


	//   ....[104]....
        /*0d30*/ 	.word	0x00020fd0


	//   ....[105]....
        /*0d34*/ 	.word	0x000211e0


	//   ....[106]....
        /*0d38*/ 	.word	0x00021230


	//   ....[107]....
        /*0d3c*/ 	.word	0x000212c0


	//   ....[108]....
        /*0d40*/ 	.word	0x00021350


	//   ....[109]....
        /*0d44*/ 	.word	0x000213d0


	//   ....[110]....
        /*0d48*/ 	.word	0x00021420


	//   ....[111]....
        /*0d4c*/ 	.word	0x000214b0


	//   ....[112]....
        /*0d50*/ 	.word	0x00021540


	//   ....[113]....
        /*0d54*/ 	.word	0x000215c0


	//   ....[114]....
        /*0d58*/ 	.word	0x00021610


	//   ....[115]....
        /*0d5c*/ 	.word	0x000216a0


	//   ....[116]....
        /*0d60*/ 	.word	0x00021730


	//   ....[117]....
        /*0d64*/ 	.word	0x000217f0


	//   ....[118]....
        /*0d68*/ 	.word	0x00021ad0


	//   ....[119]....
        /*0d6c*/ 	.word	0x00021c80


	//   ....[120]....
        /*0d70*/ 	.word	0x00021cd0


	//   ....[121]....
        /*0d74*/ 	.word	0x00021d30


	//   ....[122]....
        /*0d78*/ 	.word	0x00021e10


	//   ....[123]....
        /*0d7c*/ 	.word	0x00021e70


	//   ....[124]....
        /*0d80*/ 	.word	0x00021f90


	//   ....[125]....
        /*0d84*/ 	.word	0x00021ff0


	//   ....[126]....
        /*0d88*/ 	.word	0x00022090


	//   ....[127]....
        /*0d8c*/ 	.word	0x00022150


	//   ....[128]....
        /*0d90*/ 	.word	0x000221d0


	//   ....[129]....
        /*0d94*/ 	.word	0x000222a0


	//   ....[130]....
        /*0d98*/ 	.word	0x00022320


	//   ....[131]....
        /*0d9c*/ 	.word	0x000226d0


	//   ....[132]....
        /*0da0*/ 	.word	0x00022770


	//   ....[133]....
        /*0da4*/ 	.word	0x000228f0


	//   ....[134]....
        /*0da8*/ 	.word	0x00022960


	//   ....[135]....
        /*0dac*/ 	.word	0x000229d0


	//   ....[136]....
        /*0db0*/ 	.word	0x00022a40


	//   ....[137]....
        /*0db4*/ 	.word	0x00022ab0


	//   ....[138]....
        /*0db8*/ 	.word	0x00022b30


	//   ....[139]....
        /*0dbc*/ 	.word	0x00022bb0


	//   ....[140]....
        /*0dc0*/ 	.word	0x00022c40


	//   ....[141]....
        /*0dc4*/ 	.word	0x00022cb0


	//   ....[142]....
        /*0dc8*/ 	.word	0x00022d20


	//   ....[143]....
        /*0dcc*/ 	.word	0x00022d90


	//   ....[144]....
        /*0dd0*/ 	.word	0x00022e10


	//   ....[145]....
        /*0dd4*/ 	.word	0x00022e80


	//   ....[146]....
        /*0dd8*/ 	.word	0x00022f20


	//   ....[147]....
        /*0ddc*/ 	.word	0x00022f70


	//   ....[148]....
        /*0de0*/ 	.word	0x00023000


	//   ....[149]....
        /*0de4*/ 	.word	0x00023130


	//----- nvinfo : EIATTR_REG_RECONFIG
	.align		4
.L_147:
        /*0de8*/ 	.byte	0x01, 0x54
	.zero		2


	//----- nvinfo : EIATTR_SYSCALL_OFFSETS
	.align		4
        /*0dec*/ 	.byte	0x04, 0x46
        /*0dee*/ 	.short	(.L_149 - .L_148)


	//   ....[0]....
.L_148:
        /*0df0*/ 	.word	0x00001e10


	//   ....[1]....
        /*0df4*/ 	.word	0x00001f60


	//   ....[2]....
        /*0df8*/ 	.word	0x00007530


	//   ....[3]....
        /*0dfc*/ 	.word	0x000078b0


	//   ....[4]....
        /*0e00*/ 	.word	0x0001bb10


	//   ....[5]....
        /*0e04*/ 	.word	0x0001bc60


	//   ....[6]....
        /*0e08*/ 	.word	0x0001bd60


	//   ....[7]....
        /*0e0c*/ 	.word	0x0001c640


	//----- nvinfo : EIATTR_MBARRIER_INSTR_OFFSETS
	.align		4
.L_149:
        /*0e10*/ 	.byte	0x04, 0x39
        /*0e12*/ 	.short	(.L_151 - .L_150)


	//   ....[0]....
.L_150:
        /*0e14*/ 	.word	0x000002b0
        /*0e18*/ 	.word	0x000000ff
        /*0e1c*/ 	.word	0x00031c00
        /*0e20*/ 	.short	0x0100
        /*0e22*/ 	.byte	0x08
	.zero		1


	//   ....[1]....
        /*0e24*/ 	.word	0x000002c0
        /*0e28*/ 	.word	0x000000ff
        /*0e2c*/ 	.word	0x00031c20
        /*0e30*/ 	.short	0x0100
        /*0e32*/ 	.byte	0x08
	.zero		1


	//   ....[2]....
        /*0e34*/ 	.word	0x000003b0
        /*0e38*/ 	.word	0x000000ff
        /*0e3c*/ 	.word	0x00031c30
        /*0e40*/ 	.short	0x0100
        /*0e42*/ 	.byte	0x08
	.zero		1


	//   ....[3]....
        /*0e44*/ 	.word	0x000003c0
        /*0e48*/ 	.word	0x000000ff
        /*0e4c*/ 	.word	0x00031c40
        /*0e50*/ 	.short	0x0100
        /*0e52*/ 	.byte	0x08
	.zero		1


	//   ....[4]....
        /*0e54*/ 	.word	0x000003d0
        /*0e58*/ 	.word	0x000000ff
        /*0e5c*/ 	.word	0x00031c38
        /*0e60*/ 	.short	0x0100
        /*0e62*/ 	.byte	0x08
	.zero		1


	//   ....[5]....
        /*0e64*/ 	.word	0x000003e0
        /*0e68*/ 	.word	0x000000ff
        /*0e6c*/ 	.word	0x00031c48
        /*0e70*/ 	.short	0x0100
        /*0e72*/ 	.byte	0x08
	.zero		1


	//   ....[6]....
        /*0e74*/ 	.word	0x00000510
        /*0e78*/ 	.word	0x000000ff
        /*0e7c*/ 	.word	0x00031c50
        /*0e80*/ 	.short	0x0100
        /*0e82*/ 	.byte	0x08
	.zero		1


	//   ....[7]....
        /*0e84*/ 	.word	0x00000520
        /*0e88*/ 	.word	0x000000ff
        /*0e8c*/ 	.word	0x00031c60
        /*0e90*/ 	.short	0x0100
        /*0e92*/ 	.byte	0x08
	.zero		1


	//   ....[8]....
        /*0e94*/ 	.word	0x00000530
        /*0e98*/ 	.word	0x000000ff
        /*0e9c*/ 	.word	0x00031c58
        /*0ea0*/ 	.short	0x0100
        /*0ea2*/ 	.byte	0x08
	.zero		1


	//   ....[9]....
        /*0ea4*/ 	.word	0x00000540
        /*0ea8*/ 	.word	0x000000ff
        /*0eac*/ 	.word	0x00031c68
        /*0eb0*/ 	.short	0x0100
        /*0eb2*/ 	.byte	0x08
	.zero		1


	//   ....[10]....
        /*0eb4*/ 	.word	0x00000630
        /*0eb8*/ 	.word	0x000000ff
        /*0ebc*/ 	.word	0x00031c70
        /*0ec0*/ 	.short	0x0100
        /*0ec2*/ 	.byte	0x06
	.zero		1


	//   ....[11]....
        /*0ec4*/ 	.word	0x00000640
        /*0ec8*/ 	.word	0x000000ff
        /*0ecc*/ 	.word	0x00031c80
        /*0ed0*/ 	.short	0x0100
        /*0ed2*/ 	.byte	0x06
	.zero		1


	//   ....[12]....
        /*0ed4*/ 	.word	0x00000650
        /*0ed8*/ 	.word	0x000000ff
        /*0edc*/ 	.word	0x00031c78
        /*0ee0*/ 	.short	0x0100
        /*0ee2*/ 	.byte	0x06
	.zero		1


	//   ....[13]....
        /*0ee4*/ 	.word	0x00000660
        /*0ee8*/ 	.word	0x000000ff
        /*0eec*/ 	.word	0x00031c88
        /*0ef0*/ 	.short	0x0100
        /*0ef2*/ 	.byte	0x06
	.zero		1


	//   ....[14]....
        /*0ef4*/ 	.word	0x00000790
        /*0ef8*/ 	.word	0x000000ff
        /*0efc*/ 	.word	0x00031c90
        /*0f00*/ 	.short	0x0100
        /*0f02*/ 	.byte	0x08
	.zero		1


	//   ....[15]....
        /*0f04*/ 	.word	0x000007a0
        /*0f08*/ 	.word	0x000000ff
        /*0f0c*/ 	.word	0x00031ca0
        /*0f10*/ 	.short	0x0100
        /*0f12*/ 	.byte	0x08
	.zero		1


	//   ....[16]....
        /*0f14*/ 	.word	0x000007b0
        /*0f18*/ 	.word	0x000000ff
        /*0f1c*/ 	.word	0x00031c98
        /*0f20*/ 	.short	0x0100
        /*0f22*/ 	.byte	0x08
	.zero		1


	//   ....[17]....
        /*0f24*/ 	.word	0x000007c0
        /*0f28*/ 	.word	0x000000ff
        /*0f2c*/ 	.word	0x00031ca8
        /*0f30*/ 	.short	0x0100
        /*0f32*/ 	.byte	0x08
	.zero		1


	//   ....[18]....
        /*0f34*/ 	.word	0x000008f0
        /*0f38*/ 	.word	0x000000ff
        /*0f3c*/ 	.word	0x00031cb0
        /*0f40*/ 	.short	0x0100
        /*0f42*/ 	.byte	0x08
	.zero		1


	//   ....[19]....
        /*0f44*/ 	.word	0x00000900
        /*0f48*/ 	.word	0x000000ff
        /*0f4c*/ 	.word	0x00031cc0
        /*0f50*/ 	.short	0x0100
        /*0f52*/ 	.byte	0x08
	.zero		1


	//   ....[20]....
        /*0f54*/ 	.word	0x00000910
        /*0f58*/ 	.word	0x000000ff
        /*0f5c*/ 	.word	0x00031cb8
        /*0f60*/ 	.short	0x0100
        /*0f62*/ 	.byte	0x08
	.zero		1


	//   ....[21]....
        /*0f64*/ 	.word	0x00000920
        /*0f68*/ 	.word	0x000000ff
        /*0f6c*/ 	.word	0x00031cc8
        /*0f70*/ 	.short	0x0100
        /*0f72*/ 	.byte	0x08
	.zero		1


	//   ....[22]....
        /*0f74*/ 	.word	0x000033b0
        /*0f78*/ 	.word	0x00000015
        /*0f7c*/ 	.word	0x00031c90
        /*0f80*/ 	.short	0x010a
        /*0f82*/ 	.byte	0x3f
	.zero		1


	//   ....[23]....
        /*0f84*/ 	.word	0x00004dd0
        /*0f88*/ 	.word	0x00000015
        /*0f8c*/ 	.word	0x00031c90
        /*0f90*/ 	.short	0x010a
        /*0f92*/ 	.byte	0x3f
	.zero		1


	//   ....[24]....
        /*0f94*/ 	.word	0x000067f0
        /*0f98*/ 	.word	0x00000015
        /*0f9c*/ 	.word	0x00031c90
        /*0fa0*/ 	.short	0x010a
        /*0fa2*/ 	.byte	0x3f
	.zero		1


	//   ....[25]....
        /*0fa4*/ 	.word	0x00006a60
        /*0fa8*/ 	.word	0x00000024
        /*0fac*/ 	.word	0x00000000
        /*0fb0*/ 	.short	0x0101
        /*0fb2*/ 	.byte	0x3f
	.zero		1


	//   ....[26]....
        /*0fb4*/ 	.word	0x00006aa0
        /*0fb8*/ 	.word	0x00000015
        /*0fbc*/ 	.word	0x00031cb0
        /*0fc0*/ 	.short	0x010a
        /*0fc2*/ 	.byte	0x3f
	.zero		1


	//   ....[27]....
        /*0fc4*/ 	.word	0x00006de0
        /*0fc8*/ 	.word	0x00000015
        /*0fcc*/ 	.word	0x00000000
        /*0fd0*/ 	.short	0x0101
        /*0fd2*/ 	.byte	0x3f
	.zero		1


	//   ....[28]....
        /*0fd4*/ 	.word	0x000075d0
        /*0fd8*/ 	.word	0x00000010
        /*0fdc*/ 	.word	0x00031c00
        /*0fe0*/ 	.short	0x010a
        /*0fe2*/ 	.byte	0x3f
	.zero		1


	//   ....[29]....
        /*0fe4*/ 	.word	0x00007620
        /*0fe8*/ 	.word	0x00000010
        /*0fec*/ 	.word	0x00031c00
        /*0ff0*/ 	.short	0x010a
        /*0ff2*/ 	.byte	0x3f
	.zero		1


	//   ....[30]....
        /*0ff4*/ 	.word	0x00008090
        /*0ff8*/ 	.word	0x00000010
        /*0ffc*/ 	.word	0x00031c00
        /*1000*/ 	.short	0x010a
        /*1002*/ 	.byte	0x3f
	.zero		1


	//   ....[31]....
        /*1004*/ 	.word	0x00009a90
        /*1008*/ 	.word	0x00000010
        /*100c*/ 	.word	0x00031c00
        /*1010*/ 	.short	0x010a
        /*1012*/ 	.byte	0x3f
	.zero		1


	//   ....[32]....
        /*1014*/ 	.word	0x0000b2c0
        /*1018*/ 	.word	0x00000000
        /*101c*/ 	.word	0x00031c30
        /*1020*/ 	.short	0x010a
        /*1022*/ 	.byte	0x3f
	.zero		1


	//   ....[33]....
        /*1024*/ 	.word	0x0000b390
        /*1028*/ 	.word	0x00000000
        /*102c*/ 	.word	0x00031c30
        /*1030*/ 	.short	0x010a
        /*1032*/ 	.byte	0x3f
	.zero		1


	//   ....[34]....
        /*1034*/ 	.word	0x0000ed20
        /*1038*/ 	.word	0x00000018
        /*103c*/ 	.word	0x00000000
        /*1040*/ 	.short	0x0101
        /*1042*/ 	.byte	0x3f
	.zero		1


	//   ....[35]....
        /*1044*/ 	.word	0x0000ff20
        /*1048*/ 	.word	0x0000000e
        /*104c*/ 	.word	0x00031c30
        /*1050*/ 	.short	0x010a
        /*1052*/ 	.byte	0x3f
	.zero		1


	//   ....[36]....
        /*1054*/ 	.word	0x0000ff70
        /*1058*/ 	.word	0x0000000e
        /*105c*/ 	.word	0x00031c30
        /*1060*/ 	.short	0x010a
        /*1062*/ 	.byte	0x3f
	.zero		1


	//   ....[37]....
        /*1064*/ 	.word	0x00012570
        /*1068*/ 	.word	0x0000000f
        /*106c*/ 	.word	0x00031c50
        /*1070*/ 	.short	0x010a
        /*1072*/ 	.byte	0x3f
	.zero		1


	//   ....[38]....
        /*1074*/ 	.word	0x000125b0
        /*1078*/ 	.word	0x0000000f
        /*107c*/ 	.word	0x00031c50
        /*1080*/ 	.short	0x010a
        /*1082*/ 	.byte	0x3f
	.zero		1


	//   ....[39]....
        /*1084*/ 	.word	0x00014240
        /*1088*/ 	.word	0x0000006f
        /*108c*/ 	.word	0x00000000
        /*1090*/ 	.short	0x0101
        /*1092*/ 	.byte	0x3f
	.zero		1


	//   ....[40]....
        /*1094*/ 	.word	0x00014250
        /*1098*/ 	.word	0x0000006c
        /*109c*/ 	.word	0x00000000
        /*10a0*/ 	.short	0x0101
        /*10a2*/ 	.byte	0x3f
	.zero		1


	//   ....[41]....
        /*10a4*/ 	.word	0x00015240
        /*10a8*/ 	.word	0x00000000
        /*10ac*/ 	.word	0x00031c50
        /*10b0*/ 	.short	0x010a
        /*10b2*/ 	.byte	0x3f
	.zero		1


	//   ....[42]....
        /*10b4*/ 	.word	0x000152f0
        /*10b8*/ 	.word	0x00000000
        /*10bc*/ 	.word	0x00031c50
        /*10c0*/ 	.short	0x010a
        /*10c2*/ 	.byte	0x3f
	.zero		1


	//   ....[43]....
        /*10c4*/ 	.word	0x00015ca0
        /*10c8*/ 	.word	0x00000004
        /*10cc*/ 	.word	0x00000000
        /*10d0*/ 	.short	0x0101
        /*10d2*/ 	.byte	0x3f
	.zero		1


	//   ....[44]....
        /*10d4*/ 	.word	0x00016f30
        /*10d8*/ 	.word	0x00000000
        /*10dc*/ 	.word	0x00000000
        /*10e0*/ 	.short	0x0101
        /*10e2*/ 	.byte	0x3f
	.zero		1


	//   ....[45]....
        /*10e4*/ 	.word	0x00017430
        /*10e8*/ 	.word	0x0000000a
        /*10ec*/ 	.word	0x00000000
        /*10f0*/ 	.short	0x0101
        /*10f2*/ 	.byte	0x3f
	.zero		1


	//   ....[46]....
        /*10f4*/ 	.word	0x0001a2e0
        /*10f8*/ 	.word	0x00000010
        /*10fc*/ 	.word	0x00031c20
        /*1100*/ 	.short	0x010a
        /*1102*/ 	.byte	0x3f
	.zero		1


	//   ....[47]....
        /*1104*/ 	.word	0x0001a3a0
        /*1108*/ 	.word	0x00000009
        /*110c*/ 	.word	0x00031ca0
        /*1110*/ 	.short	0x010a
        /*1112*/ 	.byte	0x3f
	.zero		1


	//   ....[48]....
        /*1114*/ 	.word	0x0001a7d0
        /*1118*/ 	.word	0x00000009
        /*111c*/ 	.word	0x00031cc0
        /*1120*/ 	.short	0x010a
        /*1122*/ 	.byte	0x3f
	.zero		1


	//   ....[49]....
        /*1124*/ 	.word	0x0001ad30
        /*1128*/ 	.word	0x00000009
        /*112c*/ 	.word	0x00031ca0
        /*1130*/ 	.short	0x010a
        /*1132*/ 	.byte	0x3f
	.zero		1


	//   ....[50]....
        /*1134*/ 	.word	0x0001b150
        /*1138*/ 	.word	0x00000009
        /*113c*/ 	.word	0x00031cc0
        /*1140*/ 	.short	0x010a
        /*1142*/ 	.byte	0x3f
	.zero		1


	//   ....[51]....
        /*1144*/ 	.word	0x0001c0f0
        /*1148*/ 	.word	0x00000000
        /*114c*/ 	.word	0x00031c40
        /*1150*/ 	.short	0x010a
        /*1152*/ 	.byte	0x3f
	.zero		1


	//   ....[52]....
        /*1154*/ 	.word	0x0001cfc0
        /*1158*/ 	.word	0x00000010
        /*115c*/ 	.word	0x00031c00
        /*1160*/ 	.short	0x0107
        /*1162*/ 	.byte	0x3f
	.zero		1


	//   ....[53]....
        /*1164*/ 	.word	0x0001d0b0
        /*1168*/ 	.word	0x00000010
        /*116c*/ 	.word	0x00031c00
        /*1170*/ 	.short	0x0101
        /*1172*/ 	.byte	0x3f
	.zero		1


	//   ....[54]....
        /*1174*/ 	.word	0x0001d0d0
        /*1178*/ 	.word	0x00000010
        /*117c*/ 	.word	0x00031c20
        /*1180*/ 	.short	0x010a
        /*1182*/ 	.byte	0x3f
	.zero		1


	//   ....[55]....
        /*1184*/ 	.word	0x0001d470
        /*1188*/ 	.word	0x00000003
        /*118c*/ 	.word	0x00031c40
        /*1190*/ 	.short	0x010a
        /*1192*/ 	.byte	0x3f
	.zero		1


	//   ....[56]....
        /*1194*/ 	.word	0x0001d8f0
        /*1198*/ 	.word	0x00000003
        /*119c*/ 	.word	0x00000060
        /*11a0*/ 	.short	0x010a
        /*11a2*/ 	.byte	0x3f
	.zero		1


	//   ....[57]....
        /*11a4*/ 	.word	0x0001e030
        /*11a8*/ 	.word	0x00000003
        /*11ac*/ 	.word	0x00031c40
        /*11b0*/ 	.short	0x010a
        /*11b2*/ 	.byte	0x3f
	.zero		1


	//   ....[58]....
        /*11b4*/ 	.word	0x0001e4b0
        /*11b8*/ 	.word	0x0000000b
        /*11bc*/ 	.word	0x00000060
        /*11c0*/ 	.short	0x010a
        /*11c2*/ 	.byte	0x3f
	.zero		1


	//   ....[59]....
        /*11c4*/ 	.word	0x0001eb30
        /*11c8*/ 	.word	0x00000002
        /*11cc*/ 	.word	0x00031c40
        /*11d0*/ 	.short	0x010a
        /*11d2*/ 	.byte	0x3f
	.zero		1


	//   ....[60]....
        /*11d4*/ 	.word	0x0001efc0
        /*11d8*/ 	.word	0x00000007
        /*11dc*/ 	.word	0x00000060
        /*11e0*/ 	.short	0x010a
        /*11e2*/ 	.byte	0x3f
	.zero		1


	//   ....[61]....
        /*11e4*/ 	.word	0x0001f5f0
        /*11e8*/ 	.word	0x00000003
        /*11ec*/ 	.word	0x00031c60
        /*11f0*/ 	.short	0x010a
        /*11f2*/ 	.byte	0x3f
	.zero		1


	//   ....[62]....
        /*11f4*/ 	.word	0x00020730
        /*11f8*/ 	.word	0x00000009
        /*11fc*/ 	.word	0x00031c20
        /*1200*/ 	.short	0x010a
        /*1202*/ 	.byte	0x3f
	.zero		1


	//   ....[63]....
        /*1204*/ 	.word	0x000208c0
        /*1208*/ 	.word	0x00000007
        /*120c*/ 	.word	0x00000000
        /*1210*/ 	.short	0x010a
        /*1212*/ 	.byte	0x3f
	.zero		1


	//   ....[64]....
        /*1214*/ 	.word	0x00020930
        /*1218*/ 	.word	0x00000003
        /*121c*/ 	.word	0x00000000
        /*1220*/ 	.short	0x010a
        /*1222*/ 	.byte	0x3f
	.zero		1


	//   ....[65]....
        /*1224*/ 	.word	0x00020990
        /*1228*/ 	.word	0x00000005
        /*122c*/ 	.word	0x00000000
        /*1230*/ 	.short	0x010a
        /*1232*/ 	.byte	0x3f
	.zero		1


	//   ....[66]....
        /*1234*/ 	.word	0x000209c0
        /*1238*/ 	.word	0x00000003
        /*123c*/ 	.word	0x00000000
        /*1240*/ 	.short	0x010a
        /*1242*/ 	.byte	0x3f
	.zero		1


	//   ....[67]....
        /*1244*/ 	.word	0x00020a20
        /*1248*/ 	.word	0x00000015
        /*124c*/ 	.word	0x00031c90
        /*1250*/ 	.short	0x010a
        /*1252*/ 	.byte	0x3f
	.zero		1


	//   ....[68]....
        /*1254*/ 	.word	0x00020a70
        /*1258*/ 	.word	0x00000015
        /*125c*/ 	.word	0x00031c90
        /*1260*/ 	.short	0x010a
        /*1262*/ 	.byte	0x3f
	.zero		1


	//   ....[69]....
        /*1264*/ 	.word	0x00020ac0
        /*1268*/ 	.word	0x00000015
        /*126c*/ 	.word	0x00031c90
        /*1270*/ 	.short	0x010a
        /*1272*/ 	.byte	0x3f
	.zero		1


	//   ....[70]....
        /*1274*/ 	.word	0x00020b10
        /*1278*/ 	.word	0x00000015
        /*127c*/ 	.word	0x00031cb0
        /*1280*/ 	.short	0x010a
        /*1282*/ 	.byte	0x3f
	.zero		1


	//   ....[71]....
        /*1284*/ 	.word	0x00020dd0
        /*1288*/ 	.word	0x00000010
        /*128c*/ 	.word	0x00031c00
        /*1290*/ 	.short	0x010a
        /*1292*/ 	.byte	0x3f
	.zero		1


	//   ....[72]....
        /*1294*/ 	.word	0x00021000
        /*1298*/ 	.word	0x00000010
        /*129c*/ 	.word	0x00031c00
        /*12a0*/ 	.short	0x010a
        /*12a2*/ 	.byte	0x3f
	.zero		1


	//   ....[73]....
        /*12a4*/ 	.word	0x00021050
        /*12a8*/ 	.word	0x00000000
        /*12ac*/ 	.word	0x00031c30
        /*12b0*/ 	.short	0x010a
        /*12b2*/ 	.byte	0x3f
	.zero		1


	//   ....[74]....
        /*12b4*/ 	.word	0x000210a0
        /*12b8*/ 	.word	0x0000000e
        /*12bc*/ 	.word	0x00031c30
        /*12c0*/ 	.short	0x010a
        /*12c2*/ 	.byte	0x3f
	.zero		1


	//   ....[75]....
        /*12c4*/ 	.word	0x000210f0
        /*12c8*/ 	.word	0x0000000f
        /*12cc*/ 	.word	0x00031c50
        /*12d0*/ 	.short	0x010a
        /*12d2*/ 	.byte	0x3f
	.zero		1


	//   ....[76]....
        /*12d4*/ 	.word	0x00021140
        /*12d8*/ 	.word	0x00000000
        /*12dc*/ 	.word	0x00031c50
        /*12e0*/ 	.short	0x010a
        /*12e2*/ 	.byte	0x3f
	.zero		1


	//   ....[77]....
        /*12e4*/ 	.word	0x000218b0
        /*12e8*/ 	.word	0x00000010
        /*12ec*/ 	.word	0x00031c20
        /*12f0*/ 	.short	0x010a
        /*12f2*/ 	.byte	0x3f
	.zero		1


	//   ....[78]....
        /*12f4*/ 	.word	0x00021900
        /*12f8*/ 	.word	0x00000009
        /*12fc*/ 	.word	0x00031ca0
        /*1300*/ 	.short	0x010a
        /*1302*/ 	.byte	0x3f
	.zero		1


	//   ....[79]....
        /*1304*/ 	.word	0x00021950
        /*1308*/ 	.word	0x00000009
        /*130c*/ 	.word	0x00031cc0
        /*1310*/ 	.short	0x010a
        /*1312*/ 	.byte	0x3f
	.zero		1


	//   ....[80]....
        /*1314*/ 	.word	0x000219a0
        /*1318*/ 	.word	0x00000009
        /*131c*/ 	.word	0x00031ca0
        /*1320*/ 	.short	0x010a
        /*1322*/ 	.byte	0x3f
	.zero		1


	//   ....[81]....
        /*1324*/ 	.word	0x000219f0
        /*1328*/ 	.word	0x00000009
        /*132c*/ 	.word	0x00031cc0
        /*1330*/ 	.short	0x010a
        /*1332*/ 	.byte	0x3f
	.zero		1


	//   ....[82]....
        /*1334*/ 	.word	0x00021b90
        /*1338*/ 	.word	0x00000000
        /*133c*/ 	.word	0x00031c40
        /*1340*/ 	.short	0x010a
        /*1342*/ 	.byte	0x3f
	.zero		1


	//   ....[83]....
        /*1344*/ 	.word	0x000223f0
        /*1348*/ 	.word	0x00000010
        /*134c*/ 	.word	0x00031c20
        /*1350*/ 	.short	0x010a
        /*1352*/ 	.byte	0x3f
	.zero		1


	//   ....[84]....
        /*1354*/ 	.word	0x00022440
        /*1358*/ 	.word	0x00000003
        /*135c*/ 	.word	0x00031c40
        /*1360*/ 	.short	0x010a
        /*1362*/ 	.byte	0x3f
	.zero		1


	//   ....[85]....
        /*1364*/ 	.word	0x00022490
        /*1368*/ 	.word	0x00000003
        /*136c*/ 	.word	0x00000060
        /*1370*/ 	.short	0x010a
        /*1372*/ 	.byte	0x3f
	.zero		1


	//   ....[86]....
        /*1374*/ 	.word	0x000224e0
        /*1378*/ 	.word	0x00000003
        /*137c*/ 	.word	0x00031c40
        /*1380*/ 	.short	0x010a
        /*1382*/ 	.byte	0x3f
	.zero		1


	//   ....[87]....
        /*1384*/ 	.word	0x00022530
        /*1388*/ 	.word	0x0000000b
        /*138c*/ 	.word	0x00000060
        /*1390*/ 	.short	0x010a
        /*1392*/ 	.byte	0x3f
	.zero		1


	//   ....[88]....
        /*1394*/ 	.word	0x00022580
        /*1398*/ 	.word	0x00000002
        /*139c*/ 	.word	0x00031c40
        /*13a0*/ 	.short	0x010a
        /*13a2*/ 	.byte	0x3f
	.zero		1


	//   ....[89]....
        /*13a4*/ 	.word	0x000225d0
        /*13a8*/ 	.word	0x00000007
        /*13ac*/ 	.word	0x00000060
        /*13b0*/ 	.short	0x010a
        /*13b2*/ 	.byte	0x3f
	.zero		1


	//   ....[90]....
        /*13b4*/ 	.word	0x00022620
        /*13b8*/ 	.word	0x00000003
        /*13bc*/ 	.word	0x00031c60
        /*13c0*/ 	.short	0x010a
        /*13c2*/ 	.byte	0x3f
	.zero		1


	//   ....[91]....
        /*13c4*/ 	.word	0x00023050
        /*13c8*/ 	.word	0x00000009
        /*13cc*/ 	.word	0x00031c20
        /*13d0*/ 	.short	0x010a
        /*13d2*/ 	.byte	0x3f
	.zero		1


	//   ....[92]....
        /*13d4*/ 	.word	0x000231f0
        /*13d8*/ 	.word	0x00000007
        /*13dc*/ 	.word	0x00000000
        /*13e0*/ 	.short	0x010a
        /*13e2*/ 	.byte	0x3f
	.zero		1


	//   ....[93]....
        /*13e4*/ 	.word	0x00023240
        /*13e8*/ 	.word	0x00000003
        /*13ec*/ 	.word	0x00000000
        /*13f0*/ 	.short	0x010a
        /*13f2*/ 	.byte	0x3f
	.zero		1


	//   ....[94]....
        /*13f4*/ 	.word	0x00023290
        /*13f8*/ 	.word	0x00000005
        /*13fc*/ 	.word	0x00000000
        /*1400*/ 	.short	0x010a
        /*1402*/ 	.byte	0x3f
	.zero		1


	//----- nvinfo : EIATTR_NUM_MBARRIERS
	.align		4
.L_151:
        /*1404*/ 	.byte	0x03, 0x38
        /*1406*/ 	.short	0x0016


	//----- nvinfo : EIATTR_EXIT_INSTR_OFFSETS
	.align		4
        /*1408*/ 	.byte	0x04, 0x1c
        /*140a*/ 	.short	(.L_153 - .L_152)


	//   ....[0]....
.L_152:
        /*140c*/ 	.word	0x00020a10


	//----- nvinfo : EIATTR_MAX_THREADS
	.align		4
.L_153:
        /*1410*/ 	.byte	0x04, 0x05
        /*1412*/ 	.short	(.L_155 - .L_154)
.L_154:
        /*1414*/ 	.word	0x00000200
        /*1418*/ 	.word	0x00000001
        /*141c*/ 	.word	0x00000001


	//----- nvinfo : EIATTR_CRS_STACK_SIZE
	.align		4
.L_155:
        /*1420*/ 	.byte	0x04, 0x1e
        /*1422*/ 	.short	(.L_157 - .L_156)
.L_156:
        /*1424*/ 	.word	0x00000000


	//----- nvinfo : EIATTR_CBANK_PARAM_SIZE
	.align		4
.L_157:
        /*1428*/ 	.byte	0x03, 0x19
        /*142a*/ 	.short	0x0af0


	//----- nvinfo : EIATTR_PARAM_CBANK
	.align		4
        /*142c*/ 	.byte	0x04, 0x0a
        /*142e*/ 	.short	(.L_159 - .L_158)
	.align		4
.L_158:
        /*1430*/ 	.word	index@(.nv.constant0._ZN7cutlass13device_kernelIN5flash11enable_sm90INS1_16FlashAttnFwdSm90INS1_25CollectiveMainloopFwdSm90ILi2EN4cute5tupleIJNS5_1CILi1EEES8_S8_EEENS6_IJNS7_ILi192EEENS7_ILi144EEENS7_ILi96EEEEEELi96ENS_6half_tEfNS_4arch4Sm90ELb0ELb0ELb1ELb1ELb0ELb1ELb0ELb0ELb1ELb1ELb1ELb0EEENS1_21CollectiveEpilogueFwdINS6_IJSA_SC_SB_EEES9_SE_SG_Li384ELb1ELb1ELb1ELb0EEENS1_36VarlenDynamicPersistentTileSchedulerILi192ELi144ELi384ELi128ELb1ELb1ELb1ELb0ELb1ELb1EEEEEEEEEvNT_6ParamsE)
        /*1434*/ 	.short	0x0210
        /*1436*/ 	.short	0x0af0


	//----- nvinfo : EIATTR_SW_WAR
	.align		4
.L_159:
        /*1438*/ 	.byte	0x04, 0x36
        /*143a*/ 	.short	(.L_161 - .L_160)
.L_160:
        /*143c*/ 	.word	0x00000008
.L_161:


//--------------------- .nv.info._ZN7cutlass13device_kernelIN5flash11enable_sm90INS1_16FlashAttnFwdSm90INS1_25CollectiveMainloopFwdSm90ILi2EN4cute5tupleIJNS5_1CILi1EEES8_S8_EEENS6_IJNS7_ILi192EEENS7_ILi128EEENS7_ILi96EEEEEELi96ENS_6half_tEfNS_4arch4Sm90ELb0ELb1ELb1ELb0ELb0ELb0ELb0ELb0ELb1ELb1ELb1ELb0EEENS1_21CollectiveEpilogueFwdINS6_IJSA_SC_SB_EEES9_SE_SG_Li384ELb0ELb1ELb1ELb0EEENS1_19SingleTileSchedulerILb0ELb1ELb1ELi192EEEEEEEEEvNT_6ParamsE --------------------------
	.section	.nv.info._ZN7cutlass13device_kernelIN5flash11enable_sm90INS1_16FlashAttnFwdSm90INS1_25CollectiveMainloopFwdSm90ILi2EN4cute5tupleIJNS5_1CILi1EEES8_S8_EEENS6_IJNS7_ILi192EEENS7_ILi128EEENS7_ILi96EEEEEELi96ENS_6half_tEfNS_4arch4Sm90ELb0ELb1ELb1ELb0ELb0ELb0ELb0ELb0ELb1ELb1ELb1ELb0EEENS1_21CollectiveEpilogueFwdINS6_IJSA_SC_SB_EEES9_SE_SG_Li384ELb0ELb1ELb1ELb0EEENS1_19SingleTileSchedulerILb0ELb1ELb1ELi192EEEEEEEEEvNT_6ParamsE,"",@"SHT_CUDA_INFO"
	.sectionflags	@""
	.align	4


	//----- nvinfo : EIATTR_CUDA_API_VERSION
	.align		4
        /*0000*/ 	.byte	0x04, 0x37
        /*0002*/ 	.short	(.L_163 - .L_162)
.L_162:
        /*0004*/ 	.word	0x00000082


	//----- nvinfo : EIATTR_KPARAM_INFO
	.align		4
.L_163:
        /*0008*/ 	.byte	0x04, 0x17
        /*000a*/ 	.short	(.L_165 - .L_164)
.L_164:
        /*000c*/ 	.word	0x00000000
        /*0010*/ 	.short	0x0000
        /*0012*/ 	.short	0x0070
        /*0014*/ 	.byte	0x00, 0xf0, 0x01, 0x28


	//----- nvinfo : EIATTR_SPARSE_MMA_MASK
	.align		4
.L_165:
        /*0018*/ 	.byte	0x03, 0x50
        /*001a*/ 	.short	0x0000


	//----- nvinfo : EIATTR_MAXREG_COUNT
	.align		4
        /*001c*/ 	.byte	0x03, 0x1b
        /*001e*/ 	.short	0x0080


	//----- nvinfo : EIATTR_NUM_BARRIERS
	.align		4
        /*0020*/ 	.byte	0x02, 0x4c
        /*0022*/ 	.byte	0x10
	.zero		1


	//----- nvinfo : EIATTR_EXTERNS
	.align		4
        /*0024*/ 	.byte	0x04, 0x0f
        /*0026*/ 	.short	(.L_167 - .L_166)


	//   ....[0]....
	.align		4
.L_166:
        /*0028*/ 	.word	index@(__assertfail)


	//----- nvinfo : EIATTR_MERCURY_ISA_VERSION
	.align		4
.L_167:
        /*002c*/ 	.byte	0x03, 0x5f
        /*002e*/ 	.short	0x0101


	//----- nvinfo : EIATTR_INT_WARP_WIDE_INSTR_OFFSETS
	.align		4
        /*0030*/ 	.byte	0x04, 0x31
        /*0032*/ 	.short	(.L_169 - .L_168)


	//   ....[0]....
.L_168:
        /*0034*/ 	.word	0x00000120


	//   ....[1]....
        /*0038*/ 	.word	0x00000160


	//   ....[2]....
        /*003c*/ 	.word	0x000001d0


	//----- nvinfo : EIATTR_COOP_GROUP_MASK_REGIDS
	.align		4
.L_169:
        /*0040*/ 	.byte	0x04, 0x29
        /*0042*/ 	.short	(.L_171 - .L_170)


	//   ....[0]....
.L_170:
        /*0044*/ 	.word	0xffffffff


	//   ....[1]....
        /*0048*/ 	.word	0xffffffff


	//   ....[2]....
        /*004c*/ 	.word	0xffffffff


	//   ....[3]....
        /*0050*/ 	.word	0xffffffff


	//   ....[4]....
        /*0054*/ 	.word	0xffffffff


	//   ....[5]....
        /*0058*/ 	.word	0xffffffff


	//   ....[6]....
        /*005c*/ 	.word	0xffffffff


	//   ....[7]....
        /*0060*/ 	.word	0xffffffff


	//   ....[8]....
        /*0064*/ 	.word	0xffffffff


	//   ....[9]....
        /*0068*/ 	.word	0xffffffff


	//   ....[10]....
        /*006c*/ 	.word	0xffffffff


	//   ....[11]....
        /*0070*/ 	.word	0xffffffff


	//   ....[12]....
        /*0074*/ 	.word	0xffffffff


	//   ....[13]....
        /*0078*/ 	.word	0xffffffff


	//   ....[14]....
        /*007c*/ 	.word	0xffffffff


	//   ....[15]....
        /*0080*/ 	.word	0xffffffff


	//   ....[16]....
        /*0084*/ 	.word	0xffffffff


	//   ....[17]....
        /*0088*/ 	.word	0xffffffff


	//   ....[18]....
        /*008c*/ 	.word	0xffffffff


	//   ....[19]....
        /*0090*/ 	.word	0xffffffff


	//   ....[20]....
        /*0094*/ 	.word	0xffffffff


	//   ....[21]....
        /*0098*/ 	.word	0xffffffff


	//   ....[22]....
        /*009c*/ 	.word	0xffffffff


	//   ....[23]....
        /*00a0*/ 	.word	0xffffffff


	//   ....[24]....
        /*00a4*/ 	.word	0xffffffff


	//   ....[25]....
        /*00a8*/ 	.word	0xffffffff


	//   ....[26]....
        /*00ac*/ 	.word	0xffffffff


	//   ....[27]....
        /*00b0*/ 	.word	0xffffffff


	//   ....[28]....
        /*00b4*/ 	.word	0xffffffff


	//   ....[29]....
        /*00b8*/ 	.word	0xffffffff


	//   ....[30]....
        /*00bc*/ 	.word	0xffffffff


	//   ....[31]....
        /*00c0*/ 	.word	0xffffffff


	//   ....[32]....
        /*00c4*/ 	.word	0xffffffff


	//   ....[33]....
        /*00c8*/ 	.word	0xffffffff


	//   ....[34]....
        /*00cc*/ 	.word	0xffffffff


	//   ....[35]....
        /*00d0*/ 	.word	0xffffffff


	//   ....[36]....
        /*00d4*/ 	.word	0xffffffff


	//   ....[37]....
        /*00d8*/ 	.word	0xffffffff


	//   ....[38]....
        /*00dc*/ 	.word	0xffffffff


	//   ....[39]....
        /*00e0*/ 	.word	0xffffffff


	//   ....[40]....
        /*00e4*/ 	.word	0xffffffff


	//   ....[41]....
        /*00e8*/ 	.word	0xffffffff


	//   ....[42]....
        /*00ec*/ 	.word	0xffffffff


	//   ....[43]....
        /*00f0*/ 	.word	0xffffffff


	//   ....[44]....
        /*00f4*/ 	.word	0xffffffff


	//   ....[45]....
        /*00f8*/ 	.word	0xffffffff


	//   ....[46]....
        /*00fc*/ 	.word	0xffffffff


	//   ....[47]....
        /*0100*/ 	.word	0xffffffff


	//   ....[48]....
        /*0104*/ 	.word	0xffffffff


	//   ....[49]....
        /*0108*/ 	.word	0xffffffff


	//   ....[50]....
        /*010c*/ 	.word	0xffffffff


	//   ....[51]....
        /*0110*/ 	.word	0xffffffff


	//   ....[52]....
        /*0114*/ 	.word	0xffffffff


	//   ....[53]....
        /*0118*/ 	.word	0xffffffff


	//   ....[54]....
        /*011c*/ 	.word	0xffffffff


	//   ....[55]....
        /*0120*/ 	.word	0xffffffff


	//   ....[56]....
        /*0124*/ 	.word	0xffffffff


	//   ....[57]....
        /*0128*/ 	.word	0xffffffff


	//   ....[58]....
        /*012c*/ 	.word	0xffffffff


	//   ....[59]....
        /*0130*/ 	.word	0xffffffff


	//   ....[60]....
        /*0134*/ 	.word	0xffffffff


	//   ....[61]....
        /*0138*/ 	.word	0x0500000f


	//   ....[62]....
        /*013c*/ 	.word	0x0500000f


	//   ....[63]....
        /*0140*/ 	.word	0x0500000f


	//   ....[64]....
        /*0144*/ 	.word	0x0500000f


	//   ....[65]....
        /*0148*/ 	.word	0x0500000f


	//   ....[66]....
        /*014c*/ 	.word	0x0500000f


	//   ....[67]....
        /*0150*/ 	.word	0x0500000f


	//   ....[68]....
        /*0154*/ 	.word	0x0500000f


	//   ....[69]....
        /*0158*/ 	.word	0x0500000f


	//   ....[70]....
        /*015c*/ 	.word	0x0500000f


	//   ....[71]....
        /*0160*/ 	.word	0x0500000f


	//   ....[72]....
        /*0164*/ 	.word	0x0500000f


	//   ....[73]....
        /*0168*/ 	.word	0x0500000f


	//   ....[74]....
        /*016c*/ 	.word	0x0500000f


	//----- nvinfo : EIATTR_COOP_GROUP_INSTR_OFFSETS
	.align		4
.L_171:
        /*0170*/ 	.byte	0x04, 0x28
        /*0172*/ 	.short	(.L_173 - .L_172)


	//   ....[0]....
.L_172:
        /*0174*/ 	.word	0x00000060


	//   ....[1]....
        /*0178*/ 	.word	0x00000130


	//   ....[2]....
        /*017c*/ 	.word	0x00000180


	//   ....[3]....
        /*0180*/ 	.word	0x000003b0


	//   ....[4]....
        /*0184*/ 	.word	0x00000510


	//   ....[5]....
        /*0188*/ 	.word	0x00000630


	//   ....[6]....
        /*018c*/ 	.word	0x00000790


	//   ....[7]....
        /*0190*/ 	.word	0x00001540


	//   ....[8]....
        /*0194*/ 	.word	0x00002140


	//   ....[9]....
        /*0198*/ 	.word	0x00002a80


	//   ....[10]....
        /*019c*/ 	.word	0x00003f50


	//   ....[11]....
        /*01a0*/ 	.word	0x00003ff0


	//   ....[12]....
        /*01a4*/ 	.word	0x00004750


	//   ....[13]....
        /*01a8*/ 	.word	0x000047b0


	//   ....[14]....
        /*01ac*/ 	.word	0x000053e0


	//   ....[15]....
        /*01b0*/ 	.word	0x000068b0


	//   ....[16]....
        /*01b4*/ 	.word	0x00006af0


	//   ....[17]....
        /*01b8*/ 	.word	0x000076d0


	//   ....[18]....
        /*01bc*/ 	.word	0x00007780


	//   ....[19]....
        /*01c0*/ 	.word	0x00008070


	//   ....[20]....
        /*01c4*/ 	.word	0x00008110


	//   ....[21]....
        /*01c8*/ 	.word	0x00009070


	//   ....[22]....
        /*01cc*/ 	.word	0x0000a220


	//   ....[23]....
        /*01d0*/ 	.word	0x0000a290


	//   ....[24]....
        /*01d4*/ 	.word	0x0000a950


	//   ....[25]....
        /*01d8*/ 	.word	0x0000aa40


	//   ....[26]....
        /*01dc*/ 	.word	0x0000bc10


	//   ....[27]....
        /*01e0*/ 	.word	0x0000c7d0


	//   ....[28]....
        /*01e4*/ 	.word	0x0000d1f0


	//   ....[29]....
        /*01e8*/ 	.word	0x0000dc10


	//   ....[30]....
        /*01ec*/ 	.word	0x0000dc30


	//   ....[31]....
        /*01f0*/ 	.word	0x0000e800


	//   ....[32]....
        /*01f4*/ 	.word	0x0000e870


	//   ....[33]....
        /*01f8*/ 	.word	0x0000f620


	//   ....[34]....
        /*01fc*/ 	.word	0x0000f730


	//   ....[35]....
        /*0200*/ 	.word	0x0000f790


	//   ....[36]....
        /*0204*/ 	.word	0x0000f890


	//   ....[37]....
        /*0208*/ 	.word	0x0000f8a0


	//   ....[38]....
        /*020c*/ 	.word	0x00010780


	//   ....[39]....
        /*0210*/ 	.word	0x000107c0


	//   ....[40]....
        /*0214*/ 	.word	0x00010800


	//   ....[41]....
        /*0218*/ 	.word	0x00010840


	//   ....[42]....
        /*021c*/ 	.word	0x00010860


	//   ....[43]....
        /*0220*/ 	.word	0x00010890


	//   ....[44]....
        /*0224*/ 	.word	0x00010d70


	//   ....[45]....
        /*0228*/ 	.word	0x00010d80


	//   ....[46]....
        /*022c*/ 	.word	0x00011660


	//   ....[47]....
        /*0230*/ 	.word	0x00012520


	//   ....[48]....
        /*0234*/ 	.word	0x00013010


	//   ....[49]....
        /*0238*/ 	.word	0x00013050


	//   ....[50]....
        /*023c*/ 	.word	0x00013080


	//   ....[51]....
        /*0240*/ 	.word	0x000130b0


	//   ....[52]....
        /*0244*/ 	.word	0x000130d0


	//   ....[53]....
        /*0248*/ 	.word	0x000130e0


	//   ....[54]....
        /*024c*/ 	.word	0x00013150


	//   ....[55]....
        /*0250*/ 	.word	0x00013190


	//   ....[56]....
        /*0254*/ 	.word	0x00013220


	//   ....[57]....
        /*0258*/ 	.word	0x00013250


	//   ....[58]....
        /*025c*/ 	.word	0x00013260


	//   ....[59]....
        /*0260*/ 	.word	0x000132f0


	//   ....[60]....
        /*0264*/ 	.word	0x00015880


	//   ....[61]....
        /*0268*/ 	.word	0x00015eb0


	//   ....[62]....
        /*026c*/ 	.word	0x00016020


	//   ....[63]....
        /*0270*/ 	.word	0x00016070


	//   ....[64]....
        /*0274*/ 	.word	0x000161c0


	//   ....[65]....
        /*0278*/ 	.word	0x00016220


	//   ....[66]....
        /*027c*/ 	.word	0x00016330


	//   ....[67]....
        /*0280*/ 	.word	0x00016390


	//   ....[68]....
        /*0284*/ 	.word	0x000164a0


	//   ....[69]....
        /*0288*/ 	.word	0x00016510


	//   ....[70]....
        /*028c*/ 	.word	0x00016640


	//   ....[71]....
        /*0290*/ 	.word	0x00016690


	//   ....[72]....
        /*0294*/ 	.word	0x000167a0


	//   ....[73]....
        /*0298*/ 	.word	0x000167f0


	//   ....[74]....
        /*029c*/ 	.word	0x00016bc0


	//----- nvinfo : EIATTR_REG_RECONFIG
	.align		4
.L_173:
        /*02a0*/ 	.byte	0x01, 0x54
	.zero		2


	//----- nvinfo : EIATTR_SYSCALL_OFFSETS
	.align		4
        /*02a4*/ 	.byte	0x04, 0x46
        /*02a6*/ 	.short	(.L_175 - .L_174)


	//   ....[0]....
.L_174:
        /*02a8*/ 	.word	0x00001740


	//   ....[1]....
        /*02ac*/ 	.word	0x000121c0


	//   ....[2]....
        /*02b0*/ 	.word	0x00012300


	//   ....[3]....
        /*02b4*/ 	.word	0x000123f0


	//   ....[4]....
        /*02b8*/ 	.word	0x00012b70


	//----- nvinfo : EIATTR_MBARRIER_INSTR_OFFSETS
	.align		4
.L_175:
        /*02bc*/ 	.byte	0x04, 0x39
        /*02be*/ 	.short	(.L_177 - .L_176)


	//   ....[0]....
.L_176:
        /*02c0*/ 	.word	0x00000260
        /*02c4*/ 	.word	0x000000ff
        /*02c8*/ 	.word	0x0002d800
        /*02cc*/ 	.short	0x0100
        /*02ce*/ 	.byte	0x08
	.zero		1


	//   ....[1]....
        /*02d0*/ 	.word	0x00000270
        /*02d4*/ 	.word	0x000000ff
        /*02d8*/ 	.word	0x0002d820
        /*02dc*/ 	.short	0x0100
        /*02de*/ 	.byte	0x08
	.zero		1


	//   ....[2]....
        /*02e0*/ 	.word	0x00000360
        /*02e4*/ 	.word	0x000000ff
        /*02e8*/ 	.word	0x0002d830
        /*02ec*/ 	.short	0x0100
        /*02ee*/ 	.byte	0x08
	.zero		1


	//   ....[3]....
        /*02f0*/ 	.word	0x00000370
        /*02f4*/ 	.word	0x000000ff
        /*02f8*/ 	.word	0x0002d840
        /*02fc*/ 	.short	0x0100
        /*02fe*/ 	.byte	0x08
	.zero		1


	//   ....[4]....
        /*0300*/ 	.word	0x00000380
        /*0304*/ 	.word	0x000000ff
        /*0308*/ 	.word	0x0002d838
        /*030c*/ 	.short	0x0100
        /*030e*/ 	.byte	0x08
	.zero		1


	//   ....[5]....
        /*0310*/ 	.word	0x00000390
        /*0314*/ 	.word	0x000000ff
        /*0318*/ 	.word	0x0002d848
        /*031c*/ 	.short	0x0100
        /*031e*/ 	.byte	0x08
	.zero		1


	//   ....[6]....
        /*0320*/ 	.word	0x000004c0
        /*0324*/ 	.word	0x000000ff
        /*0328*/ 	.word	0x0002d850
        /*032c*/ 	.short	0x0100
        /*032e*/ 	.byte	0x08
	.zero		1


	//   ....[7]....
        /*0330*/ 	.word	0x000004d0
        /*0334*/ 	.word	0x000000ff
        /*0338*/ 	.word	0x0002d860
        /*033c*/ 	.short	0x0100
        /*033e*/ 	.byte	0x08
	.zero		1


	//   ....[8]....
        /*0340*/ 	.word	0x000004e0
        /*0344*/ 	.word	0x000000ff
        /*0348*/ 	.word	0x0002d858
        /*034c*/ 	.short	0x0100
        /*034e*/ 	.byte	0x08
	.zero		1


	//   ....[9]....
        /*0350*/ 	.word	0x000004f0
        /*0354*/ 	.word	0x000000ff
        /*0358*/ 	.word	0x0002d868
        /*035c*/ 	.short	0x0100
        /*035e*/ 	.byte	0x08
	.zero		1


	//   ....[10]....
        /*0360*/ 	.word	0x000005e0
        /*0364*/ 	.word	0x000000ff
        /*0368*/ 	.word	0x0002d870
        /*036c*/ 	.short	0x0100
        /*036e*/ 	.byte	0x06
	.zero		1


	//   ....[11]....
        /*0370*/ 	.word	0x000005f0
        /*0374*/ 	.word	0x000000ff
        /*0378*/ 	.word	0x0002d880
        /*037c*/ 	.short	0x0100
        /*037e*/ 	.byte	0x06
	.zero		1


	//   ....[12]....
        /*0380*/ 	.word	0x00000600
        /*0384*/ 	.word	0x000000ff
        /*0388*/ 	.word	0x0002d878
        /*038c*/ 	.short	0x0100
        /*038e*/ 	.byte	0x06
	.zero		1


	//   ....[13]....
        /*0390*/ 	.word	0x00000610
        /*0394*/ 	.word	0x000000ff
        /*0398*/ 	.word	0x0002d888
        /*039c*/ 	.short	0x0100
        /*039e*/ 	.byte	0x06
	.zero		1


	//   ....[14]....
        /*03a0*/ 	.word	0x00000740
        /*03a4*/ 	.word	0x000000ff
        /*03a8*/ 	.word	0x0002d890
        /*03ac*/ 	.short	0x0100
        /*03ae*/ 	.byte	0x08
	.zero		1


	//   ....[15]....
        /*03b0*/ 	.word	0x00000750
        /*03b4*/ 	.word	0x000000ff
        /*03b8*/ 	.word	0x0002d8a0
        /*03bc*/ 	.short	0x0100
        /*03be*/ 	.byte	0x08
	.zero		1


	//   ....[16]....
        /*03c0*/ 	.word	0x00000760
        /*03c4*/ 	.word	0x000000ff
        /*03c8*/ 	.word	0x0002d898
        /*03cc*/ 	.short	0x0100
        /*03ce*/ 	.byte	0x08
	.zero		1


	//   ....[17]....
        /*03d0*/ 	.word	0x00000770
        /*03d4*/ 	.word	0x000000ff
        /*03d8*/ 	.word	0x0002d8a8
        /*03dc*/ 	.short	0x0100
        /*03de*/ 	.byte	0x08
	.zero		1


	//   ....[18]....
        /*03e0*/ 	.word	0x000008a0
        /*03e4*/ 	.word	0x000000ff
        /*03e8*/ 	.word	0x0002d8b0
        /*03ec*/ 	.short	0x0100
        /*03ee*/ 	.byte	0x08
	.zero		1


	//   ....[19]....
        /*03f0*/ 	.word	0x000008b0
        /*03f4*/ 	.word	0x000000ff
        /*03f8*/ 	.word	0x0002d8c0
        /*03fc*/ 	.short	0x0100
        /*03fe*/ 	.byte	0x08
	.zero		1


	//   ....[20]....
        /*0400*/ 	.word	0x000008c0
        /*0404*/ 	.word	0x000000ff
        /*0408*/ 	.word	0x0002d8b8
        /*040c*/ 	.short	0x0100
        /*040e*/ 	.byte	0x08
	.zero		1


	//   ....[21]....
        /*0410*/ 	.word	0x000008d0
        /*0414*/ 	.word	0x000000ff
        /*0418*/ 	.word	0x0002d8c8
        /*041c*/ 	.short	0x0100
        /*041e*/ 	.byte	0x08
	.zero		1


	//   ....[22]....
        /*0420*/ 	.word	0x00001770
        /*0424*/ 	.word	0x000000ff
        /*0428*/ 	.word	0x0002d800
        /*042c*/ 	.short	0x010a
        /*042e*/ 	.byte	0x24
	.zero		1


	//   ....[23]....
        /*0430*/ 	.word	0x00001880
        /*0434*/ 	.word	0x000000ff
        /*0438*/ 	.word	0x0002d830
        /*043c*/ 	.short	0x010a
        /*043e*/ 	.byte	0x24
	.zero		1


	//   ....[24]....
        /*0440*/ 	.word	0x000018f0
        /*0444*/ 	.word	0x000000ff
        /*0448*/ 	.word	0x0002d830
        /*044c*/ 	.short	0x010a
        /*044e*/ 	.byte	0x24
	.zero		1


	//   ....[25]....
        /*0450*/ 	.word	0x00002170
        /*0454*/ 	.word	0x0000000a
        /*0458*/ 	.word	0x00000000
        /*045c*/ 	.short	0x0101
        /*045e*/ 	.byte	0x3f
	.zero		1


	//   ....[26]....
        /*0460*/ 	.word	0x00005870
        /*0464*/ 	.word	0x000000ff
        /*0468*/ 	.word	0x0002d830
        /*046c*/ 	.short	0x010a
        /*046e*/ 	.byte	0x0a
	.zero		1


	//   ....[27]....
        /*0470*/ 	.word	0x000058b0
        /*0474*/ 	.word	0x000000ff
        /*0478*/ 	.word	0x0002d830
        /*047c*/ 	.short	0x010a
        /*047e*/ 	.byte	0x0a
	.zero		1


	//   ....[28]....
        /*0480*/ 	.word	0x00005b50
        /*0484*/ 	.word	0x000000ff
        /*0488*/ 	.word	0x0002d850
        /*048c*/ 	.short	0x010a
        /*048e*/ 	.byte	0x0a
	.zero		1


	//   ....[29]....
        /*0490*/ 	.word	0x00005b90
        /*0494*/ 	.word	0x000000ff
        /*0498*/ 	.word	0x0002d850
        /*049c*/ 	.short	0x010a
        /*049e*/ 	.byte	0x0a
	.zero		1


	//   ....[30]....
        /*04a0*/ 	.word	0x00006950
        /*04a4*/ 	.word	0x00000039
        /*04a8*/ 	.word	0x00000000
        /*04ac*/ 	.short	0x0101
        /*04ae*/ 	.byte	0x3f
	.zero		1


	//   ....[31]....
        /*04b0*/ 	.word	0x000084a0
        /*04b4*/ 	.word	0x0000001a
        /*04b8*/ 	.word	0x00000000
        /*04bc*/ 	.short	0x0101
        /*04be*/ 	.byte	0x3f
	.zero		1


	//   ....[32]....
        /*04c0*/ 	.word	0x000094a0
        /*04c4*/ 	.word	0x000000ff
        /*04c8*/ 	.word	0x0002d830
        /*04cc*/ 	.short	0x010a
        /*04ce*/ 	.byte	0x0e
	.zero		1


	//   ....[33]....
        /*04d0*/ 	.word	0x000094e0
        /*04d4*/ 	.word	0x000000ff
        /*04d8*/ 	.word	0x0002d830
        /*04dc*/ 	.short	0x010a
        /*04de*/ 	.byte	0x0e
	.zero		1


	//   ....[34]....
        /*04e0*/ 	.word	0x000097b0
        /*04e4*/ 	.word	0x000000ff
        /*04e8*/ 	.word	0x0002d850
        /*04ec*/ 	.short	0x010a
        /*04ee*/ 	.byte	0x0e
	.zero		1


	//   ....[35]....
        /*04f0*/ 	.word	0x000097f0
        /*04f4*/ 	.word	0x000000ff
        /*04f8*/ 	.word	0x0002d850
        /*04fc*/ 	.short	0x010a
        /*04fe*/ 	.byte	0x0e
	.zero		1


	//   ....[36]....
        /*0500*/ 	.word	0x0000b110
        /*0504*/ 	.word	0x00000031
        /*0508*/ 	.word	0x00000000
        /*050c*/ 	.short	0x0101
        /*050e*/ 	.byte	0x3f
	.zero		1


	//   ....[37]....
        /*0510*/ 	.word	0x0000b190
        /*0514*/ 	.word	0x0000002b
        /*0518*/ 	.word	0x00000000
        /*051c*/ 	.short	0x0101
        /*051e*/ 	.byte	0x3f
	.zero		1


	//   ....[38]....
        /*0520*/ 	.word	0x0000bed0
        /*0524*/ 	.word	0x000000ff
        /*0528*/ 	.word	0x0002d830
        /*052c*/ 	.short	0x010a
        /*052e*/ 	.byte	0x0a
	.zero		1


	//   ....[39]....
        /*0530*/ 	.word	0x0000bf10
        /*0534*/ 	.word	0x000000ff
        /*0538*/ 	.word	0x0002d830
        /*053c*/ 	.short	0x010a
        /*053e*/ 	.byte	0x0a
	.zero		1


	//   ....[40]....
        /*0540*/ 	.word	0x0000c1b0
        /*0544*/ 	.word	0x000000ff
        /*0548*/ 	.word	0x0002d850
        /*054c*/ 	.short	0x010a
        /*054e*/ 	.byte	0x0a
	.zero		1


	//   ....[41]....
        /*0550*/ 	.word	0x0000c1f0
        /*0554*/ 	.word	0x000000ff
        /*0558*/ 	.word	0x0002d850
        /*055c*/ 	.short	0x010a
        /*055e*/ 	.byte	0x0a
	.zero		1


	//   ....[42]....
        /*0560*/ 	.word	0x0000ce90
        /*0564*/ 	.word	0x00000054
        /*0568*/ 	.word	0x00000000
        /*056c*/ 	.short	0x0101
        /*056e*/ 	.byte	0x3f
	.zero		1


	//   ....[43]....
        /*0570*/ 	.word	0x0000eab0
        /*0574*/ 	.word	0x00000020
        /*0578*/ 	.word	0x00000000
        /*057c*/ 	.short	0x0101
        /*057e*/ 	.byte	0x3f
	.zero		1


	//   ....[44]....
        /*0580*/ 	.word	0x0000f6a0
        /*0584*/ 	.word	0x000000ff
        /*0588*/ 	.word	0x0002d850
        /*058c*/ 	.short	0x010a
        /*058e*/ 	.byte	0x09
	.zero		1


	//   ....[45]....
        /*0590*/ 	.word	0x0000f6e0
        /*0594*/ 	.word	0x000000ff
        /*0598*/ 	.word	0x0002d850
        /*059c*/ 	.short	0x010a
        /*059e*/ 	.byte	0x09
	.zero		1


	//   ....[46]....
        /*05a0*/ 	.word	0x0000fcb0
        /*05a4*/ 	.word	0x00000009
        /*05a8*/ 	.word	0x00000000
        /*05ac*/ 	.short	0x0101
        /*05ae*/ 	.byte	0x3f
	.zero		1


	//   ....[47]....
        /*05b0*/ 	.word	0x00010880
        /*05b4*/ 	.word	0x000000ff
        /*05b8*/ 	.word	0x00000000
        /*05bc*/ 	.short	0x0101
        /*05be*/ 	.byte	0x04
	.zero		1


	//   ....[48]....
        /*05c0*/ 	.word	0x00012730
        /*05c4*/ 	.word	0x000000ff
        /*05c8*/ 	.word	0x0002d840
        /*05cc*/ 	.short	0x010a
        /*05ce*/ 	.byte	0x26
	.zero		1


	//   ....[49]....
        /*05d0*/ 	.word	0x000134e0
        /*05d4*/ 	.word	0x000000ff
        /*05d8*/ 	.word	0x0002d800
        /*05dc*/ 	.short	0x0107
        /*05de*/ 	.byte	0x26
	.zero		1


	//   ....[50]....
        /*05e0*/ 	.word	0x00013520
        /*05e4*/ 	.word	0x000000ff
        /*05e8*/ 	.word	0x0002d800
        /*05ec*/ 	.short	0x0101
        /*05ee*/ 	.byte	0x26
	.zero		1


	//   ....[51]....
        /*05f0*/ 	.word	0x00013550
        /*05f4*/ 	.word	0x000000ff
        /*05f8*/ 	.word	0x0002d820
        /*05fc*/ 	.short	0x010a
        /*05fe*/ 	.byte	0x26
	.zero		1


	//   ....[52]....
        /*0600*/ 	.word	0x000138e0
        /*0604*/ 	.word	0x000000ff
        /*0608*/ 	.word	0x0002d848
        /*060c*/ 	.short	0x010a
        /*060e*/ 	.byte	0x26
	.zero		1


	//   ....[53]....
        /*0610*/ 	.word	0x00013cb0
        /*0614*/ 	.word	0x000000ff
        /*0618*/ 	.word	0x0002d860
        /*061c*/ 	.short	0x010a
        /*061e*/ 	.byte	0x26
	.zero		1


	//   ....[54]....
        /*0620*/ 	.word	0x00014240
        /*0624*/ 	.word	0x000000ff
        /*0628*/ 	.word	0x0002d840
        /*062c*/ 	.short	0x010a
        /*062e*/ 	.byte	0x26
	.zero		1


	//   ....[55]....
        /*0630*/ 	.word	0x00014620
        /*0634*/ 	.word	0x000000ff
        /*0638*/ 	.word	0x0002d868
        /*063c*/ 	.short	0x010a
        /*063e*/ 	.byte	0x26
	.zero		1


	//   ....[56]....
        /*0640*/ 	.word	0x00014bf0
        /*0644*/ 	.word	0x000000ff
        /*0648*/ 	.word	0x0002d848
        /*064c*/ 	.short	0x010a
        /*064e*/ 	.byte	0x26
	.zero		1


	//   ....[57]....
        /*0650*/ 	.word	0x00014fb0
        /*0654*/ 	.word	0x000000ff
        /*0658*/ 	.word	0x0002d860
        /*065c*/ 	.short	0x010a
        /*065e*/ 	.byte	0x26
	.zero		1


	//   ....[58]....
        /*0660*/ 	.word	0x000153f0
        /*0664*/ 	.word	0x00000004
        /*0668*/ 	.word	0x0002d860
        /*066c*/ 	.short	0x010a
        /*066e*/ 	.byte	0x3f
	.zero		1


	//   ....[59]....
        /*0670*/ 	.word	0x00015840
        /*0674*/ 	.word	0x00000007
        /*0678*/ 	.word	0x0002d820
        /*067c*/ 	.short	0x010a
        /*067e*/ 	.byte	0x3f
	.zero		1


	//   ....[60]....
        /*0680*/ 	.word	0x000159a0
        /*0684*/ 	.word	0x00000006
        /*0688*/ 	.word	0x00000000
        /*068c*/ 	.short	0x010a
        /*068e*/ 	.byte	0x3f
	.zero		1


	//   ....[61]....
        /*0690*/ 	.word	0x00015a10
        /*0694*/ 	.word	0x00000003
        /*0698*/ 	.word	0x00000000
        /*069c*/ 	.short	0x010a
        /*069e*/ 	.byte	0x3f
	.zero		1


	//   ....[62]....
        /*06a0*/ 	.word	0x00015a70
        /*06a4*/ 	.word	0x00000000
        /*06a8*/ 	.word	0x00000000
        /*06ac*/ 	.short	0x010a
        /*06ae*/ 	.byte	0x3f
	.zero		1


	//   ....[63]....
        /*06b0*/ 	.word	0x00015aa0
        /*06b4*/ 	.word	0x00000003
        /*06b8*/ 	.word	0x00000000
        /*06bc*/ 	.short	0x010a
        /*06be*/ 	.byte	0x3f
	.zero		1


	//   ....[64]....
        /*06c0*/ 	.word	0x00015b10
        /*06c4*/ 	.word	0x00000005
        /*06c8*/ 	.word	0x0002d800
        /*06cc*/ 	.short	0x010a
        /*06ce*/ 	.byte	0x3f
	.zero		1


	//   ....[65]....
        /*06d0*/ 	.word	0x00015b70
        /*06d4*/ 	.word	0x00000005
        /*06d8*/ 	.word	0x0002d830
        /*06dc*/ 	.short	0x010a
        /*06de*/ 	.byte	0x3f
	.zero		1


	//   ....[66]....
        /*06e0*/ 	.word	0x00015bd0
        /*06e4*/ 	.word	0x00000014
        /*06e8*/ 	.word	0x0002d830
        /*06ec*/ 	.short	0x010a
        /*06ee*/ 	.byte	0x3f
	.zero		1


	//   ....[67]....
        /*06f0*/ 	.word	0x00015c30
        /*06f4*/ 	.word	0x00000014
        /*06f8*/ 	.word	0x0002d850
        /*06fc*/ 	.short	0x010a
        /*06fe*/ 	.byte	0x3f
	.zero		1


	//   ....[68]....
        /*0700*/ 	.word	0x00015c90
        /*0704*/ 	.word	0x00000015
        /*0708*/ 	.word	0x0002d830
        /*070c*/ 	.short	0x010a
        /*070e*/ 	.byte	0x3f
	.zero		1


	//   ....[69]....
        /*0710*/ 	.word	0x00015cf0
        /*0714*/ 	.word	0x00000015
        /*0718*/ 	.word	0x0002d850
        /*071c*/ 	.short	0x010a
        /*071e*/ 	.byte	0x3f
	.zero		1


	//   ....[70]....
        /*0720*/ 	.word	0x00015d50
        /*0724*/ 	.word	0x00000015
        /*0728*/ 	.word	0x0002d830
        /*072c*/ 	.short	0x010a
        /*072e*/ 	.byte	0x3f
	.zero		1


	//   ....[71]....
        /*0730*/ 	.word	0x00015db0
        /*0734*/ 	.word	0x00000015
        /*0738*/ 	.word	0x0002d850
        /*073c*/ 	.short	0x010a
        /*073e*/ 	.byte	0x3f
	.zero		1


	//   ....[72]....
        /*0740*/ 	.word	0x00015e10
        /*0744*/ 	.word	0x00000003
        /*0748*/ 	.word	0x0002d850
        /*074c*/ 	.short	0x010a
        /*074e*/ 	.byte	0x3f
	.zero		1


	//   ....[73]....
        /*0750*/ 	.word	0x00015f70
        /*0754*/ 	.word	0x00000003
        /*0758*/ 	.word	0x0002d840
        /*075c*/ 	.short	0x010a
        /*075e*/ 	.byte	0x3f
	.zero		1


	//   ....[74]....
        /*0760*/ 	.word	0x00016830
        /*0764*/ 	.word	0x00000005
        /*0768*/ 	.word	0x0002d820
        /*076c*/ 	.short	0x010a
        /*076e*/ 	.byte	0x3f
	.zero		1


	//   ....[75]....
        /*0770*/ 	.word	0x00016890
        /*0774*/ 	.word	0x00000005
        /*0778*/ 	.word	0x0002d848
        /*077c*/ 	.short	0x010a
        /*077e*/ 	.byte	0x3f
	.zero		1


	//   ....[76]....
        /*0780*/ 	.word	0x000168f0
        /*0784*/ 	.word	0x00000005
        /*0788*/ 	.word	0x0002d860
        /*078c*/ 	.short	0x010a
        /*078e*/ 	.byte	0x3f
	.zero		1


	//   ....[77]....
        /*0790*/ 	.word	0x00016950
        /*0794*/ 	.word	0x00000005
        /*0798*/ 	.word	0x0002d840
        /*079c*/ 	.short	0x010a
        /*079e*/ 	.byte	0x3f
	.zero		1


	//   ....[78]....
        /*07a0*/ 	.word	0x000169b0
        /*07a4*/ 	.word	0x00000005
        /*07a8*/ 	.word	0x0002d868
        /*07ac*/ 	.short	0x010a
        /*07ae*/ 	.byte	0x3f
	.zero		1


	//   ....[79]....
        /*07b0*/ 	.word	0x00016a10
        /*07b4*/ 	.word	0x00000004
        /*07b8*/ 	.word	0x0002d848
        /*07bc*/ 	.short	0x010a
        /*07be*/ 	.byte	0x3f
	.zero		1


	//   ....[80]....
        /*07c0*/ 	.word	0x00016a70
        /*07c4*/ 	.word	0x00000004
        /*07c8*/ 	.word	0x0002d860
        /*07cc*/ 	.short	0x010a
        /*07ce*/ 	.byte	0x3f
	.zero		1


	//   ....[81]....
        /*07d0*/ 	.word	0x00016ac0
        /*07d4*/ 	.word	0x00000004
        /*07d8*/ 	.word	0x0002d860
        /*07dc*/ 	.short	0x010a
        /*07de*/ 	.byte	0x3f
	.zero		1


	//   ....[82]....
        /*07e0*/ 	.word	0x00016b10
        /*07e4*/ 	.word	0x00000007
        /*07e8*/ 	.word	0x0002d820
        /*07ec*/ 	.short	0x010a
        /*07ee*/ 	.byte	0x3f
	.zero		1


	//   ....[83]....
        /*07f0*/ 	.word	0x00016c80
        /*07f4*/ 	.word	0x00000006
        /*07f8*/ 	.word	0x00000000
        /*07fc*/ 	.short	0x010a
        /*07fe*/ 	.byte	0x3f
	.zero		1


	//   ....[84]....
        /*0800*/ 	.word	0x00016cd0
        /*0804*/ 	.word	0x00000003
        /*0808*/ 	.word	0x00000000
        /*080c*/ 	.short	0x010a
        /*080e*/ 	.byte	0x3f
	.zero		1


	//   ....[85]....
        /*0810*/ 	.word	0x00016d20
        /*0814*/ 	.word	0x00000000
        /*0818*/ 	.word	0x00000000
        /*081c*/ 	.short	0x010a
        /*081e*/ 	.byte	0x3f
	.zero		1


	//----- nvinfo : EIATTR_NUM_MBARRIERS
	.align		4
.L_177:
        /*0820*/ 	.byte	0x03, 0x38
        /*0822*/ 	.short	0x0016


	//----- nvinfo : EIATTR_EXIT_INSTR_OFFSETS
	.align		4
        /*0824*/ 	.byte	0x04, 0x1c
        /*0826*/ 	.short	(.L_179 - .L_178)


	//   ....[0]....
.L_178:
        /*0828*/ 	.word	0x00015af0


	//----- nvinfo : EIATTR_MAX_THREADS
	.align		4
.L_179:
        /*082c*/ 	.byte	0x04, 0x05
        /*082e*/ 	.short	(.L_181 - .L_180)
.L_180:
        /*0830*/ 	.word	0x00000200
        /*0834*/ 	.word	0x00000001
        /*0838*/ 	.word	0x00000001


	//----- nvinfo : EIATTR_CRS_STACK_SIZE
	.align		4
.L_181:
        /*083c*/ 	.byte	0x04, 0x1e
        /*083e*/ 	.short	(.L_183 - .L_182)
.L_182:
        /*0840*/ 	.word	0x00000000


	//----- nvinfo : EIATTR_CBANK_PARAM_SIZE
	.align		4
.L_183:
        /*0844*/ 	.byte	0x03, 0x19
        /*0846*/ 	.short	0x0a70


	//----- nvinfo : EIATTR_PARAM_CBANK
	.align		4
        /*0848*/ 	.byte	0x04, 0x0a
        /*084a*/ 	.short	(.L_185 - .L_184)
	.align		4
.L_184:
        /*084c*/ 	.word	index@(.nv.constant0._ZN7cutlass13device_kernelIN5flash11enable_sm90INS1_16FlashAttnFwdSm90INS1_25CollectiveMainloopFwdSm90ILi2EN4cute5tupleIJNS5_1CILi1EEES8_S8_EEENS6_IJNS7_ILi192EEENS7_ILi128EEENS7_ILi96EEEEEELi96ENS_6half_tEfNS_4arch4Sm90ELb0ELb1ELb1ELb0ELb0ELb0ELb0ELb0ELb1ELb1ELb1ELb0EEENS1_21CollectiveEpilogueFwdINS6_IJSA_SC_SB_EEES9_SE_SG_Li384ELb0ELb1ELb1ELb0EEENS1_19SingleTileSchedulerILb0ELb1ELb1ELi192EEEEEEEEEvNT_6ParamsE)
        /*0850*/ 	.short	0x0210
        /*0852*/ 	.short	0x0a70


	//----- nvinfo : EIATTR_SW_WAR
	.align		4
.L_185:
        /*0854*/ 	.byte	0x04, 0x36
        /*0856*/ 	.short	(.L_187 - .L_186)
.L_186:
        /*0858*/ 	.word	0x00000008
.L_187:


//--------------------- .nv.info._ZN7cutlass13device_kernelIN5flash11enable_sm90INS1_16FlashAttnFwdSm90INS1_25CollectiveMainloopFwdSm90ILi2EN4cute5tupleIJNS5_1CILi1EEES8_S8_EEENS6_IJNS7_ILi192EEENS7_ILi128EEENS7_ILi96EEEEEELi96ENS_6half_tEfNS_4arch4Sm90ELb0ELb1ELb1ELb1ELb0ELb0ELb0ELb0ELb1ELb1ELb1ELb0EEENS1_21CollectiveEpilogueFwdINS6_IJSA_SC_SB_EEES9_SE_SG_Li384ELb1ELb1ELb1ELb0EEENS1_36VarlenDynamicPersistentTileSchedulerILi192ELi128ELi384ELi128ELb1ELb1ELb1ELb1ELb0ELb1EEEEEEEEEvNT_6ParamsE --------------------------
	.section	.nv.info._ZN7cutlass13device_kernelIN5flash11enable_sm90INS1_16FlashAttnFwdSm90INS1_25CollectiveMainloopFwdSm90ILi2EN4cute5tupleIJNS5_1CILi1EEES8_S8_EEENS6_IJNS7_ILi192EEENS7_ILi128EEENS7_ILi96EEEEEELi96ENS_6half_tEfNS_4arch4Sm90ELb0ELb1ELb1ELb1ELb0ELb0ELb0ELb0ELb1ELb1ELb1ELb0EEENS1_21CollectiveEpilogueFwdINS6_IJSA_SC_SB_EEES9_SE_SG_Li384ELb1ELb1ELb1ELb0EEENS1_36VarlenDynamicPersistentTileSchedulerILi192ELi128ELi384ELi128ELb1ELb1ELb1ELb1ELb0ELb1EEEEEEEEEvNT_6ParamsE,"",@"SHT_CUDA_INFO"
	.sectionflags	@""
	.align	4


	//----- nvinfo : EIATTR_CUDA_API_VERSION
	.align		4
        /*0000*/ 	.byte	0x04, 0x37
        /*0002*/ 	.short	(.L_189 - .L_188)
.L_188:
        /*0004*/ 	.word	0x00000082


	//----- nvinfo : EIATTR_KPARAM_INFO
	.align		4
.L_189:
        /*0008*/ 	.byte	0x04, 0x17
        /*000a*/ 	.short	(.L_191 - .L_190)
.L_190:
        /*000c*/ 	.word	0x00000000
        /*0010*/ 	.short	0x0000
        /*0012*/ 	.short	0x0070
        /*0014*/ 	.byte	0x00, 0xf0, 0x01, 0x2a


	//----- nvinfo : EIATTR_SPARSE_MMA_MASK
	.align		4
.L_191:
        /*0018*/ 	.byte	0x03, 0x50
        /*001a*/ 	.short	0x0000


	//----- nvinfo : EIATTR_MAXREG_COUNT
	.align		4
        /*001c*/ 	.byte	0x03, 0x1b
        /*001e*/ 	.short	0x0080


	//----- nvinfo : EIATTR_NUM_BARRIERS
	.align		4
        /*0020*/ 	.byte	0x02, 0x4c
        /*0022*/ 	.byte	0x10
	.zero		1


	//----- nvinfo : EIATTR_EXTERNS
	.align		4
        /*0024*/ 	.byte	0x04, 0x0f
        /*0026*/ 	.short	(.L_193 - .L_192)


	//   ....[0]....
	.align		4
.L_192:
        /*0028*/ 	.word	index@(__assertfail)


	//----- nvinfo : EIATTR_ANNOTATIONS
	.align		4
.L_193:
        /*002c*/ 	.byte	0x04, 0x55
        /*002e*/ 	.short	(.L_195 - .L_194)


	//   ....[0]....
.L_194:
        /* <DEDUP_REMOVED lines=29> */


	//----- nvinfo : EIATTR_MERCURY_ISA_VERSION
	.align		4
.L_195:
        /*01e8*/ 	.byte	0x03, 0x5f
        /*01ea*/ 	.short	0x0101


	//----- nvinfo : EIATTR_UNUSED_LOAD_BYTE_OFFSET
	.align		4
        /*01ec*/ 	.byte	0x04, 0x44
        /*01ee*/ 	.short	(.L_197 - .L_196)


	//   ....[0]....
.L_196:
        /*01f0*/ 	.word	0x00000a50
        /*01f4*/ 	.word	0x0000fff0


	//   ....[1]....
        /*01f8*/ 	.word	0x00010520
        /*01fc*/ 	.word	0x0000fff0


	//----- nvinfo : EIATTR_INT_WARP_WIDE_INSTR_OFFSETS
	.align		4
.L_197:
        /*0200*/ 	.byte	0x04, 0x31
        /*0202*/ 	.short	(.L_199 - .L_198)


	//   ....[0]....
.L_198:
        /*0204*/ 	.word	0x00000130


	//   ....[1]....
        /*0208*/ 	.word	0x00000170


	//   ....[2]....
        /*020c*/ 	.word	0x000001e0


	//   ....[3]....
        /*0210*/ 	.word	0x00014b30


	//   ....[4]....
        /*0214*/ 	.word	0x00014bc0


	//   ....[5]....
        /*0218*/ 	.word	0x000186f0


	//   ....[6]....
        /*021c*/ 	.word	0x00018780


	//----- nvinfo : EIATTR_COOP_GROUP_MASK_REGIDS
	.align		4
.L_199:
        /*0220*/ 	.byte	0x04, 0x29
        /*0222*/ 	.short	(.L_201 - .L_200)


	//   ....[0]....
.L_200:
        /*0224*/ 	.word	0xffffffff


	//   ....[1]....
        /*0228*/ 	.word	0xffffffff


	//   ....[2]....
        /*022c*/ 	.word	0xffffffff


	//   ....[3]....
        /*0230*/ 	.word	0xffffffff


	//   ....[4]....
        /*0234*/ 	.word	0xffffffff


	//   ....[5]....
        /*0238*/ 	.word	0xffffffff


	//   ....[6]....
        /*023c*/ 	.word	0xffffffff


	//   ....[7]....
        /*0240*/ 	.word	0xffffffff


	//   ....[8]....
        /*0244*/ 	.word	0xffffffff


	//   ....[9]....
        /*0248*/ 	.word	0xffffffff


	//   ....[10]....
        /*024c*/ 	.word	0xffffffff


	//   ....[11]....
        /*0250*/ 	.word	0xffffffff


	//   ....[12]....
        /*0254*/ 	.word	0xffffffff


	//   ....[13]....
        /*0258*/ 	.word	0xffffffff


	//   ....[14]....
        /*025c*/ 	.word	0xffffffff


	//   ....[15]....
        /*0260*/ 	.word	0xffffffff


	//   ....[16]....
        /*0264*/ 	.word	0xffffffff


	//   ....[17]....
        /*0268*/ 	.word	0xffffffff


	//   ....[18]....
        /*026c*/ 	.word	0xffffffff


	//   ....[19]....
        /*0270*/ 	.word	0xffffffff


	//   ....[20]....
        /*0274*/ 	.word	0xffffffff


	//   ....[21]....
        /*0278*/ 	.word	0xffffffff


	//   ....[22]....
        /*027c*/ 	.word	0xffffffff


	//   ....[23]....
        /*0280*/ 	.word	0xffffffff


	//   ....[24]....
        /*0284*/ 	.word	0xffffffff


	//   ....[25]....
        /*0288*/ 	.word	0xffffffff


	//   ....[26]....
        /*028c*/ 	.word	0xffffffff


	//   ....[27]....
        /*0290*/ 	.word	0xffffffff


	//   ....[28]....
        /*0294*/ 	.word	0xffffffff


	//   ....[29]....
        /*0298*/ 	.word	0xffffffff


	//   ....[30]....
        /*029c*/ 	.word	0xffffffff


	//   ....[31]....
        /*02a0*/ 	.word	0xffffffff


	//   ....[32]....
        /*02a4*/ 	.word	0xffffffff


	//   ....[33]....
        /*02a8*/ 	.word	0xffffffff


	//   ....[34]....
        /*02ac*/ 	.word	0xffffffff


	//   ....[35]....
        /*02b0*/ 	.word	0xffffffff


	//   ....[36]....
        /*02b4*/ 	.word	0xffffffff


	//   ....[37]....
        /*02b8*/ 	.word	0xffffffff


	//   ....[38]....
        /*02bc*/ 	.word	0xffffffff


	//   ....[39]....
        /*02c0*/ 	.word	0xffffffff


	//   ....[40]....
        /*02c4*/ 	.word	0xffffffff


	//   ....[41]....
        /*02c8*/ 	.word	0xffffffff


	//   ....[42]....
        /*02cc*/ 	.word	0xffffffff


	//   ....[43]....
        /*02d0*/ 	.word	0xffffffff


	//   ....[44]....
        /*02d4*/ 	.word	0xffffffff


	//   ....[45]....
        /*02d8*/ 	.word	0xffffffff


	//   ....[46]....
        /*02dc*/ 	.word	0xffffffff


	//   ....[47]....
        /*02e0*/ 	.word	0xffffffff


	//   ....[48]....
        /*02e4*/ 	.word	0xffffffff


	//   ....[49]....
        /*02e8*/ 	.word	0xffffffff


	//   ....[50]....
        /*02ec*/ 	.word	0xffffffff


	//   ....[51]....
        /*02f0*/ 	.word	0xffffffff


	//   ....[52]....
        /*02f4*/ 	.word	0xffffffff


	//   ....[53]....
        /*02f8*/ 	.word	0xffffffff


	//   ....[54]....
        /*02fc*/ 	.word	0xffffffff


	//   ....[55]....
        /*0300*/ 	.word	0xffffffff


	//   ....[56]....
        /*0304*/ 	.word	0xffffffff


	//   ....[57]....
        /*0308*/ 	.word	0xffffffff


	//   ....[58]....
        /*030c*/ 	.word	0xffffffff


	//   ....[59]....
        /*0310*/ 	.word	0xffffffff


	//   ....[60]....
        /*0314*/ 	.word	0xffffffff


	//   ....[61]....
        /*0318*/ 	.word	0xffffffff


	//   ....[62]....
        /*031c*/ 	.word	0xffffffff


	//   ....[63]....
        /*0320*/ 	.word	0xffffffff


	//   ....[64]....
        /*0324*/ 	.word	0xffffffff


	//   ....[65]....
        /*0328*/ 	.word	0xffffffff


	//   ....[66]....
        /*032c*/ 	.word	0xffffffff


	//   ....[67]....
        /*0330*/ 	.word	0xffffffff


	//   ....[68]....
        /*0334*/ 	.word	0xffffffff


	//   ....[69]....
        /*0338*/ 	.word	0xffffffff


	//   ....[70]....
        /*033c*/ 	.word	0xffffffff


	//   ....[71]....
        /*0340*/ 	.word	0xffffffff


	//   ....[72]....
        /*0344*/ 	.word	0xffffffff


	//   ....[73]....
        /*0348*/ 	.word	0xffffffff


	//   ....[74]....
        /*034c*/ 	.word	0xffffffff


	//   ....[75]....
        /*0350*/ 	.word	0xffffffff


	//   ....[76]....
        /*0354*/ 	.word	0xffffffff


	//   ....[77]....
        /*0358*/ 	.word	0xffffffff


	//   ....[78]....
        /*035c*/ 	.word	0xffffffff


	//   ....[79]....
        /*0360*/ 	.word	0xffffffff


	//   ....[80]....
        /*0364*/ 	.word	0xffffffff


	//   ....[81]....
        /*0368*/ 	.word	0xffffffff


	//   ....[82]....
        /*036c*/ 	.word	0xffffffff


	//   ....[83]....
        /*0370*/ 	.word	0xffffffff


	//   ....[84]....
        /*0374*/ 	.word	0xffffffff


	//   ....[85]....
        /*0378*/ 	.word	0xffffffff


	//   ....[86]....
        /*037c*/ 	.word	0xffffffff


	//   ....[87]....
        /*0380*/ 	.word	0xffffffff


	//   ....[88]....
        /*0384*/ 	.word	0xffffffff


	//   ....[89]....
        /*0388*/ 	.word	0xffffffff


	//   ....[90]....
        /*038c*/ 	.word	0xffffffff


	//   ....[91]....
        /*0390*/ 	.word	0xffffffff


	//   ....[92]....
        /*0394*/ 	.word	0xffffffff


	//   ....[93]....
        /*0398*/ 	.word	0xffffffff


	//   ....[94]....
        /*039c*/ 	.word	0xffffffff


	//   ....[95]....
        /*03a0*/ 	.word	0xffffffff


	//   ....[96]....
        /*03a4*/ 	.word	0xffffffff


	//   ....[97]....
        /*03a8*/ 	.word	0xffffffff


	//   ....[98]....
        /*03ac*/ 	.word	0xffffffff


	//   ....[99]....
        /*03b0*/ 	.word	0xffffffff


	//   ....[100]....
        /*03b4*/ 	.word	0xffffffff


	//   ....[101]....
        /*03b8*/ 	.word	0xffffffff


	//   ....[102]....
        /*03bc*/ 	.word	0xffffffff


	//   ....[103]....
        /*03c0*/ 	.word	0x0500000f


	//   ....[104]....
        /*03c4*/ 	.word	0x0500000f


	//   ....[105]....
        /*03c8*/ 	.word	0x0500000f


	//   ....[106]....
        /*03cc*/ 	.word	0x0500000f


	//   ....[107]....
        /*03d0*/ 	.word	0x0500000f


	//   ....[108]....
        /*03d4*/ 	.word	0x0500000f


	//   ....[109]....
        /*03d8*/ 	.word	0x0500000f


	//   ....[110]....
        /*03dc*/ 	.word	0x0500000f


	//   ....[111]....
        /*03e0*/ 	.word	0x0500000f


	//   ....[112]....
        /*03e4*/ 	.word	0x0500000f


	//   ....[113]....
        /*03e8*/ 	.word	0x0500000f


	//   ....[114]....
        /*03ec*/ 	.word	0x0500000f


	//   ....[115]....
        /*03f0*/ 	.word	0x0500000f


	//   ....[116]....
        /*03f4*/ 	.word	0x0500000f


	//   ....[117]....
        /*03f8*/ 	.word	0x0500000f


	//   ....[118]....
        /*03fc*/ 	.word	0x0500000f


	//   ....[119]....
        /*0400*/ 	.word	0x0500000f


	//   ....[120]....
        /*0404*/ 	.word	0x0500000f


	//   ....[121]....
        /*0408*/ 	.word	0x0500000f


	//   ....[122]....
        /*040c*/ 	.word	0x0500000f


	//   ....[123]....
        /*0410*/ 	.word	0x0500000f


	//   ....[124]....
        /*0414*/ 	.word	0x0500000f


	//   ....[125]....
        /*0418*/ 	.word	0x0500000f


	//   ....[126]....
        /*041c*/ 	.word	0x0500000f


	//   ....[127]....
        /*0420*/ 	.word	0x0500000f


	//   ....[128]....
        /*0424*/ 	.word	0x0500000f


	//   ....[129]....
        /*0428*/ 	.word	0x0500000f


	//   ....[130]....
        /*042c*/ 	.word	0x0500000f


	//   ....[131]....
        /*0430*/ 	.word	0x0500000f


	//   ....[132]....
        /*0434*/ 	.word	0x0500000f


	//   ....[133]....
        /*0438*/ 	.word	0x0500000f


	//   ....[134]....
        /*043c*/ 	.word	0x0500000f


	//----- nvinfo : EIATTR_COOP_GROUP_INSTR_OFFSETS
	.align		4
.L_201:
        /*0440*/ 	.byte	0x04, 0x28
        /*0442*/ 	.short	(.L_203 - .L_202)


	//   ....[0]....
.L_202:
        /*0444*/ 	.word	0x00000070


	//   ....[1]....
        /*0448*/ 	.word	0x00000140


	//   ....[2]....
        /*044c*/ 	.word	0x00000190


	//   ....[3]....
        /*0450*/ 	.word	0x000003c0


	//   ....[4]....
        /*0454*/ 	.word	0x00000520


	//   ....[5]....
        /*0458*/ 	.word	0x00000640


	//   ....[6]....
        /*045c*/ 	.word	0x000007a0


	//   ....[7]....
        /*0460*/ 	.word	0x00001ef0


	//   ....[8]....
        /*0464*/ 	.word	0x00002a10


	//   ....[9]....
        /*0468*/ 	.word	0x000030e0


	//   ....[10]....
        /*046c*/ 	.word	0x00004590


	//   ....[11]....
        /*0470*/ 	.word	0x00004630


	//   ....[12]....
        /*0474*/ 	.word	0x00004d90


	//   ....[13]....
        /*0478*/ 	.word	0x00004e00


	//   ....[14]....
        /*047c*/ 	.word	0x000059d0


	//   ....[15]....
        /*0480*/ 	.word	0x00006df0


	//   ....[16]....
        /*0484*/ 	.word	0x000070b0


	//   ....[17]....
        /*0488*/ 	.word	0x00007c90


	//   ....[18]....
        /*048c*/ 	.word	0x00007d90


	//   ....[19]....
        /*0490*/ 	.word	0x00008820


	//   ....[20]....
        /*0494*/ 	.word	0x00008890


	//   ....[21]....
        /*0498*/ 	.word	0x00009620


	//   ....[22]....
        /*049c*/ 	.word	0x0000a6e0


	//   ....[23]....
        /*04a0*/ 	.word	0x0000a750


	//   ....[24]....
        /*04a4*/ 	.word	0x0000b010


	//   ....[25]....
        /*04a8*/ 	.word	0x0000b070


	//   ....[26]....
        /*04ac*/ 	.word	0x0000c190


	//   ....[27]....
        /*04b0*/ 	.word	0x0000d2b0


	//   ....[28]....
        /*04b4*/ 	.word	0x0000d560


	//   ....[29]....
        /*04b8*/ 	.word	0x0000e130


	//   ....[30]....
        /*04bc*/ 	.word	0x0000e230


	//   ....[31]....
        /*04c0*/ 	.word	0x0000ed60


	//   ....[32]....
        /*04c4*/ 	.word	0x0000ed80


	//   ....[33]....
        /*04c8*/ 	.word	0x0000fac0


	//   ....[34]....
        /*04cc*/ 	.word	0x0000fbd0


	//   ....[35]....
        /*04d0*/ 	.word	0x0000fc30


	//   ....[36]....
        /*04d4*/ 	.word	0x0000fd40


	//   ....[37]....
        /*04d8*/ 	.word	0x0000fd60


	//   ....[38]....
        /*04dc*/ 	.word	0x00010f50


	//   ....[39]....
        /*04e0*/ 	.word	0x00010f60


	//   ....[40]....
        /*04e4*/ 	.word	0x00010f70


	//   ....[41]....
        /*04e8*/ 	.word	0x00010f80


	//   ....[42]....
        /*04ec*/ 	.word	0x00011590


	//   ....[43]....
        /*04f0*/ 	.word	0x000115b0


	//   ....[44]....
        /*04f4*/ 	.word	0x000116e0


	//   ....[45]....
        /*04f8*/ 	.word	0x00011700


	//   ....[46]....
        /*04fc*/ 	.word	0x00011b80


	//   ....[47]....
        /*0500*/ 	.word	0x00011b90


	//   ....[48]....
        /*0504*/ 	.word	0x00011ee0


	//   ....[49]....
        /*0508*/ 	.word	0x00011ef0


	//   ....[50]....
        /*050c*/ 	.word	0x00012b30


	//   ....[51]....
        /*0510*/ 	.word	0x00012b40


	//   ....[52]....
        /*0514*/ 	.word	0x00012c40


	//   ....[53]....
        /*0518*/ 	.word	0x00012c60


	//   ....[54]....
        /*051c*/ 	.word	0x00012df0


	//   ....[55]....
        /*0520*/ 	.word	0x00013010


	//   ....[56]....
        /*0524*/ 	.word	0x00013040


	//   ....[57]....
        /*0528*/ 	.word	0x00013070


	//   ....[58]....
        /*052c*/ 	.word	0x000130a0


	//   ....[59]....
        /*0530*/ 	.word	0x000130d0


	//   ....[60]....
        /*0534*/ 	.word	0x00013100


	//   ....[61]....
        /*0538*/ 	.word	0x00013290


	//   ....[62]....
        /*053c*/ 	.word	0x000132c0


	//   ....[63]....
        /*0540*/ 	.word	0x000132f0


	//   ....[64]....
        /*0544*/ 	.word	0x00013320


	//   ....[65]....
        /*0548*/ 	.word	0x00013350


	//   ....[66]....
        /*054c*/ 	.word	0x00013380


	//   ....[67]....
        /*0550*/ 	.word	0x00013410


	//   ....[68]....
        /*0554*/ 	.word	0x00013440


	//   ....[69]....
        /*0558*/ 	.word	0x00013450


	//   ....[70]....
        /*055c*/ 	.word	0x00013490


	//   ....[71]....
        /*0560*/ 	.word	0x000150b0


	//   ....[72]....
        /*0564*/ 	.word	0x00015d60


	//   ....[73]....
        /*0568*/ 	.word	0x00015d80


	//   ....[74]....
        /*056c*/ 	.word	0x00015e50


	//   ....[75]....
        /*0570*/ 	.word	0x00015e70


	//   ....[76]....
        /*0574*/ 	.word	0x00015f10


	//   ....[77]....
        /*0578*/ 	.word	0x00015f30


	//   ....[78]....
        /*057c*/ 	.word	0x00015f40


	//   ....[79]....
        /*0580*/ 	.word	0x00015fd0


	//   ....[80]....
        /*0584*/ 	.word	0x00016020


	//   ....[81]....
        /*0588*/ 	.word	0x00016030


	//   ....[82]....
        /*058c*/ 	.word	0x00016060


	//   ....[83]....
        /*0590*/ 	.word	0x00016130


	//   ....[84]....
        /*0594*/ 	.word	0x00018e70


	//   ....[85]....
        /*0598*/ 	.word	0x00018ea0


	//   ....[86]....
        /*059c*/ 	.word	0x00018f00


	//   ....[87]....
        /*05a0*/ 	.word	0x00018f30


	//   ....[88]....
        /*05a4*/ 	.word	0x00018f60


	//   ....[89]....
        /*05a8*/ 	.word	0x00018f90


	//   ....[90]....
        /*05ac*/ 	.word	0x00018fc0


	//   ....[91]....
        /*05b0*/ 	.word	0x00018ff0


	//   ....[92]....
        /*05b4*/ 	.word	0x00019190


	//   ....[93]....
        /*05b8*/ 	.word	0x000191c0


	//   ....[94]....
        /*05bc*/ 	.word	0x000191f0


	//   ....[95]....
        /*05c0*/ 	.word	0x00019220


	//   ....[96]....
        /*05c4*/ 	.word	0x00019250


	//   ....[97]....
        /*05c8*/ 	.word	0x00019280


	//   ....[98]....
        /*05cc*/ 	.word	0x00019340


	//   ....[99]....
        /*05d0*/ 	.word	0x00019360


	//   ....[100]....
        /*05d4*/ 	.word	0x00019380


	//   ....[101]....
        /*05d8*/ 	.word	0x000193e0


	//   ....[102]....
        /*05dc*/ 	.word	0x00019e00


	//   ....[103]....
        /*05e0*/ 	.word	0x0001a460


	//   ....[104]....
        /*05e4*/ 	.word	0x0001a640


	//   ....[105]....
        /*05e8*/ 	.word	0x0001a690


	//   ....[106]....
        /*05ec*/ 	.word	0x0001a6f0


	//   ....[107]....
        /*05f0*/ 	.word	0x0001a800


	//   ....[108]....
        /*05f4*/ 	.word	0x0001a860


	//   ....[109]....
        /*05f8*/ 	.word	0x0001a980


	//   ....[110]....
        /*05fc*/ 	.word	0x0001a9e0


	//   ....[111]....
        /*0600*/ 	.word	0x0001aa80


	//   ....[112]....
        /*0604*/ 	.word	0x0001ab50


	//   ....[113]....
        /*0608*/ 	.word	0x0001ac50


	//   ....[114]....
        /*060c*/ 	.word	0x0001acd0


	//   ....[115]....
        /*0610*/ 	.word	0x0001adc0


	//   ....[116]....
        /*0614*/ 	.word	0x0001b0e0


	//   ....[117]....
        /*0618*/ 	.word	0x0001b180


	//   ....[118]....
        /*061c*/ 	.word	0x0001b2f0


	//   ....[119]....
        /*0620*/ 	.word	0x0001b360


	//   ....[120]....
        /*0624*/ 	.word	0x0001b3d0


	//   ....[121]....
        /*0628*/ 	.word	0x0001b440


	//   ....[122]....
        /*062c*/ 	.word	0x0001b4b0


	//   ....[123]....
        /*0630*/ 	.word	0x0001b530


	//   ....[124]....
        /*0634*/ 	.word	0x0001b5b0


	//   ....[125]....
        /*0638*/ 	.word	0x0001b640


	//   ....[126]....
        /*063c*/ 	.word	0x0001b6b0


	//   ....[127]....
        /*0640*/ 	.word	0x0001b720


	//   ....[128]....
        /*0644*/ 	.word	0x0001b790


	//   ....[129]....
        /*0648*/ 	.word	0x0001b810


	//   ....[130]....
        /*064c*/ 	.word	0x0001b880


	//   ....[131]....
        /*0650*/ 	.word	0x0001b930


	//   ....[132]....
        /*0654*/ 	.word	0x0001b980


	//   ....[133]....
        /*0658*/ 	.word	0x0001ba10


	//   ....[134]....
        /*065c*/ 	.word	0x0001bb40


	//----- nvinfo : EIATTR_REG_RECONFIG
	.align		4
.L_203:
        /*0660*/ 	.byte	0x01, 0x54
	.zero		2


	//----- nvinfo : EIATTR_SYSCALL_OFFSETS
	.align		4
        /*0664*/ 	.byte	0x04, 0x46
        /*0666*/ 	.short	(.L_205 - .L_204)


	//   ....[0]....
.L_204:
        /*0668*/ 	.word	0x000020e0


	//   ....[1]....
        /*066c*/ 	.word	0x00014d20


	//   ....[2]....
        /*0670*/ 	.word	0x00014e70


	//   ....[3]....
        /*0674*/ 	.word	0x00014f60


	//   ....[4]....
        /*0678*/ 	.word	0x00015810


	//----- nvinfo : EIATTR_MBARRIER_INSTR_OFFSETS
	.align		4
.L_205:
        /*067c*/ 	.byte	0x04, 0x39
        /*067e*/ 	.short	(.L_207 - .L_206)


	//   ....[0]....
.L_206:
        /*0680*/ 	.word	0x00000270
        /*0684*/ 	.word	0x000000ff
        /*0688*/ 	.word	0x0002d800
        /*068c*/ 	.short	0x0100
        /*068e*/ 	.byte	0x08
	.zero		1


	//   ....[1]....
        /*0690*/ 	.word	0x00000280
        /*0694*/ 	.word	0x000000ff
        /*0698*/ 	.word	0x0002d820
        /*069c*/ 	.short	0x0100
        /*069e*/ 	.byte	0x08
	.zero		1


	//   ....[2]....
        /*06a0*/ 	.word	0x00000370
        /*06a4*/ 	.word	0x000000ff
        /*06a8*/ 	.word	0x0002d830
        /*06ac*/ 	.short	0x0100
        /*06ae*/ 	.byte	0x08
	.zero		1


	//   ....[3]....
        /*06b0*/ 	.word	0x00000380
        /*06b4*/ 	.word	0x000000ff
        /*06b8*/ 	.word	0x0002d840
        /*06bc*/ 	.short	0x0100
        /*06be*/ 	.byte	0x08
	.zero		1


	//   ....[4]....
        /*06c0*/ 	.word	0x00000390
        /*06c4*/ 	.word	0x000000ff
        /*06c8*/ 	.word	0x0002d838
        /*06cc*/ 	.short	0x0100
        /*06ce*/ 	.byte	0x08
	.zero		1


	//   ....[5]....
        /*06d0*/ 	.word	0x000003a0
        /*06d4*/ 	.word	0x000000ff
        /*06d8*/ 	.word	0x0002d848
        /*06dc*/ 	.short	0x0100
        /*06de*/ 	.byte	0x08
	.zero		1


	//   ....[6]....
        /*06e0*/ 	.word	0x000004d0
        /*06e4*/ 	.word	0x000000ff
        /*06e8*/ 	.word	0x0002d850
        /*06ec*/ 	.short	0x0100
        /*06ee*/ 	.byte	0x08
	.zero		1


	//   ....[7]....
        /*06f0*/ 	.word	0x000004e0
        /*06f4*/ 	.word	0x000000ff
        /*06f8*/ 	.word	0x0002d860
        /*06fc*/ 	.short	0x0100
        /*06fe*/ 	.byte	0x08
	.zero		1


	//   ....[8]....
        /*0700*/ 	.word	0x000004f0
        /*0704*/ 	.word	0x000000ff
        /*0708*/ 	.word	0x0002d858
        /*070c*/ 	.short	0x0100
        /*070e*/ 	.byte	0x08
	.zero		1


	//   ....[9]....
        /*0710*/ 	.word	0x00000500
        /*0714*/ 	.word	0x000000ff
        /*0718*/ 	.word	0x0002d868
        /*071c*/ 	.short	0x0100
        /*071e*/ 	.byte	0x08
	.zero		1


	//   ....[10]....
        /*0720*/ 	.word	0x000005f0
        /*0724*/ 	.word	0x000000ff
        /*0728*/ 	.word	0x0002d870
        /*072c*/ 	.short	0x0100
        /*072e*/ 	.byte	0x06
	.zero		1


	//   ....[11]....
        /*0730*/ 	.word	0x00000600
        /*0734*/ 	.word	0x000000ff
        /*0738*/ 	.word	0x0002d880
        /*073c*/ 	.short	0x0100
        /*073e*/ 	.byte	0x06
	.zero		1


	//   ....[12]....
        /*0740*/ 	.word	0x00000610
        /*0744*/ 	.word	0x000000ff
        /*0748*/ 	.word	0x0002d878
        /*074c*/ 	.short	0x0100
        /*074e*/ 	.byte	0x06
	.zero		1


	//   ....[13]....
        /*0750*/ 	.word	0x00000620
        /*0754*/ 	.word	0x000000ff
        /*0758*/ 	.word	0x0002d888
        /*075c*/ 	.short	0x0100
        /*075e*/ 	.byte	0x06
	.zero		1


	//   ....[14]....
        /*0760*/ 	.word	0x00000750
        /*0764*/ 	.word	0x000000ff
        /*0768*/ 	.word	0x0002d890
        /*076c*/ 	.short	0x0100
        /*076e*/ 	.byte	0x08
	.zero		1


	//   ....[15]....
        /*0770*/ 	.word	0x00000760
        /*0774*/ 	.word	0x000000ff
        /*0778*/ 	.word	0x0002d8a0
        /*077c*/ 	.short	0x0100
        /*077e*/ 	.byte	0x08
	.zero		1


	//   ....[16]....
        /*0780*/ 	.word	0x00000770
        /*0784*/ 	.word	0x000000ff
        /*0788*/ 	.word	0x0002d898
        /*078c*/ 	.short	0x0100
        /*078e*/ 	.byte	0x08
	.zero		1


	//   ....[17]....
        /*0790*/ 	.word	0x00000780
        /*0794*/ 	.word	0x000000ff
        /*0798*/ 	.word	0x0002d8a8
        /*079c*/ 	.short	0x0100
        /*079e*/ 	.byte	0x08
	.zero		1


	//   ....[18]....
        /*07a0*/ 	.word	0x000008b0
        /*07a4*/ 	.word	0x000000ff
        /*07a8*/ 	.word	0x0002d8b0
        /*07ac*/ 	.short	0x0100
        /*07ae*/ 	.byte	0x08
	.zero		1


	//   ....[19]....
        /*07b0*/ 	.word	0x000008c0
        /*07b4*/ 	.word	0x000000ff
        /*07b8*/ 	.word	0x0002d8c0
        /*07bc*/ 	.short	0x0100
        /*07be*/ 	.byte	0x08
	.zero		1


	//   ....[20]....
        /*07c0*/ 	.word	0x000008d0
        /*07c4*/ 	.word	0x000000ff
        /*07c8*/ 	.word	0x0002d8b8
        /*07cc*/ 	.short	0x0100
        /*07ce*/ 	.byte	0x08
	.zero		1


	//   ....[21]....
        /*07d0*/ 	.word	0x000008e0
        /*07d4*/ 	.word	0x000000ff
        /*07d8*/ 	.word	0x0002d8c8
        /*07dc*/ 	.short	0x0100
        /*07de*/ 	.byte	0x08
	.zero		1


	//   ....[22]....
        /*07e0*/ 	.word	0x00002160
        /*07e4*/ 	.word	0x000000ff
        /*07e8*/ 	.word	0x0002d800
        /*07ec*/ 	.short	0x010a
        /*07ee*/ 	.byte	0x2a
	.zero		1


	//   ....[23]....
        /*07f0*/ 	.word	0x000021e0
        /*07f4*/ 	.word	0x0000005a
        /*07f8*/ 	.word	0x0002d830
        /*07fc*/ 	.short	0x010a
        /*07fe*/ 	.byte	0x3f
	.zero		1


	//   ....[24]....
        /*0800*/ 	.word	0x00002240
        /*0804*/ 	.word	0x0000005a
        /*0808*/ 	.word	0x0002d830
        /*080c*/ 	.short	0x010a
        /*080e*/ 	.byte	0x3f
	.zero		1


	//   ....[25]....
        /*0810*/ 	.word	0x00002a90
        /*0814*/ 	.word	0x0000005a
        /*0818*/ 	.word	0x00000000
        /*081c*/ 	.short	0x0101
        /*081e*/ 	.byte	0x3f
	.zero		1


	//   ....[26]....
        /*0820*/ 	.word	0x00005e00
        /*0824*/ 	.word	0x000000ff
        /*0828*/ 	.word	0x0002d830
        /*082c*/ 	.short	0x010a
        /*082e*/ 	.byte	0x06
	.zero		1


	//   ....[27]....
        /*0830*/ 	.word	0x00005e40
        /*0834*/ 	.word	0x000000ff
        /*0838*/ 	.word	0x0002d830
        /*083c*/ 	.short	0x010a
        /*083e*/ 	.byte	0x06
	.zero		1


	//   ....[28]....
        /*0840*/ 	.word	0x000060e0
        /*0844*/ 	.word	0x000000ff
        /*0848*/ 	.word	0x0002d850
        /*084c*/ 	.short	0x010a
        /*084e*/ 	.byte	0x06
	.zero		1


	//   ....[29]....
        /*0850*/ 	.word	0x00006120
        /*0854*/ 	.word	0x000000ff
        /*0858*/ 	.word	0x0002d850
        /*085c*/ 	.short	0x010a
        /*085e*/ 	.byte	0x06
	.zero		1


	//   ....[30]....
        /*0860*/ 	.word	0x00006eb0
        /*0864*/ 	.word	0x0000002a
        /*0868*/ 	.word	0x00000000
        /*086c*/ 	.short	0x0101
        /*086e*/ 	.byte	0x3f
	.zero		1


	//   ....[31]....
        /*0870*/ 	.word	0x00008aa0
        /*0874*/ 	.word	0x00000005
        /*0878*/ 	.word	0x00000000
        /*087c*/ 	.short	0x0101
        /*087e*/ 	.byte	0x3f
	.zero		1


	//   ....[32]....
        /*0880*/ 	.word	0x00009a30
        /*0884*/ 	.word	0x000000ff
        /*0888*/ 	.word	0x0002d830
        /*088c*/ 	.short	0x010a
        /*088e*/ 	.byte	0x06
	.zero		1


	//   ....[33]....
        /*0890*/ 	.word	0x00009a70
        /*0894*/ 	.word	0x000000ff
        /*0898*/ 	.word	0x0002d830
        /*089c*/ 	.short	0x010a
        /*089e*/ 	.byte	0x06
	.zero		1


	//   ....[34]....
        /*08a0*/ 	.word	0x00009d10
        /*08a4*/ 	.word	0x000000ff
        /*08a8*/ 	.word	0x0002d850
        /*08ac*/ 	.short	0x010a
        /*08ae*/ 	.byte	0x06
	.zero		1


	//   ....[35]....
        /*08b0*/ 	.word	0x00009d50
        /*08b4*/ 	.word	0x000000ff
        /*08b8*/ 	.word	0x0002d850
        /*08bc*/ 	.short	0x010a
        /*08be*/ 	.byte	0x06
	.zero		1


	//   ....[36]....
        /*08c0*/ 	.word	0x0000b610
        /*08c4*/ 	.word	0x0000001a
        /*08c8*/ 	.word	0x00000000
        /*08cc*/ 	.short	0x0101
        /*08ce*/ 	.byte	0x3f
	.zero		1


	//   ....[37]....
        /*08d0*/ 	.word	0x0000b7c0
        /*08d4*/ 	.word	0x0000001a
        /*08d8*/ 	.word	0x00000000
        /*08dc*/ 	.short	0x0101
        /*08de*/ 	.byte	0x3f
	.zero		1


	//   ....[38]....
        /*08e0*/ 	.word	0x0000c310
        /*08e4*/ 	.word	0x000000ff
        /*08e8*/ 	.word	0x0002d830
        /*08ec*/ 	.short	0x010a
        /*08ee*/ 	.byte	0x06
	.zero		1


	//   ....[39]....
        /*08f0*/ 	.word	0x0000c350
        /*08f4*/ 	.word	0x000000ff
        /*08f8*/ 	.word	0x0002d830
        /*08fc*/ 	.short	0x010a
        /*08fe*/ 	.byte	0x06
	.zero		1


	//   ....[40]....
        /*0900*/ 	.word	0x0000c5f0
        /*0904*/ 	.word	0x000000ff
        /*0908*/ 	.word	0x0002d850
        /*090c*/ 	.short	0x010a
        /*090e*/ 	.byte	0x06
	.zero		1


	//   ....[41]....
        /*0910*/ 	.word	0x0000c630
        /*0914*/ 	.word	0x000000ff
        /*0918*/ 	.word	0x0002d850
        /*091c*/ 	.short	0x010a
        /*091e*/ 	.byte	0x06
	.zero		1


	//   ....[42]....
        /*0920*/ 	.word	0x0000d360
        /*0924*/ 	.word	0x0000002a
        /*0928*/ 	.word	0x00000000
        /*092c*/ 	.short	0x0101
        /*092e*/ 	.byte	0x3f
	.zero		1


	//   ....[43]....
        /*0930*/ 	.word	0x0000ef70
        /*0934*/ 	.word	0x0000000d
        /*0938*/ 	.word	0x00000000
        /*093c*/ 	.short	0x0101
        /*093e*/ 	.byte	0x3f
	.zero		1


	//   ....[44]....
        /*0940*/ 	.word	0x0000fb40
        /*0944*/ 	.word	0x000000ff
        /*0948*/ 	.word	0x0002d850
        /*094c*/ 	.short	0x010a
        /*094e*/ 	.byte	0x09
	.zero		1


	//   ....[45]....
        /*0950*/ 	.word	0x0000fb80
        /*0954*/ 	.word	0x000000ff
        /*0958*/ 	.word	0x0002d850
        /*095c*/ 	.short	0x010a
        /*095e*/ 	.byte	0x09
	.zero		1


	//   ....[46]....
        /*0960*/ 	.word	0x000101c0
        /*0964*/ 	.word	0x00000004
        /*0968*/ 	.word	0x00000000
        /*096c*/ 	.short	0x0101
        /*096e*/ 	.byte	0x3f
	.zero		1


	//   ....[47]....
        /*0970*/ 	.word	0x000115c0
        /*0974*/ 	.word	0x000000ff
        /*0978*/ 	.word	0x00000000
        /*097c*/ 	.short	0x0101
        /*097e*/ 	.byte	0x04
	.zero		1


	//   ....[48]....
        /*0980*/ 	.word	0x00011a90
        /*0984*/ 	.word	0x000000ff
        /*0988*/ 	.word	0x00000000
        /*098c*/ 	.short	0x0101
        /*098e*/ 	.byte	0x04
	.zero		1


	//   ....[49]....
        /*0990*/ 	.word	0x000152d0
        /*0994*/ 	.word	0x00000000
        /*0998*/ 	.word	0x0002d840
        /*099c*/ 	.short	0x010a
        /*099e*/ 	.byte	0x3f
	.zero		1


	//   ....[50]....
        /*09a0*/ 	.word	0x00016200
        /*09a4*/ 	.word	0x00000011
        /*09a8*/ 	.word	0x0002d800
        /*09ac*/ 	.short	0x0107
        /*09ae*/ 	.byte	0x3f
	.zero		1


	//   ....[51]....
        /*09b0*/ 	.word	0x000162f0
        /*09b4*/ 	.word	0x00000011
        /*09b8*/ 	.word	0x0002d800
        /*09bc*/ 	.short	0x0101
        /*09be*/ 	.byte	0x3f
	.zero		1


	//   ....[52]....
        /*09c0*/ 	.word	0x00016310
        /*09c4*/ 	.word	0x00000011
        /*09c8*/ 	.word	0x0002d820
        /*09cc*/ 	.short	0x010a
        /*09ce*/ 	.byte	0x3f
	.zero		1


	//   ....[53]....
        /*09d0*/ 	.word	0x000166f0
        /*09d4*/ 	.word	0x00000003
        /*09d8*/ 	.word	0x0002d840
        /*09dc*/ 	.short	0x010a
        /*09de*/ 	.byte	0x3f
	.zero		1


	//   ....[54]....
        /*09e0*/ 	.word	0x00016b70
        /*09e4*/ 	.word	0x00000003
        /*09e8*/ 	.word	0x00000060
        /*09ec*/ 	.short	0x010a
        /*09ee*/ 	.byte	0x3f
	.zero		1


	//   ....[55]....
        /*09f0*/ 	.word	0x00017290
        /*09f4*/ 	.word	0x00000003
        /*09f8*/ 	.word	0x0002d840
        /*09fc*/ 	.short	0x010a
        /*09fe*/ 	.byte	0x3f
	.zero		1


	//   ....[56]....
        /*0a00*/ 	.word	0x00017710
        /*0a04*/ 	.word	0x0000000c
        /*0a08*/ 	.word	0x00000060
        /*0a0c*/ 	.short	0x010a
        /*0a0e*/ 	.byte	0x3f
	.zero		1


	//   ....[57]....
        /*0a10*/ 	.word	0x00017d80
        /*0a14*/ 	.word	0x00000002
        /*0a18*/ 	.word	0x0002d840
        /*0a1c*/ 	.short	0x010a
        /*0a1e*/ 	.byte	0x3f
	.zero		1


	//   ....[58]....
        /*0a20*/ 	.word	0x00018210
        /*0a24*/ 	.word	0x00000007
        /*0a28*/ 	.word	0x00000060
        /*0a2c*/ 	.short	0x010a
        /*0a2e*/ 	.byte	0x3f
	.zero		1


	//   ....[59]....
        /*0a30*/ 	.word	0x00018830
        /*0a34*/ 	.word	0x00000003
        /*0a38*/ 	.word	0x0002d860
        /*0a3c*/ 	.short	0x010a
        /*0a3e*/ 	.byte	0x3f
	.zero		1


	//   ....[60]....
        /*0a40*/ 	.word	0x00019d80
        /*0a44*/ 	.word	0x00000009
        /*0a48*/ 	.word	0x0002d820
        /*0a4c*/ 	.short	0x010a
        /*0a4e*/ 	.byte	0x3f
	.zero		1


	//   ....[61]....
        /*0a50*/ 	.word	0x00019f20
        /*0a54*/ 	.word	0x00000007
        /*0a58*/ 	.word	0x00000000
        /*0a5c*/ 	.short	0x010a
        /*0a5e*/ 	.byte	0x3f
	.zero		1


	//   ....[62]....
        /*0a60*/ 	.word	0x00019f90
        /*0a64*/ 	.word	0x00000003
        /*0a68*/ 	.word	0x00000000
        /*0a6c*/ 	.short	0x010a
        /*0a6e*/ 	.byte	0x3f
	.zero		1


	//   ....[63]....
        /*0a70*/ 	.word	0x00019ff0
        /*0a74*/ 	.word	0x00000005
        /*0a78*/ 	.word	0x00000000
        /*0a7c*/ 	.short	0x010a
        /*0a7e*/ 	.byte	0x3f
	.zero		1


	//   ....[64]....
        /*0a80*/ 	.word	0x0001a020
        /*0a84*/ 	.word	0x00000003
        /*0a88*/ 	.word	0x00000000
        /*0a8c*/ 	.short	0x010a
        /*0a8e*/ 	.byte	0x3f
	.zero		1


	//   ....[65]....
        /*0a90*/ 	.word	0x0001a090
        /*0a94*/ 	.word	0x00000003
        /*0a98*/ 	.word	0x0002d800
        /*0a9c*/ 	.short	0x010a
        /*0a9e*/ 	.byte	0x3f
	.zero		1


	//   ....[66]....
        /*0aa0*/ 	.word	0x0001a0e0
        /*0aa4*/ 	.word	0x0000005a
        /*0aa8*/ 	.word	0x0002d830
        /*0aac*/ 	.short	0x010a
        /*0aae*/ 	.byte	0x3f
	.zero		1


	//   ....[67]....
        /*0ab0*/ 	.word	0x0001a140
        /*0ab4*/ 	.word	0x00000005
        /*0ab8*/ 	.word	0x0002d830
        /*0abc*/ 	.short	0x010a
        /*0abe*/ 	.byte	0x3f
	.zero		1


	//   ....[68]....
        /*0ac0*/ 	.word	0x0001a1a0
        /*0ac4*/ 	.word	0x00000005
        /*0ac8*/ 	.word	0x0002d850
        /*0acc*/ 	.short	0x010a
        /*0ace*/ 	.byte	0x3f
	.zero		1


	//   ....[69]....
        /*0ad0*/ 	.word	0x0001a200
        /*0ad4*/ 	.word	0x00000007
        /*0ad8*/ 	.word	0x0002d830
        /*0adc*/ 	.short	0x010a
        /*0ade*/ 	.byte	0x3f
	.zero		1


	//   ....[70]....
        /*0ae0*/ 	.word	0x0001a260
        /*0ae4*/ 	.word	0x00000007
        /*0ae8*/ 	.word	0x0002d850
        /*0aec*/ 	.short	0x010a
        /*0aee*/ 	.byte	0x3f
	.zero		1


	//   ....[71]....
        /*0af0*/ 	.word	0x0001a2c0
        /*0af4*/ 	.word	0x00000007
        /*0af8*/ 	.word	0x0002d830
        /*0afc*/ 	.short	0x010a
        /*0afe*/ 	.byte	0x3f
	.zero		1


	//   ....[72]....
        /*0b00*/ 	.word	0x0001a320
        /*0b04*/ 	.word	0x00000007
        /*0b08*/ 	.word	0x0002d850
        /*0b0c*/ 	.short	0x010a
        /*0b0e*/ 	.byte	0x3f
	.zero		1


	//   ....[73]....
        /*0b10*/ 	.word	0x0001a380
        /*0b14*/ 	.word	0x00000005
        /*0b18*/ 	.word	0x0002d850
        /*0b1c*/ 	.short	0x010a
        /*0b1e*/ 	.byte	0x3f
	.zero		1


	//   ....[74]....
        /*0b20*/ 	.word	0x0001a520
        /*0b24*/ 	.word	0x00000000
        /*0b28*/ 	.word	0x0002d840
        /*0b2c*/ 	.short	0x010a
        /*0b2e*/ 	.byte	0x3f
	.zero		1


	//   ....[75]....
        /*0b30*/ 	.word	0x0001ae00
        /*0b34*/ 	.word	0x00000011
        /*0b38*/ 	.word	0x0002d820
        /*0b3c*/ 	.short	0x010a
        /*0b3e*/ 	.byte	0x3f
	.zero		1


	//   ....[76]....
        /*0b40*/ 	.word	0x0001ae50
        /*0b44*/ 	.word	0x00000003
        /*0b48*/ 	.word	0x0002d840
        /*0b4c*/ 	.short	0x010a
        /*0b4e*/ 	.byte	0x3f
	.zero		1


	//   ....[77]....
        /*0b50*/ 	.word	0x0001aea0
        /*0b54*/ 	.word	0x00000003
        /*0b58*/ 	.word	0x00000060
        /*0b5c*/ 	.short	0x010a
        /*0b5e*/ 	.byte	0x3f
	.zero		1


	//   ....[78]....
        /*0b60*/ 	.word	0x0001aef0
        /*0b64*/ 	.word	0x00000003
        /*0b68*/ 	.word	0x0002d840
        /*0b6c*/ 	.short	0x010a
        /*0b6e*/ 	.byte	0x3f
	.zero		1


	//   ....[79]....
        /*0b70*/ 	.word	0x0001af40
        /*0b74*/ 	.word	0x0000000c
        /*0b78*/ 	.word	0x00000060
        /*0b7c*/ 	.short	0x010a
        /*0b7e*/ 	.byte	0x3f
	.zero		1


	//   ....[80]....
        /*0b80*/ 	.word	0x0001af90
        /*0b84*/ 	.word	0x00000002
        /*0b88*/ 	.word	0x0002d840
        /*0b8c*/ 	.short	0x010a
        /*0b8e*/ 	.byte	0x3f
	.zero		1


	//   ....[81]....
        /*0b90*/ 	.word	0x0001afe0
        /*0b94*/ 	.word	0x00000007
        /*0b98*/ 	.word	0x00000060
        /*0b9c*/ 	.short	0x010a
        /*0b9e*/ 	.byte	0x3f
	.zero		1


	//   ....[82]....
        /*0ba0*/ 	.word	0x0001b030
        /*0ba4*/ 	.word	0x00000003
        /*0ba8*/ 	.word	0x0002d860
        /*0bac*/ 	.short	0x010a
        /*0bae*/ 	.byte	0x3f
	.zero		1


	//   ....[83]....
        /*0bb0*/ 	.word	0x0001ba60
        /*0bb4*/ 	.word	0x00000009
        /*0bb8*/ 	.word	0x0002d820
        /*0bbc*/ 	.short	0x010a
        /*0bbe*/ 	.byte	0x3f
	.zero		1


	//   ....[84]....
        /*0bc0*/ 	.word	0x0001bc00
        /*0bc4*/ 	.word	0x00000007
        /*0bc8*/ 	.word	0x00000000
        /*0bcc*/ 	.short	0x010a
        /*0bce*/ 	.byte	0x3f
	.zero		1


	//   ....[85]....
        /*0bd0*/ 	.word	0x0001bc50
        /*0bd4*/ 	.word	0x00000003
        /*0bd8*/ 	.word	0x00000000
        /*0bdc*/ 	.short	0x010a
        /*0bde*/ 	.byte	0x3f
	.zero		1


	//   ....[86]....
        /*0be0*/ 	.word	0x0001bca0
        /*0be4*/ 	.word	0x00000005
        /*0be8*/ 	.word	0x00000000
        /*0bec*/ 	.short	0x010a
        /*0bee*/ 	.byte	0x3f
	.zero		1


	//----- nvinfo : EIATTR_NUM_MBARRIERS
	.align		4
.L_207:
        /*0bf0*/ 	.byte	0x03, 0x38
        /*0bf2*/ 	.short	0x0016


	//----- nvinfo : EIATTR_EXIT_INSTR_OFFSETS
	.align		4
        /*0bf4*/ 	.byte	0x04, 0x1c
        /*0bf6*/ 	.short	(.L_209 - .L_208)


	//   ....[0]....
.L_208:
        /*0bf8*/ 	.word	0x00000a80


	//   ....[1]....
        /*0bfc*/ 	.word	0x00012d90


	//   ....[2]....
        /*0c00*/ 	.word	0x0001a070


	//----- nvinfo : EIATTR_MAX_THREADS
	.align		4
.L_209:
        /*0c04*/ 	.byte	0x04, 0x05
        /*0c06*/ 	.short	(.L_211 - .L_210)
.L_210:
        /*0c08*/ 	.word	0x00000200
        /*0c0c*/ 	.word	0x00000001
        /*0c10*/ 	.word	0x00000001


	//----- nvinfo : EIATTR_CRS_STACK_SIZE
	.align		4
.L_211:
        /*0c14*/ 	.byte	0x04, 0x1e
        /*0c16*/ 	.short	(.L_213 - .L_212)
.L_212:
        /*0c18*/ 	.word	0x00000000


	//----- nvinfo : EIATTR_CBANK_PARAM_SIZE
	.align		4
.L_213:
        /*0c1c*/ 	.byte	0x03, 0x19
        /*0c1e*/ 	.short	0x0af0


	//----- nvinfo : EIATTR_PARAM_CBANK
	.align		4
        /*0c20*/ 	.byte	0x04, 0x0a
        /*0c22*/ 	.short	(.L_215 - .L_214)
	.align		4
.L_214:
        /*0c24*/ 	.word	index@(.nv.constant0._ZN7cutlass13device_kernelIN5flash11enable_sm90INS1_16FlashAttnFwdSm90INS1_25CollectiveMainloopFwdSm90ILi2EN4cute5tupleIJNS5_1CILi1EEES8_S8_EEENS6_IJNS7_ILi192EEENS7_ILi128EEENS7_ILi96EEEEEELi96ENS_6half_tEfNS_4arch4Sm90ELb0ELb1ELb1ELb1ELb0ELb0ELb0ELb0ELb1ELb1ELb1ELb0EEENS1_21CollectiveEpilogueFwdINS6_IJSA_SC_SB_EEES9_SE_SG_Li384ELb1ELb1ELb1ELb0EEENS1_36VarlenDynamicPersistentTileSchedulerILi192ELi128ELi384ELi128ELb1ELb1ELb1ELb1ELb0ELb1EEEEEEEEEvNT_6ParamsE)
        /*0c28*/ 	.short	0x0210
        /*0c2a*/ 	.short	0x0af0


	//----- nvinfo : EIATTR_SW_WAR
	.align		4
.L_215:
        /*0c2c*/ 	.byte	0x04, 0x36
        /*0c2e*/ 	.short	(.L_217 - .L_216)
.L_216:
        /*0c30*/ 	.word	0x00000008
.L_217:


//--------------------- .nv.info._ZN7cutlass13device_kernelIN5flash11enable_sm90INS1_16FlashAttnFwdSm90INS1_25CollectiveMainloopFwdSm90ILi2EN4cute5tupleIJNS5_1CILi1EEES8_S8_EEENS6_IJNS7_ILi192EEENS7_ILi128EEENS7_ILi96EEEEEELi96ENS_6half_tEfNS_4arch4Sm90ELb0ELb1ELb1ELb1ELb0ELb1ELb0ELb0ELb1ELb1ELb1ELb0EEENS1_21CollectiveEpilogueFwdINS6_IJSA_SC_SB_EEES9_SE_SG_Li384ELb1ELb1ELb1ELb0EEENS1_36VarlenDynamicPersistentTileSchedulerILi192ELi128ELi384ELi128ELb1ELb1ELb1ELb1ELb0ELb1EEEEEEEEEvNT_6ParamsE --------------------------
	.section	.nv.info._ZN7cutlass13device_kernelIN5flash11enable_sm90INS1_16FlashAttnFwdSm90INS1_25CollectiveMainloopFwdSm90ILi2EN4cute5tupleIJNS5_1CILi1EEES8_S8_EEENS6_IJNS7_ILi192EEENS7_ILi128EEENS7_ILi96EEEEEELi96ENS_6half_tEfNS_4arch4Sm90ELb0ELb1ELb1ELb1ELb0ELb1ELb0ELb0ELb1ELb1ELb1ELb0EEENS1_21CollectiveEpilogueFwdINS6_IJSA_SC_SB_EEES9_SE_SG_Li384ELb1ELb1ELb1ELb0EEENS1_36VarlenDynamicPersistentTileSchedulerILi192ELi128ELi384ELi128ELb1ELb1ELb1ELb1ELb0ELb1EEEEEEEEEvNT_6ParamsE,"",@"SHT_CUDA_INFO"
	.sectionflags	@""
	.align	4


	//----- nvinfo : EIATTR_CUDA_API_VERSION
	.align		4
        /*0000*/ 	.byte	0x04, 0x37
        /*0002*/ 	.short	(.L_219 - .L_218)
.L_218:
        /*0004*/ 	.word	0x00000082


	//----- nvinfo : EIATTR_KPARAM_INFO
	.align		4
.L_219:
        /*0008*/ 	.byte	0x04, 0x17
        /*000a*/ 	.short	(.L_221 - .L_220)
.L_220:
        /*000c*/ 	.word	0x00000000
        /*0010*/ 	.short	0x0000
        /*0012*/ 	.short	0x0070
        /*0014*/ 	.byte	0x00, 0xf0, 0x01, 0x2a


	//----- nvinfo : EIATTR_SPARSE_MMA_MASK
	.align		4
.L_221:
        /*0018*/ 	.byte	0x03, 0x50
        /*001a*/ 	.short	0x0000


	//----- nvinfo : EIATTR_MAXREG_COUNT
	.align		4
        /*001c*/ 	.byte	0x03, 0x1b
        /*001e*/ 	.short	0x0080


	//----- nvinfo : EIATTR_NUM_BARRIERS
	.align		4
        /*0020*/ 	.byte	0x02, 0x4c
        /*0022*/ 	.byte	0x10
	.zero		1


	//----- nvinfo : EIATTR_EXTERNS
	.align		4
        /*0024*/ 	.byte	0x04, 0x0f
        /*0026*/ 	.short	(.L_223 - .L_222)


	//   ....[0]....
	.align		4
.L_222:
        /*0028*/ 	.word	index@(__assertfail)


	//----- nvinfo : EIATTR_ANNOTATIONS
	.align		4
.L_223:
        /*002c*/ 	.byte	0x04, 0x55
        /*002e*/ 	.short	(.L_225 - .L_224)


	//   ....[0]....
.L_224:
        /* <DEDUP_REMOVED lines=93> */


	//----- nvinfo : EIATTR_MERCURY_ISA_VERSION
	.align		4
.L_225:
        /*05e8*/ 	.byte	0x03, 0x5f
        /*05ea*/ 	.short	0x0101


	//----- nvinfo : EIATTR_UNUSED_LOAD_BYTE_OFFSET
	.align		4
        /*05ec*/ 	.byte	0x04, 0x44
        /*05ee*/ 	.short	(.L_227 - .L_226)


	//   ....[0]....
.L_226:
        /*05f0*/ 	.word	0x00000af0
        /*05f4*/ 	.word	0x0000fff0


	//   ....[1]....
        /*05f8*/ 	.word	0x0001acc0
        /*05fc*/ 	.word	0x0000fff0


	//----- nvinfo : EIATTR_INT_WARP_WIDE_INSTR_OFFSETS
	.align		4
.L_227:
        /*0600*/ 	.byte	0x04, 0x31
        /*0602*/ 	.short	(.L_229 - .L_228)


	//   ....[0]....
.L_228:
        /*0604*/ 	.word	0x00000190


	//   ....[1]....
        /*0608*/ 	.word	0x000001d0


	//   ....[2]....
        /*060c*/ 	.word	0x00000240


	//   ....[3]....
        /*0610*/ 	.word	0x000213a0


	//   ....[4]....
        /*0614*/ 	.word	0x00021430


	//   ....[5]....
        /*0618*/ 	.word	0x00024f10


	//   ....[6]....
        /*061c*/ 	.word	0x00024fa0


	//----- nvinfo : EIATTR_COOP_GROUP_MASK_REGIDS
	.align		4
.L_229:
        /*0620*/ 	.byte	0x04, 0x29
        /*0622*/ 	.short	(.L_231 - .L_230)


	//   ....[0]....
.L_230:
        /*0624*/ 	.word	0xffffffff


	//   ....[1]....
        /*0628*/ 	.word	0xffffffff


	//   ....[2]....
        /*062c*/ 	.word	0xffffffff


	//   ....[3]....
        /*0630*/ 	.word	0xffffffff


	//   ....[4]....
        /*0634*/ 	.word	0xffffffff


	//   ....[5]....
        /*0638*/ 	.word	0xffffffff


	//   ....[6]....
        /*063c*/ 	.word	0xffffffff


	//   ....[7]....
        /*0640*/ 	.word	0xffffffff


	//   ....[8]....
        /*0644*/ 	.word	0xffffffff


	//   ....[9]....
        /*0648*/ 	.word	0xffffffff


	//   ....[10]....
        /*064c*/ 	.word	0xffffffff


	//   ....[11]....
        /*0650*/ 	.word	0xffffffff


	//   ....[12]....
        /*0654*/ 	.word	0xffffffff


	//   ....[13]....
        /*0658*/ 	.word	0xffffffff


	//   ....[14]....
        /*065c*/ 	.word	0xffffffff


	//   ....[15]....
        /*0660*/ 	.word	0xffffffff


	//   ....[16]....
        /*0664*/ 	.word	0xffffffff


	//   ....[17]....
        /*0668*/ 	.word	0xffffffff


	//   ....[18]....
        /*066c*/ 	.word	0xffffffff


	//   ....[19]....
        /*0670*/ 	.word	0xffffffff


	//   ....[20]....
        /*0674*/ 	.word	0xffffffff


	//   ....[21]....
        /*0678*/ 	.word	0xffffffff


	//   ....[22]....
        /*067c*/ 	.word	0xffffffff


	//   ....[23]....
        /*0680*/ 	.word	0xffffffff


	//   ....[24]....
        /*0684*/ 	.word	0xffffffff


	//   ....[25]....
        /*0688*/ 	.word	0xffffffff


	//   ....[26]....
        /*068c*/ 	.word	0xffffffff


	//   ....[27]....
        /*0690*/ 	.word	0xffffffff


	//   ....[28]....
        /*0694*/ 	.word	0xffffffff


	//   ....[29]....
        /*0698*/ 	.word	0xffffffff


	//   ....[30]....
        /*069c*/ 	.word	0xffffffff


	//   ....[31]....
        /*06a0*/ 	.word	0xffffffff


	//   ....[32]....
        /*06a4*/ 	.word	0xffffffff


	//   ....[33]....
        /*06a8*/ 	.word	0xffffffff


	//   ....[34]....
        /*06ac*/ 	.word	0xffffffff


	//   ....[35]....
        /*06b0*/ 	.word	0xffffffff


	//   ....[36]....
        /*06b4*/ 	.word	0xffffffff


	//   ....[37]....
        /*06b8*/ 	.word	0xffffffff


	//   ....[38]....
        /*06bc*/ 	.word	0xffffffff


	//   ....[39]....
        /*06c0*/ 	.word	0xffffffff


	//   ....[40]....
        /*06c4*/ 	.word	0xffffffff


	//   ....[41]....
        /*06c8*/ 	.word	0xffffffff


	//   ....[42]....
        /*06cc*/ 	.word	0xffffffff


	//   ....[43]....
        /*06d0*/ 	.word	0xffffffff


	//   ....[44]....
        /*06d4*/ 	.word	0xffffffff


	//   ....[45]....
        /*06d8*/ 	.word	0xffffffff


	//   ....[46]....
        /*06dc*/ 	.word	0xffffffff


	//   ....[47]....
        /*06e0*/ 	.word	0xffffffff


	//   ....[48]....
        /*06e4*/ 	.word	0xffffffff


	//   ....[49]....
        /*06e8*/ 	.word	0xffffffff


	//   ....[50]....
        /*06ec*/ 	.word	0xffffffff


	//   ....[51]....
        /*06f0*/ 	.word	0xffffffff


	//   ....[52]....
        /*06f4*/ 	.word	0xffffffff


	//   ....[53]....
        /*06f8*/ 	.word	0xffffffff


	//   ....[54]....
        /*06fc*/ 	.word	0xffffffff


	//   ....[55]....
        /*0700*/ 	.word	0xffffffff


	//   ....[56]....
        /*0704*/ 	.word	0xffffffff


	//   ....[57]....
        /*0708*/ 	.word	0xffffffff


	//   ....[58]....
        /*070c*/ 	.word	0xffffffff


	//   ....[59]....
        /*0710*/ 	.word	0xffffffff


	//   ....[60]....
        /*0714*/ 	.word	0xffffffff


	//   ....[61]....
        /*0718*/ 	.word	0xffffffff


	//   ....[62]....
        /*071c*/ 	.word	0xffffffff


	//   ....[63]....
        /*0720*/ 	.word	0xffffffff


	//   ....[64]....
        /*0724*/ 	.word	0xffffffff


	//   ....[65]....
        /*0728*/ 	.word	0xffffffff


	//   ....[66]....
        /*072c*/ 	.word	0xffffffff


	//   ....[67]....
        /*0730*/ 	.word	0xffffffff


	//   ....[68]....
        /*0734*/ 	.word	0xffffffff


	//   ....[69]....
        /*0738*/ 	.word	0xffffffff


	//   ....[70]....
        /*073c*/ 	.word	0xffffffff


	//   ....[71]....
        /*0740*/ 	.word	0xffffffff


	//   ....[72]....
        /*0744*/ 	.word	0xffffffff


	//   ....[73]....
        /*0748*/ 	.word	0xffffffff


	//   ....[74]....
        /*074c*/ 	.word	0xffffffff


	//   ....[75]....
        /*0750*/ 	.word	0xffffffff


	//   ....[76]....
        /*0754*/ 	.word	0xffffffff


	//   ....[77]....
        /*0758*/ 	.word	0xffffffff


	//   ....[78]....
        /*075c*/ 	.word	0xffffffff


	//   ....[79]....
        /*0760*/ 	.word	0xffffffff


	//   ....[80]....
        /*0764*/ 	.word	0xffffffff


	//   ....[81]....
        /*0768*/ 	.word	0xffffffff


	//   ....[82]....
        /*076c*/ 	.word	0xffffffff


	//   ....[83]....
        /*0770*/ 	.word	0xffffffff


	//   ....[84]....
        /*0774*/ 	.word	0xffffffff


	//   ....[85]....
        /*0778*/ 	.word	0xffffffff


	//   ....[86]....
        /*077c*/ 	.word	0xffffffff


	//   ....[87]....
        /*0780*/ 	.word	0xffffffff


	//   ....[88]....
        /*0784*/ 	.word	0xffffffff


	//   ....[89]....
        /*0788*/ 	.word	0xffffffff


	//   ....[90]....
        /*078c*/ 	.word	0xffffffff


	//   ....[91]....
        /*0790*/ 	.word	0xffffffff


	//   ....[92]....
        /*0794*/ 	.word	0xffffffff


	//   ....[93]....
        /*0798*/ 	.word	0xffffffff


	//   ....[94]....
        /*079c*/ 	.word	0xffffffff


	//   ....[95]....
        /*07a0*/ 	.word	0xffffffff


	//   ....[96]....
        /*07a4*/ 	.word	0xffffffff


	//   ....[97]....
        /*07a8*/ 	.word	0xffffffff


	//   ....[98]....
        /*07ac*/ 	.word	0xffffffff


	//   ....[99]....
        /*07b0*/ 	.word	0xffffffff


	//   ....[100]....
        /*07b4*/ 	.word	0xffffffff


	//   ....[101]....
        /*07b8*/ 	.word	0xffffffff


	//   ....[102]....
        /*07bc*/ 	.word	0xffffffff


	//   ....[103]....
        /*07c0*/ 	.word	0xffffffff


	//   ....[104]....
        /*07c4*/ 	.word	0xffffffff


	//   ....[105]....
        /*07c8*/ 	.word	0xffffffff


	//   ....[106]....
        /*07cc*/ 	.word	0xffffffff


	//   ....[107]....
        /*07d0*/ 	.word	0xffffffff


	//   ....[108]....
        /*07d4*/ 	.word	0xffffffff


	//   ....[109]....
        /*07d8*/ 	.word	0xffffffff


	//   ....[110]....
        /*07dc*/ 	.word	0xffffffff


	//   ....[111]....
        /*07e0*/ 	.word	0xffffffff


	//   ....[112]....
        /*07e4*/ 	.word	0x0500000f


	//   ....[113]....
        /*07e8*/ 	.word	0x0500000f


	//   ....[114]....
        /*07ec*/ 	.word	0x0500000f


	//   ....[115]....
        /*07f0*/ 	.word	0x0500000f


	//   ....[116]....
        /*07f4*/ 	.word	0x0500000f


	//   ....[117]....
        /*07f8*/ 	.word	0x0500000f


	//   ....[118]....
        /*07fc*/ 	.word	0x0500000f


	//   ....[119]....
        /*0800*/ 	.word	0x0500000f


	//   ....[120]....
        /*0804*/ 	.word	0x0500000f


	//   ....[121]....
        /*0808*/ 	.word	0x0500000f


	//   ....[122]....
        /*080c*/ 	.word	0x0500000f


	//   ....[123]....
        /*0810*/ 	.word	0x0500000f


	//   ....[124]....
        /*0814*/ 	.word	0x0500000f


	//   ....[125]....
        /*0818*/ 	.word	0x0500000f


	//   ....[126]....
        /*081c*/ 	.word	0x0500000f


	//   ....[127]....
        /*0820*/ 	.word	0x0500000f


	//   ....[128]....
        /*0824*/ 	.word	0x0500000f


	//   ....[129]....
        /*0828*/ 	.word	0x0500000f


	//   ....[130]....
        /*082c*/ 	.word	0x0500000f


	//   ....[131]....
        /*0830*/ 	.word	0x0500000f


	//   ....[132]....
        /*0834*/ 	.word	0x0500000f


	//   ....[133]....
        /*0838*/ 	.word	0x0500000f


	//   ....[134]....
        /*083c*/ 	.word	0x0500000f


	//   ....[135]....
        /*0840*/ 	.word	0x0500000f


	//   ....[136]....
        /*0844*/ 	.word	0x0500000f


	//   ....[137]....
        /*0848*/ 	.word	0x0500000f


	//   ....[138]....
        /*084c*/ 	.word	0x0500000f


	//   ....[139]....
        /*0850*/ 	.word	0x0500000f


	//   ....[140]....
        /*0854*/ 	.word	0x0500000f


	//   ....[141]....
        /*0858*/ 	.word	0x0500000f


	//   ....[142]....
        /*085c*/ 	.word	0x0500000f


	//   ....[143]....
        /*0860*/ 	.word	0x0500000f


	//   ....[144]....
        /*0864*/ 	.word	0x0500000f


	//   ....[145]....
        /*0868*/ 	.word	0x0500000f


	//   ....[146]....
        /*086c*/ 	.word	0x0500000f


	//   ....[147]....
        /*0870*/ 	.word	0x0500000f


	//   ....[148]....
        /*0874*/ 	.word	0x0500000f


	//   ....[149]....
        /*0878*/ 	.word	0x0500000f


	//   ....[150]....
        /*087c*/ 	.word	0x0500000f


	//   ....[151]....
        /*0880*/ 	.word	0x0500000f


	//   ....[152]....
        /*0884*/ 	.word	0x0500000f


	//   ....[153]....
        /*0888*/ 	.word	0x0500000f


	//   ....[154]....
        /*088c*/ 	.word	0x0500000f


	//   ....[155]....
        /*0890*/ 	.word	0x0500000f


	//   ....[156]....
        /*0894*/ 	.word	0x0500000f


	//   ....[157]....
        /*0898*/ 	.word	0x0500000f


	//   ....[158]....
        /*089c*/ 	.word	0x0500000f


	//   ....[159]....
        /*08a0*/ 	.word	0x0500000f


	//   ....[160]....
        /*08a4*/ 	.word	0x0500000f


	//   ....[161]....
        /*08a8*/ 	.word	0x0500000f


	//   ....[162]....
        /*08ac*/ 	.word	0x0500000f


	//   ....[163]....
        /*08b0*/ 	.word	0x0500000f


	//   ....[164]....
        /*08b4*/ 	.word	0x0500000f


	//   ....[165]....
        /*08b8*/ 	.word	0x0500000f


	//----- nvinfo : EIATTR_COOP_GROUP_INSTR_OFFSETS
	.align		4
.L_231:
        /*08bc*/ 	.byte	0x04, 0x28
        /*08be*/ 	.short	(.L_233 - .L_232)


	//   ....[0]....
.L_232:
        /*08c0*/ 	.word	0x00000070


	//   ....[1]....
        /*08c4*/ 	.word	0x000001a0


	//   ....[2]....
        /*08c8*/ 	.word	0x000001f0


	//   ....[3]....
        /*08cc*/ 	.word	0x00000420


	//   ....[4]....
        /*08d0*/ 	.word	0x00000580


	//   ....[5]....
        /*08d4*/ 	.word	0x000006a0


	//   ....[6]....
        /*08d8*/ 	.word	0x00000800


	//   ....[7]....
        /*08dc*/ 	.word	0x00007a80


	//   ....[8]....
        /*08e0*/ 	.word	0x00008210


	//   ....[9]....
        /*08e4*/ 	.word	0x00008220


	//   ....[10]....
        /*08e8*/ 	.word	0x00008230


	//   ....[11]....
        /*08ec*/ 	.word	0x00008240


	//   ....[12]....
        /*08f0*/ 	.word	0x00009fa0


	//   ....[13]....
        /*08f4*/ 	.word	0x00009fb0


	//   ....[14]....
        /*08f8*/ 	.word	0x00009fc0


	//   ....[15]....
        /*08fc*/ 	.word	0x00009fd0


	//   ....[16]....
        /*0900*/ 	.word	0x0000c4a0


	//   ....[17]....
        /*0904*/ 	.word	0x0000cce0


	//   ....[18]....
        /*0908*/ 	.word	0x0000dfc0


	//   ....[19]....
        /*090c*/ 	.word	0x0000e060


	//   ....[20]....
        /*0910*/ 	.word	0x0000e940


	//   ....[21]....
        /*0914*/ 	.word	0x0000e9b0


	//   ....[22]....
        /*0918*/ 	.word	0x0000f610


	//   ....[23]....
        /*091c*/ 	.word	0x00010400


	//   ....[24]....
        /*0920*/ 	.word	0x00010fd0


	//   ....[25]....
        /*0924*/ 	.word	0x000119e0


	//   ....[26]....
        /*0928*/ 	.word	0x00011a00


	//   ....[27]....
        /*092c*/ 	.word	0x000126b0


	//   ....[28]....
        /*0930*/ 	.word	0x000126e0


	//   ....[29]....
        /*0934*/ 	.word	0x00013560


	//   ....[30]....
        /*0938*/ 	.word	0x000147e0


	//   ....[31]....
        /*093c*/ 	.word	0x00014840


	//   ....[32]....
        /*0940*/ 	.word	0x00014f50


	//   ....[33]....
        /*0944*/ 	.word	0x00014f70


	//   ....[34]....
        /*0948*/ 	.word	0x000163f0


	//   ....[35]....
        /*094c*/ 	.word	0x00016b50


	//   ....[36]....
        /*0950*/ 	.word	0x00017ab0


	//   ....[37]....
        /*0954*/ 	.word	0x000184b0


	//   ....[38]....
        /*0958*/ 	.word	0x000184d0


	//   ....[39]....
        /*095c*/ 	.word	0x00019240


	//   ....[40]....
        /*0960*/ 	.word	0x00019260


	//   ....[41]....
        /*0964*/ 	.word	0x0001a030


	//   ....[42]....
        /*0968*/ 	.word	0x0001a240


	//   ....[43]....
        /*096c*/ 	.word	0x0001a270


	//   ....[44]....
        /*0970*/ 	.word	0x0001a780


	//   ....[45]....
        /*0974*/ 	.word	0x0001a7c0


	//   ....[46]....
        /*0978*/ 	.word	0x0001b670


	//   ....[47]....
        /*097c*/ 	.word	0x0001b690


	//   ....[48]....
        /*0980*/ 	.word	0x0001b6a0


	//   ....[49]....
        /*0984*/ 	.word	0x0001b6b0


	//   ....[50]....
        /*0988*/ 	.word	0x0001bd60


	//   ....[51]....
        /*098c*/ 	.word	0x0001bd70


	//   ....[52]....
        /*0990*/ 	.word	0x0001bec0


	//   ....[53]....
        /*0994*/ 	.word	0x0001bed0


	//   ....[54]....
        /*0998*/ 	.word	0x0001c2c0


	//   ....[55]....
        /*099c*/ 	.word	0x0001c2d0


	//   ....[56]....
        /*09a0*/ 	.word	0x0001c830


	//   ....[57]....
        /*09a4*/ 	.word	0x0001c840


	//   ....[58]....
        /*09a8*/ 	.word	0x0001d660


	//   ....[59]....
        /*09ac*/ 	.word	0x0001d670


	//   ....[60]....
        /*09b0*/ 	.word	0x0001d7d0


	//   ....[61]....
        /*09b4*/ 	.word	0x0001d7e0


	//   ....[62]....
        /*09b8*/ 	.word	0x0001d990


	//   ....[63]....
        /*09bc*/ 	.word	0x0001db90


	//   ....[64]....
        /*09c0*/ 	.word	0x0001dbc0


	//   ....[65]....
        /*09c4*/ 	.word	0x0001dbf0


	//   ....[66]....
        /*09c8*/ 	.word	0x0001dc20


	//   ....[67]....
        /*09cc*/ 	.word	0x0001dc50


	//   ....[68]....
        /*09d0*/ 	.word	0x0001dc80


	//   ....[69]....
        /*09d4*/ 	.word	0x0001de10


	//   ....[70]....
        /*09d8*/ 	.word	0x0001de40


	//   ....[71]....
        /*09dc*/ 	.word	0x0001de70


	//   ....[72]....
        /*09e0*/ 	.word	0x0001dea0


	//   ....[73]....
        /*09e4*/ 	.word	0x0001ded0


	//   ....[74]....
        /*09e8*/ 	.word	0x0001df00


	//   ....[75]....
        /*09ec*/ 	.word	0x0001df90


	//   ....[76]....
        /*09f0*/ 	.word	0x0001dfc0


	//   ....[77]....
        /*09f4*/ 	.word	0x0001dfd0


	//   ....[78]....
        /*09f8*/ 	.word	0x0001e010


	//   ....[79]....
        /*09fc*/ 	.word	0x0001f820


	//   ....[80]....
        /*0a00*/ 	.word	0x00021930


	//   ....[81]....
        /*0a04*/ 	.word	0x000225b0


	//   ....[82]....
        /*0a08*/ 	.word	0x000225d0


	//   ....[83]....
        /*0a0c*/ 	.word	0x00022670


	//   ....[84]....
        /*0a10*/ 	.word	0x00022690


	//   ....[85]....
        /*0a14*/ 	.word	0x00022730


	//   ....[86]....
        /*0a18*/ 	.word	0x00022750


	//   ....[87]....
        /*0a1c*/ 	.word	0x00022760


	//   ....[88]....
        /*0a20*/ 	.word	0x000227f0


	//   ....[89]....
        /*0a24*/ 	.word	0x00022810


	//   ....[90]....
        /*0a28*/ 	.word	0x00022880


	//   ....[91]....
        /*0a2c*/ 	.word	0x000228c0


	//   ....[92]....
        /*0a30*/ 	.word	0x00022930


	//   ....[93]....
        /*0a34*/ 	.word	0x00025670


	//   ....[94]....
        /*0a38*/ 	.word	0x000256a0


	//   ....[95]....
        /*0a3c*/ 	.word	0x00025700


	//   ....[96]....
        /*0a40*/ 	.word	0x00025730


	//   ....[97]....
        /*0a44*/ 	.word	0x00025760


	//   ....[98]....
        /*0a48*/ 	.word	0x00025790


	//   ....[99]....
        /*0a4c*/ 	.word	0x000257c0


	//   ....[100]....
        /*0a50*/ 	.word	0x000257f0


	//   ....[101]....
        /*0a54*/ 	.word	0x00025990


	//   ....[102]....
        /*0a58*/ 	.word	0x000259c0


	//   ....[103]....
        /*0a5c*/ 	.word	0x000259f0


	//   ....[104]....
        /*0a60*/ 	.word	0x00025a20


	//   ....[105]....
        /*0a64*/ 	.word	0x00025a50


	//   ....[106]....
        /*0a68*/ 	.word	0x00025a80


	//   ....[107]....
        /*0a6c*/ 	.word	0x00025b40


	//   ....[108]....
        /*0a70*/ 	.word	0x00025b60


	//   ....[109]....
        /*0a74*/ 	.word	0x00025b80


	//   ....[110]....
        /*0a78*/ 	.word	0x00025be0


	//   ....[111]....
        /*0a7c*/ 	.word	0x00026610


	//   ....[112]....
        /*0a80*/ 	.word	0x00026a10


	//   ....[113]....
        /*0a84*/ 	.word	0x00026ab0


	//   ....[114]....
        /*0a88*/ 	.word	0x00026b40


	//   ....[115]....
        /*0a8c*/ 	.word	0x00026b90


	//   ....[116]....
        /*0a90*/ 	.word	0x00026be0


	//   ....[117]....
        /*0a94*/ 	.word	0x00026cc0


	//   ....[118]....
        /*0a98*/ 	.word	0x00026d50


	//   ....[119]....
        /*0a9c*/ 	.word	0x00026da0


	//   ....[120]....
        /*0aa0*/ 	.word	0x00026df0


	//   ....[121]....
        /*0aa4*/ 	.word	0x00027150


	//   ....[122]....
        /*0aa8*/ 	.word	0x000271a0


	//   ....[123]....
        /*0aac*/ 	.word	0x00027230


	//   ....[124]....
        /*0ab0*/ 	.word	0x000272c0


	//   ....[125]....
        /*0ab4*/ 	.word	0x00027340


	//   ....[126]....
        /*0ab8*/ 	.word	0x00027390


	//   ....[127]....
        /*0abc*/ 	.word	0x00027420


	//   ....[128]....
        /*0ac0*/ 	.word	0x000274b0


	//   ....[129]....
        /*0ac4*/ 	.word	0x00027530


	//   ....[130]....
        /*0ac8*/ 	.word	0x00027580


	//   ....[131]....
        /*0acc*/ 	.word	0x00027610


	//   ....[132]....
        /*0ad0*/ 	.word	0x000276a0


	//   ....[133]....
        /*0ad4*/ 	.word	0x00027760


	//   ....[134]....
        /*0ad8*/ 	.word	0x00027a40


	//   ....[135]....
        /*0adc*/ 	.word	0x00027c00


	//   ....[136]....
        /*0ae0*/ 	.word	0x00027c50


	//   ....[137]....
        /*0ae4*/ 	.word	0x00027cb0


	//   ....[138]....
        /*0ae8*/ 	.word	0x00027d90


	//   ....[139]....
        /*0aec*/ 	.word	0x00027df0


	//   ....[140]....
        /*0af0*/ 	.word	0x00027f10


	//   ....[141]....
        /*0af4*/ 	.word	0x00027f70


	//   ....[142]....
        /*0af8*/ 	.word	0x00028010


	//   ....[143]....
        /*0afc*/ 	.word	0x000280e0


	//   ....[144]....
        /*0b00*/ 	.word	0x00028160


	//   ....[145]....
        /*0b04*/ 	.word	0x00028220


	//   ....[146]....
        /*0b08*/ 	.word	0x000282a0


	//   ....[147]....
        /*0b0c*/ 	.word	0x00028650


	//   ....[148]....
        /*0b10*/ 	.word	0x000286f0


	//   ....[149]....
        /*0b14*/ 	.word	0x00028860


	//   ....[150]....
        /*0b18*/ 	.word	0x000288d0


	//   ....[151]....
        /*0b1c*/ 	.word	0x00028940


	//   ....[152]....
        /*0b20*/ 	.word	0x000289b0


	//   ....[153]....
        /*0b24*/ 	.word	0x00028a20


	//   ....[154]....
        /*0b28*/ 	.word	0x00028aa0


	//   ....[155]....
        /*0b2c*/ 	.word	0x00028b20


	//   ....[156]....
        /*0b30*/ 	.word	0x00028bb0


	//   ....[157]....
        /*0b34*/ 	.word	0x00028c20


	//   ....[158]....
        /*0b38*/ 	.word	0x00028c90


	//   ....[159]....
        /*0b3c*/ 	.word	0x00028d00


	//   ....[160]....
        /*0b40*/ 	.word	0x00028d80


	//   ....[161]....
        /*0b44*/ 	.word	0x00028df0


	//   ....[162]....
        /*0b48*/ 	.word	0x00028ea0


	//   ....[163]....
        /*0b4c*/ 	.word	0x00028ef0


	//   ....[164]....
        /*0b50*/ 	.word	0x00028f80


	//   ....[165]....
        /*0b54*/ 	.word	0x000290b0


	//----- nvinfo : EIATTR_REG_RECONFIG
	.align		4
.L_233:
        /*0b58*/ 	.byte	0x01, 0x54
	.zero		2


	//----- nvinfo : EIATTR_SYSCALL_OFFSETS
	.align		4
        /*0b5c*/ 	.byte	0x04, 0x46
        /*0b5e*/ 	.short	(.L_235 - .L_234)


	//   ....[0]....
.L_234:
        /*0b60*/ 	.word	0x000021b0


	//   ....[1]....
        /*0b64*/ 	.word	0x00002300


	//   ....[2]....
        /*0b68*/ 	.word	0x00007ca0


	//   ....[3]....
        /*0b6c*/ 	.word	0x00007fc0


	//   ....[4]....
        /*0b70*/ 	.word	0x00021590


	//   ....[5]....
        /*0b74*/ 	.word	0x000216e0


	//   ....[6]....
        /*0b78*/ 	.word	0x000217d0


	//   ....[7]....
        /*0b7c*/ 	.word	0x00022060


	//----- nvinfo : EIATTR_MBARRIER_INSTR_OFFSETS
	.align		4
.L_235:
        /*0b80*/ 	.byte	0x04, 0x39
        /*0b82*/ 	.short	(.L_237 - .L_236)


	//   ....[0]....
.L_236:
        /*0b84*/ 	.word	0x000002d0
        /*0b88*/ 	.word	0x000000ff
        /*0b8c*/ 	.word	0x0002d800
        /*0b90*/ 	.short	0x0100
        /*0b92*/ 	.byte	0x08
	.zero		1


	//   ....[1]....
        /*0b94*/ 	.word	0x000002e0
        /*0b98*/ 	.word	0x000000ff
        /*0b9c*/ 	.word	0x0002d820
        /*0ba0*/ 	.short	0x0100
        /*0ba2*/ 	.byte	0x08
	.zero		1


	//   ....[2]....
        /*0ba4*/ 	.word	0x000003d0
        /*0ba8*/ 	.word	0x000000ff
        /*0bac*/ 	.word	0x0002d830
        /*0bb0*/ 	.short	0x0100
        /*0bb2*/ 	.byte	0x08
	.zero		1


	//   ....[3]....
        /*0bb4*/ 	.word	0x000003e0
        /*0bb8*/ 	.word	0x000000ff
        /*0bbc*/ 	.word	0x0002d840
        /*0bc0*/ 	.short	0x0100
        /*0bc2*/ 	.byte	0x08
	.zero		1


	//   ....[4]....
        /*0bc4*/ 	.word	0x000003f0
        /*0bc8*/ 	.word	0x000000ff
        /*0bcc*/ 	.word	0x0002d838
        /*0bd0*/ 	.short	0x0100
        /*0bd2*/ 	.byte	0x08
	.zero		1


	//   ....[5]....
        /*0bd4*/ 	.word	0x00000400
        /*0bd8*/ 	.word	0x000000ff
        /*0bdc*/ 	.word	0x0002d848
        /*0be0*/ 	.short	0x0100
        /*0be2*/ 	.byte	0x08
	.zero		1


	//   ....[6]....
        /*0be4*/ 	.word	0x00000530
        /*0be8*/ 	.word	0x000000ff
        /*0bec*/ 	.word	0x0002d850
        /*0bf0*/ 	.short	0x0100
        /*0bf2*/ 	.byte	0x08
	.zero		1


	//   ....[7]....
        /*0bf4*/ 	.word	0x00000540
        /*0bf8*/ 	.word	0x000000ff
        /*0bfc*/ 	.word	0x0002d860
        /*0c00*/ 	.short	0x0100
        /*0c02*/ 	.byte	0x08
	.zero		1


	//   ....[8]....
        /*0c04*/ 	.word	0x00000550
        /*0c08*/ 	.word	0x000000ff
        /*0c0c*/ 	.word	0x0002d858
        /*0c10*/ 	.short	0x0100
        /*0c12*/ 	.byte	0x08
	.zero		1


	//   ....[9]....
        /*0c14*/ 	.word	0x00000560
        /*0c18*/ 	.word	0x000000ff
        /*0c1c*/ 	.word	0x0002d868
        /*0c20*/ 	.short	0x0100
        /*0c22*/ 	.byte	0x08
	.zero		1


	//   ....[10]....
        /*0c24*/ 	.word	0x00000650
        /*0c28*/ 	.word	0x000000ff
        /*0c2c*/ 	.word	0x0002d870
        /*0c30*/ 	.short	0x0100
        /*0c32*/ 	.byte	0x06
	.zero		1


	//   ....[11]....
        /*0c34*/ 	.word	0x00000660
        /*0c38*/ 	.word	0x000000ff
        /*0c3c*/ 	.word	0x0002d880
        /*0c40*/ 	.short	0x0100
        /*0c42*/ 	.byte	0x06
	.zero		1


	//   ....[12]....
        /*0c44*/ 	.word	0x00000670
        /*0c48*/ 	.word	0x000000ff
        /*0c4c*/ 	.word	0x0002d878
        /*0c50*/ 	.short	0x0100
        /*0c52*/ 	.byte	0x06
	.zero		1


	//   ....[13]....
        /*0c54*/ 	.word	0x00000680
        /*0c58*/ 	.word	0x000000ff
        /*0c5c*/ 	.word	0x0002d888
        /*0c60*/ 	.short	0x0100
        /*0c62*/ 	.byte	0x06
	.zero		1


	//   ....[14]....
        /*0c64*/ 	.word	0x000007b0
        /*0c68*/ 	.word	0x000000ff
        /*0c6c*/ 	.word	0x0002d890
        /*0c70*/ 	.short	0x0100
        /*0c72*/ 	.byte	0x08
	.zero		1


	//   ....[15]....
        /*0c74*/ 	.word	0x000007c0
        /*0c78*/ 	.word	0x000000ff
        /*0c7c*/ 	.word	0x0002d8a0
        /*0c80*/ 	.short	0x0100
        /*0c82*/ 	.byte	0x08
	.zero		1


	//   ....[16]....
        /*0c84*/ 	.word	0x000007d0
        /*0c88*/ 	.word	0x000000ff
        /*0c8c*/ 	.word	0x0002d898
        /*0c90*/ 	.short	0x0100
        /*0c92*/ 	.byte	0x08
	.zero		1


	//   ....[17]....
        /*0c94*/ 	.word	0x000007e0
        /*0c98*/ 	.word	0x000000ff
        /*0c9c*/ 	.word	0x0002d8a8
        /*0ca0*/ 	.short	0x0100
        /*0ca2*/ 	.byte	0x08
	.zero		1


	//   ....[18]....
        /*0ca4*/ 	.word	0x00000910
        /*0ca8*/ 	.word	0x000000ff
        /*0cac*/ 	.word	0x0002d8b0
        /*0cb0*/ 	.short	0x0100
        /*0cb2*/ 	.byte	0x08
	.zero		1


	//   ....[19]....
        /*0cb4*/ 	.word	0x00000920
        /*0cb8*/ 	.word	0x000000ff
        /*0cbc*/ 	.word	0x0002d8c0
        /*0cc0*/ 	.short	0x0100
        /*0cc2*/ 	.byte	0x08
	.zero		1


	//   ....[20]....
        /*0cc4*/ 	.word	0x00000930
        /*0cc8*/ 	.word	0x000000ff
        /*0ccc*/ 	.word	0x0002d8b8
        /*0cd0*/ 	.short	0x0100
        /*0cd2*/ 	.byte	0x08
	.zero		1


	//   ....[21]....
        /*0cd4*/ 	.word	0x00000940
        /*0cd8*/ 	.word	0x000000ff
        /*0cdc*/ 	.word	0x0002d8c8
        /*0ce0*/ 	.short	0x0100
        /*0ce2*/ 	.byte	0x08
	.zero		1


	//   ....[22]....
        /*0ce4*/ 	.word	0x000036d0
        /*0ce8*/ 	.word	0x0000000e
        /*0cec*/ 	.word	0x0002d890
        /*0cf0*/ 	.short	0x010a
        /*0cf2*/ 	.byte	0x3f
	.zero		1


	//   ....[23]....
        /*0cf4*/ 	.word	0x000050e0
        /*0cf8*/ 	.word	0x0000000e
        /*0cfc*/ 	.word	0x0002d890
        /*0d00*/ 	.short	0x010a
        /*0d02*/ 	.byte	0x3f
	.zero		1


	//   ....[24]....
        /*0d04*/ 	.word	0x00006ae0
        /*0d08*/ 	.word	0x0000000e
        /*0d0c*/ 	.word	0x0002d890
        /*0d10*/ 	.short	0x010a
        /*0d12*/ 	.byte	0x3f
	.zero		1


	//   ....[25]....
        /*0d14*/ 	.word	0x00006d50
        /*0d18*/ 	.word	0x0000001c
        /*0d1c*/ 	.word	0x00000000
        /*0d20*/ 	.short	0x0101
        /*0d22*/ 	.byte	0x3f
	.zero		1


	//   ....[26]....
        /*0d24*/ 	.word	0x00006d90
        /*0d28*/ 	.word	0x0000000e
        /*0d2c*/ 	.word	0x0002d8b0
        /*0d30*/ 	.short	0x010a
        /*0d32*/ 	.byte	0x3f
	.zero		1


	//   ....[27]....
        /*0d34*/ 	.word	0x000070d0
        /*0d38*/ 	.word	0x0000000e
        /*0d3c*/ 	.word	0x00000000
        /*0d40*/ 	.short	0x0101
        /*0d42*/ 	.byte	0x3f
	.zero		1


	//   ....[28]....
        /*0d44*/ 	.word	0x00007d40
        /*0d48*/ 	.word	0x00000002
        /*0d4c*/ 	.word	0x0002d800
        /*0d50*/ 	.short	0x010a
        /*0d52*/ 	.byte	0x3f
	.zero		1


	//   ....[29]....
        /*0d54*/ 	.word	0x00007d90
        /*0d58*/ 	.word	0x00000002
        /*0d5c*/ 	.word	0x0002d800
        /*0d60*/ 	.short	0x010a
        /*0d62*/ 	.byte	0x3f
	.zero		1


	//   ....[30]....
        /*0d64*/ 	.word	0x00008960
        /*0d68*/ 	.word	0x00000002
        /*0d6c*/ 	.word	0x0002d800
        /*0d70*/ 	.short	0x010a
        /*0d72*/ 	.byte	0x3f
	.zero		1


	//   ....[31]....
        /*0d74*/ 	.word	0x0000a4b0
        /*0d78*/ 	.word	0x00000002
        /*0d7c*/ 	.word	0x0002d800
        /*0d80*/ 	.short	0x010a
        /*0d82*/ 	.byte	0x3f
	.zero		1


	//   ....[32]....
        /*0d84*/ 	.word	0x0000bc80
        /*0d88*/ 	.word	0x00000000
        /*0d8c*/ 	.word	0x0002d830
        /*0d90*/ 	.short	0x010a
        /*0d92*/ 	.byte	0x3f
	.zero		1


	//   ....[33]....
        /*0d94*/ 	.word	0x0000bcf0
        /*0d98*/ 	.word	0x00000000
        /*0d9c*/ 	.word	0x0002d830
        /*0da0*/ 	.short	0x010a
        /*0da2*/ 	.byte	0x3f
	.zero		1


	//   ....[34]....
        /*0da4*/ 	.word	0x0000c270
        /*0da8*/ 	.word	0x00000000
        /*0dac*/ 	.word	0x00000000
        /*0db0*/ 	.short	0x0101
        /*0db2*/ 	.byte	0x3f
	.zero		1


	//   ....[35]....
        /*0db4*/ 	.word	0x0000fb00
        /*0db8*/ 	.word	0x0000000b
        /*0dbc*/ 	.word	0x0002d830
        /*0dc0*/ 	.short	0x010a
        /*0dc2*/ 	.byte	0x3f
	.zero		1


	//   ....[36]....
        /*0dc4*/ 	.word	0x0000fb50
        /*0dc8*/ 	.word	0x0000000b
        /*0dcc*/ 	.word	0x0002d830
        /*0dd0*/ 	.short	0x010a
        /*0dd2*/ 	.byte	0x3f
	.zero		1


	//   ....[37]....
        /*0dd4*/ 	.word	0x0000ff70
        /*0dd8*/ 	.word	0x0000000b
        /*0ddc*/ 	.word	0x0002d850
        /*0de0*/ 	.short	0x010a
        /*0de2*/ 	.byte	0x3f
	.zero		1


	//   ....[38]....
        /*0de4*/ 	.word	0x0000ffb0
        /*0de8*/ 	.word	0x0000000b
        /*0dec*/ 	.word	0x0002d850
        /*0df0*/ 	.short	0x010a
        /*0df2*/ 	.byte	0x3f
	.zero		1


	//   ....[39]....
        /*0df4*/ 	.word	0x00010e40
        /*0df8*/ 	.word	0x00000032
        /*0dfc*/ 	.word	0x00000000
        /*0e00*/ 	.short	0x0101
        /*0e02*/ 	.byte	0x3f
	.zero		1


	//   ....[40]....
        /*0e04*/ 	.word	0x000117d0
        /*0e08*/ 	.word	0x0000000a
        /*0e0c*/ 	.word	0x00000000
        /*0e10*/ 	.short	0x0101
        /*0e12*/ 	.byte	0x3f
	.zero		1


	//   ....[41]....
        /*0e14*/ 	.word	0x00013950
        /*0e18*/ 	.word	0x0000000c
        /*0e1c*/ 	.word	0x0002d830
        /*0e20*/ 	.short	0x010a
        /*0e22*/ 	.byte	0x3f
	.zero		1


	//   ....[42]....
        /*0e24*/ 	.word	0x000139a0
        /*0e28*/ 	.word	0x0000000c
        /*0e2c*/ 	.word	0x0002d830
        /*0e30*/ 	.short	0x010a
        /*0e32*/ 	.byte	0x3f
	.zero		1


	//   ....[43]....
        /*0e34*/ 	.word	0x00013dc0
        /*0e38*/ 	.word	0x0000000d
        /*0e3c*/ 	.word	0x0002d850
        /*0e40*/ 	.short	0x010a
        /*0e42*/ 	.byte	0x3f
	.zero		1


	//   ....[44]....
        /*0e44*/ 	.word	0x00013e00
        /*0e48*/ 	.word	0x0000000d
        /*0e4c*/ 	.word	0x0002d850
        /*0e50*/ 	.short	0x010a
        /*0e52*/ 	.byte	0x3f
	.zero		1


	//   ....[45]....
        /*0e54*/ 	.word	0x000156b0
        /*0e58*/ 	.word	0x0000001b
        /*0e5c*/ 	.word	0x00000000
        /*0e60*/ 	.short	0x0101
        /*0e62*/ 	.byte	0x3f
	.zero		1


	//   ....[46]....
        /*0e64*/ 	.word	0x000156d0
        /*0e68*/ 	.word	0x0000000a
        /*0e6c*/ 	.word	0x00000000
        /*0e70*/ 	.short	0x0101
        /*0e72*/ 	.byte	0x3f
	.zero		1


	//   ....[47]....
        /*0e74*/ 	.word	0x00016550
        /*0e78*/ 	.word	0x0000000c
        /*0e7c*/ 	.word	0x0002d830
        /*0e80*/ 	.short	0x010a
        /*0e82*/ 	.byte	0x3f
	.zero		1


	//   ....[48]....
        /*0e84*/ 	.word	0x000165a0
        /*0e88*/ 	.word	0x0000000c
        /*0e8c*/ 	.word	0x0002d830
        /*0e90*/ 	.short	0x010a
        /*0e92*/ 	.byte	0x3f
	.zero		1


	//   ....[49]....
        /*0e94*/ 	.word	0x000169c0
        /*0e98*/ 	.word	0x0000000d
        /*0e9c*/ 	.word	0x0002d850
        /*0ea0*/ 	.short	0x010a
        /*0ea2*/ 	.byte	0x3f
	.zero		1


	//   ....[50]....
        /*0ea4*/ 	.word	0x00016a00
        /*0ea8*/ 	.word	0x0000000d
        /*0eac*/ 	.word	0x0002d850
        /*0eb0*/ 	.short	0x010a
        /*0eb2*/ 	.byte	0x3f
	.zero		1


	//   ....[51]....
        /*0eb4*/ 	.word	0x00017920
        /*0eb8*/ 	.word	0x00000032
        /*0ebc*/ 	.word	0x00000000
        /*0ec0*/ 	.short	0x0101
        /*0ec2*/ 	.byte	0x3f
	.zero		1


	//   ....[52]....
        /*0ec4*/ 	.word	0x000182a0
        /*0ec8*/ 	.word	0x0000000b
        /*0ecc*/ 	.word	0x00000000
        /*0ed0*/ 	.short	0x0101
        /*0ed2*/ 	.byte	0x3f
	.zero		1


	//   ....[53]....
        /*0ed4*/ 	.word	0x0001a0b0
        /*0ed8*/ 	.word	0x00000000
        /*0edc*/ 	.word	0x0002d850
        /*0ee0*/ 	.short	0x010a
        /*0ee2*/ 	.byte	0x3f
	.zero		1


	//   ....[54]....
        /*0ee4*/ 	.word	0x0001a160
        /*0ee8*/ 	.word	0x00000000
        /*0eec*/ 	.word	0x0002d850
        /*0ef0*/ 	.short	0x010a
        /*0ef2*/ 	.byte	0x3f
	.zero		1


	//   ....[55]....
        /*0ef4*/ 	.word	0x0001a940
        /*0ef8*/ 	.word	0x00000009
        /*0efc*/ 	.word	0x00000000
        /*0f00*/ 	.short	0x0101
        /*0f02*/ 	.byte	0x3f
	.zero		1


	//   ....[56]....
        /*0f04*/ 	.word	0x0001bcc0
        /*0f08*/ 	.word	0x00000000
        /*0f0c*/ 	.word	0x00000000
        /*0f10*/ 	.short	0x0101
        /*0f12*/ 	.byte	0x3f
	.zero		1


	//   ....[57]....
        /*0f14*/ 	.word	0x0001c210
        /*0f18*/ 	.word	0x0000000a
        /*0f1c*/ 	.word	0x00000000
        /*0f20*/ 	.short	0x0101
        /*0f22*/ 	.byte	0x3f
	.zero		1


	//   ....[58]....
        /*0f24*/ 	.word	0x0001f900
        /*0f28*/ 	.word	0x00000011
        /*0f2c*/ 	.word	0x0002d820
        /*0f30*/ 	.short	0x010a
        /*0f32*/ 	.byte	0x3f
	.zero		1


	//   ....[59]....
        /*0f34*/ 	.word	0x0001f9c0
        /*0f38*/ 	.word	0x0000000b
        /*0f3c*/ 	.word	0x0002d8a0
        /*0f40*/ 	.short	0x010a
        /*0f42*/ 	.byte	0x3f
	.zero		1


	//   ....[60]....
        /*0f44*/ 	.word	0x0001fdf0
        /*0f48*/ 	.word	0x0000000b
        /*0f4c*/ 	.word	0x0002d8c0
        /*0f50*/ 	.short	0x010a
        /*0f52*/ 	.byte	0x3f
	.zero		1


	//   ....[61]....
        /*0f54*/ 	.word	0x00020350
        /*0f58*/ 	.word	0x0000000a
        /*0f5c*/ 	.word	0x0002d8a0
        /*0f60*/ 	.short	0x010a
        /*0f62*/ 	.byte	0x3f
	.zero		1


	//   ....[62]....
        /*0f64*/ 	.word	0x00020770
        /*0f68*/ 	.word	0x0000000a
        /*0f6c*/ 	.word	0x0002d8c0
        /*0f70*/ 	.short	0x010a
        /*0f72*/ 	.byte	0x3f
	.zero		1


	//   ....[63]....
        /*0f74*/ 	.word	0x00021b40
        /*0f78*/ 	.word	0x00000000
        /*0f7c*/ 	.word	0x0002d840
        /*0f80*/ 	.short	0x010a
        /*0f82*/ 	.byte	0x3f
	.zero		1


	//   ....[64]....
        /*0f84*/ 	.word	0x00022a00
        /*0f88*/ 	.word	0x00000011
        /*0f8c*/ 	.word	0x0002d800
        /*0f90*/ 	.short	0x0107
        /*0f92*/ 	.byte	0x3f
	.zero		1


	//   ....[65]....
        /*0f94*/ 	.word	0x00022af0
        /*0f98*/ 	.word	0x00000011
        /*0f9c*/ 	.word	0x0002d800
        /*0fa0*/ 	.short	0x0101
        /*0fa2*/ 	.byte	0x3f
	.zero		1


	//   ....[66]....
        /*0fa4*/ 	.word	0x00022b10
        /*0fa8*/ 	.word	0x00000011
        /*0fac*/ 	.word	0x0002d820
        /*0fb0*/ 	.short	0x010a
        /*0fb2*/ 	.byte	0x3f
	.zero		1


	//   ....[67]....
        /*0fb4*/ 	.word	0x00022f00
        /*0fb8*/ 	.word	0x00000003
        /*0fbc*/ 	.word	0x0002d840
        /*0fc0*/ 	.short	0x010a
        /*0fc2*/ 	.byte	0x3f
	.zero		1


	//   ....[68]....
        /*0fc4*/ 	.word	0x00023380
        /*0fc8*/ 	.word	0x00000003
        /*0fcc*/ 	.word	0x00000060
        /*0fd0*/ 	.short	0x010a
        /*0fd2*/ 	.byte	0x3f
	.zero		1


	//   ....[69]....
        /*0fd4*/ 	.word	0x00023aa0
        /*0fd8*/ 	.word	0x00000003
        /*0fdc*/ 	.word	0x0002d840
        /*0fe0*/ 	.short	0x010a
        /*0fe2*/ 	.byte	0x3f
	.zero		1


	//   ....[70]....
        /*0fe4*/ 	.word	0x00023f20
        /*0fe8*/ 	.word	0x0000000b
        /*0fec*/ 	.word	0x00000060
        /*0ff0*/ 	.short	0x010a
        /*0ff2*/ 	.byte	0x3f
	.zero		1


	//   ....[71]....
        /*0ff4*/ 	.word	0x00024590
        /*0ff8*/ 	.word	0x00000002
        /*0ffc*/ 	.word	0x0002d840
        /*1000*/ 	.short	0x010a
        /*1002*/ 	.byte	0x3f
	.zero		1


	//   ....[72]....
        /*1004*/ 	.word	0x00024a20
        /*1008*/ 	.word	0x00000007
        /*100c*/ 	.word	0x00000060
        /*1010*/ 	.short	0x010a
        /*1012*/ 	.byte	0x3f
	.zero		1


	//   ....[73]....
        /*1014*/ 	.word	0x00025040
        /*1018*/ 	.word	0x00000003
        /*101c*/ 	.word	0x0002d860
        /*1020*/ 	.short	0x010a
        /*1022*/ 	.byte	0x3f
	.zero		1


	//   ....[74]....
        /*1024*/ 	.word	0x00026590
        /*1028*/ 	.word	0x00000009
        /*102c*/ 	.word	0x0002d820
        /*1030*/ 	.short	0x010a
        /*1032*/ 	.byte	0x3f
	.zero		1


	//   ....[75]....
        /*1034*/ 	.word	0x00026720
        /*1038*/ 	.word	0x00000007
        /*103c*/ 	.word	0x00000000
        /*1040*/ 	.short	0x010a
        /*1042*/ 	.byte	0x3f
	.zero		1


	//   ....[76]....
        /*1044*/ 	.word	0x00026790
        /*1048*/ 	.word	0x00000003
        /*104c*/ 	.word	0x00000000
        /*1050*/ 	.short	0x010a
        /*1052*/ 	.byte	0x3f
	.zero		1


	//   ....[77]....
        /*1054*/ 	.word	0x000267f0
        /*1058*/ 	.word	0x00000005
        /*105c*/ 	.word	0x00000000
        /*1060*/ 	.short	0x010a
        /*1062*/ 	.byte	0x3f
	.zero		1


	//   ....[78]....
        /*1064*/ 	.word	0x00026820
        /*1068*/ 	.word	0x00000003
        /*106c*/ 	.word	0x00000000
        /*1070*/ 	.short	0x010a
        /*1072*/ 	.byte	0x3f
	.zero		1


	//   ....[79]....
        /*1074*/ 	.word	0x00026880
        /*1078*/ 	.word	0x0000000e
        /*107c*/ 	.word	0x0002d890
        /*1080*/ 	.short	0x010a
        /*1082*/ 	.byte	0x3f
	.zero		1


	//   ....[80]....
        /*1084*/ 	.word	0x000268d0
        /*1088*/ 	.word	0x0000000e
        /*108c*/ 	.word	0x0002d890
        /*1090*/ 	.short	0x010a
        /*1092*/ 	.byte	0x3f
	.zero		1


	//   ....[81]....
        /*1094*/ 	.word	0x00026920
        /*1098*/ 	.word	0x0000000e
        /*109c*/ 	.word	0x0002d890
        /*10a0*/ 	.short	0x010a
        /*10a2*/ 	.byte	0x3f
	.zero		1


	//   ....[82]....
        /*10a4*/ 	.word	0x00026970
        /*10a8*/ 	.word	0x0000000e
        /*10ac*/ 	.word	0x0002d8b0
        /*10b0*/ 	.short	0x010a
        /*10b2*/ 	.byte	0x3f
	.zero		1


	//   ....[83]....
        /*10b4*/ 	.word	0x00026c20
        /*10b8*/ 	.word	0x00000002
        /*10bc*/ 	.word	0x0002d800
        /*10c0*/ 	.short	0x010a
        /*10c2*/ 	.byte	0x3f
	.zero		1


	//   ....[84]....
        /*10c4*/ 	.word	0x00026e30
        /*10c8*/ 	.word	0x00000002
        /*10cc*/ 	.word	0x0002d800
        /*10d0*/ 	.short	0x010a
        /*10d2*/ 	.byte	0x3f
	.zero		1


	//   ....[85]....
        /*10d4*/ 	.word	0x00026e80
        /*10d8*/ 	.word	0x00000000
        /*10dc*/ 	.word	0x0002d830
        /*10e0*/ 	.short	0x010a
        /*10e2*/ 	.byte	0x3f
	.zero		1


	//   ....[86]....
        /*10e4*/ 	.word	0x00026ed0
        /*10e8*/ 	.word	0x0000000b
        /*10ec*/ 	.word	0x0002d830
        /*10f0*/ 	.short	0x010a
        /*10f2*/ 	.byte	0x3f
	.zero		1


	//   ....[87]....
        /*10f4*/ 	.word	0x00026f20
        /*10f8*/ 	.word	0x0000000b
        /*10fc*/ 	.word	0x0002d850
        /*1100*/ 	.short	0x010a
        /*1102*/ 	.byte	0x3f
	.zero		1


	//   ....[88]....
        /*1104*/ 	.word	0x00026f70
        /*1108*/ 	.word	0x0000000c
        /*110c*/ 	.word	0x0002d830
        /*1110*/ 	.short	0x010a
        /*1112*/ 	.byte	0x3f
	.zero		1


	//   ....[89]....
        /*1114*/ 	.word	0x00026fc0
        /*1118*/ 	.word	0x0000000d
        /*111c*/ 	.word	0x0002d850
        /*1120*/ 	.short	0x010a
        /*1122*/ 	.byte	0x3f
	.zero		1


	//   ....[90]....
        /*1124*/ 	.word	0x00027010
        /*1128*/ 	.word	0x0000000c
        /*112c*/ 	.word	0x0002d830
        /*1130*/ 	.short	0x010a
        /*1132*/ 	.byte	0x3f
	.zero		1


	//   ....[91]....
        /*1134*/ 	.word	0x00027060
        /*1138*/ 	.word	0x0000000d
        /*113c*/ 	.word	0x0002d850
        /*1140*/ 	.short	0x010a
        /*1142*/ 	.byte	0x3f
	.zero		1


	//   ....[92]....
        /*1144*/ 	.word	0x000270b0
        /*1148*/ 	.word	0x00000000
        /*114c*/ 	.word	0x0002d850
        /*1150*/ 	.short	0x010a
        /*1152*/ 	.byte	0x3f
	.zero		1


	//   ....[93]....
        /*1154*/ 	.word	0x00027820
        /*1158*/ 	.word	0x00000011
        /*115c*/ 	.word	0x0002d820
        /*1160*/ 	.short	0x010a
        /*1162*/ 	.byte	0x3f
	.zero		1


	//   ....[94]....
        /*1164*/ 	.word	0x00027870
        /*1168*/ 	.word	0x0000000b
        /*116c*/ 	.word	0x0002d8a0
        /*1170*/ 	.short	0x010a
        /*1172*/ 	.byte	0x3f
	.zero		1


	//   ....[95]....
        /*1174*/ 	.word	0x000278c0
        /*1178*/ 	.word	0x0000000b
        /*117c*/ 	.word	0x0002d8c0
        /*1180*/ 	.short	0x010a
        /*1182*/ 	.byte	0x3f
	.zero		1


	//   ....[96]....
        /*1184*/ 	.word	0x00027910
        /*1188*/ 	.word	0x0000000a
        /*118c*/ 	.word	0x0002d8a0
        /*1190*/ 	.short	0x010a
        /*1192*/ 	.byte	0x3f
	.zero		1


	//   ....[97]....
        /*1194*/ 	.word	0x00027960
        /*1198*/ 	.word	0x0000000a
        /*119c*/ 	.word	0x0002d8c0
        /*11a0*/ 	.short	0x010a
        /*11a2*/ 	.byte	0x3f
	.zero		1


	//   ....[98]....
        /*11a4*/ 	.word	0x00027b00
        /*11a8*/ 	.word	0x00000000
        /*11ac*/ 	.word	0x0002d840
        /*11b0*/ 	.short	0x010a
        /*11b2*/ 	.byte	0x3f
	.zero		1


	//   ....[99]....
        /*11b4*/ 	.word	0x00028370
        /*11b8*/ 	.word	0x00000011
        /*11bc*/ 	.word	0x0002d820
        /*11c0*/ 	.short	0x010a
        /*11c2*/ 	.byte	0x3f
	.zero		1


	//   ....[100]....
        /*11c4*/ 	.word	0x000283c0
        /*11c8*/ 	.word	0x00000003
        /*11cc*/ 	.word	0x0002d840
        /*11d0*/ 	.short	0x010a
        /*11d2*/ 	.byte	0x3f
	.zero		1


	//   ....[101]....
        /*11d4*/ 	.word	0x00028410
        /*11d8*/ 	.word	0x00000003
        /*11dc*/ 	.word	0x00000060
        /*11e0*/ 	.short	0x010a
        /*11e2*/ 	.byte	0x3f
	.zero		1


	//   ....[102]....
        /*11e4*/ 	.word	0x00028460
        /*11e8*/ 	.word	0x00000003
        /*11ec*/ 	.word	0x0002d840
        /*11f0*/ 	.short	0x010a
        /*11f2*/ 	.byte	0x3f
	.zero		1


	//   ....[103]....
        /*11f4*/ 	.word	0x000284b0
        /*11f8*/ 	.word	0x0000000b
        /*11fc*/ 	.word	0x00000060
        /*1200*/ 	.short	0x010a
        /*1202*/ 	.byte	0x3f
	.zero		1


	//   ....[104]....
        /*1204*/ 	.word	0x00028500
        /*1208*/ 	.word	0x00000002
        /*120c*/ 	.word	0x0002d840
        /*1210*/ 	.short	0x010a
        /*1212*/ 	.byte	0x3f
	.zero		1


	//   ....[105]....
        /*1214*/ 	.word	0x00028550
        /*1218*/ 	.word	0x00000007
        /*121c*/ 	.word	0x00000060
        /*1220*/ 	.short	0x010a
        /*1222*/ 	.byte	0x3f
	.zero		1


	//   ....[106]....
        /*1224*/ 	.word	0x000285a0
        /*1228*/ 	.word	0x00000003
        /*122c*/ 	.word	0x0002d860
        /*1230*/ 	.short	0x010a
        /*1232*/ 	.byte	0x3f
	.zero		1


	//   ....[107]....
        /*1234*/ 	.word	0x00028fd0
        /*1238*/ 	.word	0x00000009
        /*123c*/ 	.word	0x0002d820
        /*1240*/ 	.short	0x010a
        /*1242*/ 	.byte	0x3f
	.zero		1


	//   ....[108]....
        /*1244*/ 	.word	0x00029170
        /*1248*/ 	.word	0x00000007
        /*124c*/ 	.word	0x00000000
        /*1250*/ 	.short	0x010a
        /*1252*/ 	.byte	0x3f
	.zero		1


	//   ....[109]....
        /*1254*/ 	.word	0x000291c0
        /*1258*/ 	.word	0x00000003
        /*125c*/ 	.word	0x00000000
        /*1260*/ 	.short	0x010a
        /*1262*/ 	.byte	0x3f
	.zero		1


	//   ....[110]....
        /*1264*/ 	.word	0x00029210
        /*1268*/ 	.word	0x00000005
        /*126c*/ 	.word	0x00000000
        /*1270*/ 	.short	0x010a
        /*1272*/ 	.byte	0x3f
	.zero		1


	//----- nvinfo : EIATTR_NUM_MBARRIERS
	.align		4
.L_237:
        /*1274*/ 	.byte	0x03, 0x38
        /*1276*/ 	.short	0x0016


	//----- nvinfo : EIATTR_EXIT_INSTR_OFFSETS
	.align		4
        /*1278*/ 	.byte	0x04, 0x1c
        /*127a*/ 	.short	(.L_239 - .L_238)


	//   ....[0]....
.L_238:
        /*127c*/ 	.word	0x00026870


	//----- nvinfo : EIATTR_MAX_THREADS
	.align		4
.L_239:
        /*1280*/ 	.byte	0x04, 0x05
        /*1282*/ 	.short	(.L_241 - .L_240)
.L_240:
        /*1284*/ 	.word	0x00000200
        /*1288*/ 	.word	0x00000001
        /*128c*/ 	.word	0x00000001


	//----- nvinfo : EIATTR_CRS_STACK_SIZE
	.align		4
.L_241:
        /*1290*/ 	.byte	0x04, 0x1e
        /*1292*/ 	.short	(.L_243 - .L_242)
.L_242:
        /*1294*/ 	.word	0x00000000


	//----- nvinfo : EIATTR_CBANK_PARAM_SIZE
	.align		4
.L_243:
        /*1298*/ 	.byte	0x03, 0x19
        /*129a*/ 	.short	0x0af0


	//----- nvinfo : EIATTR_PARAM_CBANK
	.align		4
        /*129c*/ 	.byte	0x04, 0x0a
        /*129e*/ 	.short	(.L_245 - .L_244)
	.align		4
.L_244:
        /*12a0*/ 	.word	index@(.nv.constant0._ZN7cutlass13device_kernelIN5flash11enable_sm90INS1_16FlashAttnFwdSm90INS1_25CollectiveMainloopFwdSm90ILi2EN4cute5tupleIJNS5_1CILi1EEES8_S8_EEENS6_IJNS7_ILi192EEENS7_ILi128EEENS7_ILi96EEEEEELi96ENS_6half_tEfNS_4arch4Sm90ELb0ELb1ELb1ELb1ELb0ELb1ELb0ELb0ELb1ELb1ELb1ELb0EEENS1_21CollectiveEpilogueFwdINS6_IJSA_SC_SB_EEES9_SE_SG_Li384ELb1ELb1ELb1ELb0EEENS1_36VarlenDynamicPersistentTileSchedulerILi192ELi128ELi384ELi128ELb1ELb1ELb1ELb1ELb0ELb1EEEEEEEEEvNT_6ParamsE)
        /*12a4*/ 	.short	0x0210
        /*12a6*/ 	.short	0x0af0


	//----- nvinfo : EIATTR_SW_WAR
	.align		4
.L_245:
        /*12a8*/ 	.byte	0x04, 0x36
        /*12aa*/ 	.short	(.L_247 - .L_246)
.L_246:
        /*12ac*/ 	.word	0x00000008
.L_247:


//--------------------- .nv.info._ZN7cutlass13device_kernelIN5flash11enable_sm90INS1_16FlashAttnFwdSm90INS1_25CollectiveMainloopFwdSm90ILi2EN4cute5tupleIJNS5_1CILi1EEES8_S8_EEENS6_IJNS7_ILi192EEENS7_ILi144EEENS7_ILi96EEEEEELi96ENS_6half_tEfNS_4arch4Sm90ELb1ELb0ELb1ELb0ELb0ELb0ELb0ELb0ELb1ELb1ELb1ELb0EEENS1_21CollectiveEpilogueFwdINS6_IJSA_SC_SB_EEES9_SE_SG_Li384ELb0ELb1ELb1ELb0EEENS1_19SingleTileSchedulerILb0ELb1ELb1ELi192EEEEEEEEEvNT_6ParamsE --------------------------
	.section	.nv.info._ZN7cutlass13device_kernelIN5flash11enable_sm90INS1_16FlashAttnFwdSm90INS1_25CollectiveMainloopFwdSm90ILi2EN4cute5tupleIJNS5_1CILi1EEES8_S8_EEENS6_IJNS7_ILi192EEENS7_ILi144EEENS7_ILi96EEEEEELi96ENS_6half_tEfNS_4arch4Sm90ELb1ELb0ELb1ELb0ELb0ELb0ELb0ELb0ELb1ELb1ELb1ELb0EEENS1_21CollectiveEpilogueFwdINS6_IJSA_SC_SB_EEES9_SE_SG_Li384ELb0ELb1ELb1ELb0EEENS1_19SingleTileSchedulerILb0ELb1ELb1ELi192EEEEEEEEEvNT_6ParamsE,"",@"SHT_CUDA_INFO"
	.sectionflags	@""
	.align	4


	//----- nvinfo : EIATTR_CUDA_API_VERSION
	.align		4
        /*0000*/ 	.byte	0x04, 0x37
        /*0002*/ 	.short	(.L_249 - .L_248)
.L_248:
        /*0004*/ 	.word	0x00000082


	//----- nvinfo : EIATTR_KPARAM_INFO
	.align		4
.L_249:
        /*0008*/ 	.byte	0x04, 0x17
        /*000a*/ 	.short	(.L_251 - .L_250)
.L_250:
        /*000c*/ 	.word	0x00000000
        /*0010*/ 	.short	0x0000
        /*0012*/ 	.short	0x0070
        /*0014*/ 	.byte	0x00, 0xf0, 0x01, 0x28


	//----- nvinfo : EIATTR_SPARSE_MMA_MASK
	.align		4
.L_251:
        /*0018*/ 	.byte	0x03, 0x50
        /*001a*/ 	.short	0x0000


	//----- nvinfo : EIATTR_MAXREG_COUNT
	.align		4
        /*001c*/ 	.byte	0x03, 0x1b
        /*001e*/ 	.short	0x0080


	//----- nvinfo : EIATTR_NUM_BARRIERS
	.align		4
        /*0020*/ 	.byte	0x02, 0x4c
        /*0022*/ 	.byte	0x10
	.zero		1


	//----- nvinfo : EIATTR_EXTERNS
	.align		4
        /*0024*/ 	.byte	0x04, 0x0f
        /*0026*/ 	.short	(.L_253 - .L_252)


	//   ....[0]....
	.align		4
.L_252:
        /*0028*/ 	.word	index@(__assertfail)


	//----- nvinfo : EIATTR_ANNOTATIONS
	.align		4
.L_253:
        /*002c*/ 	.byte	0x04, 0x55
        /*002e*/ 	.short	(.L_255 - .L_254)


	//   ....[0]....
.L_254:
        /*0030*/ 	.word	0x00000001
        /*0034*/ 	.byte	0x90, 0x0a, 0x00, 0x00, 0x01, 0x00, 0x00, 0x00, 0x00, 0xf0, 0x00, 0x00, 0x01, 0x00, 0x00, 0x00
        /*0044*/ 	.byte	0xe0, 0x02, 0x01, 0x00


	//----- nvinfo : EIATTR_MERCURY_ISA_VERSION
	.align		4
.L_255:
        /*0048*/ 	.byte	0x03, 0x5f
        /*004a*/ 	.short	0x0101


	//----- nvinfo : EIATTR_INT_WARP_WIDE_INSTR_OFFSETS
	.align		4
        /*004c*/ 	.byte	0x04, 0x31
        /*004e*/ 	.short	(.L_257 - .L_256)


	//   ....[0]....
.L_256:
        /*0050*/ 	.word	0x00000120


	//   ....[1]....
        /*0054*/ 	.word	0x000001c0


	//   ....[2]....
        /*0058*/ 	.word	0x00000230


	//----- nvinfo : EIATTR_COOP_GROUP_MASK_REGIDS
	.align		4
.L_257:
        /*005c*/ 	.byte	0x04, 0x29
        /*005e*/ 	.short	(.L_259 - .L_258)


	//   ....[0]....
.L_258:
        /*0060*/ 	.word	0xffffffff


	//   ....[1]....
        /*0064*/ 	.word	0xffffffff


	//   ....[2]....
        /*0068*/ 	.word	0xffffffff


	//   ....[3]....
        /*006c*/ 	.word	0xffffffff


	//   ....[4]....
        /*0070*/ 	.word	0xffffffff


	//   ....[5]....
        /*0074*/ 	.word	0xffffffff


	//   ....[6]....
        /*0078*/ 	.word	0xffffffff


	//   ....[7]....
        /*007c*/ 	.word	0xffffffff


	//   ....[8]....
        /*0080*/ 	.word	0xffffffff


	//   ....[9]....
        /*0084*/ 	.word	0xffffffff


	//   ....[10]....
        /*0088*/ 	.word	0xffffffff


	//   ....[11]....
        /*008c*/ 	.word	0xffffffff


	//   ....[12]....
        /*0090*/ 	.word	0xffffffff


	//   ....[13]....
        /*0094*/ 	.word	0xffffffff


	//   ....[14]....
        /*0098*/ 	.word	0xffffffff


	//   ....[15]....
        /*009c*/ 	.word	0xffffffff


	//   ....[16]....
        /*00a0*/ 	.word	0xffffffff


	//   ....[17]....
        /*00a4*/ 	.word	0xffffffff


	//   ....[18]....
        /*00a8*/ 	.word	0xffffffff


	//   ....[19]....
        /*00ac*/ 	.word	0xffffffff


	//   ....[20]....
        /*00b0*/ 	.word	0xffffffff


	//   ....[21]....
        /*00b4*/ 	.word	0xffffffff


	//   ....[22]....
        /*00b8*/ 	.word	0xffffffff


	//   ....[23]....
        /*00bc*/ 	.word	0xffffffff


	//   ....[24]....
        /*00c0*/ 	.word	0xffffffff


	//   ....[25]....
        /*00c4*/ 	.word	0xffffffff


	//   ....[26]....
        /*00c8*/ 	.word	0xffffffff


	//   ....[27]....
        /*00cc*/ 	.word	0xffffffff


	//   ....[28]....
        /*00d0*/ 	.word	0xffffffff


	//   ....[29]....
        /*00d4*/ 	.word	0xffffffff


	//   ....[30]....
        /*00d8*/ 	.word	0xffffffff


	//   ....[31]....
        /*00dc*/ 	.word	0xffffffff


	//   ....[32]....
        /*00e0*/ 	.word	0xffffffff


	//   ....[33]....
        /*00e4*/ 	.word	0xffffffff


	//   ....[34]....
        /*00e8*/ 	.word	0xffffffff


	//   ....[35]....
        /*00ec*/ 	.word	0xffffffff


	//   ....[36]....
        /*00f0*/ 	.word	0xffffffff


	//   ....[37]....
        /*00f4*/ 	.word	0xffffffff


	//   ....[38]....
        /*00f8*/ 	.word	0xffffffff


	//   ....[39]....
        /*00fc*/ 	.word	0xffffffff


	//   ....[40]....
        /*0100*/ 	.word	0xffffffff


	//   ....[41]....
        /*0104*/ 	.word	0xffffffff


	//   ....[42]....
        /*0108*/ 	.word	0xffffffff


	//   ....[43]....
        /*010c*/ 	.word	0xffffffff


	//   ....[44]....
        /*0110*/ 	.word	0xffffffff


	//   ....[45]....
        /*0114*/ 	.word	0xffffffff


	//   ....[46]....
        /*0118*/ 	.word	0xffffffff


	//   ....[47]....
        /*011c*/ 	.word	0xffffffff


	//   ....[48]....
        /*0120*/ 	.word	0xffffffff


	//   ....[49]....
        /*0124*/ 	.word	0xffffffff


	//   ....[50]....
        /*0128*/ 	.word	0xffffffff


	//   ....[51]....
        /*012c*/ 	.word	0xffffffff


	//   ....[52]....
        /*0130*/ 	.word	0xffffffff


	//   ....[53]....
        /*0134*/ 	.word	0xffffffff


	//   ....[54]....
        /*0138*/ 	.word	0x0500000f


	//   ....[55]....
        /*013c*/ 	.word	0x0500000f


	//   ....[56]....
        /*0140*/ 	.word	0x0500000f


	//   ....[57]....
        /*0144*/ 	.word	0x0500000f


	//   ....[58]....
        /*0148*/ 	.word	0x0500000f


	//   ....[59]....
        /*014c*/ 	.word	0x0500000f


	//   ....[60]....
        /*0150*/ 	.word	0x0500000f


	//   ....[61]....
        /*0154*/ 	.word	0x0500000f


	//   ....[62]....
        /*0158*/ 	.word	0x0500000f


	//   ....[63]....
        /*015c*/ 	.word	0x0500000f


	//   ....[64]....
        /*0160*/ 	.word	0x0500000f


	//   ....[65]....
        /*0164*/ 	.word	0x0500000f


	//   ....[66]....
        /*0168*/ 	.word	0x0500000f


	//   ....[67]....
        /*016c*/ 	.word	0x0500000f


	//----- nvinfo : EIATTR_COOP_GROUP_INSTR_OFFSETS
	.align		4
.L_259:
        /*0170*/ 	.byte	0x04, 0x28
        /*0172*/ 	.short	(.L_261 - .L_260)


	//   ....[0]....
.L_260:
        /*0174*/ 	.word	0x00000060


	//   ....[1]....
        /*0178*/ 	.word	0x00000130


	//   ....[2]....
        /*017c*/ 	.word	0x000001e0


	//   ....[3]....
        /*0180*/ 	.word	0x000003a0


	//   ....[4]....
        /*0184*/ 	.word	0x00000500


	//   ....[5]....
        /*0188*/ 	.word	0x00000620


	//   ....[6]....
        /*018c*/ 	.word	0x00000780


	//   ....[7]....
        /*0190*/ 	.word	0x00001110


	//   ....[8]....
        /*0194*/ 	.word	0x00002e20


	//   ....[9]....
        /*0198*/ 	.word	0x00003af0


	//   ....[10]....
        /*019c*/ 	.word	0x00003b50


	//   ....[11]....
        /*01a0*/ 	.word	0x00003c00


	//   ....[12]....
        /*01a4*/ 	.word	0x000046c0


	//   ....[13]....
        /*01a8*/ 	.word	0x00004720


	//   ....[14]....
        /*01ac*/ 	.word	0x00005850


	//   ....[15]....
        /*01b0*/ 	.word	0x000073e0


	//   ....[16]....
        /*01b4*/ 	.word	0x00007580


	//   ....[17]....
        /*01b8*/ 	.word	0x00008210


	//   ....[18]....
        /*01bc*/ 	.word	0x000082e0


	//   ....[19]....
        /*01c0*/ 	.word	0x00008fb0


	//   ....[20]....
        /*01c4*/ 	.word	0x000090a0


	//   ....[21]....
        /*01c8*/ 	.word	0x0000a300


	//   ....[22]....
        /*01cc*/ 	.word	0x0000c9b0


	//   ....[23]....
        /*01d0*/ 	.word	0x0000ca90


	//   ....[24]....
        /*01d4*/ 	.word	0x0000d290


	//   ....[25]....
        /*01d8*/ 	.word	0x0000d320


	//   ....[26]....
        /*01dc*/ 	.word	0x0000e5f0


	//   ....[27]....
        /*01e0*/ 	.word	0x0000e710


	//   ....[28]....
        /*01e4*/ 	.word	0x0000e740


	//   ....[29]....
        /*01e8*/ 	.word	0x0000e860


	//   ....[30]....
        /*01ec*/ 	.word	0x0000e870


	//   ....[31]....
        /*01f0*/ 	.word	0x0000f770


	//   ....[32]....
        /*01f4*/ 	.word	0x0000f780


	//   ....[33]....
        /*01f8*/ 	.word	0x0000f790


	//   ....[34]....
        /*01fc*/ 	.word	0x0000f7a0


	//   ....[35]....
        /*0200*/ 	.word	0x0000f850


	//   ....[36]....
        /*0204*/ 	.word	0x0000f860


	//   ....[37]....
        /*0208*/ 	.word	0x0000fd50


	//   ....[38]....
        /*020c*/ 	.word	0x0000fd60


	//   ....[39]....
        /*0210*/ 	.word	0x00010620


	//   ....[40]....
        /*0214*/ 	.word	0x00011100


	//   ....[41]....
        /*0218*/ 	.word	0x00011c30


	//   ....[42]....
        /*021c*/ 	.word	0x00011c70


	//   ....[43]....
        /*0220*/ 	.word	0x00011c90


	//   ....[44]....
        /*0224*/ 	.word	0x00011ca0


	//   ....[45]....
        /*0228*/ 	.word	0x00011cc0


	//   ....[46]....
        /*022c*/ 	.word	0x00011d70


	//   ....[47]....
        /*0230*/ 	.word	0x00011da0


	//   ....[48]....
        /*0234*/ 	.word	0x00011e10


	//   ....[49]....
        /*0238*/ 	.word	0x00011e40


	//   ....[50]....
        /*023c*/ 	.word	0x00011e60


	//   ....[51]....
        /*0240*/ 	.word	0x00011ec0


	//   ....[52]....
        /*0244*/ 	.word	0x00011ed0


	//   ....[53]....
        /*0248*/ 	.word	0x00014480


	//   ....[54]....
        /*024c*/ 	.word	0x000149d0


	//   ....[55]....
        /*0250*/ 	.word	0x00014b60


	//   ....[56]....
        /*0254*/ 	.word	0x00014bb0


	//   ....[57]....
        /*0258*/ 	.word	0x00014ce0


	//   ....[58]....
        /*025c*/ 	.word	0x00014d50


	//   ....[59]....
        /*0260*/ 	.word	0x00014e40


	//   ....[60]....
        /*0264*/ 	.word	0x00014ea0


	//   ....[61]....
        /*0268*/ 	.word	0x00014f90


	//   ....[62]....
        /*026c*/ 	.word	0x00015010


	//   ....[63]....
        /*0270*/ 	.word	0x00015120


	//   ....[64]....
        /*0274*/ 	.word	0x00015170


	//   ....[65]....
        /*0278*/ 	.word	0x00015290


	//   ....[66]....
        /*027c*/ 	.word	0x000152e0


	//   ....[67]....
        /*0280*/ 	.word	0x000156e0


	//----- nvinfo : EIATTR_REG_RECONFIG
	.align		4
.L_261:
        /*0284*/ 	.byte	0x01, 0x54
	.zero		2


	//----- nvinfo : EIATTR_SYSCALL_OFFSETS
	.align		4
        /*0288*/ 	.byte	0x04, 0x46
        /*028a*/ 	.short	(.L_263 - .L_262)


	//   ....[0]....
.L_262:
        /*028c*/ 	.word	0x00001330


	//   ....[1]....
        /*0290*/ 	.word	0x00010db0


	//   ....[2]....
        /*0294*/ 	.word	0x00010ef0


	//   ....[3]....
        /*0298*/ 	.word	0x00010fe0


	//   ....[4]....
        /*029c*/ 	.word	0x00011750


	//----- nvinfo : EIATTR_MBARRIER_INSTR_OFFSETS
	.align		4
.L_263:
        /*02a0*/ 	.byte	0x04, 0x39
        /*02a2*/ 	.short	(.L_265 - .L_264)


	//   ....[0]....
.L_264:
        /*02a4*/ 	.word	0x00000250
        /*02a8*/ 	.word	0x000000ff
        /*02ac*/ 	.word	0x00031c00
        /*02b0*/ 	.short	0x0100
        /*02b2*/ 	.byte	0x08
	.zero		1


	//   ....[1]....
        /*02b4*/ 	.word	0x00000260
        /*02b8*/ 	.word	0x000000ff
        /*02bc*/ 	.word	0x00031c20
        /*02c0*/ 	.short	0x0100
        /*02c2*/ 	.byte	0x08
	.zero		1


	//   ....[2]....
        /*02c4*/ 	.word	0x00000350
        /*02c8*/ 	.word	0x000000ff
        /*02cc*/ 	.word	0x00031c30
        /*02d0*/ 	.short	0x0100
        /*02d2*/ 	.byte	0x08
	.zero		1


	//   ....[3]....
        /*02d4*/ 	.word	0x00000360
        /*02d8*/ 	.word	0x000000ff
        /*02dc*/ 	.word	0x00031c40
        /*02e0*/ 	.short	0x0100
        /*02e2*/ 	.byte	0x08
	.zero		1


	//   ....[4]....
        /*02e4*/ 	.word	0x00000370
        /*02e8*/ 	.word	0x000000ff
        /*02ec*/ 	.word	0x00031c38
        /*02f0*/ 	.short	0x0100
        /*02f2*/ 	.byte	0x08
	.zero		1


	//   ....[5]....
        /*02f4*/ 	.word	0x00000380
        /*02f8*/ 	.word	0x000000ff
        /*02fc*/ 	.word	0x00031c48
        /*0300*/ 	.short	0x0100
        /*0302*/ 	.byte	0x08
	.zero		1


	//   ....[6]....
        /*0304*/ 	.word	0x000004b0
        /*0308*/ 	.word	0x000000ff
        /*030c*/ 	.word	0x00031c50
        /*0310*/ 	.short	0x0100
        /*0312*/ 	.byte	0x08
	.zero		1


	//   ....[7]....
        /*0314*/ 	.word	0x000004c0
        /*0318*/ 	.word	0x000000ff
        /*031c*/ 	.word	0x00031c60
        /*0320*/ 	.short	0x0100
        /*0322*/ 	.byte	0x08
	.zero		1


	//   ....[8]....
        /*0324*/ 	.word	0x000004d0
        /*0328*/ 	.word	0x000000ff
        /*032c*/ 	.word	0x00031c58
        /*0330*/ 	.short	0x0100
        /*0332*/ 	.byte	0x08
	.zero		1


	//   ....[9]....
        /*0334*/ 	.word	0x000004e0
        /*0338*/ 	.word	0x000000ff
        /*033c*/ 	.word	0x00031c68
        /*0340*/ 	.short	0x0100
        /*0342*/ 	.byte	0x08
	.zero		1


	//   ....[10]....
        /*0344*/ 	.word	0x000005d0
        /*0348*/ 	.word	0x000000ff
        /*034c*/ 	.word	0x00031c70
        /*0350*/ 	.short	0x0100
        /*0352*/ 	.byte	0x06
	.zero		1


	//   ....[11]....
        /*0354*/ 	.word	0x000005e0
        /*0358*/ 	.word	0x000000ff
        /*035c*/ 	.word	0x00031c80
        /*0360*/ 	.short	0x0100
        /*0362*/ 	.byte	0x06
	.zero		1


	//   ....[12]....
        /*0364*/ 	.word	0x000005f0
        /*0368*/ 	.word	0x000000ff
        /*036c*/ 	.word	0x00031c78
        /*0370*/ 	.short	0x0100
        /*0372*/ 	.byte	0x06
	.zero		1


	//   ....[13]....
        /*0374*/ 	.word	0x00000600
        /*0378*/ 	.word	0x000000ff
        /*037c*/ 	.word	0x00031c88
        /*0380*/ 	.short	0x0100
        /*0382*/ 	.byte	0x06
	.zero		1


	//   ....[14]....
        /*0384*/ 	.word	0x00000730
        /*0388*/ 	.word	0x000000ff
        /*038c*/ 	.word	0x00031c90
        /*0390*/ 	.short	0x0100
        /*0392*/ 	.byte	0x08
	.zero		1


	//   ....[15]....
        /*0394*/ 	.word	0x00000740
        /*0398*/ 	.word	0x000000ff
        /*039c*/ 	.word	0x00031ca0
        /*03a0*/ 	.short	0x0100
        /*03a2*/ 	.byte	0x08
	.zero		1


	//   ....[16]....
        /*03a4*/ 	.word	0x00000750
        /*03a8*/ 	.word	0x000000ff
        /*03ac*/ 	.word	0x00031c98
        /*03b0*/ 	.short	0x0100
        /*03b2*/ 	.byte	0x08
	.zero		1


	//   ....[17]....
        /*03b4*/ 	.word	0x00000760
        /*03b8*/ 	.word	0x000000ff
        /*03bc*/ 	.word	0x00031ca8
        /*03c0*/ 	.short	0x0100
        /*03c2*/ 	.byte	0x08
	.zero		1


	//   ....[18]....
        /*03c4*/ 	.word	0x00000890
        /*03c8*/ 	.word	0x000000ff
        /*03cc*/ 	.word	0x00031cb0
        /*03d0*/ 	.short	0x0100
        /*03d2*/ 	.byte	0x08
	.zero		1


	//   ....[19]....
        /*03d4*/ 	.word	0x000008a0
        /*03d8*/ 	.word	0x000000ff
        /*03dc*/ 	.word	0x00031cc0
        /*03e0*/ 	.short	0x0100
        /*03e2*/ 	.byte	0x08
	.zero		1


	//   ....[20]....
        /*03e4*/ 	.word	0x000008b0
        /*03e8*/ 	.word	0x000000ff
        /*03ec*/ 	.word	0x00031cb8
        /*03f0*/ 	.short	0x0100
        /*03f2*/ 	.byte	0x08
	.zero		1


	//   ....[21]....
        /*03f4*/ 	.word	0x000008c0
        /*03f8*/ 	.word	0x000000ff
        /*03fc*/ 	.word	0x00031cc8
        /*0400*/ 	.short	0x0100
        /*0402*/ 	.byte	0x08
	.zero		1


	//   ....[22]....
        /*0404*/ 	.word	0x00001360
        /*0408*/ 	.word	0x000000ff
        /*040c*/ 	.word	0x00031c00
        /*0410*/ 	.short	0x010a
        /*0412*/ 	.byte	0x3c
	.zero		1


	//   ....[23]....
        /*0414*/ 	.word	0x000013b0
        /*0418*/ 	.word	0x000000ff
        /*041c*/ 	.word	0x00031c30
        /*0420*/ 	.short	0x010a
        /*0422*/ 	.byte	0x3c
	.zero		1


	//   ....[24]....
        /*0424*/ 	.word	0x00001420
        /*0428*/ 	.word	0x000000ff
        /*042c*/ 	.word	0x00031c30
        /*0430*/ 	.short	0x010a
        /*0432*/ 	.byte	0x3c
	.zero		1


	//   ....[25]....
        /*0434*/ 	.word	0x00004b00
        /*0438*/ 	.word	0x00000000
        /*043c*/ 	.word	0x00000000
        /*0440*/ 	.short	0x0101
        /*0442*/ 	.byte	0x3f
	.zero		1


	//   ....[26]....
        /*0444*/ 	.word	0x000059b0
        /*0448*/ 	.word	0x000000ff
        /*044c*/ 	.word	0x00031c30
        /*0450*/ 	.short	0x010a
        /*0452*/ 	.byte	0x07
	.zero		1


	//   ....[27]....
        /*0454*/ 	.word	0x000059f0
        /*0458*/ 	.word	0x000000ff
        /*045c*/ 	.word	0x00031c30
        /*0460*/ 	.short	0x010a
        /*0462*/ 	.byte	0x07
	.zero		1


	//   ....[28]....
        /*0464*/ 	.word	0x00007070
        /*0468*/ 	.word	0x000000ff
        /*046c*/ 	.word	0x00031c50
        /*0470*/ 	.short	0x010a
        /*0472*/ 	.byte	0x07
	.zero		1


	//   ....[29]....
        /*0474*/ 	.word	0x000070b0
        /*0478*/ 	.word	0x000000ff
        /*047c*/ 	.word	0x00031c50
        /*0480*/ 	.short	0x010a
        /*0482*/ 	.byte	0x07
	.zero		1


	//   ....[30]....
        /*0484*/ 	.word	0x00009600
        /*0488*/ 	.word	0x0000004f
        /*048c*/ 	.word	0x00000000
        /*0490*/ 	.short	0x0101
        /*0492*/ 	.byte	0x3f
	.zero		1


	//   ....[31]....
        /*0494*/ 	.word	0x00009690
        /*0498*/ 	.word	0x00000069
        /*049c*/ 	.word	0x00000000
        /*04a0*/ 	.short	0x0101
        /*04a2*/ 	.byte	0x3f
	.zero		1


	//   ....[32]....
        /*04a4*/ 	.word	0x0000a6d0
        /*04a8*/ 	.word	0x000000ff
        /*04ac*/ 	.word	0x00031c30
        /*04b0*/ 	.short	0x010a
        /*04b2*/ 	.byte	0x06
	.zero		1


	//   ....[33]....
        /*04b4*/ 	.word	0x0000a710
        /*04b8*/ 	.word	0x000000ff
        /*04bc*/ 	.word	0x00031c30
        /*04c0*/ 	.short	0x010a
        /*04c2*/ 	.byte	0x06
	.zero		1


	//   ....[34]....
        /*04c4*/ 	.word	0x0000bde0
        /*04c8*/ 	.word	0x000000ff
        /*04cc*/ 	.word	0x00031c50
        /*04d0*/ 	.short	0x010a
        /*04d2*/ 	.byte	0x06
	.zero		1


	//   ....[35]....
        /*04d4*/ 	.word	0x0000be20
        /*04d8*/ 	.word	0x000000ff
        /*04dc*/ 	.word	0x00031c50
        /*04e0*/ 	.short	0x010a
        /*04e2*/ 	.byte	0x06
	.zero		1


	//   ....[36]....
        /*04e4*/ 	.word	0x0000d8f0
        /*04e8*/ 	.word	0x00000077
        /*04ec*/ 	.word	0x00000000
        /*04f0*/ 	.short	0x0101
        /*04f2*/ 	.byte	0x3f
	.zero		1


	//   ....[37]....
        /*04f4*/ 	.word	0x0000d9b0
        /*04f8*/ 	.word	0x00000077
        /*04fc*/ 	.word	0x00000000
        /*0500*/ 	.short	0x0101
        /*0502*/ 	.byte	0x3f
	.zero		1


	//   ....[38]....
        /*0504*/ 	.word	0x0000e660
        /*0508*/ 	.word	0x000000ff
        /*050c*/ 	.word	0x00031c50
        /*0510*/ 	.short	0x010a
        /*0512*/ 	.byte	0x0a
	.zero		1


	//   ....[39]....
        /*0514*/ 	.word	0x0000e6a0
        /*0518*/ 	.word	0x000000ff
        /*051c*/ 	.word	0x00031c50
        /*0520*/ 	.short	0x010a
        /*0522*/ 	.byte	0x0a
	.zero		1


	//   ....[40]....
        /*0524*/ 	.word	0x0000ece0
        /*0528*/ 	.word	0x00000009
        /*052c*/ 	.word	0x00000000
        /*0530*/ 	.short	0x0101
        /*0532*/ 	.byte	0x3f
	.zero		1


	//   ....[41]....
        /*0534*/ 	.word	0x0000f870
        /*0538*/ 	.word	0x000000ff
        /*053c*/ 	.word	0x00000000
        /*0540*/ 	.short	0x0101
        /*0542*/ 	.byte	0x04
	.zero		1


	//   ....[42]....
        /*0544*/ 	.word	0x00011300
        /*0548*/ 	.word	0x000000ff
        /*054c*/ 	.word	0x00031c40
        /*0550*/ 	.short	0x010a
        /*0552*/ 	.byte	0x26
	.zero		1


	//   ....[43]....
        /*0554*/ 	.word	0x000120d0
        /*0558*/ 	.word	0x000000ff
        /*055c*/ 	.word	0x00031c00
        /*0560*/ 	.short	0x0107
        /*0562*/ 	.byte	0x26
	.zero		1


	//   ....[44]....
        /*0564*/ 	.word	0x00012120
        /*0568*/ 	.word	0x000000ff
        /*056c*/ 	.word	0x00031c00
        /*0570*/ 	.short	0x0101
        /*0572*/ 	.byte	0x26
	.zero		1


	//   ....[45]....
        /*0574*/ 	.word	0x00012150
        /*0578*/ 	.word	0x000000ff
        /*057c*/ 	.word	0x00031c20
        /*0580*/ 	.short	0x010a
        /*0582*/ 	.byte	0x26
	.zero		1


	//   ....[46]....
        /*0584*/ 	.word	0x000124a0
        /*0588*/ 	.word	0x000000ff
        /*058c*/ 	.word	0x00031c48
        /*0590*/ 	.short	0x010a
        /*0592*/ 	.byte	0x26
	.zero		1


	//   ....[47]....
        /*0594*/ 	.word	0x00012870
        /*0598*/ 	.word	0x000000ff
        /*059c*/ 	.word	0x00031c60
        /*05a0*/ 	.short	0x010a
        /*05a2*/ 	.byte	0x26
	.zero		1


	//   ....[48]....
        /*05a4*/ 	.word	0x00012e00
        /*05a8*/ 	.word	0x000000ff
        /*05ac*/ 	.word	0x00031c40
        /*05b0*/ 	.short	0x010a
        /*05b2*/ 	.byte	0x26
	.zero		1


	//   ....[49]....
        /*05b4*/ 	.word	0x000131e0
        /*05b8*/ 	.word	0x000000ff
        /*05bc*/ 	.word	0x00031c68
        /*05c0*/ 	.short	0x010a
        /*05c2*/ 	.byte	0x26
	.zero		1


	//   ....[50]....
        /*05c4*/ 	.word	0x000137b0
        /*05c8*/ 	.word	0x000000ff
        /*05cc*/ 	.word	0x00031c48
        /*05d0*/ 	.short	0x010a
        /*05d2*/ 	.byte	0x26
	.zero		1


	//   ....[51]....
        /*05d4*/ 	.word	0x00013b70
        /*05d8*/ 	.word	0x000000ff
        /*05dc*/ 	.word	0x00031c60
        /*05e0*/ 	.short	0x010a
        /*05e2*/ 	.byte	0x26
	.zero		1


	//   ....[52]....
        /*05e4*/ 	.word	0x00013fb0
        /*05e8*/ 	.word	0x00000003
        /*05ec*/ 	.word	0x00031c60
        /*05f0*/ 	.short	0x010a
        /*05f2*/ 	.byte	0x3f
	.zero		1


	//   ....[53]....
        /*05f4*/ 	.word	0x00014410
        /*05f8*/ 	.word	0x00000007
        /*05fc*/ 	.word	0x00031c20
        /*0600*/ 	.short	0x010a
        /*0602*/ 	.byte	0x3f
	.zero		1


	//   ....[54]....
        /*0604*/ 	.word	0x00014580
        /*0608*/ 	.word	0x00000005
        /*060c*/ 	.word	0x00000000
        /*0610*/ 	.short	0x010a
        /*0612*/ 	.byte	0x3f
	.zero		1


	//   ....[55]....
        /*0614*/ 	.word	0x000145f0
        /*0618*/ 	.word	0x00000003
        /*061c*/ 	.word	0x00000000
        /*0620*/ 	.short	0x010a
        /*0622*/ 	.byte	0x3f
	.zero		1


	//   ....[56]....
        /*0624*/ 	.word	0x00014650
        /*0628*/ 	.word	0x00000005
        /*062c*/ 	.word	0x00000000
        /*0630*/ 	.short	0x010a
        /*0632*/ 	.byte	0x3f
	.zero		1


	//   ....[57]....
        /*0634*/ 	.word	0x00014680
        /*0638*/ 	.word	0x00000003
        /*063c*/ 	.word	0x00000000
        /*0640*/ 	.short	0x010a
        /*0642*/ 	.byte	0x3f
	.zero		1


	//   ....[58]....
        /*0644*/ 	.word	0x000146f0
        /*0648*/ 	.word	0x00000003
        /*064c*/ 	.word	0x00031c00
        /*0650*/ 	.short	0x010a
        /*0652*/ 	.byte	0x3f
	.zero		1


	//   ....[59]....
        /*0654*/ 	.word	0x00014750
        /*0658*/ 	.word	0x00000005
        /*065c*/ 	.word	0x00031c30
        /*0660*/ 	.short	0x010a
        /*0662*/ 	.byte	0x3f
	.zero		1


	//   ....[60]....
        /*0664*/ 	.word	0x000147b0
        /*0668*/ 	.word	0x0000000f
        /*066c*/ 	.word	0x00031c30
        /*0670*/ 	.short	0x010a
        /*0672*/ 	.byte	0x3f
	.zero		1


	//   ....[61]....
        /*0674*/ 	.word	0x00014810
        /*0678*/ 	.word	0x0000000e
        /*067c*/ 	.word	0x00031c50
        /*0680*/ 	.short	0x010a
        /*0682*/ 	.byte	0x3f
	.zero		1


	//   ....[62]....
        /*0684*/ 	.word	0x00014870
        /*0688*/ 	.word	0x0000000c
        /*068c*/ 	.word	0x00031c30
        /*0690*/ 	.short	0x010a
        /*0692*/ 	.byte	0x3f
	.zero		1


	//   ....[63]....
        /*0694*/ 	.word	0x000148d0
        /*0698*/ 	.word	0x0000000b
        /*069c*/ 	.word	0x00031c50
        /*06a0*/ 	.short	0x010a
        /*06a2*/ 	.byte	0x3f
	.zero		1


	//   ....[64]....
        /*06a4*/ 	.word	0x00014930
        /*06a8*/ 	.word	0x00000003
        /*06ac*/ 	.word	0x00031c50
        /*06b0*/ 	.short	0x010a
        /*06b2*/ 	.byte	0x3f
	.zero		1


	//   ....[65]....
        /*06b4*/ 	.word	0x00014a90
        /*06b8*/ 	.word	0x00000003
        /*06bc*/ 	.word	0x00031c40
        /*06c0*/ 	.short	0x010a
        /*06c2*/ 	.byte	0x3f
	.zero		1


	//   ....[66]....
        /*06c4*/ 	.word	0x00015320
        /*06c8*/ 	.word	0x00000003
        /*06cc*/ 	.word	0x00031c20
        /*06d0*/ 	.short	0x010a
        /*06d2*/ 	.byte	0x3f
	.zero		1


	//   ....[67]....
        /*06d4*/ 	.word	0x00015380
        /*06d8*/ 	.word	0x00000003
        /*06dc*/ 	.word	0x00031c48
        /*06e0*/ 	.short	0x010a
        /*06e2*/ 	.byte	0x3f
	.zero		1


	//   ....[68]....
        /*06e4*/ 	.word	0x000153e0
        /*06e8*/ 	.word	0x00000003
        /*06ec*/ 	.word	0x00031c60
        /*06f0*/ 	.short	0x010a
        /*06f2*/ 	.byte	0x3f
	.zero		1


	//   ....[69]....
        /*06f4*/ 	.word	0x00015440
        /*06f8*/ 	.word	0x00000003
        /*06fc*/ 	.word	0x00031c40
        /*0700*/ 	.short	0x010a
        /*0702*/ 	.byte	0x3f
	.zero		1


	//   ....[70]....
        /*0704*/ 	.word	0x000154a0
        /*0708*/ 	.word	0x00000003
        /*070c*/ 	.word	0x00031c68
        /*0710*/ 	.short	0x010a
        /*0712*/ 	.byte	0x3f
	.zero		1


	//   ....[71]....
        /*0714*/ 	.word	0x00015500
        /*0718*/ 	.word	0x00000002
        /*071c*/ 	.word	0x00031c48
        /*0720*/ 	.short	0x010a
        /*0722*/ 	.byte	0x3f
	.zero		1


	//   ....[72]....
        /*0724*/ 	.word	0x00015560
        /*0728*/ 	.word	0x00000002
        /*072c*/ 	.word	0x00031c60
        /*0730*/ 	.short	0x010a
        /*0732*/ 	.byte	0x3f
	.zero		1


	//   ....[73]....
        /*0734*/ 	.word	0x000155b0
        /*0738*/ 	.word	0x00000003
        /*073c*/ 	.word	0x00031c60
        /*0740*/ 	.short	0x010a
        /*0742*/ 	.byte	0x3f
	.zero		1


	//   ....[74]....
        /*0744*/ 	.word	0x00015600
        /*0748*/ 	.word	0x00000007
        /*074c*/ 	.word	0x00031c20
        /*0750*/ 	.short	0x010a
        /*0752*/ 	.byte	0x3f
	.zero		1


	//   ....[75]....
        /*0754*/ 	.word	0x000157a0
        /*0758*/ 	.word	0x00000005
        /*075c*/ 	.word	0x00000000
        /*0760*/ 	.short	0x010a
        /*0762*/ 	.byte	0x3f
	.zero		1


	//   ....[76]....
        /*0764*/ 	.word	0x000157f0
        /*0768*/ 	.word	0x00000003
        /*076c*/ 	.word	0x00000000
        /*0770*/ 	.short	0x010a
        /*0772*/ 	.byte	0x3f
	.zero		1


	//   ....[77]....
        /*0774*/ 	.word	0x00015840
        /*0778*/ 	.word	0x00000005
        /*077c*/ 	.word	0x00000000
        /*0780*/ 	.short	0x010a
        /*0782*/ 	.byte	0x3f
	.zero		1


	//----- nvinfo : EIATTR_NUM_MBARRIERS
	.align		4
.L_265:
        /*0784*/ 	.byte	0x03, 0x38
        /*0786*/ 	.short	0x0016


	//----- nvinfo : EIATTR_EXIT_INSTR_OFFSETS
	.align		4
        /*0788*/ 	.byte	0x04, 0x1c
        /*078a*/ 	.short	(.L_267 - .L_266)


	//   ....[0]....
.L_266:
        /*078c*/ 	.word	0x000146d0


	//----- nvinfo : EIATTR_MAX_THREADS
	.align		4
.L_267:
        /*0790*/ 	.byte	0x04, 0x05
        /*0792*/ 	.short	(.L_269 - .L_268)
.L_268:
        /*0794*/ 	.word	0x00000200
        /*0798*/ 	.word	0x00000001
        /*079c*/ 	.word	0x00000001


	//----- nvinfo : EIATTR_CRS_STACK_SIZE
	.align		4
.L_269:
        /*07a0*/ 	.byte	0x04, 0x1e
        /*07a2*/ 	.short	(.L_271 - .L_270)
.L_270:
        /*07a4*/ 	.word	0x00000000


	//----- nvinfo : EIATTR_CBANK_PARAM_SIZE
	.align		4
.L_271:
        /*07a8*/ 	.byte	0x03, 0x19
        /*07aa*/ 	.short	0x0a70


	//----- nvinfo : EIATTR_PARAM_CBANK
	.align		4
        /*07ac*/ 	.byte	0x04, 0x0a
        /*07ae*/ 	.short	(.L_273 - .L_272)
	.align		4
.L_272:
        /*07b0*/ 	.word	index@(.nv.constant0._ZN7cutlass13device_kernelIN5flash11enable_sm90INS1_16FlashAttnFwdSm90INS1_25CollectiveMainloopFwdSm90ILi2EN4cute5tupleIJNS5_1CILi1EEES8_S8_EEENS6_IJNS7_ILi192EEENS7_ILi144EEENS7_ILi96EEEEEELi96ENS_6half_tEfNS_4arch4Sm90ELb1ELb0ELb1ELb0ELb0ELb0ELb0ELb0ELb1ELb1ELb1ELb0EEENS1_21CollectiveEpilogueFwdINS6_IJSA_SC_SB_EEES9_SE_SG_Li384ELb0ELb1ELb1ELb0EEENS1_19SingleTileSchedulerILb0ELb1ELb1ELi192EEEEEEEEEvNT_6ParamsE)
        /*07b4*/ 	.short	0x0210
        /*07b6*/ 	.short	0x0a70


	//----- nvinfo : EIATTR_SW_WAR
	.align		4
.L_273:
        /*07b8*/ 	.byte	0x04, 0x36
        /*07ba*/ 	.short	(.L_275 - .L_274)
.L_274:
        /*07bc*/ 	.word	0x00000008
.L_275:


//--------------------- .nv.info._ZN7cutlass13device_kernelIN5flash11enable_sm90INS1_16FlashAttnFwdSm90INS1_25CollectiveMainloopFwdSm90ILi2EN4cute5tupleIJNS5_1CILi1EEES8_S8_EEENS6_IJNS7_ILi192EEENS7_ILi144EEENS7_ILi96EEEEEELi96ENS_6half_tEfNS_4arch4Sm90ELb1ELb0ELb1ELb1ELb0ELb0ELb0ELb0ELb1ELb1ELb1ELb0EEENS1_21CollectiveEpilogueFwdINS6_IJSA_SC_SB_EEES9_SE_SG_Li384ELb1ELb1ELb1ELb0EEENS1_36VarlenDynamicPersistentTileSchedulerILi192ELi144ELi384ELi128ELb1ELb1ELb1ELb1ELb1ELb1EEEEEEEEEvNT_6ParamsE --------------------------
	.section	.nv.info._ZN7cutlass13device_kernelIN5flash11enable_sm90INS1_16FlashAttnFwdSm90INS1_25CollectiveMainloopFwdSm90ILi2EN4cute5tupleIJNS5_1CILi1EEES8_S8_EEENS6_IJNS7_ILi192EEENS7_ILi144EEENS7_ILi96EEEEEELi96ENS_6half_tEfNS_4arch4Sm90ELb1ELb0ELb1ELb1ELb0ELb0ELb0ELb0ELb1ELb1ELb1ELb0EEENS1_21CollectiveEpilogueFwdINS6_IJSA_SC_SB_EEES9_SE_SG_Li384ELb1ELb1ELb1ELb0EEENS1_36VarlenDynamicPersistentTileSchedulerILi192ELi144ELi384ELi128ELb1ELb1ELb1ELb1ELb1ELb1EEEEEEEEEvNT_6ParamsE,"",@"SHT_CUDA_INFO"
	.sectionflags	@""
	.align	4


	//----- nvinfo : EIATTR_CUDA_API_VERSION
	.align		4
        /*0000*/ 	.byte	0x04, 0x37
        /*0002*/ 	.short	(.L_277 - .L_276)
.L_276:
        /*0004*/ 	.word	0x00000082


	//----- nvinfo : EIATTR_KPARAM_INFO
	.align		4
.L_277:
        /*0008*/ 	.byte	0x04, 0x17
        /*000a*/ 	.short	(.L_279 - .L_278)
.L_278:
        /*000c*/ 	.word	0x00000000
        /*0010*/ 	.short	0x0000
        /*0012*/ 	.short	0x0070
        /*0014*/ 	.byte	0x00, 0xf0, 0x01, 0x2a


	//----- nvinfo : EIATTR_SPARSE_MMA_MASK
	.align		4
.L_279:
        /*0018*/ 	.byte	0x03, 0x50
        /*001a*/ 	.short	0x0000


	//----- nvinfo : EIATTR_MAXREG_COUNT
	.align		4
        /*001c*/ 	.byte	0x03, 0x1b
        /*001e*/ 	.short	0x0080


	//----- nvinfo : EIATTR_NUM_BARRIERS
	.align		4
        /*0020*/ 	.byte	0x02, 0x4c
        /*0022*/ 	.byte	0x10
	.zero		1


	//----- nvinfo : EIATTR_EXTERNS
	.align		4
        /*0024*/ 	.byte	0x04, 0x0f
        /*0026*/ 	.short	(.L_281 - .L_280)


	//   ....[0]....
	.align		4
.L_280:
        /*0028*/ 	.word	index@(__assertfail)


	//----- nvinfo : EIATTR_ANNOTATIONS
	.align		4
.L_281:
        /*002c*/ 	.byte	0x04, 0x55
        /*002e*/ 	.short	(.L_283 - .L_282)


	//   ....[0]....
.L_282:
        /* <DEDUP_REMOVED lines=33> */


	//----- nvinfo : EIATTR_MERCURY_ISA_VERSION
	.align		4
.L_283:
        /*0228*/ 	.byte	0x03, 0x5f
        /*022a*/ 	.short	0x0101


	//----- nvinfo : EIATTR_UNUSED_LOAD_BYTE_OFFSET
	.align		4
        /*022c*/ 	.byte	0x04, 0x44
        /*022e*/ 	.short	(.L_285 - .L_284)


	//   ....[0]....
.L_284:
        /*0230*/ 	.word	0x00000a60
        /*0234*/ 	.word	0x0000fff0


	//   ....[1]....
        /*0238*/ 	.word	0x0000fad0
        /*023c*/ 	.word	0x0000fff0


	//----- nvinfo : EIATTR_INT_WARP_WIDE_INSTR_OFFSETS
	.align		4
.L_285:
        /*0240*/ 	.byte	0x04, 0x31
        /*0242*/ 	.short	(.L_287 - .L_286)


	//   ....[0]....
.L_286:
        /*0244*/ 	.word	0x00000130


	//   ....[1]....
        /*0248*/ 	.word	0x00000170


	//   ....[2]....
        /*024c*/ 	.word	0x000001e0


	//   ....[3]....
        /*0250*/ 	.word	0x00014290


	//   ....[4]....
        /*0254*/ 	.word	0x00014330


	//   ....[5]....
        /*0258*/ 	.word	0x00017e60


	//   ....[6]....
        /*025c*/ 	.word	0x00017f00


	//----- nvinfo : EIATTR_COOP_GROUP_MASK_REGIDS
	.align		4
.L_287:
        /*0260*/ 	.byte	0x04, 0x29
        /*0262*/ 	.short	(.L_289 - .L_288)


	//   ....[0]....
.L_288:
        /*0264*/ 	.word	0xffffffff


	//   ....[1]....
        /*0268*/ 	.word	0xffffffff


	//   ....[2]....
        /*026c*/ 	.word	0xffffffff


	//   ....[3]....
        /*0270*/ 	.word	0xffffffff


	//   ....[4]....
        /*0274*/ 	.word	0xffffffff


	//   ....[5]....
        /*0278*/ 	.word	0xffffffff


	//   ....[6]....
        /*027c*/ 	.word	0xffffffff


	//   ....[7]....
        /*0280*/ 	.word	0xffffffff


	//   ....[8]....
        /*0284*/ 	.word	0xffffffff


	//   ....[9]....
        /*0288*/ 	.word	0xffffffff


	//   ....[10]....
        /*028c*/ 	.word	0xffffffff


	//   ....[11]....
        /*0290*/ 	.word	0xffffffff


	//   ....[12]....
        /*0294*/ 	.word	0xffffffff


	//   ....[13]....
        /*0298*/ 	.word	0xffffffff


	//   ....[14]....
        /*029c*/ 	.word	0xffffffff


	//   ....[15]....
        /*02a0*/ 	.word	0xffffffff


	//   ....[16]....
        /*02a4*/ 	.word	0xffffffff


	//   ....[17]....
        /*02a8*/ 	.word	0xffffffff


	//   ....[18]....
        /*02ac*/ 	.word	0xffffffff


	//   ....[19]....
        /*02b0*/ 	.word	0xffffffff


	//   ....[20]....
        /*02b4*/ 	.word	0xffffffff


	//   ....[21]....
        /*02b8*/ 	.word	0xffffffff


	//   ....[22]....
        /*02bc*/ 	.word	0xffffffff


	//   ....[23]....
        /*02c0*/ 	.word	0xffffffff


	//   ....[24]....
        /*02c4*/ 	.word	0xffffffff


	//   ....[25]....
        /*02c8*/ 	.word	0xffffffff


	//   ....[26]....
        /*02cc*/ 	.word	0xffffffff


	//   ....[27]....
        /*02d0*/ 	.word	0xffffffff


	//   ....[28]....
        /*02d4*/ 	.word	0xffffffff


	//   ....[29]....
        /*02d8*/ 	.word	0xffffffff


	//   ....[30]....
        /*02dc*/ 	.word	0xffffffff


	//   ....[31]....
        /*02e0*/ 	.word	0xffffffff


	//   ....[32]....
        /*02e4*/ 	.word	0xffffffff


	//   ....[33]....
        /*02e8*/ 	.word	0xffffffff


	//   ....[34]....
        /*02ec*/ 	.word	0xffffffff


	//   ....[35]....
        /*02f0*/ 	.word	0xffffffff


	//   ....[36]....
        /*02f4*/ 	.word	0xffffffff


	//   ....[37]....
        /*02f8*/ 	.word	0xffffffff


	//   ....[38]....
        /*02fc*/ 	.word	0xffffffff


	//   ....[39]....
        /*0300*/ 	.word	0xffffffff


	//   ....[40]....
        /*0304*/ 	.word	0xffffffff


	//   ....[41]....
        /*0308*/ 	.word	0xffffffff


	//   ....[42]....
        /*030c*/ 	.word	0xffffffff


	//   ....[43]....
        /*0310*/ 	.word	0xffffffff


	//   ....[44]....
        /*0314*/ 	.word	0xffffffff


	//   ....[45]....
        /*0318*/ 	.word	0xffffffff


	//   ....[46]....
        /*031c*/ 	.word	0xffffffff


	//   ....[47]....
        /*0320*/ 	.word	0xffffffff


	//   ....[48]....
        /*0324*/ 	.word	0xffffffff


	//   ....[49]....
        /*0328*/ 	.word	0xffffffff


	//   ....[50]....
        /*032c*/ 	.word	0xffffffff


	//   ....[51]....
        /*0330*/ 	.word	0xffffffff


	//   ....[52]....
        /*0334*/ 	.word	0xffffffff


	//   ....[53]....
        /*0338*/ 	.word	0xffffffff


	//   ....[54]....
        /*033c*/ 	.word	0xffffffff


	//   ....[55]....
        /*0340*/ 	.word	0xffffffff


	//   ....[56]....
        /*0344*/ 	.word	0xffffffff


	//   ....[57]....
        /*0348*/ 	.word	0xffffffff


	//   ....[58]....
        /*034c*/ 	.word	0xffffffff


	//   ....[59]....
        /*0350*/ 	.word	0xffffffff


	//   ....[60]....
        /*0354*/ 	.word	0xffffffff


	//   ....[61]....
        /*0358*/ 	.word	0xffffffff


	//   ....[62]....
        /*035c*/ 	.word	0xffffffff


	//   ....[63]....
        /*0360*/ 	.word	0xffffffff


	//   ....[64]....
        /*0364*/ 	.word	0xffffffff


	//   ....[65]....
        /*0368*/ 	.word	0xffffffff


	//   ....[66]....
        /*036c*/ 	.word	0xffffffff


	//   ....[67]....
        /*0370*/ 	.word	0xffffffff


	//   ....[68]....
        /*0374*/ 	.word	0xffffffff


	//   ....[69]....
        /*0378*/ 	.word	0xffffffff


	//   ....[70]....
        /*037c*/ 	.word	0xffffffff


	//   ....[71]....
        /*0380*/ 	.word	0xffffffff


	//   ....[72]....
        /*0384*/ 	.word	0xffffffff


	//   ....[73]....
        /*0388*/ 	.word	0xffffffff


	//   ....[74]....
        /*038c*/ 	.word	0xffffffff


	//   ....[75]....
        /*0390*/ 	.word	0xffffffff


	//   ....[76]....
        /*0394*/ 	.word	0xffffffff


	//   ....[77]....
        /*0398*/ 	.word	0xffffffff


	//   ....[78]....
        /*039c*/ 	.word	0xffffffff


	//   ....[79]....
        /*03a0*/ 	.word	0xffffffff


	//   ....[80]....
        /*03a4*/ 	.word	0xffffffff


	//   ....[81]....
        /*03a8*/ 	.word	0xffffffff


	//   ....[82]....
        /*03ac*/ 	.word	0xffffffff


	//   ....[83]....
        /*03b0*/ 	.word	0xffffffff


	//   ....[84]....
        /*03b4*/ 	.word	0xffffffff


	//   ....[85]....
        /*03b8*/ 	.word	0xffffffff


	//   ....[86]....
        /*03bc*/ 	.word	0xffffffff


	//   ....[87]....
        /*03c0*/ 	.word	0xffffffff


	//   ....[88]....
        /*03c4*/ 	.word	0xffffffff


	//   ....[89]....
        /*03c8*/ 	.word	0xffffffff


	//   ....[90]....
        /*03cc*/ 	.word	0xffffffff


	//   ....[91]....
        /*03d0*/ 	.word	0xffffffff


	//   ....[92]....
        /*03d4*/ 	.word	0xffffffff


	//   ....[93]....
        /*03d8*/ 	.word	0xffffffff


	//   ....[94]....
        /*03dc*/ 	.word	0xffffffff


	//   ....[95]....
        /*03e0*/ 	.word	0xffffffff


	//   ....[96]....
        /*03e4*/ 	.word	0x0500000f


	//   ....[97]....
        /*03e8*/ 	.word	0x0500000f


	//   ....[98]....
        /*03ec*/ 	.word	0x0500000f


	//   ....[99]....
        /*03f0*/ 	.word	0x0500000f


	//   ....[100]....
        /*03f4*/ 	.word	0x0500000f


	//   ....[101]....
        /*03f8*/ 	.word	0x0500000f


	//   ....[102]....
        /*03fc*/ 	.word	0x0500000f


	//   ....[103]....
        /*0400*/ 	.word	0x0500000f


	//   ....[104]....
        /*0404*/ 	.word	0x0500000f


	//   ....[105]....
        /*0408*/ 	.word	0x0500000f


	//   ....[106]....
        /*040c*/ 	.word	0x0500000f


	//   ....[107]....
        /*0410*/ 	.word	0x0500000f


	//   ....[108]....
        /*0414*/ 	.word	0x0500000f


	//   ....[109]....
        /*0418*/ 	.word	0x0500000f


	//   ....[110]....
        /*041c*/ 	.word	0x0500000f


	//   ....[111]....
        /*0420*/ 	.word	0x0500000f


	//   ....[112]....
        /*0424*/ 	.word	0x0500000f


	//   ....[113]....
        /*0428*/ 	.word	0x0500000f


	//   ....[114]....
        /*042c*/ 	.word	0x0500000f


	//   ....[115]....
        /*0430*/ 	.word	0x0500000f


	//   ....[116]....
        /*0434*/ 	.word	0x0500000f


	//   ....[117]....
        /*0438*/ 	.word	0x0500000f


	//   ....[118]....
        /*043c*/ 	.word	0x0500000f


	//   ....[119]....
        /*0440*/ 	.word	0x0500000f


	//   ....[120]....
        /*0444*/ 	.word	0x0500000f


	//   ....[121]....
        /*0448*/ 	.word	0x0500000f


	//   ....[122]....
        /*044c*/ 	.word	0x0500000f


	//   ....[123]....
        /*0450*/ 	.word	0x0500000f


	//   ....[124]....
        /*0454*/ 	.word	0x0500000f


	//   ....[125]....
        /*0458*/ 	.word	0x0500000f


	//   ....[126]....
        /*045c*/ 	.word	0x0500000f


	//   ....[127]....
        /*0460*/ 	.word	0x0500000f


	//----- nvinfo : EIATTR_COOP_GROUP_INSTR_OFFSETS
	.align		4
.L_289:
        /*0464*/ 	.byte	0x04, 0x28
        /*0466*/ 	.short	(.L_291 - .L_290)


	//   ....[0]....
.L_290:
        /*0468*/ 	.word	0x00000070


	//   ....[1]....
        /*046c*/ 	.word	0x00000140


	//   ....[2]....
        /*0470*/ 	.word	0x00000190


	//   ....[3]....
        /*0474*/ 	.word	0x000003c0


	//   ....[4]....
        /*0478*/ 	.word	0x00000520


	//   ....[5]....
        /*047c*/ 	.word	0x00000640


	//   ....[6]....
        /*0480*/ 	.word	0x000007a0


	//   ....[7]....
        /*0484*/ 	.word	0x00001d70


	//   ....[8]....
        /*0488*/ 	.word	0x00003be0


	//   ....[9]....
        /*048c*/ 	.word	0x00003c40


	//   ....[10]....
        /*0490*/ 	.word	0x00004870


	//   ....[11]....
        /*0494*/ 	.word	0x00004900


	//   ....[12]....
        /*0498*/ 	.word	0x000053c0


	//   ....[13]....
        /*049c*/ 	.word	0x00005470


	//   ....[14]....
        /*04a0*/ 	.word	0x00006340


	//   ....[15]....
        /*04a4*/ 	.word	0x00007e10


	//   ....[16]....
        /*04a8*/ 	.word	0x00007fb0


	//   ....[17]....
        /*04ac*/ 	.word	0x00009460


	//   ....[18]....
        /*04b0*/ 	.word	0x000094f0


	//   ....[19]....
        /*04b4*/ 	.word	0x00009da0


	//   ....[20]....
        /*04b8*/ 	.word	0x00009df0


	//   ....[21]....
        /*04bc*/ 	.word	0x0000aec0


	//   ....[22]....
        /*04c0*/ 	.word	0x0000d2b0


	//   ....[23]....
        /*04c4*/ 	.word	0x0000d310


	//   ....[24]....
        /*04c8*/ 	.word	0x0000dc40


	//   ....[25]....
        /*04cc*/ 	.word	0x0000dd10


	//   ....[26]....
        /*04d0*/ 	.word	0x0000efc0


	//   ....[27]....
        /*04d4*/ 	.word	0x0000f0f0


	//   ....[28]....
        /*04d8*/ 	.word	0x0000f320


	//   ....[29]....
        /*04dc*/ 	.word	0x0000f360


	//   ....[30]....
        /*04e0*/ 	.word	0x0000f370


	//   ....[31]....
        /*04e4*/ 	.word	0x000105a0


	//   ....[32]....
        /*04e8*/ 	.word	0x000105b0


	//   ....[33]....
        /*04ec*/ 	.word	0x000105c0


	//   ....[34]....
        /*04f0*/ 	.word	0x00010610


	//   ....[35]....
        /*04f4*/ 	.word	0x00010d10


	//   ....[36]....
        /*04f8*/ 	.word	0x00010d40


	//   ....[37]....
        /*04fc*/ 	.word	0x00010e70


	//   ....[38]....
        /*0500*/ 	.word	0x00010e90


	//   ....[39]....
        /*0504*/ 	.word	0x000113d0


	//   ....[40]....
        /*0508*/ 	.word	0x000113f0


	//   ....[41]....
        /*050c*/ 	.word	0x00011740


	//   ....[42]....
        /*0510*/ 	.word	0x00011750


	//   ....[43]....
        /*0514*/ 	.word	0x00012510


	//   ....[44]....
        /*0518*/ 	.word	0x00012520


	//   ....[45]....
        /*051c*/ 	.word	0x00012630


	//   ....[46]....
        /*0520*/ 	.word	0x00012650


	//   ....[47]....
        /*0524*/ 	.word	0x000127e0


	//   ....[48]....
        /*0528*/ 	.word	0x000129f0


	//   ....[49]....
        /*052c*/ 	.word	0x00012a20


	//   ....[50]....
        /*0530*/ 	.word	0x00012a50


	//   ....[51]....
        /*0534*/ 	.word	0x00012a80


	//   ....[52]....
        /*0538*/ 	.word	0x00012ab0


	//   ....[53]....
        /*053c*/ 	.word	0x00012ae0


	//   ....[54]....
        /*0540*/ 	.word	0x00012c80


	//   ....[55]....
        /*0544*/ 	.word	0x00012cb0


	//   ....[56]....
        /*0548*/ 	.word	0x00012ce0


	//   ....[57]....
        /*054c*/ 	.word	0x00012d10


	//   ....[58]....
        /*0550*/ 	.word	0x00012d40


	//   ....[59]....
        /*0554*/ 	.word	0x00012d70


	//   ....[60]....
        /*0558*/ 	.word	0x00012e00


	//   ....[61]....
        /*055c*/ 	.word	0x00012e30


	//   ....[62]....
        /*0560*/ 	.word	0x00012e40


	//   ....[63]....
        /*0564*/ 	.word	0x00012e80


	//   ....[64]....
        /*0568*/ 	.word	0x00014850


	//   ....[65]....
        /*056c*/ 	.word	0x000154f0


	//   ....[66]....
        /*0570*/ 	.word	0x00015510


	//   ....[67]....
        /*0574*/ 	.word	0x000155d0


	//   ....[68]....
        /*0578*/ 	.word	0x000155f0


	//   ....[69]....
        /*057c*/ 	.word	0x00015690


	//   ....[70]....
        /*0580*/ 	.word	0x000156b0


	//   ....[71]....
        /*0584*/ 	.word	0x000156c0


	//   ....[72]....
        /*0588*/ 	.word	0x00015750


	//   ....[73]....
        /*058c*/ 	.word	0x000157a0


	//   ....[74]....
        /*0590*/ 	.word	0x000157b0


	//   ....[75]....
        /*0594*/ 	.word	0x000157e0


	//   ....[76]....
        /*0598*/ 	.word	0x00015890


	//   ....[77]....
        /*059c*/ 	.word	0x000185e0


	//   ....[78]....
        /*05a0*/ 	.word	0x00018610


	//   ....[79]....
        /*05a4*/ 	.word	0x00018670


	//   ....[80]....
        /*05a8*/ 	.word	0x000186a0


	//   ....[81]....
        /*05ac*/ 	.word	0x000186d0


	//   ....[82]....
        /*05b0*/ 	.word	0x00018700


	//   ....[83]....
        /*05b4*/ 	.word	0x00018730


	//   ....[84]....
        /*05b8*/ 	.word	0x00018760


	//   ....[85]....
        /*05bc*/ 	.word	0x00018910


	//   ....[86]....
        /*05c0*/ 	.word	0x00018940


	//   ....[87]....
        /*05c4*/ 	.word	0x00018970


	//   ....[88]....
        /*05c8*/ 	.word	0x000189a0


	//   ....[89]....
        /*05cc*/ 	.word	0x000189d0


	//   ....[90]....
        /*05d0*/ 	.word	0x00018a00


	//   ....[91]....
        /*05d4*/ 	.word	0x00018ac0


	//   ....[92]....
        /*05d8*/ 	.word	0x00018ae0


	//   ....[93]....
        /*05dc*/ 	.word	0x00018b00


	//   ....[94]....
        /*05e0*/ 	.word	0x00018b60


	//   ....[95]....
        /*05e4*/ 	.word	0x00019590


	//   ....[96]....
        /*05e8*/ 	.word	0x00019b50


	//   ....[97]....
        /*05ec*/ 	.word	0x00019d00


	//   ....[98]....
        /*05f0*/ 	.word	0x00019d50


	//   ....[99]....
        /*05f4*/ 	.word	0x00019e80


	//   ....[100]....
        /*05f8*/ 	.word	0x00019ed0


	//   ....[101]....
        /*05fc*/ 	.word	0x00019ff0


	//   ....[102]....
        /*0600*/ 	.word	0x0001a060


	//   ....[103]....
        /*0604*/ 	.word	0x0001a180


	//   ....[104]....
        /*0608*/ 	.word	0x0001a1f0


	//   ....[105]....
        /*060c*/ 	.word	0x0001a2e0


	//   ....[106]....
        /*0610*/ 	.word	0x0001a350


	//   ....[107]....
        /*0614*/ 	.word	0x0001a460


	//   ....[108]....
        /*0618*/ 	.word	0x0001a4b0


	//   ....[109]....
        /*061c*/ 	.word	0x0001a7d0


	//   ....[110]....
        /*0620*/ 	.word	0x0001a870


	//   ....[111]....
        /*0624*/ 	.word	0x0001a9f0


	//   ....[112]....
        /*0628*/ 	.word	0x0001aa60


	//   ....[113]....
        /*062c*/ 	.word	0x0001aad0


	//   ....[114]....
        /*0630*/ 	.word	0x0001ab40


	//   ....[115]....
        /*0634*/ 	.word	0x0001abb0


	//   ....[116]....
        /*0638*/ 	.word	0x0001ac30


	//   ....[117]....
        /*063c*/ 	.word	0x0001acb0


	//   ....[118]....
        /*0640*/ 	.word	0x0001ad40


	//   ....[119]....
        /*0644*/ 	.word	0x0001adb0


	//   ....[120]....
        /*0648*/ 	.word	0x0001ae20


	//   ....[121]....
        /*064c*/ 	.word	0x0001ae90


	//   ....[122]....
        /*0650*/ 	.word	0x0001af10


	//   ....[123]....
        /*0654*/ 	.word	0x0001af80


	//   ....[124]....
        /*0658*/ 	.word	0x0001b030


	//   ....[125]....
        /*065c*/ 	.word	0x0001b080


	//   ....[126]....
        /*0660*/ 	.word	0x0001b110


	//   ....[127]....
        /*0664*/ 	.word	0x0001b240


	//----- nvinfo : EIATTR_REG_RECONFIG
	.align		4
.L_291:
        /*0668*/ 	.byte	0x01, 0x54
	.zero		2


	//----- nvinfo : EIATTR_SYSCALL_OFFSETS
	.align		4
        /*066c*/ 	.byte	0x04, 0x46
        /*066e*/ 	.short	(.L_293 - .L_292)


	//   ....[0]....
.L_292:
        /*0670*/ 	.word	0x00001f40


	//   ....[1]....
        /*0674*/ 	.word	0x00014490


	//   ....[2]....
        /*0678*/ 	.word	0x000145e0


	//   ....[3]....
        /*067c*/ 	.word	0x000146e0


	//   ....[4]....
        /*0680*/ 	.word	0x00014fa0


	//----- nvinfo : EIATTR_MBARRIER_INSTR_OFFSETS
	.align		4
.L_293:
        /*0684*/ 	.byte	0x04, 0x39
        /*0686*/ 	.short	(.L_295 - .L_294)


	//   ....[0]....
.L_294:
        /*0688*/ 	.word	0x00000270
        /*068c*/ 	.word	0x000000ff
        /*0690*/ 	.word	0x00031c00
        /*0694*/ 	.short	0x0100
        /*0696*/ 	.byte	0x08
	.zero		1


	//   ....[1]....
        /*0698*/ 	.word	0x00000280
        /*069c*/ 	.word	0x000000ff
        /*06a0*/ 	.word	0x00031c20
        /*06a4*/ 	.short	0x0100
        /*06a6*/ 	.byte	0x08
	.zero		1


	//   ....[2]....
        /*06a8*/ 	.word	0x00000370
        /*06ac*/ 	.word	0x000000ff
        /*06b0*/ 	.word	0x00031c30
        /*06b4*/ 	.short	0x0100
        /*06b6*/ 	.byte	0x08
	.zero		1


	//   ....[3]....
        /*06b8*/ 	.word	0x00000380
        /*06bc*/ 	.word	0x000000ff
        /*06c0*/ 	.word	0x00031c40
        /*06c4*/ 	.short	0x0100
        /*06c6*/ 	.byte	0x08
	.zero		1


	//   ....[4]....
        /*06c8*/ 	.word	0x00000390
        /*06cc*/ 	.word	0x000000ff
        /*06d0*/ 	.word	0x00031c38
        /*06d4*/ 	.short	0x0100
        /*06d6*/ 	.byte	0x08
	.zero		1


	//   ....[5]....
        /*06d8*/ 	.word	0x000003a0
        /*06dc*/ 	.word	0x000000ff
        /*06e0*/ 	.word	0x00031c48
        /*06e4*/ 	.short	0x0100
        /*06e6*/ 	.byte	0x08
	.zero		1


	//   ....[6]....
        /*06e8*/ 	.word	0x000004d0
        /*06ec*/ 	.word	0x000000ff
        /*06f0*/ 	.word	0x00031c50
        /*06f4*/ 	.short	0x0100
        /*06f6*/ 	.byte	0x08
	.zero		1


	//   ....[7]....
        /*06f8*/ 	.word	0x000004e0
        /*06fc*/ 	.word	0x000000ff
        /*0700*/ 	.word	0x00031c60
        /*0704*/ 	.short	0x0100
        /*0706*/ 	.byte	0x08
	.zero		1


	//   ....[8]....
        /*0708*/ 	.word	0x000004f0
        /*070c*/ 	.word	0x000000ff
        /*0710*/ 	.word	0x00031c58
        /*0714*/ 	.short	0x0100
        /*0716*/ 	.byte	0x08
	.zero		1


	//   ....[9]....
        /*0718*/ 	.word	0x00000500
        /*071c*/ 	.word	0x000000ff
        /*0720*/ 	.word	0x00031c68
        /*0724*/ 	.short	0x0100
        /*0726*/ 	.byte	0x08
	.zero		1


	//   ....[10]....
        /*0728*/ 	.word	0x000005f0
        /*072c*/ 	.word	0x000000ff
        /*0730*/ 	.word	0x00031c70
        /*0734*/ 	.short	0x0100
        /*0736*/ 	.byte	0x06
	.zero		1


	//   ....[11]....
        /*0738*/ 	.word	0x00000600
        /*073c*/ 	.word	0x000000ff
        /*0740*/ 	.word	0x00031c80
        /*0744*/ 	.short	0x0100
        /*0746*/ 	.byte	0x06
	.zero		1


	//   ....[12]....
        /*0748*/ 	.word	0x00000610
        /*074c*/ 	.word	0x000000ff
        /*0750*/ 	.word	0x00031c78
        /*0754*/ 	.short	0x0100
        /*0756*/ 	.byte	0x06
	.zero		1


	//   ....[13]....
        /*0758*/ 	.word	0x00000620
        /*075c*/ 	.word	0x000000ff
        /*0760*/ 	.word	0x00031c88
        /*0764*/ 	.short	0x0100
        /*0766*/ 	.byte	0x06
	.zero		1


	//   ....[14]....
        /*0768*/ 	.word	0x00000750
        /*076c*/ 	.word	0x000000ff
        /*0770*/ 	.word	0x00031c90
        /*0774*/ 	.short	0x0100
        /*0776*/ 	.byte	0x08
	.zero		1


	//   ....[15]....
        /*0778*/ 	.word	0x00000760
        /*077c*/ 	.word	0x000000ff
        /*0780*/ 	.word	0x00031ca0
        /*0784*/ 	.short	0x0100
        /*0786*/ 	.byte	0x08
	.zero		1


	//   ....[16]....
        /*0788*/ 	.word	0x00000770
        /*078c*/ 	.word	0x000000ff
        /*0790*/ 	.word	0x00031c98
        /*0794*/ 	.short	0x0100
        /*0796*/ 	.byte	0x08
	.zero		1


	//   ....[17]....
        /*0798*/ 	.word	0x00000780
        /*079c*/ 	.word	0x000000ff
        /*07a0*/ 	.word	0x00031ca8
        /*07a4*/ 	.short	0x0100
        /*07a6*/ 	.byte	0x08
	.zero		1


	//   ....[18]....
        /*07a8*/ 	.word	0x000008b0
        /*07ac*/ 	.word	0x000000ff
        /*07b0*/ 	.word	0x00031cb0
        /*07b4*/ 	.short	0x0100
        /*07b6*/ 	.byte	0x08
	.zero		1


	//   ....[19]....
        /*07b8*/ 	.word	0x000008c0
        /*07bc*/ 	.word	0x000000ff
        /*07c0*/ 	.word	0x00031cc0
        /*07c4*/ 	.short	0x0100
        /*07c6*/ 	.byte	0x08
	.zero		1


	//   ....[20]....
        /*07c8*/ 	.word	0x000008d0
        /*07cc*/ 	.word	0x000000ff
        /*07d0*/ 	.word	0x00031cb8
        /*07d4*/ 	.short	0x0100
        /*07d6*/ 	.byte	0x08
	.zero		1


	//   ....[21]....
        /*07d8*/ 	.word	0x000008e0
        /*07dc*/ 	.word	0x000000ff
        /*07e0*/ 	.word	0x00031cc8
        /*07e4*/ 	.short	0x0100
        /*07e6*/ 	.byte	0x08
	.zero		1


	//   ....[22]....
        /*07e8*/ 	.word	0x00002000
        /*07ec*/ 	.word	0x000000ff
        /*07f0*/ 	.word	0x00031c00
        /*07f4*/ 	.short	0x010a
        /*07f6*/ 	.byte	0x25
	.zero		1


	//   ....[23]....
        /*07f8*/ 	.word	0x00002080
        /*07fc*/ 	.word	0x00000000
        /*0800*/ 	.word	0x00031c30
        /*0804*/ 	.short	0x010a
        /*0806*/ 	.byte	0x3f
	.zero		1


	//   ....[24]....
        /*0808*/ 	.word	0x000020e0
        /*080c*/ 	.word	0x00000000
        /*0810*/ 	.word	0x00031c30
        /*0814*/ 	.short	0x010a
        /*0816*/ 	.byte	0x3f
	.zero		1


	//   ....[25]....
        /*0818*/ 	.word	0x00005620
        /*081c*/ 	.word	0x00000004
        /*0820*/ 	.word	0x00000000
        /*0824*/ 	.short	0x0101
        /*0826*/ 	.byte	0x3f
	.zero		1


	//   ....[26]....
        /*0828*/ 	.word	0x00006490
        /*082c*/ 	.word	0x000000ff
        /*0830*/ 	.word	0x00031c30
        /*0834*/ 	.short	0x010a
        /*0836*/ 	.byte	0x04
	.zero		1


	//   ....[27]....
        /*0838*/ 	.word	0x000064d0
        /*083c*/ 	.word	0x000000ff
        /*0840*/ 	.word	0x00031c30
        /*0844*/ 	.short	0x010a
        /*0846*/ 	.byte	0x04
	.zero		1


	//   ....[28]....
        /*0848*/ 	.word	0x00007b70
        /*084c*/ 	.word	0x000000ff
        /*0850*/ 	.word	0x00031c50
        /*0854*/ 	.short	0x010a
        /*0856*/ 	.byte	0x04
	.zero		1


	//   ....[29]....
        /*0858*/ 	.word	0x00007bb0
        /*085c*/ 	.word	0x000000ff
        /*0860*/ 	.word	0x00031c50
        /*0864*/ 	.short	0x010a
        /*0866*/ 	.byte	0x04
	.zero		1


	//   ....[30]....
        /*0868*/ 	.word	0x0000a0e0
        /*086c*/ 	.word	0x00000050
        /*0870*/ 	.word	0x00000000
        /*0874*/ 	.short	0x0101
        /*0876*/ 	.byte	0x3f
	.zero		1


	//   ....[31]....
        /*0878*/ 	.word	0x0000a2b0
        /*087c*/ 	.word	0x00000050
        /*0880*/ 	.word	0x00000000
        /*0884*/ 	.short	0x0101
        /*0886*/ 	.byte	0x3f
	.zero		1


	//   ....[32]....
        /*0888*/ 	.word	0x0000b050
        /*088c*/ 	.word	0x000000ff
        /*0890*/ 	.word	0x00031c30
        /*0894*/ 	.short	0x010a
        /*0896*/ 	.byte	0x04
	.zero		1


	//   ....[33]....
        /*0898*/ 	.word	0x0000b090
        /*089c*/ 	.word	0x000000ff
        /*08a0*/ 	.word	0x00031c30
        /*08a4*/ 	.short	0x010a
        /*08a6*/ 	.byte	0x04
	.zero		1


	//   ....[34]....
        /*08a8*/ 	.word	0x0000c730
        /*08ac*/ 	.word	0x000000ff
        /*08b0*/ 	.word	0x00031c50
        /*08b4*/ 	.short	0x010a
        /*08b6*/ 	.byte	0x04
	.zero		1


	//   ....[35]....
        /*08b8*/ 	.word	0x0000c770
        /*08bc*/ 	.word	0x000000ff
        /*08c0*/ 	.word	0x00031c50
        /*08c4*/ 	.short	0x010a
        /*08c6*/ 	.byte	0x04
	.zero		1


	//   ....[36]....
        /*08c8*/ 	.word	0x0000e4f0
        /*08cc*/ 	.word	0x00000007
        /*08d0*/ 	.word	0x00000000
        /*08d4*/ 	.short	0x0101
        /*08d6*/ 	.byte	0x3f
	.zero		1


	//   ....[37]....
        /*08d8*/ 	.word	0x0000e6a0
        /*08dc*/ 	.word	0x00000007
        /*08e0*/ 	.word	0x00000000
        /*08e4*/ 	.short	0x0101
        /*08e6*/ 	.byte	0x3f
	.zero		1


	//   ....[38]....
        /*08e8*/ 	.word	0x0000f040
        /*08ec*/ 	.word	0x000000ff
        /*08f0*/ 	.word	0x00031c50
        /*08f4*/ 	.short	0x010a
        /*08f6*/ 	.byte	0x06
	.zero		1


	//   ....[39]....
        /*08f8*/ 	.word	0x0000f080
        /*08fc*/ 	.word	0x000000ff
        /*0900*/ 	.word	0x00031c50
        /*0904*/ 	.short	0x010a
        /*0906*/ 	.byte	0x06
	.zero		1


	//   ....[40]....
        /*0908*/ 	.word	0x0000f770
        /*090c*/ 	.word	0x00000006
        /*0910*/ 	.word	0x00000000
        /*0914*/ 	.short	0x0101
        /*0916*/ 	.byte	0x3f
	.zero		1


	//   ....[41]....
        /*0918*/ 	.word	0x00010d30
        /*091c*/ 	.word	0x000000ff
        /*0920*/ 	.word	0x00000000
        /*0924*/ 	.short	0x0101
        /*0926*/ 	.byte	0x04
	.zero		1


	//   ....[42]....
        /*0928*/ 	.word	0x00011380
        /*092c*/ 	.word	0x000000ff
        /*0930*/ 	.word	0x00000000
        /*0934*/ 	.short	0x0101
        /*0936*/ 	.byte	0x04
	.zero		1


	//   ....[43]....
        /*0938*/ 	.word	0x00014a70
        /*093c*/ 	.word	0x00000000
        /*0940*/ 	.word	0x00031c40
        /*0944*/ 	.short	0x010a
        /*0946*/ 	.byte	0x3f
	.zero		1


	//   ....[44]....
        /*0948*/ 	.word	0x00015970
        /*094c*/ 	.word	0x00000011
        /*0950*/ 	.word	0x00031c00
        /*0954*/ 	.short	0x0107
        /*0956*/ 	.byte	0x3f
	.zero		1


	//   ....[45]....
        /*0958*/ 	.word	0x00015a60
        /*095c*/ 	.word	0x00000011
        /*0960*/ 	.word	0x00031c00
        /*0964*/ 	.short	0x0101
        /*0966*/ 	.byte	0x3f
	.zero		1


	//   ....[46]....
        /*0968*/ 	.word	0x00015a80
        /*096c*/ 	.word	0x00000011
        /*0970*/ 	.word	0x00031c20
        /*0974*/ 	.short	0x010a
        /*0976*/ 	.byte	0x3f
	.zero		1


	//   ....[47]....
        /*0978*/ 	.word	0x00015e20
        /*097c*/ 	.word	0x00000003
        /*0980*/ 	.word	0x00031c40
        /*0984*/ 	.short	0x010a
        /*0986*/ 	.byte	0x3f
	.zero		1


	//   ....[48]....
        /*0988*/ 	.word	0x000162a0
        /*098c*/ 	.word	0x00000003
        /*0990*/ 	.word	0x00000060
        /*0994*/ 	.short	0x010a
        /*0996*/ 	.byte	0x3f
	.zero		1


	//   ....[49]....
        /*0998*/ 	.word	0x000169e0
        /*099c*/ 	.word	0x00000003
        /*09a0*/ 	.word	0x00031c40
        /*09a4*/ 	.short	0x010a
        /*09a6*/ 	.byte	0x3f
	.zero		1


	//   ....[50]....
        /*09a8*/ 	.word	0x00016e60
        /*09ac*/ 	.word	0x0000000c
        /*09b0*/ 	.word	0x00000060
        /*09b4*/ 	.short	0x010a
        /*09b6*/ 	.byte	0x3f
	.zero		1


	//   ....[51]....
        /*09b8*/ 	.word	0x000174e0
        /*09bc*/ 	.word	0x00000002
        /*09c0*/ 	.word	0x00031c40
        /*09c4*/ 	.short	0x010a
        /*09c6*/ 	.byte	0x3f
	.zero		1


	//   ....[52]....
        /*09c8*/ 	.word	0x00017970
        /*09cc*/ 	.word	0x00000007
        /*09d0*/ 	.word	0x00000060
        /*09d4*/ 	.short	0x010a
        /*09d6*/ 	.byte	0x3f
	.zero		1


	//   ....[53]....
        /*09d8*/ 	.word	0x00017fa0
        /*09dc*/ 	.word	0x00000003
        /*09e0*/ 	.word	0x00031c60
        /*09e4*/ 	.short	0x010a
        /*09e6*/ 	.byte	0x3f
	.zero		1


	//   ....[54]....
        /*09e8*/ 	.word	0x00019510
        /*09ec*/ 	.word	0x00000009
        /*09f0*/ 	.word	0x00031c20
        /*09f4*/ 	.short	0x010a
        /*09f6*/ 	.byte	0x3f
	.zero		1


	//   ....[55]....
        /*09f8*/ 	.word	0x000196d0
        /*09fc*/ 	.word	0x00000007
        /*0a00*/ 	.word	0x00000000
        /*0a04*/ 	.short	0x010a
        /*0a06*/ 	.byte	0x3f
	.zero		1


	//   ....[56]....
        /*0a08*/ 	.word	0x00019740
        /*0a0c*/ 	.word	0x00000003
        /*0a10*/ 	.word	0x00000000
        /*0a14*/ 	.short	0x010a
        /*0a16*/ 	.byte	0x3f
	.zero		1


	//   ....[57]....
        /*0a18*/ 	.word	0x000197a0
        /*0a1c*/ 	.word	0x00000005
        /*0a20*/ 	.word	0x00000000
        /*0a24*/ 	.short	0x010a
        /*0a26*/ 	.byte	0x3f
	.zero		1


	//   ....[58]....
        /*0a28*/ 	.word	0x000197d0
        /*0a2c*/ 	.word	0x00000003
        /*0a30*/ 	.word	0x00000000
        /*0a34*/ 	.short	0x010a
        /*0a36*/ 	.byte	0x3f
	.zero		1


	//   ....[59]....
        /*0a38*/ 	.word	0x00019840
        /*0a3c*/ 	.word	0x00000003
        /*0a40*/ 	.word	0x00031c00
        /*0a44*/ 	.short	0x010a
        /*0a46*/ 	.byte	0x3f
	.zero		1


	//   ....[60]....
        /*0a48*/ 	.word	0x00019890
        /*0a4c*/ 	.word	0x00000000
        /*0a50*/ 	.word	0x00031c30
        /*0a54*/ 	.short	0x010a
        /*0a56*/ 	.byte	0x3f
	.zero		1


	//   ....[61]....
        /*0a58*/ 	.word	0x000198f0
        /*0a5c*/ 	.word	0x00000008
        /*0a60*/ 	.word	0x00031c30
        /*0a64*/ 	.short	0x010a
        /*0a66*/ 	.byte	0x3f
	.zero		1


	//   ....[62]....
        /*0a68*/ 	.word	0x00019950
        /*0a6c*/ 	.word	0x00000008
        /*0a70*/ 	.word	0x00031c50
        /*0a74*/ 	.short	0x010a
        /*0a76*/ 	.byte	0x3f
	.zero		1


	//   ....[63]....
        /*0a78*/ 	.word	0x000199b0
        /*0a7c*/ 	.word	0x00000007
        /*0a80*/ 	.word	0x00031c30
        /*0a84*/ 	.short	0x010a
        /*0a86*/ 	.byte	0x3f
	.zero		1


	//   ....[64]....
        /*0a88*/ 	.word	0x00019a10
        /*0a8c*/ 	.word	0x00000007
        /*0a90*/ 	.word	0x00031c50
        /*0a94*/ 	.short	0x010a
        /*0a96*/ 	.byte	0x3f
	.zero		1


	//   ....[65]....
        /*0a98*/ 	.word	0x00019a70
        /*0a9c*/ 	.word	0x00000005
        /*0aa0*/ 	.word	0x00031c50
        /*0aa4*/ 	.short	0x010a
        /*0aa6*/ 	.byte	0x3f
	.zero		1


	//   ....[66]....
        /*0aa8*/ 	.word	0x00019c10
        /*0aac*/ 	.word	0x00000000
        /*0ab0*/ 	.word	0x00031c40
        /*0ab4*/ 	.short	0x010a
        /*0ab6*/ 	.byte	0x3f
	.zero		1


	//   ....[67]....
        /*0ab8*/ 	.word	0x0001a4f0
        /*0abc*/ 	.word	0x00000011
        /*0ac0*/ 	.word	0x00031c20
        /*0ac4*/ 	.short	0x010a
        /*0ac6*/ 	.byte	0x3f
	.zero		1


	//   ....[68]....
        /*0ac8*/ 	.word	0x0001a540
        /*0acc*/ 	.word	0x00000003
        /*0ad0*/ 	.word	0x00031c40
        /*0ad4*/ 	.short	0x010a
        /*0ad6*/ 	.byte	0x3f
	.zero		1


	//   ....[69]....
        /*0ad8*/ 	.word	0x0001a590
        /*0adc*/ 	.word	0x00000003
        /*0ae0*/ 	.word	0x00000060
        /*0ae4*/ 	.short	0x010a
        /*0ae6*/ 	.byte	0x3f
	.zero		1


	//   ....[70]....
        /*0ae8*/ 	.word	0x0001a5e0
        /*0aec*/ 	.word	0x00000003
        /*0af0*/ 	.word	0x00031c40
        /*0af4*/ 	.short	0x010a
        /*0af6*/ 	.byte	0x3f
	.zero		1


	//   ....[71]....
        /*0af8*/ 	.word	0x0001a630
        /*0afc*/ 	.word	0x0000000c
        /*0b00*/ 	.word	0x00000060
        /*0b04*/ 	.short	0x010a
        /*0b06*/ 	.byte	0x3f
	.zero		1


	//   ....[72]....
        /*0b08*/ 	.word	0x0001a680
        /*0b0c*/ 	.word	0x00000002
        /*0b10*/ 	.word	0x00031c40
        /*0b14*/ 	.short	0x010a
        /*0b16*/ 	.byte	0x3f
	.zero		1


	//   ....[73]....
        /*0b18*/ 	.word	0x0001a6d0
        /*0b1c*/ 	.word	0x00000007
        /*0b20*/ 	.word	0x00000060
        /*0b24*/ 	.short	0x010a
        /*0b26*/ 	.byte	0x3f
	.zero		1


	//   ....[74]....
        /*0b28*/ 	.word	0x0001a720
        /*0b2c*/ 	.word	0x00000003
        /*0b30*/ 	.word	0x00031c60
        /*0b34*/ 	.short	0x010a
        /*0b36*/ 	.byte	0x3f
	.zero		1


	//   ....[75]....
        /*0b38*/ 	.word	0x0001b160
        /*0b3c*/ 	.word	0x00000009
        /*0b40*/ 	.word	0x00031c20
        /*0b44*/ 	.short	0x010a
        /*0b46*/ 	.byte	0x3f
	.zero		1


	//   ....[76]....
        /*0b48*/ 	.word	0x0001b300
        /*0b4c*/ 	.word	0x00000007
        /*0b50*/ 	.word	0x00000000
        /*0b54*/ 	.short	0x010a
        /*0b56*/ 	.byte	0x3f
	.zero		1


	//   ....[77]....
        /*0b58*/ 	.word	0x0001b350
        /*0b5c*/ 	.word	0x00000003
        /*0b60*/ 	.word	0x00000000
        /*0b64*/ 	.short	0x010a
        /*0b66*/ 	.byte	0x3f
	.zero		1


	//   ....[78]....
        /*0b68*/ 	.word	0x0001b3a0
        /*0b6c*/ 	.word	0x00000005
        /*0b70*/ 	.word	0x00000000
        /*0b74*/ 	.short	0x010a
        /*0b76*/ 	.byte	0x3f
	.zero		1


	//----- nvinfo : EIATTR_NUM_MBARRIERS
	.align		4
.L_295:
        /*0b78*/ 	.byte	0x03, 0x38
        /*0b7a*/ 	.short	0x0016


	//----- nvinfo : EIATTR_EXIT_INSTR_OFFSETS
	.align		4
        /*0b7c*/ 	.byte	0x04, 0x1c
        /*0b7e*/ 	.short	(.L_297 - .L_296)


	//   ....[0]....
.L_296:
        /*0b80*/ 	.word	0x00000a90


	//   ....[1]....
        /*0b84*/ 	.word	0x00012780


	//   ....[2]....
        /*0b88*/ 	.word	0x00019820


	//----- nvinfo : EIATTR_MAX_THREADS
	.align		4
.L_297:
        /*0b8c*/ 	.byte	0x04, 0x05
        /*0b8e*/ 	.short	(.L_299 - .L_298)
.L_298:
        /*0b90*/ 	.word	0x00000200
        /*0b94*/ 	.word	0x00000001
        /*0b98*/ 	.word	0x00000001


	//----- nvinfo : EIATTR_CRS_STACK_SIZE
	.align		4
.L_299:
        /*0b9c*/ 	.byte	0x04, 0x1e
        /*0b9e*/ 	.short	(.L_301 - .L_300)
.L_300:
        /*0ba0*/ 	.word	0x00000000


	//----- nvinfo : EIATTR_CBANK_PARAM_SIZE
	.align		4
.L_301:
        /*0ba4*/ 	.byte	0x03, 0x19
        /*0ba6*/ 	.short	0x0af0


	//----- nvinfo : EIATTR_PARAM_CBANK
	.align		4
        /*0ba8*/ 	.byte	0x04, 0x0a
        /*0baa*/ 	.short	(.L_303 - .L_302)
	.align		4
.L_302:
        /*0bac*/ 	.word	index@(.nv.constant0._ZN7cutlass13device_kernelIN5flash11enable_sm90INS1_16FlashAttnFwdSm90INS1_25CollectiveMainloopFwdSm90ILi2EN4cute5tupleIJNS5_1CILi1EEES8_S8_EEENS6_IJNS7_ILi192EEENS7_ILi144EEENS7_ILi96EEEEEELi96ENS_6half_tEfNS_4arch4Sm90ELb1ELb0ELb1ELb1ELb0ELb0ELb0ELb0ELb1ELb1ELb1ELb0EEENS1_21CollectiveEpilogueFwdINS6_IJSA_SC_SB_EEES9_SE_SG_Li384ELb1ELb1ELb1ELb0EEENS1_36VarlenDynamicPersistentTileSchedulerILi192ELi144ELi384ELi128ELb1ELb1ELb1ELb1ELb1ELb1EEEEEEEEEvNT_6ParamsE)
        /*0bb0*/ 	.short	0x0210
        /*0bb2*/ 	.short	0x0af0


	//----- nvinfo : EIATTR_SW_WAR
	.align		4
.L_303:
        /*0bb4*/ 	.byte	0x04, 0x36
        /*0bb6*/ 	.short	(.L_305 - .L_304)
.L_304:
        /*0bb8*/ 	.word	0x00000008
.L_305:


//--------------------- .nv.info._ZN7cutlass13device_kernelIN5flash11enable_sm90INS1_16FlashAttnFwdSm90INS1_25CollectiveMainloopFwdSm90ILi2EN4cute5tupleIJNS5_1CILi1EEES8_S8_EEENS6_IJNS7_ILi192EEENS7_ILi144EEENS7_ILi96EEEEEELi96ENS_6half_tEfNS_4arch4Sm90ELb1ELb0ELb1ELb1ELb0ELb1ELb0ELb0ELb1ELb1ELb1ELb0EEENS1_21CollectiveEpilogueFwdINS6_IJSA_SC_SB_EEES9_SE_SG_Li384ELb1ELb1ELb1ELb0EEENS1_36VarlenDynamicPersistentTileSchedulerILi192ELi144ELi384ELi128ELb1ELb1ELb1ELb1ELb1ELb1EEEEEEEEEvNT_6ParamsE --------------------------
	.section	.nv.info._ZN7cutlass13device_kernelIN5flash11enable_sm90INS1_16FlashAttnFwdSm90INS1_25CollectiveMainloopFwdSm90ILi2EN4cute5tupleIJNS5_1CILi1EEES8_S8_EEENS6_IJNS7_ILi192EEENS7_ILi144EEENS7_ILi96EEEEEELi96ENS_6half_tEfNS_4arch4Sm90ELb1ELb0ELb1ELb1ELb0ELb1ELb0ELb0ELb1ELb1ELb1ELb0EEENS1_21CollectiveEpilogueFwdINS6_IJSA_SC_SB_EEES9_SE_SG_Li384ELb1ELb1ELb1ELb0EEENS1_36VarlenDynamicPersistentTileSchedulerILi192ELi144ELi384ELi128ELb1ELb1ELb1ELb1ELb1ELb1EEEEEEEEEvNT_6ParamsE,"",@"SHT_CUDA_INFO"
	.sectionflags	@""
	.align	4


	//----- nvinfo : EIATTR_CUDA_API_VERSION
	.align		4
        /*0000*/ 	.byte	0x04, 0x37
        /*0002*/ 	.short	(.L_307 - .L_306)
.L_306:
        /*0004*/ 	.word	0x00000082


	//----- nvinfo : EIATTR_KPARAM_INFO
	.align		4
.L_307:
        /*0008*/ 	.byte	0x04, 0x17
        /*000a*/ 	.short	(.L_309 - .L_308)
.L_308:
        /*000c*/ 	.word	0x00000000
        /*0010*/ 	.short	0x0000
        /*0012*/ 	.short	0x0070
        /*0014*/ 	.byte	0x00, 0xf0, 0x01, 0x2a


	//----- nvinfo : EIATTR_SPARSE_MMA_MASK
	.align		4
.L_309:
        /*0018*/ 	.byte	0x03, 0x50
        /*001a*/ 	.short	0x0000


	//----- nvinfo : EIATTR_MAXREG_COUNT
	.align		4
        /*001c*/ 	.byte	0x03, 0x1b
        /*001e*/ 	.short	0x0080


	//----- nvinfo : EIATTR_NUM_BARRIERS
	.align		4
        /*0020*/ 	.byte	0x02, 0x4c
        /*0022*/ 	.byte	0x10
	.zero		1


	//----- nvinfo : EIATTR_EXTERNS
	.align		4
        /*0024*/ 	.byte	0x04, 0x0f
        /*0026*/ 	.short	(.L_311 - .L_310)


	//   ....[0]....
	.align		4
.L_310:
        /*0028*/ 	.word	index@(__assertfail)


	//----- nvinfo : EIATTR_ANNOTATIONS
	.align		4
.L_311:
        /*002c*/ 	.byte	0x04, 0x55
        /*002e*/ 	.short	(.L_313 - .L_312)


	//   ....[0]....
.L_312:
        /* <DEDUP_REMOVED lines=157> */


	//----- nvinfo : EIATTR_MERCURY_ISA_VERSION
	.align		4
.L_313:
        /*09e8*/ 	.byte	0x03, 0x5f
        /*09ea*/ 	.short	0x0101


	//----- nvinfo : EIATTR_UNUSED_LOAD_BYTE_OFFSET
	.align		4
        /*09ec*/ 	.byte	0x04, 0x44
        /*09ee*/ 	.short	(.L_315 - .L_314)


	//   ....[0]....
.L_314:
        /*09f0*/ 	.word	0x00000ac0
        /*09f4*/ 	.word	0x0000fff0


	//   ....[1]....
        /*09f8*/ 	.word	0x0001c220
        /*09fc*/ 	.word	0x0000fff0


	//----- nvinfo : EIATTR_INT_WARP_WIDE_INSTR_OFFSETS
	.align		4
.L_315:
        /*0a00*/ 	.byte	0x04, 0x31
        /*0a02*/ 	.short	(.L_317 - .L_316)


	//   ....[0]....
.L_316:
        /*0a04*/ 	.word	0x00000180


	//   ....[1]....
        /*0a08*/ 	.word	0x00000220


	//   ....[2]....
        /*0a0c*/ 	.word	0x00000290


	//   ....[3]....
        /*0a10*/ 	.word	0x00022360


	//   ....[4]....
        /*0a14*/ 	.word	0x00022400


	//   ....[5]....
        /*0a18*/ 	.word	0x00025f70


	//   ....[6]....
        /*0a1c*/ 	.word	0x00026010


	//----- nvinfo : EIATTR_COOP_GROUP_MASK_REGIDS
	.align		4
.L_317:
        /*0a20*/ 	.byte	0x04, 0x29
        /*0a22*/ 	.short	(.L_319 - .L_318)


	//   ....[0]....
.L_318:
        /*0a24*/ 	.word	0xffffffff


	//   ....[1]....
        /*0a28*/ 	.word	0xffffffff


	//   ....[2]....
        /*0a2c*/ 	.word	0xffffffff


	//   ....[3]....
        /*0a30*/ 	.word	0xffffffff


	//   ....[4]....
        /*0a34*/ 	.word	0xffffffff


	//   ....[5]....
        /*0a38*/ 	.word	0xffffffff


	//   ....[6]....
        /*0a3c*/ 	.word	0xffffffff


	//   ....[7]....
        /*0a40*/ 	.word	0xffffffff


	//   ....[8]....
        /*0a44*/ 	.word	0xffffffff


	//   ....[9]....
        /*0a48*/ 	.word	0xffffffff


	//   ....[10]....
        /*0a4c*/ 	.word	0xffffffff


	//   ....[11]....
        /*0a50*/ 	.word	0xffffffff


	//   ....[12]....
        /*0a54*/ 	.word	0xffffffff


	//   ....[13]....
        /*0a58*/ 	.word	0xffffffff


	//   ....[14]....
        /*0a5c*/ 	.word	0xffffffff


	//   ....[15]....
        /*0a60*/ 	.word	0xffffffff


	//   ....[16]....
        /*0a64*/ 	.word	0xffffffff


	//   ....[17]....
        /*0a68*/ 	.word	0xffffffff


	//   ....[18]....
        /*0a6c*/ 	.word	0xffffffff


	//   ....[19]....
        /*0a70*/ 	.word	0xffffffff


	//   ....[20]....
        /*0a74*/ 	.word	0xffffffff


	//   ....[21]....
        /*0a78*/ 	.word	0xffffffff


	//   ....[22]....
        /*0a7c*/ 	.word	0xffffffff


	//   ....[23]....
        /*0a80*/ 	.word	0xffffffff


	//   ....[24]....
        /*0a84*/ 	.word	0xffffffff


	//   ....[25]....
        /*0a88*/ 	.word	0xffffffff


	//   ....[26]....
        /*0a8c*/ 	.word	0xffffffff


	//   ....[27]....
        /*0a90*/ 	.word	0xffffffff


	//   ....[28]....
        /*0a94*/ 	.word	0xffffffff


	//   ....[29]....
        /*0a98*/ 	.word	0xffffffff


	//   ....[30]....
        /*0a9c*/ 	.word	0xffffffff


	//   ....[31]....
        /*0aa0*/ 	.word	0xffffffff


	//   ....[32]....
        /*0aa4*/ 	.word	0xffffffff


	//   ....[33]....
        /*0aa8*/ 	.word	0xffffffff


	//   ....[34]....
        /*0aac*/ 	.word	0xffffffff


	//   ....[35]....
        /*0ab0*/ 	.word	0xffffffff


	//   ....[36]....
        /*0ab4*/ 	.word	0xffffffff


	//   ....[37]....
        /*0ab8*/ 	.word	0xffffffff


	//   ....[38]....
        /*0abc*/ 	.word	0xffffffff


	//   ....[39]....
        /*0ac0*/ 	.word	0xffffffff


	//   ....[40]....
        /*0ac4*/ 	.word	0xffffffff


	//   ....[41]....
        /*0ac8*/ 	.word	0xffffffff


	//   ....[42]....
        /*0acc*/ 	.word	0xffffffff


	//   ....[43]....
        /*0ad0*/ 	.word	0xffffffff


	//   ....[44]....
        /*0ad4*/ 	.word	0xffffffff


	//   ....[45]....
        /*0ad8*/ 	.word	0xffffffff


	//   ....[46]....
        /*0adc*/ 	.word	0xffffffff


	//   ....[47]....
        /*0ae0*/ 	.word	0xffffffff


	//   ....[48]....
        /*0ae4*/ 	.word	0xffffffff


	//   ....[49]....
        /*0ae8*/ 	.word	0xffffffff


	//   ....[50]....
        /*0aec*/ 	.word	0xffffffff


	//   ....[51]....
        /*0af0*/ 	.word	0xffffffff


	//   ....[52]....
        /*0af4*/ 	.word	0xffffffff


	//   ....[53]....
        /*0af8*/ 	.word	0xffffffff


	//   ....[54]....
        /*0afc*/ 	.word	0xffffffff


	//   ....[55]....
        /*0b00*/ 	.word	0xffffffff


	//   ....[56]....
        /*0b04*/ 	.word	0xffffffff


	//   ....[57]....
        /*0b08*/ 	.word	0xffffffff


	//   ....[58]....
        /*0b0c*/ 	.word	0xffffffff


	//   ....[59]....
        /*0b10*/ 	.word	0xffffffff


	//   ....[60]....
        /*0b14*/ 	.word	0xffffffff


	//   ....[61]....
        /*0b18*/ 	.word	0xffffffff


	//   ....[62]....
        /*0b1c*/ 	.word	0xffffffff


	//   ....[63]....
        /*0b20*/ 	.word	0xffffffff


	//   ....[64]....
        /*0b24*/ 	.word	0xffffffff


	//   ....[65]....
        /*0b28*/ 	.word	0xffffffff


	//   ....[66]....
        /*0b2c*/ 	.word	0xffffffff


	//   ....[67]....
        /*0b30*/ 	.word	0xffffffff


	//   ....[68]....
        /*0b34*/ 	.word	0xffffffff


	//   ....[69]....
        /*0b38*/ 	.word	0xffffffff


	//   ....[70]....
        /*0b3c*/ 	.word	0xffffffff


	//   ....[71]....
        /*0b40*/ 	.word	0xffffffff


	//   ....[72]....
        /*0b44*/ 	.word	0xffffffff


	//   ....[73]....
        /*0b48*/ 	.word	0xffffffff


	//   ....[74]....
        /*0b4c*/ 	.word	0xffffffff


	//   ....[75]....
        /*0b50*/ 	.word	0xffffffff


	//   ....[76]....
        /*0b54*/ 	.word	0xffffffff


	//   ....[77]....
        /*0b58*/ 	.word	0xffffffff


	//   ....[78]....
        /*0b5c*/ 	.word	0xffffffff


	//   ....[79]....
        /*0b60*/ 	.word	0xffffffff


	//   ....[80]....
        /*0b64*/ 	.word	0xffffffff


	//   ....[81]....
        /*0b68*/ 	.word	0xffffffff


	//   ....[82]....
        /*0b6c*/ 	.word	0xffffffff


	//   ....[83]....
        /*0b70*/ 	.word	0xffffffff


	//   ....[84]....
        /*0b74*/ 	.word	0xffffffff


	//   ....[85]....
        /*0b78*/ 	.word	0xffffffff


	//   ....[86]....
        /*0b7c*/ 	.word	0xffffffff


	//   ....[87]....
        /*0b80*/ 	.word	0xffffffff


	//   ....[88]....
        /*0b84*/ 	.word	0xffffffff


	//   ....[89]....
        /*0b88*/ 	.word	0xffffffff


	//   ....[90]....
        /*0b8c*/ 	.word	0xffffffff


	//   ....[91]....
        /*0b90*/ 	.word	0xffffffff


	//   ....[92]....
        /*0b94*/ 	.word	0xffffffff


	//   ....[93]....
        /*0b98*/ 	.word	0xffffffff


	//   ....[94]....
        /*0b9c*/ 	.word	0xffffffff


	//   ....[95]....
        /*0ba0*/ 	.word	0xffffffff


	//   ....[96]....
        /*0ba4*/ 	.word	0xffffffff


	//   ....[97]....
        /*0ba8*/ 	.word	0xffffffff


	//   ....[98]....
        /*0bac*/ 	.word	0xffffffff


	//   ....[99]....
        /*0bb0*/ 	.word	0xffffffff


	//   ....[100]....
        /*0bb4*/ 	.word	0xffffffff


	//   ....[101]....
        /*0bb8*/ 	.word	0xffffffff


	//   ....[102]....
        /*0bbc*/ 	.word	0xffffffff


	//   ....[103]....
        /*0bc0*/ 	.word	0xffffffff


	//   ....[104]....
        /*0bc4*/ 	.word	0xffffffff


	//   ....[105]....
        /*0bc8*/ 	.word	0x0500000f


	//   ....[106]....
        /*0bcc*/ 	.word	0x0500000f


	//   ....[107]....
        /*0bd0*/ 	.word	0x0500000f


	//   ....[108]....
        /*0bd4*/ 	.word	0x0500000f


	//   ....[109]....
        /*0bd8*/ 	.word	0x0500000f


	//   ....[110]....
        /*0bdc*/ 	.word	0x0500000f


	//   ....[111]....
        /*0be0*/ 	.word	0x0500000f


	//   ....[112]....
        /*0be4*/ 	.word	0x0500000f


	//   ....[113]....
        /*0be8*/ 	.word	0x0500000f


	//   ....[114]....
        /*0bec*/ 	.word	0x0500000f


	//   ....[115]....
        /*0bf0*/ 	.word	0x0500000f


	//   ....[116]....
        /*0bf4*/ 	.word	0x0500000f


	//   ....[117]....
        /*0bf8*/ 	.word	0x0500000f


	//   ....[118]....
        /*0bfc*/ 	.word	0x0500000f


	//   ....[119]....
        /*0c00*/ 	.word	0x0500000f


	//   ....[120]....
        /*0c04*/ 	.word	0x0500000f


	//   ....[121]....
        /*0c08*/ 	.word	0x0500000f


	//   ....[122]....
        /*0c0c*/ 	.word	0x0500000f


	//   ....[123]....
        /*0c10*/ 	.word	0x0500000f


	//   ....[124]....
        /*0c14*/ 	.word	0x0500000f


	//   ....[125]....
        /*0c18*/ 	.word	0x0500000f


	//   ....[126]....
        /*0c1c*/ 	.word	0x0500000f


	//   ....[127]....
        /*0c20*/ 	.word	0x0500000f


	//   ....[128]....
        /*0c24*/ 	.word	0x0500000f


	//   ....[129]....
        /*0c28*/ 	.word	0x0500000f


	//   ....[130]....
        /*0c2c*/ 	.word	0x0500000f


	//   ....[131]....
        /*0c30*/ 	.word	0x0500000f


	//   ....[132]....
        /*0c34*/ 	.word	0x0500000f


	//   ....[133]....
        /*0c38*/ 	.word	0x0500000f


	//   ....[134]....
        /*0c3c*/ 	.word	0x0500000f


	//   ....[135]....
        /*0c40*/ 	.word	0x0500000f


	//   ....[136]....
        /*0c44*/ 	.word	0x0500000f


	//   ....[137]....
        /*0c48*/ 	.word	0x0500000f


	//   ....[138]....
        /*0c4c*/ 	.word	0x0500000f


	//   ....[139]....
        /*0c50*/ 	.word	0x0500000f


	//   ....[140]....
        /*0c54*/ 	.word	0x0500000f


	//   ....[141]....
        /*0c58*/ 	.word	0x0500000f


	//   ....[142]....
        /*0c5c*/ 	.word	0x0500000f


	//   ....[143]....
        /*0c60*/ 	.word	0x0500000f


	//   ....[144]....
        /*0c64*/ 	.word	0x0500000f


	//   ....[145]....
        /*0c68*/ 	.word	0x0500000f


	//   ....[146]....
        /*0c6c*/ 	.word	0x0500000f


	//   ....[147]....
        /*0c70*/ 	.word	0x0500000f


	//   ....[148]....
        /*0c74*/ 	.word	0x0500000f


	//   ....[149]....
        /*0c78*/ 	.word	0x0500000f


	//   ....[150]....
        /*0c7c*/ 	.word	0x0500000f


	//   ....[151]....
        /*0c80*/ 	.word	0x0500000f


	//   ....[152]....
        /*0c84*/ 	.word	0x0500000f


	//   ....[153]....
        /*0c88*/ 	.word	0x0500000f


	//   ....[154]....
        /*0c8c*/ 	.word	0x0500000f


	//   ....[155]....
        /*0c90*/ 	.word	0x0500000f


	//   ....[156]....
        /*0c94*/ 	.word	0x0500000f


	//   ....[157]....
        /*0c98*/ 	.word	0x0500000f


	//   ....[158]....
        /*0c9c*/ 	.word	0x0500000f


	//----- nvinfo : EIATTR_COOP_GROUP_INSTR_OFFSETS
	.align		4
.L_319:
        /*0ca0*/ 	.byte	0x04, 0x28
        /*0ca2*/ 	.short	(.L_321 - .L_320)


	//   ....[0]....
.L_320:
        /*0ca4*/ 	.word	0x00000060


	//   ....[1]....
        /*0ca8*/ 	.word	0x00000190


	//   ....[2]....
        /*0cac*/ 	.word	0x00000240


	//   ....[3]....
        /*0cb0*/ 	.word	0x00000400


	//   ....[4]....
        /*0cb4*/ 	.word	0x00000560


	//   ....[5]....
        /*0cb8*/ 	.word	0x00000680


	//   ....[6]....
        /*0cbc*/ 	.word	0x000007e0


	//   ....[7]....
        /*0cc0*/ 	.word	0x00007700


	//   ....[8]....
        /*0cc4*/ 	.word	0x00007e40


	//   ....[9]....
        /*0cc8*/ 	.word	0x00007e50


	//   ....[10]....
        /*0ccc*/ 	.word	0x00007e60


	//   ....[11]....
        /*0cd0*/ 	.word	0x00007e70


	//   ....[12]....
        /*0cd4*/ 	.word	0x00009bf0


	//   ....[13]....
        /*0cd8*/ 	.word	0x00009c00


	//   ....[14]....
        /*0cdc*/ 	.word	0x00009c10


	//   ....[15]....
        /*0ce0*/ 	.word	0x00009c20


	//   ....[16]....
        /*0ce4*/ 	.word	0x0000de00


	//   ....[17]....
        /*0ce8*/ 	.word	0x0000e8f0


	//   ....[18]....
        /*0cec*/ 	.word	0x0000e900


	//   ....[19]....
        /*0cf0*/ 	.word	0x0000e920


	//   ....[20]....
        /*0cf4*/ 	.word	0x0000f380


	//   ....[21]....
        /*0cf8*/ 	.word	0x0000f3c0


	//   ....[22]....
        /*0cfc*/ 	.word	0x000105f0


	//   ....[23]....
        /*0d00*/ 	.word	0x000131b0


	//   ....[24]....
        /*0d04*/ 	.word	0x00013650


	//   ....[25]....
        /*0d08*/ 	.word	0x000142c0


	//   ....[26]....
        /*0d0c*/ 	.word	0x000142e0


	//   ....[27]....
        /*0d10*/ 	.word	0x00014970


	//   ....[28]....
        /*0d14*/ 	.word	0x00014990


	//   ....[29]....
        /*0d18*/ 	.word	0x00016270


	//   ....[30]....
        /*0d1c*/ 	.word	0x00019130


	//   ....[31]....
        /*0d20*/ 	.word	0x000191b0


	//   ....[32]....
        /*0d24*/ 	.word	0x00019b90


	//   ....[33]....
        /*0d28*/ 	.word	0x00019bb0


	//   ....[34]....
        /*0d2c*/ 	.word	0x0001b4b0


	//   ....[35]....
        /*0d30*/ 	.word	0x0001bc10


	//   ....[36]....
        /*0d34*/ 	.word	0x0001bc40


	//   ....[37]....
        /*0d38*/ 	.word	0x0001bc80


	//   ....[38]....
        /*0d3c*/ 	.word	0x0001bc90


	//   ....[39]....
        /*0d40*/ 	.word	0x0001cc10


	//   ....[40]....
        /*0d44*/ 	.word	0x0001cc30


	//   ....[41]....
        /*0d48*/ 	.word	0x0001cc40


	//   ....[42]....
        /*0d4c*/ 	.word	0x0001cc50


	//   ....[43]....
        /*0d50*/ 	.word	0x0001d310


	//   ....[44]....
        /*0d54*/ 	.word	0x0001d320


	//   ....[45]....
        /*0d58*/ 	.word	0x0001d480


	//   ....[46]....
        /*0d5c*/ 	.word	0x0001d490


	//   ....[47]....
        /*0d60*/ 	.word	0x0001d8a0


	//   ....[48]....
        /*0d64*/ 	.word	0x0001d8b0


	//   ....[49]....
        /*0d68*/ 	.word	0x0001ddb0


	//   ....[50]....
        /*0d6c*/ 	.word	0x0001ddc0


	//   ....[51]....
        /*0d70*/ 	.word	0x0001ebd0


	//   ....[52]....
        /*0d74*/ 	.word	0x0001ebe0


	//   ....[53]....
        /*0d78*/ 	.word	0x0001ed50


	//   ....[54]....
        /*0d7c*/ 	.word	0x0001ed60


	//   ....[55]....
        /*0d80*/ 	.word	0x0001ef20


	//   ....[56]....
        /*0d84*/ 	.word	0x0001f150


	//   ....[57]....
        /*0d88*/ 	.word	0x0001f180


	//   ....[58]....
        /*0d8c*/ 	.word	0x0001f1b0


	//   ....[59]....
        /*0d90*/ 	.word	0x0001f1e0


	//   ....[60]....
        /*0d94*/ 	.word	0x0001f210


	//   ....[61]....
        /*0d98*/ 	.word	0x0001f240


	//   ....[62]....
        /*0d9c*/ 	.word	0x0001f3e0


	//   ....[63]....
        /*0da0*/ 	.word	0x0001f410


	//   ....[64]....
        /*0da4*/ 	.word	0x0001f440


	//   ....[65]....
        /*0da8*/ 	.word	0x0001f470


	//   ....[66]....
        /*0dac*/ 	.word	0x0001f4a0


	//   ....[67]....
        /*0db0*/ 	.word	0x0001f4d0


	//   ....[68]....
        /*0db4*/ 	.word	0x0001f560


	//   ....[69]....
        /*0db8*/ 	.word	0x0001f590


	//   ....[70]....
        /*0dbc*/ 	.word	0x0001f5a0


	//   ....[71]....
        /*0dc0*/ 	.word	0x0001f5e0


	//   ....[72]....
        /*0dc4*/ 	.word	0x00020b50


	//   ....[73]....
        /*0dc8*/ 	.word	0x00022920


	//   ....[74]....
        /*0dcc*/ 	.word	0x00023600


	//   ....[75]....
        /*0dd0*/ 	.word	0x00023620


	//   ....[76]....
        /*0dd4*/ 	.word	0x000236b0


	//   ....[77]....
        /*0dd8*/ 	.word	0x000236d0


	//   ....[78]....
        /*0ddc*/ 	.word	0x00023770


	//   ....[79]....
        /*0de0*/ 	.word	0x00023790


	//   ....[80]....
        /*0de4*/ 	.word	0x000237a0


	//   ....[81]....
        /*0de8*/ 	.word	0x00023830


	//   ....[82]....
        /*0dec*/ 	.word	0x00023850


	//   ....[83]....
        /*0df0*/ 	.word	0x000238c0


	//   ....[84]....
        /*0df4*/ 	.word	0x00023900


	//   ....[85]....
        /*0df8*/ 	.word	0x00023970


	//   ....[86]....
        /*0dfc*/ 	.word	0x00026710


	//   ....[87]....
        /*0e00*/ 	.word	0x00026740


	//   ....[88]....
        /*0e04*/ 	.word	0x000267a0


	//   ....[89]....
        /*0e08*/ 	.word	0x000267d0


	//   ....[90]....
        /*0e0c*/ 	.word	0x00026800


	//   ....[91]....
        /*0e10*/ 	.word	0x00026830


	//   ....[92]....
        /*0e14*/ 	.word	0x00026860


	//   ....[93]....
        /*0e18*/ 	.word	0x00026890


	//   ....[94]....
        /*0e1c*/ 	.word	0x00026a40


	//   ....[95]....
        /*0e20*/ 	.word	0x00026a70


	//   ....[96]....
        /*0e24*/ 	.word	0x00026aa0


	//   ....[97]....
        /*0e28*/ 	.word	0x00026ad0


	//   ....[98]....
        /*0e2c*/ 	.word	0x00026b00


	//   ....[99]....
        /*0e30*/ 	.word	0x00026b30


	//   ....[100]....
        /*0e34*/ 	.word	0x00026bf0


	//   ....[101]....
        /*0e38*/ 	.word	0x00026c10


	//   ....[102]....
        /*0e3c*/ 	.word	0x00026c30


	//   ....[103]....
        /*0e40*/ 	.word	0x00026c90


	//   ....[104]....
        /*0e44*/ 	.word	0x000276c0


	//   ....[105]....
        /*0e48*/ 	.word	0x00027ac0


	//   ....[106]....
        /*0e4c*/ 	.word	0x00027b60


	//   ....[107]....
        /*0e50*/ 	.word	0x00027bf0


	//   ....[108]....
        /*0e54*/ 	.word	0x00027c40


	//   ....[109]....
        /*0e58*/ 	.word	0x00027c90


	//   ....[110]....
        /*0e5c*/ 	.word	0x00027d70


	//   ....[111]....
        /*0e60*/ 	.word	0x00027e00


	//   ....[112]....
        /*0e64*/ 	.word	0x00027e60


	//   ....[113]....
        /*0e68*/ 	.word	0x00027ec0


	//   ....[114]....
        /*0e6c*/ 	.word	0x00028170


	//   ....[115]....
        /*0e70*/ 	.word	0x000281c0


	//   ....[116]....
        /*0e74*/ 	.word	0x00028250


	//   ....[117]....
        /*0e78*/ 	.word	0x000282e0


	//   ....[118]....
        /*0e7c*/ 	.word	0x00028360


	//   ....[119]....
        /*0e80*/ 	.word	0x000283b0


	//   ....[120]....
        /*0e84*/ 	.word	0x00028440


	//   ....[121]....
        /*0e88*/ 	.word	0x000284d0


	//   ....[122]....
        /*0e8c*/ 	.word	0x00028550


	//   ....[123]....
        /*0e90*/ 	.word	0x000285a0


	//   ....[124]....
        /*0e94*/ 	.word	0x00028630


	//   ....[125]....
        /*0e98*/ 	.word	0x000286c0


	//   ....[126]....
        /*0e9c*/ 	.word	0x00028780


	//   ....[127]....
        /*0ea0*/ 	.word	0x00028a60


	//   ....[128]....
        /*0ea4*/ 	.word	0x00028c10


	//   ....[129]....
        /*0ea8*/ 	.word	0x00028c60


	//   ....[130]....
        /*0eac*/ 	.word	0x00028d60


	//   ....[131]....
        /*0eb0*/ 	.word	0x00028db0


	//   ....[132]....
        /*0eb4*/ 	.word	0x00028ed0


	//   ....[133]....
        /*0eb8*/ 	.word	0x00028f40


	//   ....[134]....
        /*0ebc*/ 	.word	0x00029060


	//   ....[135]....
        /*0ec0*/ 	.word	0x000290d0


	//   ....[136]....
        /*0ec4*/ 	.word	0x000291c0


	//   ....[137]....
        /*0ec8*/ 	.word	0x00029230


	//   ....[138]....
        /*0ecc*/ 	.word	0x00029340


	//   ....[139]....
        /*0ed0*/ 	.word	0x00029390


	//   ....[140]....
        /*0ed4*/ 	.word	0x000296b0


	//   ....[141]....
        /*0ed8*/ 	.word	0x00029750


	//   ....[142]....
        /*0edc*/ 	.word	0x000298d0


	//   ....[143]....
        /*0ee0*/ 	.word	0x00029940


	//   ....[144]....
        /*0ee4*/ 	.word	0x000299b0


	//   ....[145]....
        /*0ee8*/ 	.word	0x00029a20


	//   ....[146]....
        /*0eec*/ 	.word	0x00029a90


	//   ....[147]....
        /*0ef0*/ 	.word	0x00029b10


	//   ....[148]....
        /*0ef4*/ 	.word	0x00029b90


	//   ....[149]....
        /*0ef8*/ 	.word	0x00029c20


	//   ....[150]....
        /*0efc*/ 	.word	0x00029c90


	//   ....[151]....
        /*0f00*/ 	.word	0x00029d00


	//   ....[152]....
        /*0f04*/ 	.word	0x00029d70


	//   ....[153]....
        /*0f08*/ 	.word	0x00029df0


	//   ....[154]....
        /*0f0c*/ 	.word	0x00029e60


	//   ....[155]....
        /*0f10*/ 	.word	0x00029f10


	//   ....[156]....
        /*0f14*/ 	.word	0x00029f60


	//   ....[157]....
        /*0f18*/ 	.word	0x00029ff0


	//   ....[158]....
        /*0f1c*/ 	.word	0x0002a120


	//----- nvinfo : EIATTR_REG_RECONFIG
	.align		4
.L_321:
        /*0f20*/ 	.byte	0x01, 0x54
	.zero		2


	//----- nvinfo : EIATTR_SYSCALL_OFFSETS
	.align		4
        /*0f24*/ 	.byte	0x04, 0x46
        /*0f26*/ 	.short	(.L_323 - .L_322)


	//   ....[0]....
.L_322:
        /*0f28*/ 	.word	0x00001f40


	//   ....[1]....
        /*0f2c*/ 	.word	0x00002090


	//   ....[2]....
        /*0f30*/ 	.word	0x000078d0


	//   ....[3]....
        /*0f34*/ 	.word	0x00007bf0


	//   ....[4]....
        /*0f38*/ 	.word	0x00022560


	//   ....[5]....
        /*0f3c*/ 	.word	0x000226b0


	//   ....[6]....
        /*0f40*/ 	.word	0x000227b0


	//   ....[7]....
        /*0f44*/ 	.word	0x000230b0


	//----- nvinfo : EIATTR_MBARRIER_INSTR_OFFSETS
	.align		4
.L_323:
        /*0f48*/ 	.byte	0x04, 0x39
        /*0f4a*/ 	.short	(.L_325 - .L_324)


	//   ....[0]....
.L_324:
        /*0f4c*/ 	.word	0x000002b0
        /*0f50*/ 	.word	0x000000ff
        /*0f54*/ 	.word	0x00031c00
        /*0f58*/ 	.short	0x0100
        /*0f5a*/ 	.byte	0x08
	.zero		1


	//   ....[1]....
        /*0f5c*/ 	.word	0x000002c0
        /*0f60*/ 	.word	0x000000ff
        /*0f64*/ 	.word	0x00031c20
        /*0f68*/ 	.short	0x0100
        /*0f6a*/ 	.byte	0x08
	.zero		1


	//   ....[2]....
        /*0f6c*/ 	.word	0x000003b0
        /*0f70*/ 	.word	0x000000ff
        /*0f74*/ 	.word	0x00031c30
        /*0f78*/ 	.short	0x0100
        /*0f7a*/ 	.byte	0x08
	.zero		1


	//   ....[3]....
        /*0f7c*/ 	.word	0x000003c0
        /*0f80*/ 	.word	0x000000ff
        /*0f84*/ 	.word	0x00031c40
        /*0f88*/ 	.short	0x0100
        /*0f8a*/ 	.byte	0x08
	.zero		1


	//   ....[4]....
        /*0f8c*/ 	.word	0x000003d0
        /*0f90*/ 	.word	0x000000ff
        /*0f94*/ 	.word	0x00031c38
        /*0f98*/ 	.short	0x0100
        /*0f9a*/ 	.byte	0x08
	.zero		1


	//   ....[5]....
        /*0f9c*/ 	.word	0x000003e0
        /*0fa0*/ 	.word	0x000000ff
        /*0fa4*/ 	.word	0x00031c48
        /*0fa8*/ 	.short	0x0100
        /*0faa*/ 	.byte	0x08
	.zero		1


	//   ....[6]....
        /*0fac*/ 	.word	0x00000510
        /*0fb0*/ 	.word	0x000000ff
        /*0fb4*/ 	.word	0x00031c50
        /*0fb8*/ 	.short	0x0100
        /*0fba*/ 	.byte	0x08
	.zero		1


	//   ....[7]....
        /*0fbc*/ 	.word	0x00000520
        /*0fc0*/ 	.word	0x000000ff
        /*0fc4*/ 	.word	0x00031c60
        /*0fc8*/ 	.short	0x0100
        /*0fca*/ 	.byte	0x08
	.zero		1


	//   ....[8]....
        /*0fcc*/ 	.word	0x00000530
        /*0fd0*/ 	.word	0x000000ff
        /*0fd4*/ 	.word	0x00031c58
        /*0fd8*/ 	.short	0x0100
        /*0fda*/ 	.byte	0x08
	.zero		1


	//   ....[9]....
        /*0fdc*/ 	.word	0x00000540
        /*0fe0*/ 	.word	0x000000ff
        /*0fe4*/ 	.word	0x00031c68
        /*0fe8*/ 	.short	0x0100
        /*0fea*/ 	.byte	0x08
	.zero		1


	//   ....[10]....
        /*0fec*/ 	.word	0x00000630
        /*0ff0*/ 	.word	0x000000ff
        /*0ff4*/ 	.word	0x00031c70
        /*0ff8*/ 	.short	0x0100
        /*0ffa*/ 	.byte	0x06
	.zero		1


	//   ....[11]....
        /*0ffc*/ 	.word	0x00000640
        /*1000*/ 	.word	0x000000ff
        /*1004*/ 	.word	0x00031c80
        /*1008*/ 	.short	0x0100
        /*100a*/ 	.byte	0x06
	.zero		1


	//   ....[12]....
        /*100c*/ 	.word	0x00000650
        /*1010*/ 	.word	0x000000ff
        /*1014*/ 	.word	0x00031c78
        /*1018*/ 	.short	0x0100
        /*101a*/ 	.byte	0x06
	.zero		1


	//   ....[13]....
        /*101c*/ 	.word	0x00000660
        /*1020*/ 	.word	0x000000ff
        /*1024*/ 	.word	0x00031c88
        /*1028*/ 	.short	0x0100
        /*102a*/ 	.byte	0x06
	.zero		1


	//   ....[14]....
        /*102c*/ 	.word	0x00000790
        /*1030*/ 	.word	0x000000ff
        /*1034*/ 	.word	0x00031c90
        /*1038*/ 	.short	0x0100
        /*103a*/ 	.byte	0x08
	.zero		1


	//   ....[15]....
        /*103c*/ 	.word	0x000007a0
        /*1040*/ 	.word	0x000000ff
        /*1044*/ 	.word	0x00031ca0
        /*1048*/ 	.short	0x0100
        /*104a*/ 	.byte	0x08
	.zero		1


	//   ....[16]....
        /*104c*/ 	.word	0x000007b0
        /*1050*/ 	.word	0x000000ff
        /*1054*/ 	.word	0x00031c98
        /*1058*/ 	.short	0x0100
        /*105a*/ 	.byte	0x08
	.zero		1


	//   ....[17]....
        /*105c*/ 	.word	0x000007c0
        /*1060*/ 	.word	0x000000ff
        /*1064*/ 	.word	0x00031ca8
        /*1068*/ 	.short	0x0100
        /*106a*/ 	.byte	0x08
	.zero		1


	//   ....[18]....
        /*106c*/ 	.word	0x000008f0
        /*1070*/ 	.word	0x000000ff
        /*1074*/ 	.word	0x00031cb0
        /*1078*/ 	.short	0x0100
        /*107a*/ 	.byte	0x08
	.zero		1


	//   ....[19]....
        /*107c*/ 	.word	0x00000900
        /*1080*/ 	.word	0x000000ff
        /*1084*/ 	.word	0x00031cc0
        /*1088*/ 	.short	0x0100
        /*108a*/ 	.byte	0x08
	.zero		1


	//   ....[20]....
        /*108c*/ 	.word	0x00000910
        /*1090*/ 	.word	0x000000ff
        /*1094*/ 	.word	0x00031cb8
        /*1098*/ 	.short	0x0100
        /*109a*/ 	.byte	0x08
	.zero		1


	//   ....[21]....
        /*109c*/ 	.word	0x00000920
        /*10a0*/ 	.word	0x000000ff
        /*10a4*/ 	.word	0x00031cc8
        /*10a8*/ 	.short	0x0100
        /*10aa*/ 	.byte	0x08
	.zero		1


	//   ....[22]....
        /*10ac*/ 	.word	0x00003550
        /*10b0*/ 	.word	0x0000001a
        /*10b4*/ 	.word	0x00031c90
        /*10b8*/ 	.short	0x010a
        /*10ba*/ 	.byte	0x3f
	.zero		1


	//   ....[23]....
        /*10bc*/ 	.word	0x00004ff0
        /*10c0*/ 	.word	0x0000001a
        /*10c4*/ 	.word	0x00031c90
        /*10c8*/ 	.short	0x010a
        /*10ca*/ 	.byte	0x3f
	.zero		1


	//   ....[24]....
        /*10cc*/ 	.word	0x00006a70
        /*10d0*/ 	.word	0x0000001a
        /*10d4*/ 	.word	0x00031c90
        /*10d8*/ 	.short	0x010a
        /*10da*/ 	.byte	0x3f
	.zero		1


	//   ....[25]....
        /*10dc*/ 	.word	0x00006ce0
        /*10e0*/ 	.word	0x00000024
        /*10e4*/ 	.word	0x00000000
        /*10e8*/ 	.short	0x0101
        /*10ea*/ 	.byte	0x3f
	.zero		1


	//   ....[26]....
        /*10ec*/ 	.word	0x00006d20
        /*10f0*/ 	.word	0x0000001a
        /*10f4*/ 	.word	0x00031cb0
        /*10f8*/ 	.short	0x010a
        /*10fa*/ 	.byte	0x3f
	.zero		1


	//   ....[27]....
        /*10fc*/ 	.word	0x00007060
        /*1100*/ 	.word	0x0000001a
        /*1104*/ 	.word	0x00000000
        /*1108*/ 	.short	0x0101
        /*110a*/ 	.byte	0x3f
	.zero		1


	//   ....[28]....
        /*110c*/ 	.word	0x00007970
        /*1110*/ 	.word	0x00000010
        /*1114*/ 	.word	0x00031c00
        /*1118*/ 	.short	0x010a
        /*111a*/ 	.byte	0x3f
	.zero		1


	//   ....[29]....
        /*111c*/ 	.word	0x000079c0
        /*1120*/ 	.word	0x00000010
        /*1124*/ 	.word	0x00031c00
        /*1128*/ 	.short	0x010a
        /*112a*/ 	.byte	0x3f
	.zero		1


	//   ....[30]....
        /*112c*/ 	.word	0x000085c0
        /*1130*/ 	.word	0x00000010
        /*1134*/ 	.word	0x00031c00
        /*1138*/ 	.short	0x010a
        /*113a*/ 	.byte	0x3f
	.zero		1


	//   ....[31]....
        /*113c*/ 	.word	0x0000a160
        /*1140*/ 	.word	0x00000010
        /*1144*/ 	.word	0x00031c00
        /*1148*/ 	.short	0x010a
        /*114a*/ 	.byte	0x3f
	.zero		1


	//   ....[32]....
        /*114c*/ 	.word	0x0000b970
        /*1150*/ 	.word	0x00000000
        /*1154*/ 	.word	0x00031c30
        /*1158*/ 	.short	0x010a
        /*115a*/ 	.byte	0x3f
	.zero		1


	//   ....[33]....
        /*115c*/ 	.word	0x0000b9e0
        /*1160*/ 	.word	0x00000000
        /*1164*/ 	.word	0x00031c30
        /*1168*/ 	.short	0x010a
        /*116a*/ 	.byte	0x3f
	.zero		1


	//   ....[34]....
        /*116c*/ 	.word	0x0000f700
        /*1170*/ 	.word	0x00000018
        /*1174*/ 	.word	0x00000000
        /*1178*/ 	.short	0x0101
        /*117a*/ 	.byte	0x3f
	.zero		1


	//   ....[35]....
        /*117c*/ 	.word	0x00010750
        /*1180*/ 	.word	0x00000014
        /*1184*/ 	.word	0x00031c30
        /*1188*/ 	.short	0x010a
        /*118a*/ 	.byte	0x3f
	.zero		1


	//   ....[36]....
        /*118c*/ 	.word	0x000107a0
        /*1190*/ 	.word	0x00000014
        /*1194*/ 	.word	0x00031c30
        /*1198*/ 	.short	0x010a
        /*119a*/ 	.byte	0x3f
	.zero		1


	//   ....[37]....
        /*119c*/ 	.word	0x00012c00
        /*11a0*/ 	.word	0x00000015
        /*11a4*/ 	.word	0x00031c50
        /*11a8*/ 	.short	0x010a
        /*11aa*/ 	.byte	0x3f
	.zero		1


	//   ....[38]....
        /*11ac*/ 	.word	0x00012c50
        /*11b0*/ 	.word	0x00000015
        /*11b4*/ 	.word	0x00031c50
        /*11b8*/ 	.short	0x010a
        /*11ba*/ 	.byte	0x3f
	.zero		1


	//   ....[39]....
        /*11bc*/ 	.word	0x000156a0
        /*11c0*/ 	.word	0x00000071
        /*11c4*/ 	.word	0x00000000
        /*11c8*/ 	.short	0x0101
        /*11ca*/ 	.byte	0x3f
	.zero		1


	//   ....[40]....
        /*11cc*/ 	.word	0x000156e0
        /*11d0*/ 	.word	0x00000070
        /*11d4*/ 	.word	0x00000000
        /*11d8*/ 	.short	0x0101
        /*11da*/ 	.byte	0x3f
	.zero		1


	//   ....[41]....
        /*11dc*/ 	.word	0x00016400
        /*11e0*/ 	.word	0x00000014
        /*11e4*/ 	.word	0x00031c30
        /*11e8*/ 	.short	0x010a
        /*11ea*/ 	.byte	0x3f
	.zero		1


	//   ....[42]....
        /*11ec*/ 	.word	0x00016450
        /*11f0*/ 	.word	0x00000014
        /*11f4*/ 	.word	0x00031c30
        /*11f8*/ 	.short	0x010a
        /*11fa*/ 	.byte	0x3f
	.zero		1


	//   ....[43]....
        /*11fc*/ 	.word	0x00018890
        /*1200*/ 	.word	0x00000015
        /*1204*/ 	.word	0x00031c50
        /*1208*/ 	.short	0x010a
        /*120a*/ 	.byte	0x3f
	.zero		1


	//   ....[44]....
        /*120c*/ 	.word	0x000188e0
        /*1210*/ 	.word	0x00000015
        /*1214*/ 	.word	0x00031c50
        /*1218*/ 	.short	0x010a
        /*121a*/ 	.byte	0x3f
	.zero		1


	//   ....[45]....
        /*121c*/ 	.word	0x0001a550
        /*1220*/ 	.word	0x00000070
        /*1224*/ 	.word	0x00000000
        /*1228*/ 	.short	0x0101
        /*122a*/ 	.byte	0x3f
	.zero		1


	//   ....[46]....
        /*122c*/ 	.word	0x0001a560
        /*1230*/ 	.word	0x0000006e
        /*1234*/ 	.word	0x00000000
        /*1238*/ 	.short	0x0101
        /*123a*/ 	.byte	0x3f
	.zero		1


	//   ....[47]....
        /*123c*/ 	.word	0x0001b540
        /*1240*/ 	.word	0x00000000
        /*1244*/ 	.word	0x00031c50
        /*1248*/ 	.short	0x010a
        /*124a*/ 	.byte	0x3f
	.zero		1


	//   ....[48]....
        /*124c*/ 	.word	0x0001b5f0
        /*1250*/ 	.word	0x00000000
        /*1254*/ 	.word	0x00031c50
        /*1258*/ 	.short	0x010a
        /*125a*/ 	.byte	0x3f
	.zero		1


	//   ....[49]....
        /*125c*/ 	.word	0x0001be70
        /*1260*/ 	.word	0x00000004
        /*1264*/ 	.word	0x00000000
        /*1268*/ 	.short	0x0101
        /*126a*/ 	.byte	0x3f
	.zero		1


	//   ....[50]....
        /*126c*/ 	.word	0x0001d250
        /*1270*/ 	.word	0x00000000
        /*1274*/ 	.word	0x00000000
        /*1278*/ 	.short	0x0101
        /*127a*/ 	.byte	0x3f
	.zero		1


	//   ....[51]....
        /*127c*/ 	.word	0x0001d7a0
        /*1280*/ 	.word	0x00000004
        /*1284*/ 	.word	0x00000000
        /*1288*/ 	.short	0x0101
        /*128a*/ 	.byte	0x3f
	.zero		1


	//   ....[52]....
        /*128c*/ 	.word	0x00020c30
        /*1290*/ 	.word	0x00000010
        /*1294*/ 	.word	0x00031c20
        /*1298*/ 	.short	0x010a
        /*129a*/ 	.byte	0x3f
	.zero		1


	//   ....[53]....
        /*129c*/ 	.word	0x00020cf0
        /*12a0*/ 	.word	0x00000009
        /*12a4*/ 	.word	0x00031ca0
        /*12a8*/ 	.short	0x010a
        /*12aa*/ 	.byte	0x3f
	.zero		1


	//   ....[54]....
        /*12ac*/ 	.word	0x00021120
        /*12b0*/ 	.word	0x00000009
        /*12b4*/ 	.word	0x00031cc0
        /*12b8*/ 	.short	0x010a
        /*12ba*/ 	.byte	0x3f
	.zero		1


	//   ....[55]....
        /*12bc*/ 	.word	0x00021680
        /*12c0*/ 	.word	0x00000009
        /*12c4*/ 	.word	0x00031ca0
        /*12c8*/ 	.short	0x010a
        /*12ca*/ 	.byte	0x3f
	.zero		1


	//   ....[56]....
        /*12cc*/ 	.word	0x00021aa0
        /*12d0*/ 	.word	0x00000009
        /*12d4*/ 	.word	0x00031cc0
        /*12d8*/ 	.short	0x010a
        /*12da*/ 	.byte	0x3f
	.zero		1


	//   ....[57]....
        /*12dc*/ 	.word	0x00022b60
        /*12e0*/ 	.word	0x00000000
        /*12e4*/ 	.word	0x00031c40
        /*12e8*/ 	.short	0x010a
        /*12ea*/ 	.byte	0x3f
	.zero		1


	//   ....[58]....
        /*12ec*/ 	.word	0x00023a40
        /*12f0*/ 	.word	0x00000010
        /*12f4*/ 	.word	0x00031c00
        /*12f8*/ 	.short	0x0107
        /*12fa*/ 	.byte	0x3f
	.zero		1


	//   ....[59]....
        /*12fc*/ 	.word	0x00023b40
        /*1300*/ 	.word	0x00000010
        /*1304*/ 	.word	0x00031c00
        /*1308*/ 	.short	0x0101
        /*130a*/ 	.byte	0x3f
	.zero		1


	//   ....[60]....
        /*130c*/ 	.word	0x00023b60
        /*1310*/ 	.word	0x00000010
        /*1314*/ 	.word	0x00031c20
        /*1318*/ 	.short	0x010a
        /*131a*/ 	.byte	0x3f
	.zero		1


	//   ....[61]....
        /*131c*/ 	.word	0x00023f10
        /*1320*/ 	.word	0x00000003
        /*1324*/ 	.word	0x00031c40
        /*1328*/ 	.short	0x010a
        /*132a*/ 	.byte	0x3f
	.zero		1


	//   ....[62]....
        /*132c*/ 	.word	0x00024390
        /*1330*/ 	.word	0x00000003
        /*1334*/ 	.word	0x00000060
        /*1338*/ 	.short	0x010a
        /*133a*/ 	.byte	0x3f
	.zero		1


	//   ....[63]....
        /*133c*/ 	.word	0x00024ae0
        /*1340*/ 	.word	0x00000003
        /*1344*/ 	.word	0x00031c40
        /*1348*/ 	.short	0x010a
        /*134a*/ 	.byte	0x3f
	.zero		1


	//   ....[64]....
        /*134c*/ 	.word	0x00024f60
        /*1350*/ 	.word	0x0000000b
        /*1354*/ 	.word	0x00000060
        /*1358*/ 	.short	0x010a
        /*135a*/ 	.byte	0x3f
	.zero		1


	//   ....[65]....
        /*135c*/ 	.word	0x000255f0
        /*1360*/ 	.word	0x00000002
        /*1364*/ 	.word	0x00031c40
        /*1368*/ 	.short	0x010a
        /*136a*/ 	.byte	0x3f
	.zero		1


	//   ....[66]....
        /*136c*/ 	.word	0x00025a80
        /*1370*/ 	.word	0x00000007
        /*1374*/ 	.word	0x00000060
        /*1378*/ 	.short	0x010a
        /*137a*/ 	.byte	0x3f
	.zero		1


	//   ....[67]....
        /*137c*/ 	.word	0x000260c0
        /*1380*/ 	.word	0x00000003
        /*1384*/ 	.word	0x00031c60
        /*1388*/ 	.short	0x010a
        /*138a*/ 	.byte	0x3f
	.zero		1


	//   ....[68]....
        /*138c*/ 	.word	0x00027640
        /*1390*/ 	.word	0x00000009
        /*1394*/ 	.word	0x00031c20
        /*1398*/ 	.short	0x010a
        /*139a*/ 	.byte	0x3f
	.zero		1


	//   ....[69]....
        /*139c*/ 	.word	0x000277d0
        /*13a0*/ 	.word	0x00000007
        /*13a4*/ 	.word	0x00000000
        /*13a8*/ 	.short	0x010a
        /*13aa*/ 	.byte	0x3f
	.zero		1


	//   ....[70]....
        /*13ac*/ 	.word	0x00027840
        /*13b0*/ 	.word	0x00000003
        /*13b4*/ 	.word	0x00000000
        /*13b8*/ 	.short	0x010a
        /*13ba*/ 	.byte	0x3f
	.zero		1


	//   ....[71]....
        /*13bc*/ 	.word	0x000278a0
        /*13c0*/ 	.word	0x00000005
        /*13c4*/ 	.word	0x00000000
        /*13c8*/ 	.short	0x010a
        /*13ca*/ 	.byte	0x3f
	.zero		1


	//   ....[72]....
        /*13cc*/ 	.word	0x000278d0
        /*13d0*/ 	.word	0x00000003
        /*13d4*/ 	.word	0x00000000
        /*13d8*/ 	.short	0x010a
        /*13da*/ 	.byte	0x3f
	.zero		1


	//   ....[73]....
        /*13dc*/ 	.word	0x00027930
        /*13e0*/ 	.word	0x0000001a
        /*13e4*/ 	.word	0x00031c90
        /*13e8*/ 	.short	0x010a
        /*13ea*/ 	.byte	0x3f
	.zero		1


	//   ....[74]....
        /*13ec*/ 	.word	0x00027980
        /*13f0*/ 	.word	0x0000001a
        /*13f4*/ 	.word	0x00031c90
        /*13f8*/ 	.short	0x010a
        /*13fa*/ 	.byte	0x3f
	.zero		1


	//   ....[75]....
        /*13fc*/ 	.word	0x000279d0
        /*1400*/ 	.word	0x0000001a
        /*1404*/ 	.word	0x00031c90
        /*1408*/ 	.short	0x010a
        /*140a*/ 	.byte	0x3f
	.zero		1


	//   ....[76]....
        /*140c*/ 	.word	0x00027a20
        /*1410*/ 	.word	0x0000001a
        /*1414*/ 	.word	0x00031cb0
        /*1418*/ 	.short	0x010a
        /*141a*/ 	.byte	0x3f
	.zero		1


	//   ....[77]....
        /*141c*/ 	.word	0x00027cd0
        /*1420*/ 	.word	0x00000010
        /*1424*/ 	.word	0x00031c00
        /*1428*/ 	.short	0x010a
        /*142a*/ 	.byte	0x3f
	.zero		1


	//   ....[78]....
        /*142c*/ 	.word	0x00027ef0
        /*1430*/ 	.word	0x00000010
        /*1434*/ 	.word	0x00031c00
        /*1438*/ 	.short	0x010a
        /*143a*/ 	.byte	0x3f
	.zero		1


	//   ....[79]....
        /*143c*/ 	.word	0x00027f40
        /*1440*/ 	.word	0x00000000
        /*1444*/ 	.word	0x00031c30
        /*1448*/ 	.short	0x010a
        /*144a*/ 	.byte	0x3f
	.zero		1


	//   ....[80]....
        /*144c*/ 	.word	0x00027f90
        /*1450*/ 	.word	0x00000014
        /*1454*/ 	.word	0x00031c30
        /*1458*/ 	.short	0x010a
        /*145a*/ 	.byte	0x3f
	.zero		1


	//   ....[81]....
        /*145c*/ 	.word	0x00027fe0
        /*1460*/ 	.word	0x00000015
        /*1464*/ 	.word	0x00031c50
        /*1468*/ 	.short	0x010a
        /*146a*/ 	.byte	0x3f
	.zero		1


	//   ....[82]....
        /*146c*/ 	.word	0x00028030
        /*1470*/ 	.word	0x00000014
        /*1474*/ 	.word	0x00031c30
        /*1478*/ 	.short	0x010a
        /*147a*/ 	.byte	0x3f
	.zero		1


	//   ....[83]....
        /*147c*/ 	.word	0x00028080
        /*1480*/ 	.word	0x00000015
        /*1484*/ 	.word	0x00031c50
        /*1488*/ 	.short	0x010a
        /*148a*/ 	.byte	0x3f
	.zero		1


	//   ....[84]....
        /*148c*/ 	.word	0x000280d0
        /*1490*/ 	.word	0x00000000
        /*1494*/ 	.word	0x00031c50
        /*1498*/ 	.short	0x010a
        /*149a*/ 	.byte	0x3f
	.zero		1


	//   ....[85]....
        /*149c*/ 	.word	0x00028840
        /*14a0*/ 	.word	0x00000010
        /*14a4*/ 	.word	0x00031c20
        /*14a8*/ 	.short	0x010a
        /*14aa*/ 	.byte	0x3f
	.zero		1


	//   ....[86]....
        /*14ac*/ 	.word	0x00028890
        /*14b0*/ 	.word	0x00000009
        /*14b4*/ 	.word	0x00031ca0
        /*14b8*/ 	.short	0x010a
        /*14ba*/ 	.byte	0x3f
	.zero		1


	//   ....[87]....
        /*14bc*/ 	.word	0x000288e0
        /*14c0*/ 	.word	0x00000009
        /*14c4*/ 	.word	0x00031cc0
        /*14c8*/ 	.short	0x010a
        /*14ca*/ 	.byte	0x3f
	.zero		1


	//   ....[88]....
        /*14cc*/ 	.word	0x00028930
        /*14d0*/ 	.word	0x00000009
        /*14d4*/ 	.word	0x00031ca0
        /*14d8*/ 	.short	0x010a
        /*14da*/ 	.byte	0x3f
	.zero		1


	//   ....[89]....
        /*14dc*/ 	.word	0x00028980
        /*14e0*/ 	.word	0x00000009
        /*14e4*/ 	.word	0x00031cc0
        /*14e8*/ 	.short	0x010a
        /*14ea*/ 	.byte	0x3f
	.zero		1


	//   ....[90]....
        /*14ec*/ 	.word	0x00028b20
        /*14f0*/ 	.word	0x00000000
        /*14f4*/ 	.word	0x00031c40
        /*14f8*/ 	.short	0x010a
        /*14fa*/ 	.byte	0x3f
	.zero		1


	//   ....[91]....
        /*14fc*/ 	.word	0x000293d0
        /*1500*/ 	.word	0x00000010
        /*1504*/ 	.word	0x00031c20
        /*1508*/ 	.short	0x010a
        /*150a*/ 	.byte	0x3f
	.zero		1


	//   ....[92]....
        /*150c*/ 	.word	0x00029420
        /*1510*/ 	.word	0x00000003
        /*1514*/ 	.word	0x00031c40
        /*1518*/ 	.short	0x010a
        /*151a*/ 	.byte	0x3f
	.zero		1


	//   ....[93]....
        /*151c*/ 	.word	0x00029470
        /*1520*/ 	.word	0x00000003
        /*1524*/ 	.word	0x00000060
        /*1528*/ 	.short	0x010a
        /*152a*/ 	.byte	0x3f
	.zero		1


	//   ....[94]....
        /*152c*/ 	.word	0x000294c0
        /*1530*/ 	.word	0x00000003
        /*1534*/ 	.word	0x00031c40
        /*1538*/ 	.short	0x010a
        /*153a*/ 	.byte	0x3f
	.zero		1


	//   ....[95]....
        /*153c*/ 	.word	0x00029510
        /*1540*/ 	.word	0x0000000b
        /*1544*/ 	.word	0x00000060
        /*1548*/ 	.short	0x010a
        /*154a*/ 	.byte	0x3f
	.zero		1


	//   ....[96]....
        /*154c*/ 	.word	0x00029560
        /*1550*/ 	.word	0x00000002
        /*1554*/ 	.word	0x00031c40
        /*1558*/ 	.short	0x010a
        /*155a*/ 	.byte	0x3f
	.zero		1


	//   ....[97]....
        /*155c*/ 	.word	0x000295b0
        /*1560*/ 	.word	0x00000007
        /*1564*/ 	.word	0x00000060
        /*1568*/ 	.short	0x010a
        /*156a*/ 	.byte	0x3f
	.zero		1


	//   ....[98]....
        /*156c*/ 	.word	0x00029600
        /*1570*/ 	.word	0x00000003
        /*1574*/ 	.word	0x00031c60
        /*1578*/ 	.short	0x010a
        /*157a*/ 	.byte	0x3f
	.zero		1


	//   ....[99]....
        /*157c*/ 	.word	0x0002a040
        /*1580*/ 	.word	0x00000009
        /*1584*/ 	.word	0x00031c20
        /*1588*/ 	.short	0x010a
        /*158a*/ 	.byte	0x3f
	.zero		1


	//   ....[100]....
        /*158c*/ 	.word	0x0002a1e0
        /*1590*/ 	.word	0x00000007
        /*1594*/ 	.word	0x00000000
        /*1598*/ 	.short	0x010a
        /*159a*/ 	.byte	0x3f
	.zero		1


	//   ....[101]....
        /*159c*/ 	.word	0x0002a230
        /*15a0*/ 	.word	0x00000003
        /*15a4*/ 	.word	0x00000000
        /*15a8*/ 	.short	0x010a
        /*15aa*/ 	.byte	0x3f
	.zero		1


	//   ....[102]....
        /*15ac*/ 	.word	0x0002a280
        /*15b0*/ 	.word	0x00000005
        /*15b4*/ 	.word	0x00000000
        /*15b8*/ 	.short	0x010a
        /*15ba*/ 	.byte	0x3f
	.zero		1


	//----- nvinfo : EIATTR_NUM_MBARRIERS
	.align		4
.L_325:
        /*15bc*/ 	.byte	0x03, 0x38
        /*15be*/ 	.short	0x0016


	//----- nvinfo : EIATTR_EXIT_INSTR_OFFSETS
	.align		4
        /*15c0*/ 	.byte	0x04, 0x1c
        /*15c2*/ 	.short	(.L_327 - .L_326)


	//   ....[0]....
.L_326:
        /*15c4*/ 	.word	0x00027920


	//----- nvinfo : EIATTR_MAX_THREADS
	.align		4
.L_327:
        /*15c8*/ 	.byte	0x04, 0x05
        /*15ca*/ 	.short	(.L_329 - .L_328)
.L_328:
        /*15cc*/ 	.word	0x00000200
        /*15d0*/ 	.word	0x00000001
        /*15d4*/ 	.word	0x00000001


	//----- nvinfo : EIATTR_CRS_STACK_SIZE
	.align		4
.L_329:
        /*15d8*/ 	.byte	0x04, 0x1e
        /*15da*/ 	.short	(.L_331 - .L_330)
.L_330:
        /*15dc*/ 	.word	0x00000000


	//----- nvinfo : EIATTR_CBANK_PARAM_SIZE
	.align		4
.L_331:
        /*15e0*/ 	.byte	0x03, 0x19
        /*15e2*/ 	.short	0x0af0


	//----- nvinfo : EIATTR_PARAM_CBANK
	.align		4
        /*15e4*/ 	.byte	0x04, 0x0a
        /*15e6*/ 	.short	(.L_333 - .L_332)
	.align		4
.L_332:
        /*15e8*/ 	.word	index@(.nv.constant0._ZN7cutlass13device_kernelIN5flash11enable_sm90INS1_16FlashAttnFwdSm90INS1_25CollectiveMainloopFwdSm90ILi2EN4cute5tupleIJNS5_1CILi1EEES8_S8_EEENS6_IJNS7_ILi192EEENS7_ILi144EEENS7_ILi96EEEEEELi96ENS_6half_tEfNS_4arch4Sm90ELb1ELb0ELb1ELb1ELb0ELb1ELb0ELb0ELb1ELb1ELb1ELb0EEENS1_21CollectiveEpilogueFwdINS6_IJSA_SC_SB_EEES9_SE_SG_Li384ELb1ELb1ELb1ELb0EEENS1_36VarlenDynamicPersistentTileSchedulerILi192ELi144ELi384ELi128ELb1ELb1ELb1ELb1ELb1ELb1EEEEEEEEEvNT_6ParamsE)
        /*15ec*/ 	.short	0x0210
        /*15ee*/ 	.short	0x0af0


	//----- nvinfo : EIATTR_SW_WAR
	.align		4
.L_333:
        /*15f0*/ 	.byte	0x04, 0x36
        /*15f2*/ 	.short	(.L_335 - .L_334)
.L_334:
        /*15f4*/ 	.word	0x00000008
.L_335:


//--------------------- .nv.callgraph             --------------------------
	.section	.nv.callgraph,"",@"SHT_CUDA_CALLGRAPH"
	.align	4
	.sectionentsize	8
	.align		4
        /*0000*/ 	.word	0x00000000
	.align		4
        /*0004*/ 	.word	0xffffffff
	.align		4
        /*0008*/ 	.word	index@(_ZN7cutlass13device_kernelIN5flash11enable_sm90INS1_16FlashAttnFwdSm90INS1_25CollectiveMainloopFwdSm90ILi2EN4cute5tupleIJNS5_1CILi1EEES8_S8_EEENS6_IJNS7_ILi192EEENS7_ILi144EEENS7_ILi96EEEEEELi96ENS_6half_tEfNS_4arch4Sm90ELb0ELb0ELb1ELb0ELb0ELb0ELb0ELb0ELb1ELb1ELb1ELb0EEENS1_21CollectiveEpilogueFwdINS6_IJSA_SC_SB_EEES9_SE_SG_Li384ELb0ELb1ELb1ELb0EEENS1_19SingleTileSchedulerILb0ELb1ELb1ELi192EEEEEEEEEvNT_6ParamsE)
	.align		4
        /*000c*/ 	.word	index@(__assertfail)
	.align		4
        /*0010*/ 	.word	index@(_ZN7cutlass13device_kernelIN5flash11enable_sm90INS1_16FlashAttnFwdSm90INS1_25CollectiveMainloopFwdSm90ILi2EN4cute5tupleIJNS5_1CILi1EEES8_S8_EEENS6_IJNS7_ILi192EEENS7_ILi144EEENS7_ILi96EEEEEELi96ENS_6half_tEfNS_4arch4Sm90ELb0ELb0ELb1ELb1ELb0ELb0ELb0ELb0ELb1ELb1ELb1ELb0EEENS1_21CollectiveEpilogueFwdINS6_IJSA_SC_SB_EEES9_SE_SG_Li384ELb1ELb1ELb1ELb0EEENS1_36VarlenDynamicPersistentTileSchedulerILi192ELi144ELi384ELi128ELb1ELb1ELb1ELb0ELb1ELb1EEEEEEEEEvNT_6ParamsE)
	.align		4
        /*0014*/ 	.word	index@(__assertfail)
	.align		4
        /*0018*/ 	.word	index@(_ZN7cutlass13device_kernelIN5flash11enable_sm90INS1_16FlashAttnFwdSm90INS1_25CollectiveMainloopFwdSm90ILi2EN4cute5tupleIJNS5_1CILi1EEES8_S8_EEENS6_IJNS7_ILi192EEENS7_ILi144EEENS7_ILi96EEEEEELi96ENS_6half_tEfNS_4arch4Sm90ELb0ELb0ELb1ELb1ELb0ELb1ELb0ELb0ELb1ELb1ELb1ELb0EEENS1_21CollectiveEpilogueFwdINS6_IJSA_SC_SB_EEES9_SE_SG_Li384ELb1ELb1ELb1ELb0EEENS1_36VarlenDynamicPersistentTileSchedulerILi192ELi144ELi384ELi128ELb1ELb1ELb1ELb0ELb1ELb1EEEEEEEEEvNT_6ParamsE)
	.align		4
        /*001c*/ 	.word	index@(__assertfail)
	.align		4
        /*0020*/ 	.word	index@(_ZN7cutlass13device_kernelIN5flash11enable_sm90INS1_16FlashAttnFwdSm90INS1_25CollectiveMainloopFwdSm90ILi2EN4cute5tupleIJNS5_1CILi1EEES8_S8_EEENS6_IJNS7_ILi192EEENS7_ILi128EEENS7_ILi96EEEEEELi96ENS_6half_tEfNS_4arch4Sm90ELb0ELb1ELb1ELb0ELb0ELb0ELb0ELb0ELb1ELb1ELb1ELb0EEENS1_21CollectiveEpilogueFwdINS6_IJSA_SC_SB_EEES9_SE_SG_Li384ELb0ELb1ELb1ELb0EEENS1_19SingleTileSchedulerILb0ELb1ELb1ELi192EEEEEEEEEvNT_6ParamsE)
	.align		4
        /*0024*/ 	.word	index@(__assertfail)
	.align		4
        /*0028*/ 	.word	index@(_ZN7cutlass13device_kernelIN5flash11enable_sm90INS1_16FlashAttnFwdSm90INS1_25CollectiveMainloopFwdSm90ILi2EN4cute5tupleIJNS5_1CILi1EEES8_S8_EEENS6_IJNS7_ILi192EEENS7_ILi128EEENS7_ILi96EEEEEELi96ENS_6half_tEfNS_4arch4Sm90ELb0ELb1ELb1ELb1ELb0ELb0ELb0ELb0ELb1ELb1ELb1ELb0EEENS1_21CollectiveEpilogueFwdINS6_IJSA_SC_SB_EEES9_SE_SG_Li384ELb1ELb1ELb1ELb0EEENS1_36VarlenDynamicPersistentTileSchedulerILi192ELi128ELi384ELi128ELb1ELb1ELb1ELb1ELb0ELb1EEEEEEEEEvNT_6ParamsE)
	.align		4
        /*002c*/ 	.word	index@(__assertfail)
	.align		4
        /*0030*/ 	.word	index@(_ZN7cutlass13device_kernelIN5flash11enable_sm90INS1_16FlashAttnFwdSm90INS1_25CollectiveMainloopFwdSm90ILi2EN4cute5tupleIJNS5_1CILi1EEES8_S8_EEENS6_IJNS7_ILi192EEENS7_ILi128EEENS7_ILi96EEEEEELi96ENS_6half_tEfNS_4arch4Sm90ELb0ELb1ELb1ELb1ELb0ELb1ELb0ELb0ELb1ELb1ELb1ELb0EEENS1_21CollectiveEpilogueFwdINS6_IJSA_SC_SB_EEES9_SE_SG_Li384ELb1ELb1ELb1ELb0EEENS1_36VarlenDynamicPersistentTileSchedulerILi192ELi128ELi384ELi128ELb1ELb1ELb1ELb1ELb0ELb1EEEEEEEEEvNT_6ParamsE)
	.align		4
        /*0034*/ 	.word	index@(__assertfail)
	.align		4
        /*0038*/ 	.word	index@(_ZN7cutlass13device_kernelIN5flash11enable_sm90INS1_16FlashAttnFwdSm90INS1_25CollectiveMainloopFwdSm90ILi2EN4cute5tupleIJNS5_1CILi1EEES8_S8_EEENS6_IJNS7_ILi192EEENS7_ILi144EEENS7_ILi96EEEEEELi96ENS_6half_tEfNS_4arch4Sm90ELb1ELb0ELb1ELb0ELb0ELb0ELb0ELb0ELb1ELb1ELb1ELb0EEENS1_21CollectiveEpilogueFwdINS6_IJSA_SC_SB_EEES9_SE_SG_Li384ELb0ELb1ELb1ELb0EEENS1_19SingleTileSchedulerILb0ELb1ELb1ELi192EEEEEEEEEvNT_6ParamsE)
	.align		4
        /*003c*/ 	.word	index@(__assertfail)
	.align		4
        /*0040*/ 	.word	index@(_ZN7cutlass13device_kernelIN5flash11enable_sm90INS1_16FlashAttnFwdSm90INS1_25CollectiveMainloopFwdSm90ILi2EN4cute5tupleIJNS5_1CILi1EEES8_S8_EEENS6_IJNS7_ILi192EEENS7_ILi144EEENS7_ILi96EEEEEELi96ENS_6half_tEfNS_4arch4Sm90ELb1ELb0ELb1ELb1ELb0ELb0ELb0ELb0ELb1ELb1ELb1ELb0EEENS1_21CollectiveEpilogueFwdINS6_IJSA_SC_SB_EEES9_SE_SG_Li384ELb1ELb1ELb1ELb0EEENS1_36VarlenDynamicPersistentTileSchedulerILi192ELi144ELi384ELi128ELb1ELb1ELb1ELb1ELb1ELb1EEEEEEEEEvNT_6ParamsE)
	.align		4
        /*0044*/ 	.word	index@(__assertfail)
	.align		4
        /*0048*/ 	.word	index@(_ZN7cutlass13device_kernelIN5flash11enable_sm90INS1_16FlashAttnFwdSm90INS1_25CollectiveMainloopFwdSm90ILi2EN4cute5tupleIJNS5_1CILi1EEES8_S8_EEENS6_IJNS7_ILi192EEENS7_ILi144EEENS7_ILi96EEEEEELi96ENS_6half_tEfNS_4arch4Sm90ELb1ELb0ELb1ELb1ELb0ELb1ELb0ELb0ELb1ELb1ELb1ELb0EEENS1_21CollectiveEpilogueFwdINS6_IJSA_SC_SB_EEES9_SE_SG_Li384ELb1ELb1ELb1ELb0EEENS1_36VarlenDynamicPersistentTileSchedulerILi192ELi144ELi384ELi128ELb1ELb1ELb1ELb1ELb1ELb1EEEEEEEEEvNT_6ParamsE)
	.align		4
        /*004c*/ 	.word	index@(__assertfail)
	.align		4
        /*0050*/ 	.word	0x00000000
	.align		4
        /*0054*/ 	.word	0xfffffffe
	.align		4
        /*0058*/ 	.word	0x00000000
	.align		4
        /*005c*/ 	.word	0xfffffffd
	.align		4
        /*0060*/ 	.word	0x00000000
	.align		4
        /*0064*/ 	.word	0xfffffffc


//--------------------- .nv.constant4             --------------------------
	.section	.nv.constant4,"a",@progbits
	.align	8
	.align		8
.nv.constant4:
        /*0000*/ 	.dword	__assertfail
	.align		8
        /*0008*/ 	.dword	__unnamed_1
	.align		8
        /*0010*/ 	.dword	__unnamed_2
	.align		8
        /*0018*/ 	.dword	__unnamed_3
	.align		8
        /*0020*/ 	.dword	__unnamed_4
	.align		8
        /*0028*/ 	.dword	__unnamed_5
	.align		8
        /*0030*/ 	.dword	__unnamed_6
	.align		8
        /*0038*/ 	.dword	__unnamed_7
	.align		8
        /*0040*/ 	.dword	__unnamed_8
	.align		8
        /*0048*/ 	.dword	__unnamed_9
	.align		8
        /*0050*/ 	.dword	_ZN79_INTERNAL_cad70125_43_flash_fwd_hdim96_fp16_split_softcap_sm90_cu_21e1f8cb_34754cuda3std3__45__cpo5beginE
	.align		8
        /*0058*/ 	.dword	_ZN79_INTERNAL_cad70125_43_flash_fwd_hdim96_fp16_split_softcap_sm90_cu_21e1f8cb_34754cuda3std3__45__cpo3endE
	.align		8
        /*0060*/ 	.dword	_ZN79_INTERNAL_cad70125_43_flash_fwd_hdim96_fp16_split_softcap_sm90_cu_21e1f8cb_34754cuda3std3__45__cpo6cbeginE
	.align		8
        /*0068*/ 	.dword	_ZN79_INTERNAL_cad70125_43_flash_fwd_hdim96_fp16_split_softcap_sm90_cu_21e1f8cb_34754cuda3std3__45__cpo4cendE
	.align		8
        /*0070*/ 	.dword	_ZN79_INTERNAL_cad70125_43_flash_fwd_hdim96_fp16_split_softcap_sm90_cu_21e1f8cb_34754cuda3std3__481_GLOBAL__N__cad70125_43_flash_fwd_hdim96_fp16_split_softcap_sm90_cu_21e1f8cb_34756ignoreE
	.align		8
        /*0078*/ 	.dword	_ZN79_INTERNAL_cad70125_43_flash_fwd_hdim96_fp16_split_softcap_sm90_cu_21e1f8cb_34754cuda3std3__419piecewise_constructE
	.align		8
        /*0080*/ 	.dword	_ZN79_INTERNAL_cad70125_43_flash_fwd_hdim96_fp16_split_softcap_sm90_cu_21e1f8cb_34754cuda3std3__48in_placeE
	.align		8
        /*0088*/ 	.dword	_ZN79_INTERNAL_cad70125_43_flash_fwd_hdim96_fp16_split_softcap_sm90_cu_21e1f8cb_34754cuda3std6ranges3__45__cpo4swapE
	.align		8
        /*0090*/ 	.dword	_ZN79_INTERNAL_cad70125_43_flash_fwd_hdim96_fp16_split_softcap_sm90_cu_21e1f8cb_34754cuda3std6ranges3__45__cpo9iter_moveE
	.align		8
        /*0098*/ 	.dword	_ZN79_INTERNAL_cad70125_43_flash_fwd_hdim96_fp16_split_softcap_sm90_cu_21e1f8cb_34754cute7productE
	.align		8
        /*00a0*/ 	.dword	_ZN79_INTERNAL_cad70125_43_flash_fwd_hdim96_fp16_split_softcap_sm90_cu_21e1f8cb_34754cute1_E
	.align		8
        /*00a8*/ 	.dword	$str$20
	.align		8
        /*00b0*/ 	.dword	$str$21


//--------------------- .text._ZN7cutlass13device_kernelIN5flash11enable_sm90INS1_16FlashAttnFwdSm90INS1_25CollectiveMainloopFwdSm90ILi2EN4cute5tupleIJNS5_1CILi1EEES8_S8_EEENS6_IJNS7_ILi192EEENS7_ILi144EEENS7_ILi96EEEEEELi96ENS_6half_tEfNS_4arch4Sm90ELb0ELb0ELb1ELb0ELb0ELb0ELb0ELb0ELb1ELb1ELb1ELb0EEENS1_21CollectiveEpilogueFwdINS6_IJSA_SC_SB_EEES9_SE_SG_Li384ELb0ELb1ELb1ELb0EEENS1_19SingleTileSchedulerILb0ELb1ELb1ELi192EEEEEEEEEvNT_6ParamsE --------------------------
	.section	.text._ZN7cutlass13device_kernelIN5flash11enable_sm90INS1_16FlashAttnFwdSm90INS1_25CollectiveMainloopFwdSm90ILi2EN4cute5tupleIJNS5_1CILi1EEES8_S8_EEENS6_IJNS7_ILi192EEENS7_ILi144EEENS7_ILi96EEEEEELi96ENS_6half_tEfNS_4arch4Sm90ELb0ELb0ELb1ELb0ELb0ELb0ELb0ELb0ELb1ELb1ELb1ELb0EEENS1_21CollectiveEpilogueFwdINS6_IJSA_SC_SB_EEES9_SE_SG_Li384ELb0ELb1ELb1ELb0EEENS1_19SingleTileSchedulerILb0ELb1ELb1ELi192EEEEEEEEEvNT_6ParamsE,"ax",@progbits
	.align	128
.text._ZN7cutlass13device_kernelIN5flash11enable_sm90INS1_16FlashAttnFwdSm90INS1_25CollectiveMainloopFwdSm90ILi2EN4cute5tupleIJNS5_1CILi1EEES8_S8_EEENS6_IJNS7_ILi192EEENS7_ILi144EEENS7_ILi96EEEEEELi96ENS_6half_tEfNS_4arch4Sm90ELb0ELb0ELb1ELb0ELb0ELb0ELb0ELb0ELb1ELb1ELb1ELb0EEENS1_21CollectiveEpilogueFwdINS6_IJSA_SC_SB_EEES9_SE_SG_Li384ELb0ELb1ELb1ELb0EEENS1_19SingleTileSchedulerILb0ELb1ELb1ELi192EEEEEEEEEvNT_6ParamsE:
        .type           _ZN7cutlass13device_kernelIN5flash11enable_sm90INS1_16FlashAttnFwdSm90INS1_25CollectiveMainloopFwdSm90ILi2EN4cute5tupleIJNS5_1CILi1EEES8_S8_EEENS6_IJNS7_ILi192EEENS7_ILi144EEENS7_ILi96EEEEEELi96ENS_6half_tEfNS_4arch4Sm90ELb0ELb0ELb1ELb0ELb0ELb0ELb0ELb0ELb1ELb1ELb1ELb0EEENS1_21CollectiveEpilogueFwdINS6_IJSA_SC_SB_EEES9_SE_SG_Li384ELb0ELb1ELb1ELb0EEENS1_19SingleTileSchedulerILb0ELb1ELb1ELi192EEEEEEEEEvNT_6ParamsE,@function
        .size           _ZN7cutlass13device_kernelIN5flash11enable_sm90INS1_16FlashAttnFwdSm90INS1_25CollectiveMainloopFwdSm90ILi2EN4cute5tupleIJNS5_1CILi1EEES8_S8_EEENS6_IJNS7_ILi192EEENS7_ILi144EEENS7_ILi96EEEEEELi96ENS_6half_tEfNS_4arch4Sm90ELb0ELb0ELb1ELb0ELb0ELb0ELb0ELb0ELb1ELb1ELb1ELb0EEENS1_21CollectiveEpilogueFwdINS6_IJSA_SC_SB_EEES9_SE_SG_Li384ELb0ELb1ELb1ELb0EEENS1_19SingleTileSchedulerILb0ELb1ELb1ELi192EEEEEEEEEvNT_6ParamsE,(.L_x_2776 - _ZN7cutlass13device_kernelIN5flash11enable_sm90INS1_16FlashAttnFwdSm90INS1_25CollectiveMainloopFwdSm90ILi2EN4cute5tupleIJNS5_1CILi1EEES8_S8_EEENS6_IJNS7_ILi192EEENS7_ILi144EEENS7_ILi96EEEEEELi96ENS_6half_tEfNS_4arch4Sm90ELb0ELb0ELb1ELb0ELb0ELb0ELb0ELb0ELb1ELb1ELb1ELb0EEENS1_21CollectiveEpilogueFwdINS6_IJSA_SC_SB_EEES9_SE_SG_Li384ELb0ELb1ELb1ELb0EEENS1_19SingleTileSchedulerILb0ELb1ELb1ELi192EEEEEEEEEvNT_6ParamsE)
        .other          _ZN7cutlass13device_kernelIN5flash11enable_sm90INS1_16FlashAttnFwdSm90INS1_25CollectiveMainloopFwdSm90ILi2EN4cute5tupleIJNS5_1CILi1EEES8_S8_EEENS6_IJNS7_ILi192EEENS7_ILi144EEENS7_ILi96EEEEEELi96ENS_6half_tEfNS_4arch4Sm90ELb0ELb0ELb1ELb0ELb0ELb0ELb0ELb0ELb1ELb1ELb1ELb0EEENS1_21CollectiveEpilogueFwdINS6_IJSA_SC_SB_EEES9_SE_SG_Li384ELb0ELb1ELb1ELb0EEENS1_19SingleTileSchedulerILb0ELb1ELb1ELi192EEEEEEEEEvNT_6ParamsE,@"STO_CUDA_ENTRY STV_DEFAULT"
_ZN7cutlass13device_kernelIN5flash11enable_sm90INS1_16FlashAttnFwdSm90INS1_25CollectiveMainloopFwdSm90ILi2EN4cute5tupleIJNS5_1CILi1EEES8_S8_EEENS6_IJNS7_ILi192EEENS7_ILi144EEENS7_ILi96EEEEEELi96ENS_6half_tEfNS_4arch4Sm90ELb0ELb0ELb1ELb0ELb0ELb0ELb0ELb0ELb1ELb1ELb1ELb0EEENS1_21CollectiveEpilogueFwdINS6_IJSA_SC_SB_EEES9_SE_SG_Li384ELb0ELb1ELb1ELb0EEENS1_19SingleTileSchedulerILb0ELb1ELb1ELi192EEEEEEEEEvNT_6ParamsE:
[----:B------:R-:W0:Y:S01]  /*0000*/  LDC R1, c[0x0][0x28] ;  /* 0x00000a00ff017b82 */ /* 0x000e220000000800 */
[----:B------:R-:W1:Y:S01]  /*0010*/  S2R R4, SR_TID.X ;  /* 0x0000000000047919 */ /* 0x000e620000002100 */
[----:B------:R-:W-:Y:S01]  /*0020*/  ELECT P0, URZ, PT ;  /* 0x00000000003f782f */ /* 0x000fe20003800000 */
[----:B------:R-:W-:Y:S01]  /*0030*/  BSSY B0, `(.L_x_0) ;  /* 0x000000d000007945 */ /* 0x000fe20003800000 */
[----:B-1----:R-:W-:-:S05]  /*0040*/  SHF.R.U32.HI R0, RZ, 0x5, R4 ;  /* 0x00000005ff007819 */ /* 0x002fca0000011604 */
[----:B------:R-:W1:Y:S02]  /*0050*/  SHFL.IDX PT, R2, R0, RZ, 0x1f ;  /* 0x00001fff00027589 */ /* 0x000e6400000e0000 */
[----:B-1----:R-:W-:-:S13]  /*0060*/  ISETP.EQ.AND P0, PT, R2, RZ, P0 ;  /* 0x000000ff0200720c */ /* 0x002fda0000702270 */
[----:B0-----:R-:W-:Y:S05]  /*0070*/  @!P0 BRA `(.L_x_1) ;  /* 0x0000000000208947 */ /* 0x001fea0003800000 */
[----:B------:R-:W-:Y:S02]  /*0080*/  ULDC.64 UR4, c[0x0][0x198] ;  /* 0x0000660000047ab9 */ /* 0x000fe40000000a00 */
[----:B------:R-:W-:Y:S02]  /*0090*/  UIADD3 UR6, UP0, UR4, 0x370, URZ ;  /* 0x0000037004067890 */ /* 0x000fe4000ff1e03f */
[----:B------:R-:W-:Y:S02]  /*00a0*/  UIADD3 UR4, UP1, UR4, 0x470, URZ ;  /* 0x0000047004047890 */ /* 0x000fe4000ff3e03f */
[----:B------:R-:W-:Y:S02]  /*00b0*/  UIADD3.X UR7, URZ, UR5, URZ, UP0, !UPT ;  /* 0x000000053f077290 */ /* 0x000fe400087fe43f */
[----:B------:R-:W-:-:S07]  /*00c0*/  UIADD3.X UR5, URZ, UR5, URZ, UP1, !UPT ;  /* 0x000000053f057290 */ /* 0x000fce0008ffe43f */
[----:B------:R0:W-:Y:S02]  /*00d0*/  UTMACCTL.PF [UR6] ;  /* 0x00000000060079b9 */ /* 0x0001e40008040000 */
[----:B------:R0:W-:Y:S02]  /*00e0*/  UTMACCTL.PF [UR4] ;  /* 0x00000000040079b9 */ /* 0x0001e40008040000 */
[----:B0-----:R-:W-:Y:S01]  /*00f0*/  NOP ;  /* 0x0000000000007918 */ /* 0x001fe20000000000 */
.L_x_1:
[----:B------:R-:W-:Y:S05]  /*0100*/  BSYNC B0 ;  /* 0x0000000000007941 */ /* 0x000fea0003800000 */
.L_x_0:
[----:B------:R-:W-:Y:S01]  /*0110*/  VOTEU.ANY UP0, P0 ;  /* 0x00000000003f7886 */ /* 0x000fe20000000100 */
[----:B------:R-:W0:Y:S01]  /*0120*/  SHFL.IDX PT, R2, R0, RZ, 0x1f ;  /* 0x00001fff00027589 */ /* 0x000e2200000e0000 */
[----:B------:R-:W-:Y:S01]  /*0130*/  UMOV UR4, 0x80 ;  /* 0x0000008000047882 */ /* 0x000fe20000000000 */
[----:B------:R-:W-:Y:S01]  /*0140*/  UMOV UR7, 0x180 ;  /* 0x0000018000077882 */ /* 0x000fe20000000000 */
[----:B------:R-:W-:Y:S01]  /*0150*/  SHF.R.U32.HI R3, RZ, 0x7, R4 ;  /* 0x00000007ff037819 */ /* 0x000fe20000011604 */
[----:B------:R-:W1:Y:S01]  /*0160*/  @UP0 S2UR UR8, SR_CgaCtaId ;  /* 0x00000000000809c3 */ /* 0x000e620000008800 */
[----:B------:R-:W-:Y:S01]  /*0170*/  @UP0 UMOV UR6, 0x400 ;  /* 0x0000040000060882 */ /* 0x000fe20000000000 */
[----:B------:R-:W-:-:S04]  /*0180*/  @UP0 UIADD3 UR4, -UR4, 0x100000, URZ ;  /* 0x0010000004040890 */ /* 0x000fc8000fffe13f */
[----:B------:R-:W-:Y:S02]  /*0190*/  @UP0 USHF.L.U32 UR5, UR4, 0xb, URZ ;  /* 0x0000000b04050899 */ /* 0x000fe4000800063f */
[----:B------:R-:W-:Y:S01]  /*01a0*/  @UP0 USHF.L.U32 UR4, UR4, 0x1, URZ ;  /* 0x0000000104040899 */ /* 0x000fe2000800063f */
[----:B------:R-:W-:Y:S01]  /*01b0*/  VOTEU.ANY UP1, P0 ;  /* 0x00000000003f7886 */ /* 0x000fe20000020100 */
[----:B0-----:R-:W-:Y:S02]  /*01c0*/  ISETP.NE.AND P1, PT, R2, RZ, PT ;  /* 0x000000ff0200720c */ /* 0x001fe40003f25270 */
[----:B------:R0:W2:Y:S01]  /*01d0*/  SHFL.IDX PT, R2, R3, RZ, 0x1f ;  /* 0x00001fff03027589 */ /* 0x0000a200000e0000 */
[----:B-1----:R-:W-:Y:S02]  /*01e0*/  @UP0 ULEA UR8, UR8, UR6, 0x18 ;  /* 0x0000000608080291 */ /* 0x002fe4000f8ec03f */
[----:B------:R-:W-:-:S04]  /*01f0*/  @UP0 UIADD3 UR6, -UR7, 0x100000, URZ ;  /* 0x0010000007060890 */ /* 0x000fc8000fffe13f */
[----:B------:R-:W-:Y:S02]  /*0200*/  @UP0 USHF.L.U32 UR7, UR6, 0xb, URZ ;  /* 0x0000000b06070899 */ /* 0x000fe4000800063f */
[----:B------:R-:W-:Y:S01]  /*0210*/  @UP0 USHF.L.U32 UR6, UR6, 0x1, URZ ;  /* 0x0000000106060899 */ /* 0x000fe2000800063f */
[----:B------:R-:W-:Y:S01]  /*0220*/  VOTEU.ANY UP0, P0 ;  /* 0x00000000003f7886 */ /* 0x000fe20000000100 */
[----:B------:R-:W1:Y:S04]  /*0230*/  FENCE.VIEW.ASYNC.S ;  /* 0x00000000000073c6 */ /* 0x000e680000000000 */
[----:B-1----:R0:W1:Y:S06]  /*0240*/  @UP0 SYNCS.EXCH.64 URZ, [UR8+0x31c00], UR4 ;  /* 0x031c0004083f05b2 */ /* 0x00206c0008000100 */
[----:B------:R0:W3:Y:S02]  /*0250*/  @UP1 SYNCS.EXCH.64 URZ, [UR8+0x31c20], UR6 ;  /* 0x031c2006083f15b2 */ /* 0x0000e40008000100 */
[----:B0-----:R-:W-:Y:S05]  /*0260*/  @P1 BRA `(.L_x_2) ;  /* 0x0000000000481947 */ /* 0x001fea0003800000 */
[----:B------:R-:W0:Y:S01]  /*0270*/  S2UR UR5, SR_CgaCtaId ;  /* 0x00000000000579c3 */ /* 0x000e220000008800 */
[----:B------:R-:W-:Y:S01]  /*0280*/  UMOV UR4, 0x400 ;  /* 0x0000040000047882 */ /* 0x000fe20000000000 */
[----:B------:R-:W-:Y:S01]  /*0290*/  UMOV UR6, 0x1 ;  /* 0x0000000100067882 */ /* 0x000fe20000000000 */
[----:B------:R-:W-:Y:S01]  /*02a0*/  UMOV UR7, 0x3 ;  /* 0x0000000300077882 */ /* 0x000fe20000000000 */
[----:B------:R-:W-:Y:S01]  /*02b0*/  ELECT P0, URZ, PT ;  /* 0x00000000003f782f */ /* 0x000fe20003800000 */
[----:B0-----:R-:W-:Y:S02]  /*02c0*/  ULEA UR8, UR5, UR4, 0x18 ;  /* 0x0000000405087291 */ /* 0x001fe4000f8ec03f */
[----:B------:R-:W-:-:S04]  /*02d0*/  UIADD3 UR4, -UR6, 0x100000, URZ ;  /* 0x0010000006047890 */ /* 0x000fc8000fffe13f */
[----:B------:R-:W-:Y:S02]  /*02e0*/  USHF.L.U32 UR5, UR4, 0xb, URZ ;  /* 0x0000000b04057899 */ /* 0x000fe4000800063f */
[----:B------:R-:W-:Y:S02]  /*02f0*/  USHF.L.U32 UR4, UR4, 0x1, URZ ;  /* 0x0000000104047899 */ /* 0x000fe4000800063f */
[----:B------:R-:W-:-:S04]  /*0300*/  UIADD3 UR6, -UR7, 0x100000, URZ ;  /* 0x0010000007067890 */ /* 0x000fc8000fffe13f */
[----:B------:R-:W-:Y:S02]  /*0310*/  USHF.L.U32 UR7, UR6, 0xb, URZ ;  /* 0x0000000b06077899 */ /* 0x000fe4000800063f */
[----:B------:R-:W-:Y:S01]  /*0320*/  USHF.L.U32 UR6, UR6, 0x1, URZ ;  /* 0x0000000106067899 */ /* 0x000fe2000800063f */
[----:B------:R-:W0:Y:S03]  /*0330*/  FENCE.VIEW.ASYNC.S ;  /* 0x00000000000073c6 */ /* 0x000e260000000000 */
[----:B0-----:R0:W4:Y:S08]  /*0340*/  SYNCS.EXCH.64 URZ, [UR8+0x31c30], UR4 ;  /* 0x031c3004083f75b2 */ /* 0x0011300008000100 */
[----:B------:R0:W0:Y:S01]  /*0350*/  SYNCS.EXCH.64 URZ, [UR8+0x31c40], UR6 ;  /* 0x031c4006083f75b2 */ /* 0x0000220008000100 */
[----:B------:R0:W0:Y:S01]  /*0360*/  SYNCS.EXCH.64 URZ, [UR8+0x31c38], UR4 ;  /* 0x031c3804083f75b2 */ /* 0x0000220008000100 */
[----:B------:R0:W0:Y:S01]  /*0370*/  SYNCS.EXCH.64 URZ, [UR8+0x31c48], UR6 ;  /* 0x031c4806083f75b2 */ /* 0x0000220008000100 */
[----:B------:R-:W-:Y:S01]  /*0380*/  NOP ;  /* 0x0000000000007918 */ /* 0x000fe20000000000 */
.L_x_2:
[----:B------:R-:W5:Y:S01]  /*0390*/  SHFL.IDX PT, R3, R0, RZ, 0x1f ;  /* 0x00001fff00037589 */ /* 0x000f6200000e0000 */
[----:B------:R-:W-:Y:S01]  /*03a0*/  NOP ;  /* 0x0000000000007918 */ /* 0x000fe20000000000 */
[----:B-----5:R-:W-:-:S13]  /*03b0*/  ISETP.NE.AND P0, PT, R3, RZ, PT ;  /* 0x000000ff0300720c */ /* 0x020fda0003f05270 */
[----:B------:R-:W-:Y:S05]  /*03c0*/  @P0 BRA `(.L_x_3) ;  /* 0x0000000000480947 */ /* 0x000fea0003800000 */
[----:B0-----:R-:W0:Y:S01]  /*03d0*/  S2UR UR5, SR_CgaCtaId ;  /* 0x00000000000579c3 */ /* 0x001e220000008800 */
        /* <DEDUP_REMOVED lines=12> */
[----:B0-----:R0:W0:Y:S08]  /*04a0*/  SYNCS.EXCH.64 URZ, [UR8+0x31c50], UR4 ;  /* 0x031c5004083f75b2 */ /* 0x0010300008000100 */
[----:B------:R0:W0:Y:S01]  /*04b0*/  SYNCS.EXCH.64 URZ, [UR8+0x31c60], UR6 ;  /* 0x031c6006083f75b2 */ /* 0x0000220008000100 */
[----:B------:R0:W0:Y:S01]  /*04c0*/  SYNCS.EXCH.64 URZ, [UR8+0x31c58], UR4 ;  /* 0x031c5804083f75b2 */ /* 0x0000220008000100 */
[----:B------:R0:W0:Y:S01]  /*04d0*/  SYNCS.EXCH.64 URZ, [UR8+0x31c68], UR6 ;  /* 0x031c6806083f75b2 */ /* 0x0000220008000100 */
[----:B------:R-:W-:Y:S01]  /*04e0*/  NOP ;  /* 0x0000000000007918 */ /* 0x000fe20000000000 */
.L_x_3:
[----:B------:R-:W5:Y:S01]  /*04f0*/  SHFL.IDX PT, R3, R0, RZ, 0x1f ;  /* 0x00001fff00037589 */ /* 0x000f6200000e0000 */
[----:B------:R-:W-:Y:S01]  /*0500*/  NOP ;  /* 0x0000000000007918 */ /* 0x000fe20000000000 */
[----:B-----5:R-:W-:-:S13]  /*0510*/  ISETP.NE.AND P0, PT, R3, RZ, PT ;  /* 0x000000ff0300720c */ /* 0x020fda0003f05270 */
[----:B------:R-:W-:Y:S05]  /*0520*/  @P0 BRA `(.L_x_4) ;  /* 0x0000000000380947 */ /* 0x000fea0003800000 */
[----:B0-----:R-:W0:Y:S01]  /*0530*/  S2UR UR5, SR_CgaCtaId ;  /* 0x00000000000579c3 */ /* 0x001e220000008800 */
[----:B------:R-:W-:Y:S01]  /*0540*/  UMOV UR4, 0x400 ;  /* 0x0000040000047882 */ /* 0x000fe20000000000 */
[----:B------:R-:W-:Y:S01]  /*0550*/  UMOV UR7, 0x1 ;  /* 0x0000000100077882 */ /* 0x000fe20000000000 */
[----:B------:R-:W-:Y:S01]  /*0560*/  ELECT P0, URZ, PT ;  /* 0x00000000003f782f */ /* 0x000fe20003800000 */
[----:B0-----:R-:W-:Y:S02]  /*0570*/  ULEA UR6, UR5, UR4, 0x18 ;  /* 0x0000000405067291 */ /* 0x001fe4000f8ec03f */
[----:B------:R-:W-:-:S04]  /*0580*/  UIADD3 UR4, -UR7, 0x100000, URZ ;  /* 0x0010000007047890 */ /* 0x000fc8000fffe13f */
[----:B------:R-:W-:Y:S02]  /*0590*/  USHF.L.U32 UR5, UR4, 0xb, URZ ;  /* 0x0000000b04057899 */ /* 0x000fe4000800063f */
[----:B------:R-:W-:Y:S01]  /*05a0*/  USHF.L.U32 UR4, UR4, 0x1, URZ ;  /* 0x0000000104047899 */ /* 0x000fe2000800063f */
[----:B------:R-:W0:Y:S11]  /*05b0*/  FENCE.VIEW.ASYNC.S ;  /* 0x00000000000073c6 */ /* 0x000e360000000000 */
[----:B0-----:R0:W0:Y:S01]  /*05c0*/  SYNCS.EXCH.64 URZ, [UR6+0x31c70], UR4 ;  /* 0x031c7004063f75b2 */ /* 0x0010220008000100 */
[----:B------:R0:W0:Y:S01]  /*05d0*/  SYNCS.EXCH.64 URZ, [UR6+0x31c80], UR4 ;  /* 0x031c8004063f75b2 */ /* 0x0000220008000100 */
[----:B------:R0:W0:Y:S01]  /*05e0*/  SYNCS.EXCH.64 URZ, [UR6+0x31c78], UR4 ;  /* 0x031c7804063f75b2 */ /* 0x0000220008000100 */
[----:B------:R0:W0:Y:S01]  /*05f0*/  SYNCS.EXCH.64 URZ, [UR6+0x31c88], UR4 ;  /* 0x031c8804063f75b2 */ /* 0x0000220008000100 */
[----:B------:R-:W-:Y:S01]  /*0600*/  NOP ;  /* 0x0000000000007918 */ /* 0x000fe20000000000 */
.L_x_4:
        /* <DEDUP_REMOVED lines=22> */
.L_x_5:
        /* <DEDUP_REMOVED lines=22> */
.L_x_6:
[----:B--2---:R-:W-:Y:S01]  /*08d0*/  ISETP.NE.AND P0, PT, R2, RZ, PT ;  /* 0x000000ff0200720c */ /* 0x004fe20003f05270 */
[----:B------:R-:W-:Y:S01]  /*08e0*/  IMAD.MOV.U32 R27, RZ, RZ, 0x1 ;  /* 0x00000001ff1b7424 */ /* 0x000fe200078e00ff */
[----:B------:R-:W-:Y:S01]  /*08f0*/  NOP ;  /* 0x0000000000007918 */ /* 0x000fe20000000000 */
[----:B------:R-:W-:Y:S01]  /*0900*/  ULDC.64 UR38, c[0x0][0x208] ;  /* 0x0000820000267ab9 */ /* 0x000fe20000000a00 */
[----:B------:R-:W-:Y:S01]  /*0910*/  BSSY B6, `(.L_x_7) ;  /* 0x0000ec9000067945 */ /* 0x000fe20003800000 */
[----:B------:R-:W-:Y:S02]  /*0920*/  LOP3.LUT R28, R4, 0x7f, RZ, 0xc0, !PT ;  /* 0x0000007f041c7812 */ /* 0x000fe400078ec0ff */
[----:B------:R-:W-:Y:S01]  /*0930*/  SEL R27, R27, 0x2, !P0 ;  /* 0x000000021b1b7807 */ /* 0x000fe20004000000 */
[----:B01-34-:R-:W-:Y:S06]  /*0940*/  BAR.SYNC.DEFER_BLOCKING 0x0 ;  /* 0x0000000000007b1d */ /* 0x01bfec0000010000 */
[----:B------:R-:W-:Y:S05]  /*0950*/  @!P0 BRA `(.L_x_8) ;  /* 0x000000ac00388947 */ /* 0x000fea0003800000 */
.L_x_9:
[----:B------:R-:W-:-:S08]  /*0960*/  NOP ;  /* 0x0000000000007918 */ /* 0x000fd00000000000 */
[----:B------:R-:W0:Y:S02]  /*0970*/  USETMAXREG.TRY_ALLOC.CTAPOOL UP0, 0xa0 ;  /* 0x000000a0000079c8 */ /* 0x000e240008000600 */
[----:B0-----:R-:W-:-:S13]  /*0980*/  PLOP3.LUT P0, PT, PT, PT, UP0, 0x80, 0x0 ;  /* 0x000000000000781c */ /* 0x001fda0003f0f008 */
[----:B------:R-:W-:Y:S05]  /*0990*/  @!P0 BRA `(.L_x_9) ;  /* 0xfffffffc00f08947 */ /* 0x000fea000383ffff */
[----:B------:R-:W0:Y:S01]  /*09a0*/  LDC R2, c[0x0][0xc50] ;  /* 0x00031400ff027b82 */ /* 0x000e220000000800 */
[----:B------:R-:W1:Y:S07]  /*09b0*/  S2R R10, SR_TID.X ;  /* 0x00000000000a7919 */ /* 0x000e6e0000002100 */
[----:B------:R-:W2:Y:S08]  /*09c0*/  S2UR UR4, SR_CTAID.Y ;  /* 0x00000000000479c3 */ /* 0x000eb00000002600 */
[----:B------:R-:W3:Y:S08]  /*09d0*/  S2UR UR5, SR_CTAID.Z ;  /* 0x00000000000579c3 */ /* 0x000ef00000002700 */
[----:B------:R-:W-:Y:S06]  /*09e0*/  BAR.ARV 0x8, 0x200 ;  /* 0x0208000000007b1d */ /* 0x000fec0000002000 */
[----:B0-----:R-:W-:Y:S01]  /*09f0*/  ISETP.NE.AND P1, PT, R2, 0x1, PT ;  /* 0x000000010200780c */ /* 0x001fe20003f25270 */
[----:B--2---:R-:W-:Y:S01]  /*0a00*/  IMAD.U32 R145, RZ, RZ, UR4 ;  /* 0x00000004ff917e24 */ /* 0x004fe2000f8e00ff */
[----:B-1----:R-:W-:-:S11]  /*0a10*/  LOP3.LUT R4, R10, 0xffffff80, RZ, 0xc0, !PT ;  /* 0xffffff800a047812 */ /* 0x002fd600078ec0ff */
[----:B------:R-:W0:Y:S01]  /*0a20*/  @P1 LDC R0, c[0x0][0xc54] ;  /* 0x00031500ff001b82 */ /* 0x000e220000000800 */
[----:B------:R-:W-:-:S07]  /*0a30*/  ISETP.NE.AND P0, PT, R4, 0x80, PT ;  /* 0x000000800400780c */ /* 0x000fce0003f05270 */
[----:B------:R-:W1:Y:S08]  /*0a40*/  @P1 LDC R3, c[0x0][0xc58] ;  /* 0x00031600ff031b82 */ /* 0x000e700000000800 */
[----:B------:R-:W-:Y:S06]  /*0a50*/  @!P0 BAR.ARV 0x9, 0x100 ;  /* 0x0244000000008b1d */ /* 0x000fec0000002000 */
[----:B---3--:R-:W-:Y:S01]  /*0a60*/  ISETP.LE.AND P0, PT, RZ, UR5, PT ;  /* 0x00000005ff007c0c */ /* 0x008fe2000bf03270 */
[----:B0-----:R-:W-:-:S05]  /*0a70*/  @P1 IMAD.HI.U32 R0, R0, UR4, RZ ;  /* 0x0000000400001c27 */ /* 0x001fca000f8e00ff */
[----:B-1----:R-:W-:-:S05]  /*0a80*/  @P1 SHF.R.U32.HI R145, RZ, R3, R0 ;  /* 0x00000003ff911219 */ /* 0x002fca0000011600 */
[----:B------:R-:W-:-:S04]  /*0a90*/  IMAD.MOV R3, RZ, RZ, -R145 ;  /* 0x000000ffff037224 */ /* 0x000fc800078e0a91 */
[----:B------:R-:W-:Y:S01]  /*0aa0*/  IMAD R2, R2, R3, UR4 ;  /* 0x0000000402027e24 */ /* 0x000fe2000f8e0203 */
[----:B------:R-:W-:Y:S06]  /*0ab0*/  @!P0 BRA `(.L_x_10) ;  /* 0x000000e800b88947 */ /* 0x000fec0003800000 */
[----:B------:R-:W0:Y:S01]  /*0ac0*/  LDC.64 R4, c[0x0][0x418] ;  /* 0x00010600ff047b82 */ /* 0x000e220000000a00 */
[----:B------:R-:W-:-:S07]  /*0ad0*/  LOP3.LUT R7, R2, 0xffff, RZ, 0xc0, !PT ;  /* 0x0000ffff02077812 */ /* 0x000fce00078ec0ff */
[----:B------:R-:W1:Y:S08]  /*0ae0*/  LDC R18, c[0x0][0x424] ;  /* 0x00010900ff127b82 */ /* 0x000e700000000800 */
[----:B------:R-:W2:Y:S01]  /*0af0*/  LDC R3, c[0x0][0x2f0] ;  /* 0x0000bc00ff037b82 */ /* 0x000ea20000000800 */
[----:B0-----:R-:W-:-:S04]  /*0b00*/  ISETP.NE.U32.AND P0, PT, R4, RZ, PT ;  /* 0x000000ff0400720c */ /* 0x001fc80003f05070 */
[----:B------:R-:W-:-:S04]  /*0b10*/  ISETP.NE.AND.EX P0, PT, R5, RZ, PT, P0 ;  /* 0x000000ff0500720c */ /* 0x000fc80003f05300 */
[----:B-1----:R-:W-:-:S05]  /*0b20*/  SEL R18, R18, 0x1, P0 ;  /* 0x0000000112127807 */ /* 0x002fca0000000000 */
[----:B--2---:R-:W-:-:S04]  /*0b30*/  IMAD R18, R18, R3, RZ ;  /* 0x0000000312127224 */ /* 0x004fc800078e02ff */
[C---:B------:R-:W-:Y:S01]  /*0b40*/  VIADD R0, R18.reuse, 0x8f ;  /* 0x0000008f12007836 */ /* 0x040fe20000000000 */
[----:B------:R-:W-:-:S03]  /*0b50*/  ISETP.GE.AND P0, PT, R18, 0x1, PT ;  /* 0x000000011200780c */ /* 0x000fc60003f06270 */
[----:B------:R-:W-:-:S05]  /*0b60*/  IMAD.HI R0, R0, 0x38e38e39, RZ ;  /* 0x38e38e3900007827 */ /* 0x000fca00078e02ff */
[----:B------:R-:W-:-:S04]  /*0b70*/  SHF.R.U32.HI R3, RZ, 0x1f, R0 ;  /* 0x0000001fff037819 */ /* 0x000fc80000011600 */
[----:B------:R-:W-:Y:S01]  /*0b80*/  LEA.HI.SX32 R17, R0, R3, 0x1b ;  /* 0x0000000300117211 */ /* 0x000fe200078fdaff */
[----:B------:R-:W-:Y:S01]  /*0b90*/  IMAD.MOV.U32 R0, RZ, RZ, RZ ;  /* 0x000000ffff007224 */ /* 0x000fe200078e00ff */
[----:B------:R-:W-:Y:S06]  /*0ba0*/  @!P0 BRA `(.L_x_11) ;  /* 0x0000000000788947 */ /* 0x000fec0003800000 */
[----:B------:R-:W-:-:S04]  /*0bb0*/  SHF.R.U32.HI R0, RZ, 0x10, R2 ;  /* 0x00000010ff007819 */ /* 0x000fc80000011602 */
[----:B------:R-:W-:-:S13]  /*0bc0*/  ISETP.NE.AND P0, PT, R0, RZ, PT ;  /* 0x000000ff0000720c */ /* 0x000fda0003f05270 */
[----:B------:R-:W0:Y:S02]  /*0bd0*/  @!P0 LDC R0, c[0x0][0x9f0] ;  /* 0x00027c00ff008b82 */ /* 0x000e240000000800 */
[-C--:B0-----:R-:W-:Y:S02]  /*0be0*/  IABS R9, R0.reuse ;  /* 0x0000000000097213 */ /* 0x081fe40000000000 */
[----:B------:R-:W-:Y:S02]  /*0bf0*/  IADD3 R5, R17, -0x1, R0 ;  /* 0xffffffff11057810 */ /* 0x000fe40007ffe000 */
[----:B------:R-:W0:Y:S01]  /*0c00*/  I2F.RP R4, R9 ;  /* 0x0000000900047306 */ /* 0x000e220000209400 */
[----:B------:R-:W-:-:S05]  /*0c10*/  IABS R8, R0 ;  /* 0x0000000000087213 */ /* 0x000fca0000000000 */
[----:B------:R-:W-:Y:S02]  /*0c20*/  IMAD.MOV R8, RZ, RZ, -R8 ;  /* 0x000000ffff087224 */ /* 0x000fe400078e0a08 */
[----:B0-----:R-:W0:Y:S02]  /*0c30*/  MUFU.RCP R4, R4 ;  /* 0x0000000400047308 */ /* 0x001e240000001000 */
[----:B0-----:R-:W-:Y:S01]  /*0c40*/  VIADD R2, R4, 0xffffffe ;  /* 0x0ffffffe04027836 */ /* 0x001fe20000000000 */
[----:B------:R-:W-:Y:S02]  /*0c50*/  IABS R4, R5 ;  /* 0x0000000500047213 */ /* 0x000fe40000000000 */
[----:B------:R-:W-:-:S03]  /*0c60*/  LOP3.LUT R5, R5, R0, RZ, 0x3c, !PT ;  /* 0x0000000005057212 */ /* 0x000fc600078e3cff */
[----:B------:R0:W1:Y:S01]  /*0c70*/  F2I.FTZ.U32.TRUNC.NTZ R3, R2 ;  /* 0x0000000200037305 */ /* 0x000062000021f000 */
[----:B------:R-:W-:Y:S01]  /*0c80*/  ISETP.GE.AND P2, PT, R5, RZ, PT ;  /* 0x000000ff0500720c */ /* 0x000fe20003f46270 */
[----:B0-----:R-:W-:Y:S01]  /*0c90*/  IMAD.MOV.U32 R2, RZ, RZ, RZ ;  /* 0x000000ffff027224 */ /* 0x001fe200078e00ff */
[----:B-1----:R-:W-:-:S05]  /*0ca0*/  IADD3 R6, RZ, -R3, RZ ;  /* 0x80000003ff067210 */ /* 0x002fca0007ffe0ff */
[----:B------:R-:W-:-:S04]  /*0cb0*/  IMAD R11, R6, R9, RZ ;  /* 0x00000009060b7224 */ /* 0x000fc800078e02ff */
[----:B------:R-:W-:-:S04]  /*0cc0*/  IMAD.HI.U32 R3, R3, R11, R2 ;  /* 0x0000000b03037227 */ /* 0x000fc800078e0002 */
[----:B------:R-:W-:Y:S02]  /*0cd0*/  IMAD.MOV.U32 R2, RZ, RZ, R8 ;  /* 0x000000ffff027224 */ /* 0x000fe400078e0008 */
[----:B------:R-:W-:-:S04]  /*0ce0*/  IMAD.HI.U32 R3, R3, R4, RZ ;  /* 0x0000000403037227 */ /* 0x000fc800078e00ff */
[----:B------:R-:W-:-:S05]  /*0cf0*/  IMAD R2, R3, R2, R4 ;  /* 0x0000000203027224 */ /* 0x000fca00078e0204 */
[----:B------:R-:W-:-:S13]  /*0d00*/  ISETP.GT.U32.AND P1, PT, R9, R2, PT ;  /* 0x000000020900720c */ /* 0x000fda0003f24070 */
[----:B------:R-:W-:Y:S02]  /*0d10*/  @!P1 IMAD.IADD R2, R2, 0x1, -R9 ;  /* 0x0000000102029824 */ /* 0x000fe400078e0a09 */
[----:B------:R-:W-:Y:S01]  /*0d20*/  @!P1 VIADD R3, R3, 0x1 ;  /* 0x0000000103039836 */ /* 0x000fe20000000000 */
[----:B------:R-:W-:Y:S02]  /*0d30*/  ISETP.NE.AND P1, PT, R0, RZ, PT ;  /* 0x000000ff0000720c */ /* 0x000fe40003f25270 */
[----:B------:R-:W-:-:S13]  /*0d40*/  ISETP.GE.U32.AND P0, PT, R2, R9, PT ;  /* 0x000000090200720c */ /* 0x000fda0003f06070 */
[----:B------:R-:W-:-:S05]  /*0d50*/  @P0 VIADD R3, R3, 0x1 ;  /* 0x0000000103030836 */ /* 0x000fca0000000000 */
[----:B------:R-:W-:Y:S02]  /*0d60*/  @!P2 IADD3 R3, -R3, RZ, RZ ;  /* 0x000000ff0303a210 */ /* 0x000fe40007ffe1ff */
[----:B------:R-:W-:-:S05]  /*0d70*/  @!P1 LOP3.LUT R3, RZ, R0, RZ, 0x33, !PT ;  /* 0x00000000ff039212 */ /* 0x000fca00078e33ff */
[----:B------:R-:W-:-:S07]  /*0d80*/  IMAD.MOV.U32 R0, RZ, RZ, R3 ;  /* 0x000000ffff007224 */ /* 0x000fce00078e0003 */
.L_x_11:
[-C--:B------:R-:W-:Y:S01]  /*0d90*/  IMAD R144, R7, R0.reuse, RZ ;  /* 0x0000000007907224 */ /* 0x080fe200078e02ff */
[----:B------:R-:W-:Y:S01]  /*0da0*/  PLOP3.LUT P0, PT, PT, PT, PT, 0x80, 0x0 ;  /* 0x000000000000781c */ /* 0x000fe20003f0f070 */
[----:B------:R-:W-:Y:S01]  /*0db0*/  VIADD R16, R10, 0xffffff80 ;  /* 0xffffff800a107836 */ /* 0x000fe20000000000 */
[----:B------:R-:W-:Y:S01]  /*0dc0*/  CS2R R70, SRZ ;  /* 0x0000000000467805 */ /* 0x000fe2000001ff00 */
[----:B------:R-:W-:Y:S01]  /*0dd0*/  IMAD.MOV.U32 R19, RZ, RZ, RZ ;  /* 0x000000ffff137224 */ /* 0x000fe200078e00ff */
[----:B------:R-:W-:Y:S01]  /*0de0*/  VIADDMNMX R17, R144, R0, R17, PT ;  /* 0x0000000090117246 */ /* 0x000fe20003800111 */
[----:B------:R-:W-:Y:S01]  /*0df0*/  IMAD.MOV.U32 R0, RZ, RZ, RZ ;  /* 0x000000ffff007224 */ /* 0x000fe200078e00ff */
[----:B------:R-:W-:Y:S02]  /*0e00*/  CS2R R44, SRZ ;  /* 0x00000000002c7805 */ /* 0x000fe4000001ff00 */
[----:B------:R-:W-:Y:S02]  /*0e10*/  CS2R R38, SRZ ;  /* 0x0000000000267805 */ /* 0x000fe4000001ff00 */
[----:B------:R-:W-:-:S02]  /*0e20*/  ISETP.GT.AND P1, PT, R17, R144, PT ;  /* 0x000000901100720c */ /* 0x000fc40003f24270 */
[----:B------:R-:W-:Y:S02]  /*0e30*/  CS2R R32, SRZ ;  /* 0x0000000000207805 */ /* 0x000fe4000001ff00 */
[----:B------:R-:W-:Y:S02]  /*0e40*/  CS2R R34, SRZ ;  /* 0x0000000000227805 */ /* 0x000fe4000001ff00 */
[----:B------:R-:W-:Y:S02]  /*0e50*/  CS2R R20, SRZ ;  /* 0x0000000000147805 */ /* 0x000fe4000001ff00 */
[----:B------:R-:W-:Y:S02]  /*0e60*/  CS2R R22, SRZ ;  /* 0x0000000000167805 */ /* 0x000fe4000001ff00 */
[----:B------:R-:W-:Y:S02]  /*0e70*/  CS2R R10, SRZ ;  /* 0x00000000000a7805 */ /* 0x000fe4000001ff00 */
[----:B------:R-:W-:-:S02]  /*0e80*/  CS2R R12, SRZ ;  /* 0x00000000000c7805 */ /* 0x000fc4000001ff00 */
        /* <DEDUP_REMOVED lines=14> */
[----:B------:R-:W-:Y:S01]  /*0f70*/  CS2R R74, SRZ ;  /* 0x00000000004a7805 */ /* 0x000fe2000001ff00 */
[----:B------:R-:W-:Y:S06]  /*0f80*/  @!P1 BRA `(.L_x_12) ;  /* 0x0000009000509947 */ /* 0x000fec0003800000 */
[----:B------:R-:W-:Y:S01]  /*0f90*/  SHF.R.S32.HI R19, RZ, 0x1f, R16 ;  /* 0x0000001fff137819 */ /* 0x000fe20000011410 */
[----:B------:R-:W0:Y:S01]  /*0fa0*/  S2UR UR6, SR_CgaCtaId ;  /* 0x00000000000679c3 */ /* 0x000e220000008800 */
[----:B------:R-:W-:Y:S02]  /*0fb0*/  UMOV UR37, 0x400 ;  /* 0x0000040000257882 */ /* 0x000fe40000000000 */
[----:B------:R-:W-:-:S04]  /*0fc0*/  LEA.HI R22, R19, R16, RZ, 0x7 ;  /* 0x0000001013167211 */ /* 0x000fc800078f38ff */
[----:B------:R-:W-:-:S06]  /*0fd0*/  SHF.R.S32.HI R0, RZ, 0x7, R22 ;  /* 0x00000007ff007819 */ /* 0x000fcc0000011416 */
[----:B------:R-:W1:Y:S01]  /*0fe0*/  SHFL.IDX PT, R0, R0, RZ, 0x1f ;  /* 0x00001fff00007589 */ /* 0x000e6200000e0000 */
[----:B0-----:R-:W-:-:S04]  /*0ff0*/  ULEA UR37, UR6, UR37, 0x18 ;  /* 0x0000002506257291 */ /* 0x001fc8000f8ec03f */
[----:B------:R-:W-:-:S04]  /*1000*/  UIADD3 UR6, UR37, 0x24300, URZ ;  /* 0x0002430025067890 */ /* 0x000fc8000fffe03f */
[----:B------:R-:W-:Y:S01]  /*1010*/  ULOP3.LUT UP0, URZ, UR6, 0x9f, URZ, 0xc0, !UPT ;  /* 0x0000009f063f7892 */ /* 0x000fe2000f80c03f */
[----:B-1----:R-:W-:-:S05]  /*1020*/  R2UR UR36, R0 ;  /* 0x00000000002472ca */ /* 0x002fca00000e0000 */
[----:B------:R-:W-:-:S08]  /*1030*/  PLOP3.LUT P0, PT, PT, PT, UP0, 0x80, 0x0 ;  /* 0x000000000000781c */ /* 0x000fd00003f0f008 */
[----:B------:R-:W-:-:S04]  /*1040*/  UIMAD.WIDE UR4, UR36, 0x55555556, URZ ;  /* 0x55555556240478a5 */ /* 0x000fc8000f8e023f */
[----:B------:R-:W-:-:S04]  /*1050*/  ULEA.HI UR5, UR5, UR5, URZ, 0x1 ;  /* 0x0000000505057291 */ /* 0x000fc8000f8f083f */
[----:B------:R-:W-:-:S04]  /*1060*/  UIMAD UR41, UR5, -0x3, UR36 ;  /* 0xfffffffd052978a4 */ /* 0x000fc8000f8e0224 */
[----:B------:R-:W-:-:S04]  /*1070*/  ULEA UR4, UR41, UR6, 0xb ;  /* 0x0000000629047291 */ /* 0x000fc8000f8e583f */
[----:B------:R-:W-:-:S04]  /*1080*/  USHF.R.U32.HI UR4, URZ, 0x4, UR4 ;  /* 0x000000043f047899 */ /* 0x000fc80008011604 */
[----:B------:R-:W-:Y:S01]  /*1090*/  ULOP3.LUT UR40, UR4, 0x3fff, URZ, 0xc0, !UPT ;  /* 0x00003fff04287892 */ /* 0x000fe2000f8ec03f */
[----:B------:R-:W-:Y:S11]  /*10a0*/  @!P0 BRA `(.L_x_13) ;  /* 0x0000000000408947 */ /* 0x000ff60003800000 */
[----:B------:R-:W-:Y:S01]  /*10b0*/  MOV R0, 0x0 ;  /* 0x0000000000007802 */ /* 0x000fe20000000f00 */
[----:B------:R-:W-:Y:S01]  /*10c0*/  ULDC.64 UR4, c[0x4][0xa8] ;  /* 0x01002a0000047ab9 */ /* 0x000fe20000000a00 */
[----:B------:R-:W-:Y:S01]  /*10d0*/  ULDC.64 UR6, c[0x4][0x28] ;  /* 0x01000a0000067ab9 */ /* 0x000fe20000000a00 */
[----:B------:R-:W-:Y:S01]  /*10e0*/  IMAD.U32 R4, RZ, RZ, UR4 ;  /* 0x00000004ff047e24 */ /* 0x000fe2000f8e00ff */
[----:B------:R0:W1:Y:S01]  /*10f0*/  LDC.64 R2, c[0x4][R0] ;  /* 0x0100000000027b82 */ /* 0x0000620000000a00 */
[----:B------:R-:W-:Y:S01]  /*1100*/  IMAD.U32 R5, RZ, RZ, UR5 ;  /* 0x00000005ff057e24 */ /* 0x000fe2000f8e00ff */
[----:B------:R-:W-:Y:S01]  /*1110*/  ULDC.64 UR4, c[0x4][0xb0] ;  /* 0x01002c0000047ab9 */ /* 0x000fe20000000a00 */
[----:B------:R-:W-:Y:S01]  /*1120*/  IMAD.U32 R10, RZ, RZ, UR6 ;  /* 0x00000006ff0a7e24 */ /* 0x000fe2000f8e00ff */
[----:B------:R-:W-:Y:S01]  /*1130*/  MOV R6, UR4 ;  /* 0x0000000400067c02 */ /* 0x000fe20008000f00 */
[----:B------:R-:W-:Y:S02]  /*1140*/  IMAD.U32 R7, RZ, RZ, UR5 ;  /* 0x00000005ff077e24 */ /* 0x000fe4000f8e00ff */
[----:B------:R-:W-:-:S02]  /*1150*/  IMAD.U32 R11, RZ, RZ, UR7 ;  /* 0x00000007ff0b7e24 */ /* 0x000fc4000f8e00ff */
[----:B------:R-:W-:Y:S02]  /*1160*/  IMAD.MOV.U32 R8, RZ, RZ, 0x70 ;  /* 0x00000070ff087424 */ /* 0x000fe400078e00ff */
[----:B------:R-:W-:Y:S02]  /*1170*/  IMAD.MOV.U32 R12, RZ, RZ, 0x1 ;  /* 0x00000001ff0c7424 */ /* 0x000fe400078e00ff */
[----:B0-----:R-:W-:-:S07]  /*1180*/  IMAD.MOV.U32 R13, RZ, RZ, RZ ;  /* 0x000000ffff0d7224 */ /* 0x001fce00078e00ff */
[----:B------:R-:W-:-:S07]  /*1190*/  LEPC R20, `(.L_x_13) ;  /* 0x000000001014794e */ /* 0x000fce0000000000 */
[----:B-1----:R-:W-:Y:S05]  /*11a0*/  CALL.ABS.NOINC R2 ;  /* 0x0000000002007343 */ /* 0x002fea0003c00000 */
.L_x_13:
[----:B------:R-:W-:Y:S02]  /*11b0*/  SHF.L.U32 R0, RZ, 0x1f, RZ ;  /* 0x0000001fff007819 */ /* 0x000fe400000006ff */
[----:B------:R-:W-:Y:S02]  /*11c0*/  LOP3.LUT R27, R27, 0x1, RZ, 0xfc, !PT ;  /* 0x000000011b1b7812 */ /* 0x000fe400078efcff */
[----:B------:R-:W0:Y:S02]  /*11d0*/  SYNCS.PHASECHK.TRANS64.TRYWAIT P1, [UR37+0x31c00], R0 ;  /* 0x031c0000ff0075a7 */ /* 0x000e240008020165 */
[----:B------:R-:W-:Y:S01]  /*11e0*/  ISETP.NE.AND P0, PT, R27, 0x3, PT ;  /* 0x000000031b00780c */ /* 0x000fe20003f05270 */
[----:B0-----:R-:W-:-:S12]  /*11f0*/  @!P1 BRA `(.L_x_14) ;  /* 0x000000e000f09947 */ /* 0x001fd80003800000 */
.L_x_125:
[----:B------:R-:W-:Y:S05]  /*1200*/  @!P0 BRA `(.L_x_15) ;  /* 0x0000000000048947 */ /* 0x000fea0003800000 */
[----:B------:R-:W-:Y:S01]  /*1210*/  BPT.TRAP 0x1 ;  /* 0x000000040000795c */ /* 0x000fe20000300000 */
.L_x_15:
[----:B------:R1:W2:Y:S01]  /*1220*/  SYNCS.PHASECHK.TRANS64.TRYWAIT P1, [UR37+0x31c30], R0 ;  /* 0x031c3000ff0075a7 */ /* 0x0002a20008020165 */
[----:B------:R-:W-:Y:S05]  /*1230*/  @!P0 BRA `(.L_x_16) ;  /* 0x0000000000048947 */ /* 0x000fea0003800000 */
[----:B------:R-:W-:Y:S01]  /*1240*/  BPT.TRAP 0x1 ;  /* 0x000000040000795c */ /* 0x000fe20000300000 */
.L_x_16:
[----:B--2---:R-:W-:Y:S05]  /*1250*/  @P1 BRA `(.L_x_17) ;  /* 0x0000000000081947 */ /* 0x004fea0003800000 */
[----:B------:R-:W2:Y:S02]  /*1260*/  SYNCS.PHASECHK.TRANS64.TRYWAIT P1, [UR37+0x31c30], R0 ;  /* 0x031c3000ff0075a7 */ /* 0x000ea40008020165 */
[----:B--2---:R-:W-:Y:S05]  /*1270*/  @!P1 BRA `(.L_x_18) ;  /* 0x000000e000e89947 */ /* 0x004fea0003800000 */
.L_x_17:
[----:B------:R-:W-:Y:S01]  /*1280*/  ULEA UR4, UR41, UR37, 0xc ;  /* 0x0000002529047291 */ /* 0x000fe2000f8e603f */
[----:B------:R-:W-:Y:S01]  /*1290*/  ISETP.NE.AND P1, PT, R28, RZ, PT ;  /* 0x000000ff1c00720c */ /* 0x000fe20003f25270 */
[----:B01----:R-:W-:Y:S02]  /*12a0*/  IMAD.MOV.U32 R0, RZ, RZ, RZ ;  /* 0x000000ffff007224 */ /* 0x003fe400078e00ff */
[----:B------:R-:W-:Y:S01]  /*12b0*/  UIADD3 UR4, UR4, 0xda00, URZ ;  /* 0x0000da0004047890 */ /* 0x000fe2000fffe03f */
[----:B------:R-:W-:Y:S02]  /*12c0*/  IMAD.MOV.U32 R71, RZ, RZ, RZ ;  /* 0x000000ffff477224 */ /* 0x000fe400078e00ff */
[----:B------:R-:W-:Y:S01]  /*12d0*/  IMAD.MOV.U32 R3, RZ, RZ, -0x7fffffe0 ;  /* 0x80000020ff037424 */ /* 0x000fe200078e00ff */
[----:B------:R-:W-:-:S04]  /*12e0*/  USHF.R.U32.HI UR4, URZ, 0x4, UR4 ;  /* 0x000000043f047899 */ /* 0x000fc80008011604 */
[----:B------:R-:W-:-:S06]  /*12f0*/  ULOP3.LUT UR4, UR4, 0x3fff, URZ, 0xc0, !UPT ;  /* 0x00003fff04047892 */ /* 0x000fcc000f8ec03f */
[----:B------:R-:W-:Y:S01]  /*1300*/  MOV R2, UR4 ;  /* 0x0000000400027c02 */ /* 0x000fe20008000f00 */
[----:B------:R-:W-:Y:S05]  /*1310*/  WARPSYNC.ALL ;  /* 0x0000000000007948 */ /* 0x000fea0003800000 */
[----:B------:R-:W-:Y:S01]  /*1320*/  LOP3.LUT R2, R2, 0x10000, RZ, 0xfc, !PT ;  /* 0x0001000002027812 */ /* 0x000fe200078efcff */
[----:B------:R-:W-:-:S03]  /*1330*/  UIADD3 UR4, UR37, 0x16a00, URZ ;  /* 0x00016a0025047890 */ /* 0x000fc6000fffe03f */
[C---:B------:R-:W-:Y:S01]  /*1340*/  R2UR UR8, R2.reuse ;  /* 0x00000000020872ca */ /* 0x040fe200000e0000 */
[----:B------:R-:W-:Y:S01]  /*1350*/  WARPGROUP.ARRIVE ;  /* 0x00000000000079c5 */ /* 0x000fe20000000000 */
[C---:B------:R-:W-:Y:S01]  /*1360*/  R2UR UR9, R3.reuse ;  /* 0x00000000030972ca */ /* 0x040fe200000e0000 */
[----:B------:R-:W-:Y:S01]  /*1370*/  USHF.R.U32.HI UR4, URZ, 0x4, UR4 ;  /* 0x000000043f047899 */ /* 0x000fe20008011604 */
[C---:B------:R-:W-:Y:S01]  /*1380*/  R2UR UR16, R2.reuse ;  /* 0x00000000021072ca */ /* 0x040fe200000e0000 */
[----:B------:R-:W-:Y:S01]  /*1390*/  UMOV UR11, 0x80000020 ;  /* 0x80000020000b7882 */ /* 0x000fe20000000000 */
[C---:B------:R-:W-:Y:S01]  /*13a0*/  R2UR UR17, R3.reuse ;  /* 0x00000000031172ca */ /* 0x040fe200000e0000 */
[----:B------:R-:W-:Y:S01]  /*13b0*/  ULOP3.LUT UR4, UR4, 0x3fff, URZ, 0xc0, !UPT ;  /* 0x00003fff04047892 */ /* 0x000fe2000f8ec03f */
[C---:B------:R-:W-:Y:S01]  /*13c0*/  R2UR UR24, R2.reuse ;  /* 0x00000000021872ca */ /* 0x040fe200000e0000 */
[----:B------:R-:W-:Y:S01]  /*13d0*/  UMOV UR19, 0x80000020 ;  /* 0x8000002000137882 */ /* 0x000fe20000000000 */
[C---:B------:R-:W-:Y:S01]  /*13e0*/  R2UR UR25, R3.reuse ;  /* 0x00000000031972ca */ /* 0x040fe200000e0000 */
[----:B------:R-:W-:Y:S01]  /*13f0*/  ULOP3.LUT UR42, UR4, 0x10000, URZ, 0xfc, !UPT ;  /* 0x00010000042a7892 */ /* 0x000fe2000f8efc3f */
[C---:B------:R-:W-:Y:S01]  /*1400*/  R2UR UR20, R2.reuse ;  /* 0x00000000021472ca */ /* 0x040fe200000e0000 */
[----:B------:R-:W-:Y:S01]  /*1410*/  UMOV UR27, 0x80000020 ;  /* 0x80000020001b7882 */ /* 0x000fe20000000000 */
[C---:B------:R-:W-:Y:S01]  /*1420*/  R2UR UR21, R3.reuse ;  /* 0x00000000031572ca */ /* 0x040fe200000e0000 */
[----:B------:R-:W-:Y:S01]  /*1430*/  UIADD3 UR4, UR42, 0x40, URZ ;  /* 0x000000402a047890 */ /* 0x000fe2000fffe03f */
[C---:B------:R-:W-:Y:S01]  /*1440*/  R2UR UR12, R2.reuse ;  /* 0x00000000020c72ca */ /* 0x040fe200000e0000 */
[----:B------:R-:W-:Y:S01]  /*1450*/  UMOV UR23, 0x80000020 ;  /* 0x8000002000177882 */ /* 0x000fe20000000000 */
[----:B------:R-:W-:Y:S01]  /*1460*/  UMOV UR10, UR42 ;  /* 0x0000002a000a7c82 */ /* 0x000fe20008000000 */
[----:B------:R-:W-:Y:S01]  /*1470*/  R2UR UR13, R3 ;  /* 0x00000000030d72ca */ /* 0x000fe200000e0000 */
[----:B------:R-:W-:Y:S01]  /*1480*/  HGMMA.64x16x16.F32 R96, gdesc[UR8], RZ, !UPT, gsb0 ;  /* 0x00200000086079f0 */ /* 0x000fe2000c0008ff */
[----:B------:R-:W-:Y:S01]  /*1490*/  UIADD3 UR8, UR42, 0x80, URZ ;  /* 0x000000802a087890 */ /* 0x000fe2000fffe03f */
[----:B------:R-:W-:Y:S01]  /*14a0*/  R2UR UR6, R2 ;  /* 0x00000000020672ca */ /* 0x000fe200000e0000 */
[----:B------:R-:W-:Y:S01]  /*14b0*/  UMOV UR18, UR4 ;  /* 0x0000000400127c82 */ /* 0x000fe20008000000 */
[----:B------:R-:W-:Y:S01]  /*14c0*/  UIADD3 UR10, UR42, 0xc0, URZ ;  /* 0x000000c02a0a7890 */ /* 0x000fe2000fffe03f */
[----:B------:R-:W-:Y:S01]  /*14d0*/  P2R R104, PR, RZ, 0x1 ;  /* 0x00000001ff687803 */ /* 0x000fe20000000000 */
[----:B------:R-:W-:-:S02]  /*14e0*/  UIADD3 UR4, UR42, 0x100, URZ ;  /* 0x000001002a047890 */ /* 0x000fc4000fffe03f */
[----:B------:R-:W-:Y:S01]  /*14f0*/  UMOV UR26, UR8 ;  /* 0x00000008001a7c82 */ /* 0x000fe20008000000 */
[----:B------:R-:W-:Y:S01]  /*1500*/  UMOV UR15, 0x80000020 ;  /* 0x80000020000f7882 */ /* 0x000fe20000000000 */
[----:B------:R-:W-:Y:S01]  /*1510*/  UIADD3 UR8, UR42, 0x140, URZ ;  /* 0x000001402a087890 */ /* 0x000fe2000fffe03f */
[----:B------:R-:W-:Y:S02]  /*1520*/  UMOV UR22, UR10 ;  /* 0x0000000a00167c82 */ /* 0x000fe40008000000 */
[----:B------:R-:W-:Y:S01]  /*1530*/  UMOV UR14, UR4 ;  /* 0x00000004000e7c82 */ /* 0x000fe20008000000 */
[----:B------:R-:W-:Y:S02]  /*1540*/  UIADD3 UR10, UR42, 0x180, URZ ;  /* 0x000001802a0a7890 */ /* 0x000fe4000fffe03f */
[----:B------:R-:W-:Y:S02]  /*1550*/  UIADD3 UR4, UR42, 0x1c0, URZ ;  /* 0x000001c02a047890 */ /* 0x000fe4000fffe03f */
[----:B------:R-:W-:Y:S01]  /*1560*/  UIADD3 UR7, UR6, 0x2, URZ ;  /* 0x0000000206077890 */ /* 0x000fe2000fffe03f */
[----:B------:R-:W-:Y:S01]  /*1570*/  UMOV UR5, 0x80000020 ;  /* 0x8000002000057882 */ /* 0x000fe20000000000 */
[----:B------:R-:W-:Y:S01]  /*1580*/  UMOV UR11, 0x80000020 ;  /* 0x80000020000b7882 */ /* 0x000fe20000000000 */
[----:B------:R-:W-:Y:S01]  /*1590*/  UMOV UR9, UR5 ;  /* 0x0000000500097c82 */ /* 0x000fe20008000000 */
[----:B------:R-:W-:-:S02]  /*15a0*/  WARPGROUP.DEPBAR.LE gsb0, 0x0 ;  /* 0x00008000000079c5 */ /* 0x000fc40000010000 */
[----:B------:R-:W-:-:S06]  /*15b0*/  WARPGROUP.ARRIVE ;  /* 0x00000000000079c5 */ /* 0x000fcc0000000000 */
[----:B------:R-:W-:Y:S01]  /*15c0*/  HGMMA.64x16x16.F32 R88, gdesc[UR16], RZ, !UPT, gsb0 ;  /* 0x00200000105879f0 */ /* 0x000fe2000c0008ff */
[----:B------:R-:W-:Y:S01]  /*15d0*/  R2UR UR16, R2 ;  /* 0x00000000021072ca */ /* 0x000fe200000e0000 */
[----:B------:R-:W-:Y:S01]  /*15e0*/  UMOV UR18, UR8 ;  /* 0x0000000800127c82 */ /* 0x000fe20008000000 */
[----:B------:R-:W-:Y:S01]  /*15f0*/  R2UR UR17, R3 ;  /* 0x00000000031172ca */ /* 0x000fe200000e0000 */
[----:B------:R-:W-:Y:S01]  /*1600*/  UMOV UR19, 0x80000020 ;  /* 0x8000002000137882 */ /* 0x000fe20000000000 */
[----:B------:R-:W-:Y:S01]  /*1610*/  UIADD3 UR8, UR42, 0x200, URZ ;  /* 0x000002002a087890 */ /* 0x000fe2000fffe03f */
[----:B------:R-:W-:Y:S02]  /*1620*/  WARPGROUP.DEPBAR.LE gsb0, 0x0 ;  /* 0x00008000000079c5 */ /* 0x000fe40000010000 */
        /* <DEDUP_REMOVED lines=14> */
[----:B------:R-:W-:Y:S01]  /*1710*/  UMOV UR4, UR7 ;  /* 0x0000000700047c82 */ /* 0x000fe20008000000 */
        /* <DEDUP_REMOVED lines=9> */
[----:B------:R-:W-:Y:S02]  /*17b0*/  WARPGROUP.DEPBAR.LE gsb0, 0x0 ;  /* 0x00008000000079c5 */ /* 0x000fe40000010000 */
[----:B------:R-:W-:-:S06]  /*17c0*/  WARPGROUP.ARRIVE ;  /* 0x00000000000079c5 */ /* 0x000fcc0000000000 */
[----:B------:R-:W-:Y:S01]  /*17d0*/  HGMMA.64x16x16.F32 R48, gdesc[UR16], RZ, !UPT, gsb0 ;  /* 0x00200000103079f0 */ /* 0x000fe2000c0008ff */
[----:B------:R-:W-:Y:S02]  /*17e0*/  UIADD3 UR16, UR42, 0x242, URZ ;  /* 0x000002422a107890 */ /* 0x000fe4000fffe03f */
[----:B------:R-:W-:Y:S01]  /*17f0*/  UIADD3 UR18, UR42, 0x480, URZ ;  /* 0x000004802a127890 */ /* 0x000fe2000fffe03f */
[----:B------:R-:W-:Y:S01]  /*1800*/  UMOV UR17, 0x80000020 ;  /* 0x8000002000117882 */ /* 0x000fe20000000000 */
[----:B------:R-:W-:Y:S01]  /*1810*/  UMOV UR19, 0x80000020 ;  /* 0x8000002000137882 */ /* 0x000fe20000000000 */
[----:B------:R-:W-:Y:S02]  /*1820*/  WARPGROUP.DEPBAR.LE gsb0, 0x0 ;  /* 0x00008000000079c5 */ /* 0x000fe40000010000 */
[----:B------:R-:W-:-:S06]  /*1830*/  WARPGROUP.ARRIVE ;  /* 0x00000000000079c5 */ /* 0x000fcc0000000000 */
[----:B------:R-:W-:Y:S01]  /*1840*/  HGMMA.64x16x16.F32 R40, gdesc[UR24], RZ, !UPT, gsb0 ;  /* 0x00200000182879f0 */ /* 0x000fe2000c0008ff */
[----:B------:R-:W-:Y:S01]  /*1850*/  UIADD3 UR26, UR42, 0x682, URZ ;  /* 0x000006822a1a7890 */ /* 0x000fe2000fffe03f */
[----:B------:R-:W-:Y:S01]  /*1860*/  UMOV UR27, 0x80000020 ;  /* 0x80000020001b7882 */ /* 0x000fe20000000000 */
[----:B------:R-:W-:Y:S02]  /*1870*/  WARPGROUP.DEPBAR.LE gsb0, 0x0 ;  /* 0x00008000000079c5 */ /* 0x000fe40000010000 */
[----:B------:R-:W-:-:S06]  /*1880*/  WARPGROUP.ARRIVE ;  /* 0x00000000000079c5 */ /* 0x000fcc0000000000 */
[----:B------:R-:W-:Y:S01]  /*1890*/  HGMMA.64x16x16.F32 R32, gdesc[UR20], RZ, !UPT, gsb0 ;  /* 0x00200000142079f0 */ /* 0x000fe2000c0008ff */
[----:B------:R-:W-:Y:S02]  /*18a0*/  UIADD3 UR20, UR6, 0x602, URZ ;  /* 0x0000060206147890 */ /* 0x000fe4000fffe03f */
[----:B------:R-:W-:Y:S01]  /*18b0*/  UIADD3 UR22, UR42, 0x482, URZ ;  /* 0x000004822a167890 */ /* 0x000fe2000fffe03f */
[----:B------:R-:W-:Y:S01]  /*18c0*/  UMOV UR21, 0x80000020 ;  /* 0x8000002000157882 */ /* 0x000fe20000000000 */
[----:B------:R-:W-:Y:S01]  /*18d0*/  UMOV UR23, 0x80000020 ;  /* 0x8000002000177882 */ /* 0x000fe20000000000 */
[----:B------:R-:W-:Y:S02]  /*18e0*/  UMOV UR25, UR21 ;  /* 0x0000001500197c82 */ /* 0x000fe40008000000 */
[----:B------:R-:W-:Y:S01]  /*18f0*/  UMOV UR24, UR20 ;  /* 0x0000001400187c82 */ /* 0x000fe20008000000 */
[----:B------:R-:W-:Y:S02]  /*1900*/  WARPGROUP.DEPBAR.LE gsb0, 0x0 ;  /* 0x00008000000079c5 */ /* 0x000fe40000010000 */
[----:B------:R-:W-:-:S06]  /*1910*/  WARPGROUP.ARRIVE ;  /* 0x00000000000079c5 */ /* 0x000fcc0000000000 */
[----:B------:R-:W-:Y:S01]  /*1920*/  HGMMA.64x16x16.F32 R24, gdesc[UR12], RZ, !UPT, gsb0 ;  /* 0x002000000c1879f0 */ /* 0x000fe2000c0008ff */
[----:B------:R-:W-:Y:S02]  /*1930*/  UIADD3 UR12, UR42, 0xc2, URZ ;  /* 0x000000c22a0c7890 */ /* 0x000fe4000fffe03f */
[----:B------:R-:W-:Y:S02]  /*1940*/  UIADD3 UR13, UR6, 0x300, URZ ;  /* 0x00000300060d7890 */ /* 0x000fe4000fffe03f */
[----:B------:R-:W-:Y:S01]  /*1950*/  UIADD3 UR14, UR6, 0x302, URZ ;  /* 0x00000302060e7890 */ /* 0x000fe2000fffe03f */
[----:B------:R-:W-:Y:S01]  /*1960*/  UMOV UR15, 0x80000020 ;  /* 0x80000020000f7882 */ /* 0x000fe20000000000 */
[----:B------:R-:W-:Y:S02]  /*1970*/  WARPGROUP.DEPBAR.LE gsb0, 0x0 ;  /* 0x00008000000079c5 */ /* 0x000fe40000010000 */
[----:B------:R-:W-:-:S06]  /*1980*/  WARPGROUP.ARRIVE ;  /* 0x00000000000079c5 */ /* 0x000fcc0000000000 */
[----:B------:R-:W-:Y:S01]  /*1990*/  HGMMA.64x16x16.F32 R96, gdesc[UR8], R96, gsb0 ;  /* 0x00200000086079f0 */ /* 0x000fe20008000860 */
[----:B------:R-:W-:Y:S01]  /*19a0*/  UIADD3 UR10, UR42, 0x42, URZ ;  /* 0x000000422a0a7890 */ /* 0x000fe2000fffe03f */
[----:B------:R-:W-:Y:S01]  /*19b0*/  UMOV UR8, UR4 ;  /* 0x0000000400087c82 */ /* 0x000fe20008000000 */
[----:B------:R-:W-:Y:S01]  /*19c0*/  UMOV UR9, UR5 ;  /* 0x0000000500097c82 */ /* 0x000fe20008000000 */
[----:B------:R-:W-:Y:S01]  /*19d0*/  UMOV UR11, 0x80000020 ;  /* 0x80000020000b7882 */ /* 0x000fe20000000000 */
[----:B------:R-:W-:Y:S02]  /*19e0*/  WARPGROUP.DEPBAR.LE gsb0, 0x0 ;  /* 0x00008000000079c5 */ /* 0x000fe40000010000 */
[----:B------:R-:W-:-:S06]  /*19f0*/  WARPGROUP.ARRIVE ;  /* 0x00000000000079c5 */ /* 0x000fcc0000000000 */
[----:B------:R-:W-:Y:S01]  /*1a00*/  HGMMA.64x16x16.F32 R88, gdesc[UR8], R88, gsb0 ;  /* 0x00200000085879f0 */ /* 0x000fe20008000858 */
[----:B------:R-:W-:Y:S01]  /*1a10*/  UMOV UR8, UR4 ;  /* 0x0000000400087c82 */ /* 0x000fe20008000000 */
[----:B------:R-:W-:Y:S01]  /*1a20*/  UMOV UR9, UR5 ;  /* 0x0000000500097c82 */ /* 0x000fe20008000000 */
[----:B------:R-:W-:Y:S01]  /*1a30*/  UMOV UR10, UR7 ;  /* 0x00000007000a7c82 */ /* 0x000fe20008000000 */
[----:B------:R-:W-:Y:S01]  /*1a40*/  UMOV UR11, 0x80000020 ;  /* 0x80000020000b7882 */ /* 0x000fe20000000000 */
[----:B------:R-:W-:Y:S01]  /*1a50*/  UIADD3 UR7, UR42, 0x102, URZ ;  /* 0x000001022a077890 */ /* 0x000fe2000fffe03f */
        /* <DEDUP_REMOVED lines=52> */
[----:B------:R-:W-:Y:S01]  /*1da0*/  UMOV UR9, 0x80000020 ;  /* 0x8000002000097882 */ /* 0x000fe20000000000 */
[----:B------:R-:W-:Y:S01]  /*1db0*/  UMOV UR10, UR12 ;  /* 0x0000000c000a7c82 */ /* 0x000fe20008000000 */
[----:B------:R-:W-:Y:S01]  /*1dc0*/  UMOV UR11, 0x80000020 ;  /* 0x80000020000b7882 */ /* 0x000fe20000000000 */
[----:B------:R-:W-:Y:S01]  /*1dd0*/  UIADD3 UR12, UR42, 0x300, URZ ;  /* 0x000003002a0c7890 */ /* 0x000fe2000fffe03f */
[----:B------:R-:W-:Y:S01]  /*1de0*/  UMOV UR13, 0x80000020 ;  /* 0x80000020000d7882 */ /* 0x000fe20000000000 */
[----:B------:R-:W-:Y:S02]  /*1df0*/  WARPGROUP.DEPBAR.LE gsb0, 0x0 ;  /* 0x00008000000079c5 */ /* 0x000fe40000010000 */
[----:B------:R-:W-:-:S06]  /*1e00*/  WARPGROUP.ARRIVE ;  /* 0x00000000000079c5 */ /* 0x000fcc0000000000 */
[----:B------:R-:W-:Y:S01]  /*1e10*/  HGMMA.64x16x16.F32 R96, gdesc[UR8], R96, gsb0 ;  /* 0x00200000086079f0 */ /* 0x000fe20008000860 */
[----:B------:R-:W-:Y:S01]  /*1e20*/  UIADD3 UR10, UR42, 0x280, URZ ;  /* 0x000002802a0a7890 */ /* 0x000fe2000fffe03f */
[----:B------:R-:W-:Y:S01]  /*1e30*/  UMOV UR11, 0x80000020 ;  /* 0x80000020000b7882 */ /* 0x000fe20000000000 */
[----:B------:R-:W-:Y:S02]  /*1e40*/  WARPGROUP.DEPBAR.LE gsb0, 0x0 ;  /* 0x00008000000079c5 */ /* 0x000fe40000010000 */
[----:B------:R-:W-:-:S06]  /*1e50*/  WARPGROUP.ARRIVE ;  /* 0x00000000000079c5 */ /* 0x000fcc0000000000 */
[----:B------:R-:W-:Y:S01]  /*1e60*/  HGMMA.64x16x16.F32 R88, gdesc[UR8], R88, gsb0 ;  /* 0x00200000085879f0 */ /* 0x000fe20008000858 */
        /* <DEDUP_REMOVED lines=33> */
[----:B------:R-:W-:Y:S01]  /*2080*/  UMOV UR14, UR16 ;  /* 0x00000010000e7c82 */ /* 0x000fe20008000000 */
[----:B------:R-:W-:Y:S02]  /*2090*/  UIADD3 UR16, UR6, 0x600, URZ ;  /* 0x0000060006107890 */ /* 0x000fe4000fffe03f */
        /* <DEDUP_REMOVED lines=10> */
[----:B------:R-:W-:Y:S02]  /*2140*/  UIADD3 UR10, UR42, 0x302, URZ ;  /* 0x000003022a0a7890 */ /* 0x000fe4000fffe03f */
        /* <DEDUP_REMOVED lines=48> */
[----:B------:R-:W-:Y:S03]  /*2450*/  HGMMA.64x16x16.F32 R24, gdesc[UR12], R24, gsb0 ;  /* 0x002000000c1879f0 */ /* 0x000fe60008000818 */
        /* <DEDUP_REMOVED lines=40> */
[----:B------:R-:W-:Y:S01]  /*26e0*/  ULDC UR7, c[0x0][0x988] ;  /* 0x0002620000077ab9 */ /* 0x000fe20000000800 */
        /* <DEDUP_REMOVED lines=15> */
[----:B------:R-:W-:Y:S01]  /*27e0*/  WARPGROUP.ARRIVE ;  /* 0x00000000000079c5 */ /* 0x000fe20000000000 */
[----:B------:R-:W-:Y:S01]  /*27f0*/  FMUL.FTZ R5, R96, UR6 ;  /* 0x0000000660057c20 */ /* 0x000fe20008410000 */
[----:B------:R-:W-:Y:S01]  /*2800*/  FMUL.FTZ R8, R98, UR6 ;  /* 0x0000000662087c20 */ /* 0x000fe20008410000 */
[----:B------:R-:W-:Y:S01]  /*2810*/  FMUL.FTZ R6, R99, UR6 ;  /* 0x0000000663067c20 */ /* 0x000fe20008410000 */
[----:B------:R-:W-:Y:S01]  /*2820*/  FMUL.FTZ R12, R102, UR6 ;  /* 0x00000006660c7c20 */ /* 0x000fe20008410000 */
[----:B------:R-:W-:Y:S01]  /*2830*/  FMUL.FTZ R10, R103, UR6 ;  /* 0x00000006670a7c20 */ /* 0x000fe20008410000 */
[----:B------:R-:W-:Y:S01]  /*2840*/  HGMMA.64x16x16.F32 R88, gdesc[UR20], R88, gsb0 ;  /* 0x00200000145879f0 */ /* 0x000fe20008000858 */
[----:B------:R-:W-:Y:S01]  /*2850*/  UIADD3 UR22, UR42, 0x502, URZ ;  /* 0x000005022a167890 */ /* 0x000fe2000fffe03f */
[----:B------:R-:W-:Y:S01]  /*2860*/  MUFU.TANH R5, R5 ;  /* 0x0000000500057308 */ /* 0x000fe20000002400 */
[----:B------:R-:W-:Y:S01]  /*2870*/  UMOV UR23, 0x80000020 ;  /* 0x8000002000177882 */ /* 0x000fe20000000000 */
[----:B------:R-:W-:Y:S01]  /*2880*/  FMUL.FTZ R4, R97, UR6 ;  /* 0x0000000661047c20 */ /* 0x000fe20008410000 */
[----:B------:R-:W-:Y:S01]  /*2890*/  FMUL.FTZ R7, R100, UR6 ;  /* 0x0000000664077c20 */ /* 0x000fe20008410000 */
[----:B------:R-:W-:-:S04]  /*28a0*/  FMUL.FTZ R9, R101, UR6 ;  /* 0x0000000665097c20 */ /* 0x000fc80008410000 */
[----:B------:R-:W0:Y:S08]  /*28b0*/  MUFU.TANH R8, R8 ;  /* 0x0000000800087308 */ /* 0x000e300000002400 */
[----:B------:R-:W1:Y:S08]  /*28c0*/  MUFU.TANH R6, R6 ;  /* 0x0000000600067308 */ /* 0x000e700000002400 */
[----:B------:R-:W-:Y:S08]  /*28d0*/  MUFU.TANH R12, R12 ;  /* 0x0000000c000c7308 */ /* 0x000ff00000002400 */
[----:B------:R-:W-:Y:S08]  /*28e0*/  MUFU.TANH R10, R10 ;  /* 0x0000000a000a7308 */ /* 0x000ff00000002400 */
[----:B------:R-:W-:Y:S08]  /*28f0*/  MUFU.TANH R4, R4 ;  /* 0x0000000400047308 */ /* 0x000ff00000002400 */
[----:B------:R-:W-:Y:S01]  /*2900*/  MUFU.TANH R7, R7 ;  /* 0x0000000700077308 */ /* 0x000fe20000002400 */
[----:B------:R-:W-:-:S02]  /*2910*/  WARPGROUP.DEPBAR.LE gsb0, 0x0 ;  /* 0x00008000000079c5 */ /* 0x000fc40000010000 */
        /* <DEDUP_REMOVED lines=8> */
[----:B------:R-:W2:Y:S01]  /*29a0*/  MUFU.TANH R14, R14 ;  /* 0x0000000e000e7308 */ /* 0x000ea20000002400 */
[----:B------:R-:W-:Y:S01]  /*29b0*/  UMOV UR23, 0x80000020 ;  /* 0x8000002000177882 */ /* 0x000fe20000000000 */
[----:B------:R-:W-:Y:S01]  /*29c0*/  FMUL.FTZ R13, R89, UR6 ;  /* 0x00000006590d7c20 */ /* 0x000fe20008410000 */
[----:B------:R-:W-:Y:S01]  /*29d0*/  FMUL.FTZ R21, R93, UR6 ;  /* 0x000000065d157c20 */ /* 0x000fe20008410000 */
[----:B------:R-:W-:-:S04]  /*29e0*/  FMUL.FTZ R15, R92, UR6 ;  /* 0x000000065c0f7c20 */ /* 0x000fc80008410000 */
[----:B------:R-:W3:Y:S08]  /*29f0*/  MUFU.TANH R20, R20 ;  /* 0x0000001400147308 */ /* 0x000ef00000002400 */
[----:B------:R-:W4:Y:S08]  /*2a00*/  MUFU.TANH R66, R66 ;  /* 0x0000004200427308 */ /* 0x000f300000002400 */
[----:B------:R-:W5:Y:S08]  /*2a10*/  MUFU.TANH R9, R9 ;  /* 0x0000000900097308 */ /* 0x000f700000002400 */
[----:B------:R-:W5:Y:S08]  /*2a20*/  MUFU.TANH R23, R23 ;  /* 0x0000001700177308 */ /* 0x000f700000002400 */
[----:B------:R-:W5:Y:S08]  /*2a30*/  MUFU.TANH R11, R11 ;  /* 0x0000000b000b7308 */ /* 0x000f700000002400 */
        /* <DEDUP_REMOVED lines=10> */
[----:B------:R-:W-:Y:S01]  /*2ae0*/  FMUL.FTZ R80, R87, UR6 ;  /* 0x0000000657507c20 */ /* 0x000fe20008410000 */
[----:B------:R-:W-:Y:S01]  /*2af0*/  UMOV UR23, 0x80000020 ;  /* 0x8000002000177882 */ /* 0x000fe20000000000 */
[----:B------:R-:W5:Y:S01]  /*2b00*/  MUFU.TANH R67, R67 ;  /* 0x0000004300437308 */ /* 0x000f620000002400 */
[----:B------:R-:W-:Y:S01]  /*2b10*/  FMUL.FTZ R64, R81, UR6 ;  /* 0x0000000651407c20 */ /* 0x000fe20008410000 */
[----:B------:R-:W-:-:S06]  /*2b20*/  FMUL.FTZ R81, R86, UR6 ;  /* 0x0000000656517c20 */ /* 0x000fcc0008410000 */
[----:B------:R-:W5:Y:S08]  /*2b30*/  MUFU.TANH R69, R69 ;  /* 0x0000004500457308 */ /* 0x000f700000002400 */
[----:B------:R-:W5:Y:S08]  /*2b40*/  MUFU.TANH R15, R15 ;  /* 0x0000000f000f7308 */ /* 0x000f700000002400 */
[----:B------:R-:W5:Y:S08]  /*2b50*/  MUFU.TANH R81, R81 ;  /* 0x0000005100517308 */ /* 0x000f700000002400 */
[----:B------:R-:W5:Y:S08]  /*2b60*/  MUFU.TANH R21, R21 ;  /* 0x0000001500157308 */ /* 0x000f700000002400 */
[----:B------:R-:W5:Y:S01]  /*2b70*/  MUFU.TANH R80, R80 ;  /* 0x0000005000507308 */ /* 0x000f620000002400 */
        /* <DEDUP_REMOVED lines=9> */
[----:B------:R-:W5:Y:S01]  /*2c10*/  MUFU.TANH R65, R65 ;  /* 0x0000004100417308 */ /* 0x000f620000002400 */
[----:B------:R-:W-:Y:S01]  /*2c20*/  UMOV UR23, 0x80000020 ;  /* 0x8000002000177882 */ /* 0x000fe20000000000 */
[----:B------:R-:W-:Y:S01]  /*2c30*/  FMUL.FTZ R78, R78, UR6 ;  /* 0x000000064e4e7c20 */ /* 0x000fe20008410000 */
[----:B------:R-:W-:Y:S01]  /*2c40*/  FMUL.FTZ R79, R79, UR6 ;  /* 0x000000064f4f7c20 */ /* 0x000fe20008410000 */
[----:B------:R-:W-:-:S04]  /*2c50*/  FMUL.FTZ R76, R76, UR6 ;  /* 0x000000064c4c7c20 */ /* 0x000fc80008410000 */
[----:B------:R-:W5:Y:S08]  /*2c60*/  MUFU.TANH R74, R74 ;  /* 0x0000004a004a7308 */ /* 0x000f700000002400 */
        /* <DEDUP_REMOVED lines=16> */
[----:B------:R-:W-:Y:S01]  /*2d70*/  LOP3.LUT R63, R22, 0xffffff80, RZ, 0xc0, !PT ;  /* 0xffffff80163f7812 */ /* 0x000fe200078ec0ff */
[----:B------:R-:W-:Y:S01]  /*2d80*/  FMUL.FTZ R58, R58, UR6 ;  /* 0x000000063a3a7c20 */ /* 0x000fe20008410000 */
[----:B------:R-:W5:Y:S01]  /*2d90*/  MUFU.TANH R79, R79 ;  /* 0x0000004f004f7308 */ /* 0x000f620000002400 */
[----:B------:R-:W-:-:S02]  /*2da0*/  FMUL.FTZ R62, R62, UR6 ;  /* 0x000000063e3e7c20 */ /* 0x000fc40008410000 */
[----:B------:R-:W-:-:S05]  /*2db0*/  IMAD.IADD R77, R16, 0x1, -R63 ;  /* 0x00000001104d7824 */ /* 0x000fca00078e0a3f */
[----:B------:R-:W-:Y:S01]  /*2dc0*/  SHF.R.S32.HI R84, RZ, 0x1f, R77 ;  /* 0x0000001fff547819 */ /* 0x000fe2000001144d */
[----:B------:R-:W5:Y:S03]  /*2dd0*/  MUFU.TANH R82, R82 ;  /* 0x0000005200527308 */ /* 0x000f660000002400 */
[----:B------:R-:W-:-:S04]  /*2de0*/  LEA.HI R84, R84, R77, RZ, 0x2 ;  /* 0x0000004d54547211 */ /* 0x000fc800078f10ff */
[----:B------:R-:W-:Y:S01]  /*2df0*/  LOP3.LUT R84, R84, 0x7ffffffc, RZ, 0xc0, !PT ;  /* 0x7ffffffc54547812 */ /* 0x000fe200078ec0ff */
[----:B------:R-:W5:Y:S04]  /*2e00*/  MUFU.TANH R58, R58 ;  /* 0x0000003a003a7308 */ /* 0x000f680000002400 */
[----:B------:R-:W-:-:S04]  /*2e10*/  IMAD.IADD R84, R77, 0x1, -R84 ;  /* 0x000000014d547824 */ /* 0x000fc800078e0a54 */
[----:B------:R-:W5:Y:S08]  /*2e20*/  MUFU.TANH R72, R72 ;  /* 0x0000004800487308 */ /* 0x000f700000002400 */
[----:B------:R-:W5:Y:S08]  /*2e30*/  MUFU.TANH R57, R57 ;  /* 0x0000003900397308 */ /* 0x000f700000002400 */
[----:B------:R-:W5:Y:S01]  /*2e40*/  MUFU.TANH R76, R76 ;  /* 0x0000004c004c7308 */ /* 0x000f620000002400 */
[----:B------:R-:W-:-:S02]  /*2e50*/  WARPGROUP.DEPBAR.LE gsb0, 0x0 ;  /* 0x00008000000079c5 */ /* 0x000fc40000010000 */
[----:B------:R-:W-:Y:S01]  /*2e60*/  WARPGROUP.ARRIVE ;  /* 0x00000000000079c5 */ /* 0x000fe20000000000 */
[----:B------:R-:W-:Y:S01]  /*2e70*/  FMUL.FTZ R22, R49, UR6 ;  /* 0x0000000631167c20 */ /* 0x000fe20008410000 */
[----:B------:R-:W-:-:S03]  /*2e80*/  IMAD.MOV.U32 R49, RZ, RZ, -0x2 ;  /* 0xfffffffeff317424 */ /* 0x000fc600078e00ff */
[----:B------:R-:W5:Y:S01]  /*2e90*/  MUFU.TANH R62, R62 ;  /* 0x0000003e003e7308 */ /* 0x000f620000002400 */
[----:B------:R-:W-:Y:S01]  /*2ea0*/  FMUL.FTZ R63, R50, UR6 ;  /* 0x00000006323f7c20 */ /* 0x000fe20008410000 */
[----:B------:R-:W-:Y:S01]  /*2eb0*/  FMUL.FTZ R50, R51, UR6 ;  /* 0x0000000633327c20 */ /* 0x000fe20008410000 */
[----:B------:R-:W-:Y:S01]  /*2ec0*/  HGMMA.64x16x16.F32 R40, gdesc[UR20], R40, gsb0 ;  /* 0x00200000142879f0 */ /* 0x000fe20008000828 */
[----:B------:R-:W-:Y:S01]  /*2ed0*/  IMAD R49, R84, R49, 0x90 ;  /* 0x0000009054317424 */ /* 0x000fe200078e0231 */
[----:B------:R-:W-:Y:S01]  /*2ee0*/  UIADD3 UR22, UR42, 0x642, URZ ;  /* 0x000006422a167890 */ /* 0x000fe2000fffe03f */
[----:B------:R-:W-:Y:S01]  /*2ef0*/  FMUL.FTZ R127, R55, UR6 ;  /* 0x00000006377f7c20 */ /* 0x000fe20008410000 */
[----:B------:R-:W-:Y:S01]  /*2f00*/  UMOV UR23, 0x80000020 ;  /* 0x8000002000177882 */ /* 0x000fe20000000000 */
[----:B------:R-:W5:Y:S01]  /*2f10*/  MUFU.TANH R75, R75 ;  /* 0x0000004b004b7308 */ /* 0x000f620000002400 */
[----:B------:R-:W-:Y:S01]  /*2f20*/  IADD3 R18, R18, R49, RZ ;  /* 0x0000003112127210 */ /* 0x000fe20007ffe0ff */
[----:B------:R-:W-:Y:S01]  /*2f30*/  FMUL.FTZ R125, R54, UR6 ;  /* 0x00000006367d7c20 */ /* 0x000fe20008410000 */
[----:B------:R-:W-:Y:S01]  /*2f40*/  FMUL.FTZ R53, R53, UR6 ;  /* 0x0000000635357c20 */ /* 0x000fe20008410000 */
[----:B------:R-:W-:Y:S01]  /*2f50*/  FMUL.FTZ R48, R48, UR6 ;  /* 0x0000000630307c20 */ /* 0x000fe20008410000 */
[----:B------:R-:W-:Y:S01]  /*2f60*/  FMUL.FTZ R52, R52, UR6 ;  /* 0x0000000634347c20 */ /* 0x000fe20008410000 */
[----:B------:R-:W-:-:S02]  /*2f70*/  IMAD R18, R17, -0x90, R18 ;  /* 0xffffff7011127824 */ /* 0x000fc400078e0212 */
[----:B------:R-:W5:Y:S03]  /*2f80*/  MUFU.TANH R61, R61 ;  /* 0x0000003d003d7308 */ /* 0x000f660000002400 */
[C---:B------:R-:W-:Y:S02]  /*2f90*/  ISETP.GT.AND P3, PT, R18.reuse, RZ, PT ;  /* 0x000000ff1200720c */ /* 0x040fe40003f64270 */
[----:B------:R-:W-:Y:S02]  /*2fa0*/  ISETP.GT.AND P6, PT, R18, 0x1, PT ;  /* 0x000000011200780c */ /* 0x000fe40003fc4270 */
[----:B0-----:R-:W-:Y:S01]  /*2fb0*/  FSEL R77, R8, -INF , P3 ;  /* 0xff800000084d7808 */ /* 0x001fe20001800000 */
[----:B------:R-:W0:Y:S01]  /*2fc0*/  MUFU.TANH R83, R83 ;  /* 0x0000005300537308 */ /* 0x000e220000002400 */
[----:B------:R-:W-:Y:S02]  /*2fd0*/  FSEL R5, R5, -INF , P3 ;  /* 0xff80000005057808 */ /* 0x000fe40001800000 */
[----:B------:R-:W-:-:S02]  /*2fe0*/  ISETP.GT.AND P3, PT, R18, 0x11, PT ;  /* 0x000000111200780c */ /* 0x000fc40003f64270 */
[----:B------:R-:W-:Y:S02]  /*2ff0*/  ISETP.GT.AND P5, PT, R18, 0x8, PT ;  /* 0x000000081200780c */ /* 0x000fe40003fa4270 */
[----:B-1----:R-:W-:Y:S01]  /*3000*/  FSEL R6, R6, -INF , P6 ;  /* 0xff80000006067808 */ /* 0x002fe20003000000 */
[----:B------:R-:W1:Y:S01]  /*3010*/  MUFU.TANH R63, R63 ;  /* 0x0000003f003f7308 */ /* 0x000e620000002400 */
[----:B--2---:R-:W-:Y:S02]  /*3020*/  FSEL R95, R14, -INF , P3 ;  /* 0xff8000000e5f7808 */ /* 0x004fe40001800000 */
[----:B------:R-:W-:Y:S02]  /*3030*/  ISETP.GT.AND P4, PT, R18, 0x9, PT ;  /* 0x000000091200780c */ /* 0x000fe40003f84270 */
[----:B------:R-:W-:Y:S02]  /*3040*/  FSEL R85, R12, -INF , P5 ;  /* 0xff8000000c557808 */ /* 0x000fe40002800000 */
[----:B------:R-:W-:Y:S01]  /*3050*/  FMNMX.FTZ R14, R77, R6, !PT ;  /* 0x000000064d0e7209 */ /* 0x000fe20007810000 */
[----:B------:R-:W2:Y:S01]  /*3060*/  MUFU.TANH R56, R56 ;  /* 0x0000003800387308 */ /* 0x000ea20000002400 */
[----:B------:R-:W-:-:S02]  /*3070*/  ISETP.GT.AND P2, PT, R18, 0x10, PT ;  /* 0x000000101200780c */ /* 0x000fc40003f44270 */
[----:B------:R-:W-:Y:S02]  /*3080*/  FSEL R87, R10, -INF , P4 ;  /* 0xff8000000a577808 */ /* 0x000fe40002000000 */
[----:B------:R-:W-:Y:S02]  /*3090*/  FMNMX.FTZ R14, R85, R14, !PT ;  /* 0x0000000e550e7209 */ /* 0x000fe40007810000 */
[----:B---3--:R-:W-:Y:S01]  /*30a0*/  FSEL R93, R20, -INF , P2 ;  /* 0xff800000145d7808 */ /* 0x008fe20001000000 */
[----:B------:R-:W3:Y:S01]  /*30b0*/  MUFU.TANH R50, R50 ;  /* 0x0000003200327308 */ /* 0x000ee20000002400 */
[----:B------:R-:W-:Y:S02]  /*30c0*/  FMNMX.FTZ R20, R87, R14, !PT ;  /* 0x0000000e57147209 */ /* 0x000fe40007810000 */
[----:B------:R-:W-:Y:S02]  /*30d0*/  FSEL R4, R4, -INF , P6 ;  /* 0xff80000004047808 */ /* 0x000fe40003000000 */
[----:B------:R-:W-:Y:S01]  /*30e0*/  ISETP.GT.AND P6, PT, R18, 0x18, PT ;  /* 0x000000181200780c */ /* 0x000fe20003fc4270 */
[----:B------:R-:W-:-:S02]  /*30f0*/  WARPGROUP.DEPBAR.LE gsb0, 0x0 ;  /* 0x00008000000079c5 */ /* 0x000fc40000010000 */
[----:B------:R-:W-:Y:S01]  /*3100*/  WARPGROUP.ARRIVE ;  /* 0x00000000000079c5 */ /* 0x000fe20000000000 */
[----:B------:R-:W-:Y:S01]  /*3110*/  FMNMX.FTZ R20, R93, R20, !PT ;  /* 0x000000145d147209 */ /* 0x000fe20007810000 */
[----:B------:R-:W-:Y:S01]  /*3120*/  FMUL.FTZ R40, R40, UR6 ;  /* 0x0000000628287c20 */ /* 0x000fe20008410000 */
[----:B------:R-:W-:Y:S01]  /*3130*/  FSEL R7, R7, -INF , P5 ;  /* 0xff80000007077808 */ /* 0x000fe20002800000 */
[----:B------:R-:W-:Y:S01]  /*3140*/  FMUL.FTZ R41, R41, UR6 ;  /* 0x0000000629297c20 */ /* 0x000fe20008410000 */
[----:B------:R-:W-:Y:S01]  /*3150*/  ISETP.GT.AND P5, PT, R18, 0x19, PT ;  /* 0x000000191200780c */ /* 0x000fe20003fa4270 */
[----:B------:R-:W-:Y:S01]  /*3160*/  HGMMA.64x16x16.F32 R32, gdesc[UR20], R32, gsb0 ;  /* 0x00200000142079f0 */ /* 0x000fe20008000820 */
[----:B----4-:R-:W-:Y:S01]  /*3170*/  FSEL R97, R66, -INF , P6 ;  /* 0xff80000042617808 */ /* 0x010fe20003000000 */
[----:B------:R4:W-:Y:S01]  /*3180*/  MUFU.TANH R8, R40 ;  /* 0x0000002800087308 */ /* 0x0009e20000002400 */
[----:B------:R-:W-:Y:S01]  /*3190*/  FMNMX.FTZ R20, R95, R20, !PT ;  /* 0x000000145f147209 */ /* 0x000fe20007810000 */
[----:B------:R-:W-:Y:S01]  /*31a0*/  FMUL.FTZ R129, R42, UR6 ;  /* 0x000000062a817c20 */ /* 0x000fe20008410000 */
[----:B-----5:R-:W-:Y:S01]  /*31b0*/  FSEL R9, R9, -INF , P4 ;  /* 0xff80000009097808 */ /* 0x020fe20002000000 */
[----:B------:R-:W-:Y:S01]  /*31c0*/  FMUL.FTZ R131, R43, UR6 ;  /* 0x000000062b837c20 */ /* 0x000fe20008410000 */
[----:B------:R-:W-:Y:S01]  /*31d0*/  ISETP.GT.AND P4, PT, R18, 0x20, PT ;  /* 0x000000201200780c */ /* 0x000fe20003f84270 */
[----:B------:R-:W-:Y:S01]  /*31e0*/  FMUL.FTZ R42, R45, UR6 ;  /* 0x000000062d2a7c20 */ /* 0x000fe20008410000 */
[----:B------:R-:W-:Y:S01]  /*31f0*/  FSEL R99, R23, -INF , P5 ;  /* 0xff80000017637808 */ /* 0x000fe20002800000 */
[----:B------:R5:W-:Y:S01]  /*3200*/  MUFU.TANH R12, R41 ;  /* 0x00000029000c7308 */ /* 0x000be20000002400 */
[----:B------:R-:W-:Y:S01]  /*3210*/  FMNMX.FTZ R20, R97, R20, !PT ;  /* 0x0000001461147209 */ /* 0x000fe20007810000 */
[----:B------:R-:W-:Y:S01]  /*3220*/  FMUL.FTZ R55, R47, UR6 ;  /* 0x000000062f377c20 */ /* 0x000fe20008410000 */
[----:B------:R-:W-:Y:S01]  /*3230*/  FSEL R11, R11, -INF , P2 ;  /* 0xff8000000b0b7808 */ /* 0x000fe20001000000 */
[----:B------:R-:W-:Y:S01]  /*3240*/  FMUL.FTZ R46, R46, UR6 ;  /* 0x000000062e2e7c20 */ /* 0x000fe20008410000 */
[----:B------:R-:W-:Y:S01]  /*3250*/  ISETP.GT.AND P2, PT, R18, 0x21, PT ;  /* 0x000000211200780c */ /* 0x000fe20003f44270 */
[----:B------:R-:W-:Y:S01]  /*3260*/  FMUL.FTZ R44, R44, UR6 ;  /* 0x000000062c2c7c20 */ /* 0x000fe20008410000 */
[----:B------:R-:W-:Y:S01]  /*3270*/  FSEL R101, R67, -INF , P4 ;  /* 0xff80000043657808 */ /* 0x000fe20002000000 */
[----:B------:R0:W-:Y:S01]  /*3280*/  MUFU.TANH R14, R42 ;  /* 0x0000002a000e7308 */ /* 0x0001e20000002400 */
[----:B------:R-:W-:Y:S01]  /*3290*/  FMNMX.FTZ R20, R99, R20, !PT ;  /* 0x0000001463147209 */ /* 0x000fe20007810000 */
[----:B------:R-:W-:Y:S01]  /*32a0*/  IMAD.MOV.U32 R66, RZ, RZ, R71 ;  /* 0x000000ffff427224 */ /* 0x000fe200078e0047 */
[----:B------:R-:W-:-:S02]  /*32b0*/  FSEL R13, R13, -INF , P3 ;  /* 0xff8000000d0d7808 */ /* 0x000fc40001800000 */
[C---:B------:R-:W-:Y:S02]  /*32c0*/  ISETP.GT.AND P3, PT, R18.reuse, 0x28, PT ;  /* 0x000000281200780c */ /* 0x040fe40003f64270 */
[----:B------:R-:W-:Y:S01]  /*32d0*/  FSEL R103, R69, -INF , P2 ;  /* 0xff80000045677808 */ /* 0x000fe20001000000 */
[----:B------:R-:W3:Y:S01]  /*32e0*/  MUFU.TANH R59, R59 ;  /* 0x0000003b003b7308 */ /* 0x000ee20000002400 */
[----:B------:R-:W-:Y:S02]  /*32f0*/  FMNMX.FTZ R20, R101, R20, !PT ;  /* 0x0000001465147209 */ /* 0x000fe40007810000 */
[----:B------:R-:W-:Y:S02]  /*3300*/  FSEL R15, R15, -INF , P6 ;  /* 0xff8000000f0f7808 */ /* 0x000fe40003000000 */
[----:B------:R-:W-:Y:S02]  /*3310*/  ISETP.GT.AND P6, PT, R18, 0x29, PT ;  /* 0x000000291200780c */ /* 0x000fe40003fc4270 */
[----:B------:R-:W-:Y:S01]  /*3320*/  FSEL R81, R81, -INF , P3 ;  /* 0xff80000051517808 */ /* 0x000fe20001800000 */
[----:B------:R-:W3:Y:S01]  /*3330*/  MUFU.TANH R125, R125 ;  /* 0x0000007d007d7308 */ /* 0x000ee20000002400 */
[----:B------:R-:W-:-:S02]  /*3340*/  FMNMX.FTZ R20, R103, R20, !PT ;  /* 0x0000001467147209 */ /* 0x000fc40007810000 */
[----:B------:R-:W-:Y:S02]  /*3350*/  FSEL R21, R21, -INF , P5 ;  /* 0xff80000015157808 */ /* 0x000fe40002800000 */
[----:B------:R-:W-:Y:S02]  /*3360*/  ISETP.GT.AND P5, PT, R18, 0x30, PT ;  /* 0x000000301200780c */ /* 0x000fe40003fa4270 */
[----:B------:R-:W-:Y:S01]  /*3370*/  FSEL R105, R80, -INF , P6 ;  /* 0xff80000050697808 */ /* 0x000fe20003000000 */
[----:B------:R-:W3:Y:S01]  /*3380*/  MUFU.TANH R60, R60 ;  /* 0x0000003c003c7308 */ /* 0x000ee20000002400 */
[----:B----4-:R-:W-:Y:S02]  /*3390*/  FMNMX.FTZ R40, R81, R20, !PT ;  /* 0x0000001451287209 */ /* 0x010fe40007810000 */
[----:B------:R-:W-:Y:S02]  /*33a0*/  FSEL R23, R65, -INF , P4 ;  /* 0xff80000041177808 */ /* 0x000fe40002000000 */
[----:B------:R-:W-:-:S02]  /*33b0*/  ISETP.GT.AND P4, PT, R18, 0x31, PT ;  /* 0x000000311200780c */ /* 0x000fc40003f84270 */
[----:B------:R-:W-:Y:S01]  /*33c0*/  FSEL R107, R74, -INF , P5 ;  /* 0xff8000004a6b7808 */ /* 0x000fe20002800000 */
[----:B------:R4:W-:Y:S01]  /*33d0*/  MUFU.TANH R54, R53 ;  /* 0x0000003500367308 */ /* 0x0009e20000002400 */
[----:B------:R-:W-:Y:S01]  /*33e0*/  FMNMX.FTZ R40, R105, R40, !PT ;  /* 0x0000002869287209 */ /* 0x000fe20007810000 */
[----:B------:R-:W-:Y:S02]  /*33f0*/  WARPGROUP.DEPBAR.LE gsb0, 0x0 ;  /* 0x00008000000079c5 */ /* 0x000fe40000010000 */
[----:B------:R-:W-:Y:S01]  /*3400*/  WARPGROUP.ARRIVE ;  /* 0x00000000000079c5 */ /* 0x000fe20000000000 */
[----:B-----5:R-:W-:Y:S01]  /*3410*/  FSEL R41, R64, -INF , P2 ;  /* 0xff80000040297808 */ /* 0x020fe20001000000 */
[----:B------:R-:W-:Y:S01]  /*3420*/  FMUL.FTZ R20, R33, UR6 ;  /* 0x0000000621147c20 */ /* 0x000fe20008410000 */
[----:B------:R-:W-:Y:S01]  /*3430*/  ISETP.GT.AND P2, PT, R18, 0x38, PT ;  /* 0x000000381200780c */ /* 0x000fe20003f44270 */
[----:B------:R-:W5:Y:S01]  /*3440*/  MUFU.TANH R127, R127 ;  /* 0x0000007f007f7308 */ /* 0x000f620000002400 */
[----:B------:R-:W-:Y:S01]  /*3450*/  FSEL R109, R73, -INF , P4 ;  /* 0xff800000496d7808 */ /* 0x000fe20002000000 */
[----:B------:R-:W-:Y:S01]  /*3460*/  HGMMA.64x16x16.F32 R24, gdesc[UR24], R24, gsb0 ;  /* 0x00200000181879f0 */ /* 0x000fe20008000818 */
[----:B------:R-:W-:Y:S01]  /*3470*/  FMNMX.FTZ R40, R107, R40, !PT ;  /* 0x000000286b287209 */ /* 0x000fe20007810000 */
[----:B------:R-:W-:Y:S01]  /*3480*/  FMUL.FTZ R34, R34, UR6 ;  /* 0x0000000622227c20 */ /* 0x000fe20008410000 */
[----:B------:R-:W-:Y:S01]  /*3490*/  FSEL R43, R70, -INF , P3 ;  /* 0xff800000462b7808 */ /* 0x000fe20001800000 */
[----:B------:R-:W-:Y:S01]  /*34a0*/  FMUL.FTZ R38, R38, UR6 ;  /* 0x0000000626267c20 */ /* 0x000fe20008410000 */
[----:B------:R-:W-:Y:S01]  /*34b0*/  ISETP.GT.AND P3, PT, R18, 0x39, PT ;  /* 0x000000391200780c */ /* 0x000fe20003f64270 */
[----:B------:R-:W5:Y:S01]  /*34c0*/  MUFU.TANH R48, R48 ;  /* 0x0000003000307308 */ /* 0x000f620000002400 */
[----:B------:R-:W-:Y:S01]  /*34d0*/  FSEL R111, R78, -INF , P2 ;  /* 0xff8000004e6f7808 */ /* 0x000fe20001000000 */
[----:B------:R-:W-:Y:S01]  /*34e0*/  FMUL.FTZ R32, R32, UR6 ;  /* 0x0000000620207c20 */ /* 0x000fe20008410000 */
[----:B------:R-:W-:Y:S01]  /*34f0*/  FMNMX.FTZ R40, R109, R40, !PT ;  /* 0x000000286d287209 */ /* 0x000fe20007810000 */
[----:B------:R-:W-:Y:S01]  /*3500*/  FMUL.FTZ R36, R36, UR6 ;  /* 0x0000000624247c20 */ /* 0x000fe20008410000 */
[----:B------:R-:W-:Y:S01]  /*3510*/  FSEL R45, R68, -INF , P6 ;  /* 0xff800000442d7808 */ /* 0x000fe20003000000 */
[----:B------:R-:W-:Y:S01]  /*3520*/  IMAD.U32 R74, RZ, RZ, UR7 ;  /* 0x00000007ff4a7e24 */ /* 0x000fe2000f8e00ff */
[----:B------:R-:W-:Y:S01]  /*3530*/  ISETP.GT.AND P6, PT, R18, 0x40, PT ;  /* 0x000000401200780c */ /* 0x000fe20003fc4270 */
[----:B------:R1:W-:Y:S01]  /*3540*/  MUFU.TANH R135, R55 ;  /* 0x0000003700877308 */ /* 0x0003e20000002400 */
[----:B------:R-:W-:Y:S01]  /*3550*/  FSEL R79, R79, -INF , P3 ;  /* 0xff8000004f4f7808 */ /* 0x000fe20001800000 */
[--C-:B------:R-:W-:Y:S01]  /*3560*/  IMAD.MOV.U32 R70, RZ, RZ, R71.reuse ;  /* 0x000000ffff467224 */ /* 0x100fe200078e0047 */
[----:B0-----:R-:W-:Y:S01]  /*3570*/  FMNMX.FTZ R42, R111, R40, !PT ;  /* 0x000000286f2a7209 */ /* 0x001fe20007810000 */
[----:B------:R-:W-:Y:S01]  /*3580*/  FMUL.FTZ R40, R35, UR6 ;  /* 0x0000000623287c20 */ /* 0x000fe20008410000 */
[----:B------:R-:W-:Y:S01]  /*3590*/  FSEL R47, R82, -INF , P5 ;  /* 0xff800000522f7808 */ /* 0x000fe20002800000 */
[----:B------:R-:W-:Y:S01]  /*35a0*/  IMAD.MOV.U32 R68, RZ, RZ, R71 ;  /* 0x000000ffff447224 */ /* 0x000fe200078e0047 */
[----:B------:R-:W-:Y:S01]  /*35b0*/  ISETP.GT.AND P5, PT, R18, 0x41, PT ;  /* 0x000000411200780c */ /* 0x000fe20003fa4270 */
[----:B------:R-:W0:Y:S01]  /*35c0*/  MUFU.TANH R129, R129 ;  /* 0x0000008100817308 */ /* 0x000e220000002400 */
[----:B------:R-:W-:-:S02]  /*35d0*/  FSEL R113, R58, -INF , P6 ;  /* 0xff8000003a717808 */ /* 0x000fc40003000000 */
[----:B------:R-:W-:Y:S02]  /*35e0*/  FMNMX.FTZ R42, R79, R42, !PT ;  /* 0x0000002a4f2a7209 */ /* 0x000fe40007810000 */
[----:B------:R-:W-:Y:S02]  /*35f0*/  FSEL R49, R72, -INF , P4 ;  /* 0xff80000048317808 */ /* 0x000fe40002000000 */
[----:B------:R-:W-:Y:S01]  /*3600*/  ISETP.GT.AND P4, PT, R18, 0x48, PT ;  /* 0x000000481200780c */ /* 0x000fe20003f84270 */
[----:B------:R-:W0:Y:S01]  /*3610*/  MUFU.TANH R22, R22 ;  /* 0x0000001600167308 */ /* 0x000e220000002400 */
[----:B------:R-:W-:Y:S02]  /*3620*/  FSEL R115, R57, -INF , P5 ;  /* 0xff80000039737808 */ /* 0x000fe40002800000 */
[----:B------:R-:W-:Y:S02]  /*3630*/  FMNMX.FTZ R42, R113, R42, !PT ;  /* 0x0000002a712a7209 */ /* 0x000fe40007810000 */
[----:B------:R-:W-:-:S02]  /*3640*/  FSEL R51, R76, -INF , P2 ;  /* 0xff8000004c337808 */ /* 0x000fc40001000000 */
[----:B------:R-:W-:Y:S01]  /*3650*/  ISETP.GT.AND P2, PT, R18, 0x49, PT ;  /* 0x000000491200780c */ /* 0x000fe20003f44270 */
[----:B------:R-:W0:Y:S01]  /*3660*/  MUFU.TANH R131, R131 ;  /* 0x0000008300837308 */ /* 0x000e220000002400 */
[----:B------:R-:W-:Y:S02]  /*3670*/  FSEL R117, R62, -INF , P4 ;  /* 0xff8000003e757808 */ /* 0x000fe40002000000 */
[----:B------:R-:W-:Y:S02]  /*3680*/  FMNMX.FTZ R42, R115, R42, !PT ;  /* 0x0000002a732a7209 */ /* 0x000fe40007810000 */
[----:B----4-:R-:W-:Y:S02]  /*3690*/  FSEL R53, R75, -INF , P3 ;  /* 0xff8000004b357808 */ /* 0x010fe40001800000 */
[----:B------:R-:W-:Y:S01]  /*36a0*/  ISETP.GT.AND P3, PT, R18, 0x50, PT ;  /* 0x000000501200780c */ /* 0x000fe20003f64270 */
[----:B------:R-:W4:Y:S01]  /*36b0*/  MUFU.TANH R52, R52 ;  /* 0x0000003400347308 */ /* 0x000f220000002400 */
[----:B------:R-:W-:-:S02]  /*36c0*/  FSEL R119, R61, -INF , P2 ;  /* 0xff8000003d777808 */ /* 0x000fc40001000000 */
[----:B------:R-:W-:Y:S02]  /*36d0*/  FMNMX.FTZ R42, R117, R42, !PT ;  /* 0x0000002a752a7209 */ /* 0x000fe40007810000 */
[----:B-1----:R-:W-:Y:S01]  /*36e0*/  FSEL R55, R83, -INF , P6 ;  /* 0xff80000053377808 */ /* 0x002fe20003000000 */
[----:B------:R-:W-:Y:S02]  /*36f0*/  WARPGROUP.DEPBAR.LE gsb0, 0x0 ;  /* 0x00008000000079c5 */ /* 0x000fe40000010000 */
[----:B------:R-:W-:Y:S01]  /*3700*/  ISETP.GT.AND P6, PT, R18, 0x51, PT ;  /* 0x000000511200780c */ /* 0x000fe20003fc4270 */
[----:B------:R-:W1:Y:S01]  /*3710*/  MUFU.TANH R46, R46 ;  /* 0x0000002e002e7308 */ /* 0x000e620000002400 */
[----:B------:R-:W-:Y:S01]  /*3720*/  FSEL R121, R63, -INF , P3 ;  /* 0xff8000003f797808 */ /* 0x000fe20001800000 */
[----:B------:R-:W-:Y:S01]  /*3730*/  FMUL.FTZ R26, R26, UR6 ;  /* 0x000000061a1a7c20 */ /* 0x000fe20008410000 */
[----:B------:R-:W-:Y:S01]  /*3740*/  FMNMX.FTZ R42, R119, R42, !PT ;  /* 0x0000002a772a7209 */ /* 0x000fe20007810000 */
[----:B------:R-:W-:Y:S01]  /*3750*/  FMUL.FTZ R30, R30, UR6 ;  /* 0x000000061e1e7c20 */ /* 0x000fe20008410000 */
[----:B--2---:R-:W-:-:S02]  /*3760*/  FSEL R33, R56, -INF , P5 ;  /* 0xff80000038217808 */ /* 0x004fc40002800000 */
[----:B------:R-:W-:Y:S01]  /*3770*/  ISETP.GT.AND P5, PT, R18, 0x58, PT ;  /* 0x000000581200780c */ /* 0x000fe20003fa4270 */
[----:B------:R-:W2:Y:S01]  /*3780*/  MUFU.TANH R34, R34 ;  /* 0x0000002200227308 */ /* 0x000ea20000002400 */
[----:B---3--:R-:W-:Y:S02]  /*3790*/  FSEL R123, R50, -INF , P6 ;  /* 0xff800000327b7808 */ /* 0x008fe40003000000 */
[----:B------:R-:W-:Y:S02]  /*37a0*/  FMNMX.FTZ R42, R121, R42, !PT ;  /* 0x0000002a792a7209 */ /* 0x000fe40007810000 */
[----:B------:R-:W-:Y:S02]  /*37b0*/  FSEL R57, R59, -INF , P4 ;  /* 0xff8000003b397808 */ /* 0x000fe40002000000 */
[----:B------:R-:W-:Y:S01]  /*37c0*/  ISETP.GT.AND P4, PT, R18, 0x59, PT ;  /* 0x000000591200780c */ /* 0x000fe20003f84270 */
[----:B------:R-:W3:Y:S01]  /*37d0*/  MUFU.TANH R10, R44 ;  /* 0x0000002c000a7308 */ /* 0x000ee20000002400 */
[----:B------:R-:W-:-:S02]  /*37e0*/  FSEL R125, R125, -INF , P5 ;  /* 0xff8000007d7d7808 */ /* 0x000fc40002800000 */
[----:B------:R-:W-:Y:S02]  /*37f0*/  FMNMX.FTZ R42, R123, R42, !PT ;  /* 0x0000002a7b2a7209 */ /* 0x000fe40007810000 */
[----:B------:R-:W-:Y:S02]  /*3800*/  FSEL R35, R60, -INF , P2 ;  /* 0xff8000003c237808 */ /* 0x000fe40001000000 */
[----:B------:R-:W-:Y:S01]  /*3810*/  ISETP.GT.AND P2, PT, R18, 0x60, PT ;  /* 0x000000601200780c */ /* 0x000fe20003f44270 */
[----:B------:R-:W3:Y:S01]  /*3820*/  MUFU.TANH R40, R40 ;  /* 0x0000002800287308 */ /* 0x000ee20000002400 */
[----:B-----5:R-:W-:Y:S02]  /*3830*/  FSEL R127, R127, -INF , P4 ;  /* 0xff8000007f7f7808 */ /* 0x020fe40002000000 */
[----:B------:R-:W-:Y:S02]  /*3840*/  FMNMX.FTZ R42, R125, R42, !PT ;  /* 0x0000002a7d2a7209 */ /* 0x000fe40007810000 */
[----:B------:R-:W-:-:S02]  /*3850*/  FSEL R59, R48, -INF , P3 ;  /* 0xff800000303b7808 */ /* 0x000fc40001800000 */
[----:B------:R-:W-:Y:S01]  /*3860*/  ISETP.GT.AND P3, PT, R18, 0x61, PT ;  /* 0x000000611200780c */ /* 0x000fe20003f64270 */
[----:B------:R-:W5:Y:S01]  /*3870*/  MUFU.TANH R38, R38 ;  /* 0x0000002600267308 */ /* 0x000f620000002400 */
[----:B0-----:R-:W-:Y:S02]  /*3880*/  FSEL R129, R129, -INF , P2 ;  /* 0xff80000081817808 */ /* 0x001fe40001000000 */
[----:B------:R-:W-:Y:S02]  /*3890*/  FMNMX.FTZ R42, R127, R42, !PT ;  /* 0x0000002a7f2a7209 */ /* 0x000fe40007810000 */
[----:B------:R-:W-:Y:S01]  /*38a0*/  FSEL R61, R22, -INF , P6 ;  /* 0xff800000163d7808 */ /* 0x000fe20003000000 */
[----:B------:R-:W-:Y:S01]  /*38b0*/  FMUL.FTZ R22, R39, UR6 ;  /* 0x0000000627167c20 */ /* 0x000fe20008410000 */
[----:B------:R-:W-:Y:S01]  /*38c0*/  ISETP.GT.AND P6, PT, R18, 0x68, PT ;  /* 0x000000681200780c */ /* 0x000fe20003fc4270 */
[----:B------:R-:W-:Y:S01]  /*38d0*/  MUFU.TANH R32, R32 ;  /* 0x0000002000207308 */ /* 0x000fe20000002400 */
[----:B------:R-:W-:-:S02]  /*38e0*/  FSEL R131, R131, -INF , P3 ;  /* 0xff80000083837808 */ /* 0x000fc40001800000 */
[----:B------:R-:W-:Y:S02]  /*38f0*/  FMNMX.FTZ R42, R129, R42, !PT ;  /* 0x0000002a812a7209 */ /* 0x000fe40007810000 */
[----:B----4-:R-:W-:Y:S02]  /*3900*/  FSEL R63, R52, -INF , P5 ;  /* 0xff800000343f7808 */ /* 0x010fe40002800000 */
[----:B------:R-:W-:Y:S01]  /*3910*/  ISETP.GT.AND P5, PT, R18, 0x69, PT ;  /* 0x000000691200780c */ /* 0x000fe20003fa4270 */
[----:B------:R-:W0:Y:S01]  /*3920*/  MUFU.TANH R22, R22 ;  /* 0x0000001600167308 */ /* 0x000e220000002400 */
[----:B-1----:R-:W-:Y:S02]  /*3930*/  FSEL R133, R46, -INF , P6 ;  /* 0xff8000002e857808 */ /* 0x002fe40003000000 */
[----:B------:R-:W-:Y:S02]  /*3940*/  FMNMX.FTZ R42, R131, R42, !PT ;  /* 0x0000002a832a7209 */ /* 0x000fe40007810000 */
[----:B------:R-:W-:-:S02]  /*3950*/  FSEL R65, R54, -INF , P4 ;  /* 0xff80000036417808 */ /* 0x000fc40002000000 */
[----:B------:R-:W-:Y:S01]  /*3960*/  ISETP.GT.AND P4, PT, R18, 0x70, PT ;  /* 0x000000701200780c */ /* 0x000fe20003f84270 */
[----:B------:R-:W1:Y:S01]  /*3970*/  MUFU.TANH R26, R26 ;  /* 0x0000001a001a7308 */ /* 0x000e620000002400 */
[----:B------:R-:W-:Y:S01]  /*3980*/  FSEL R39, R8, -INF , P2 ;  /* 0xff80000008277808 */ /* 0x000fe20001000000 */
[----:B------:R-:W-:Y:S01]  /*3990*/  FMUL.FTZ R8, R27, UR6 ;  /* 0x000000061b087c20 */ /* 0x000fe20008410000 */
[----:B------:R-:W-:Y:S02]  /*39a0*/  FSEL R135, R135, -INF , P5 ;  /* 0xff80000087877808 */ /* 0x000fe40002800000 */
[----:B------:R-:W-:Y:S02]  /*39b0*/  FMNMX.FTZ R42, R133, R42, !PT ;  /* 0x0000002a852a7209 */ /* 0x000fe40007810000 */
[----:B------:R-:W-:Y:S01]  /*39c0*/  FSEL R67, R12, -INF , P3 ;  /* 0xff8000000c437808 */ /* 0x000fe20001800000 */
[----:B------:R-:W4:Y:S01]  /*39d0*/  MUFU.TANH R20, R20 ;  /* 0x0000001400147308 */ /* 0x000f220000002400 */
[----:B------:R-:W-:-:S02]  /*39e0*/  ISETP.GT.AND P3, PT, R18, 0x71, PT ;  /* 0x000000711200780c */ /* 0x000fc40003f64270 */
[----:B--2---:R-:W-:Y:S01]  /*39f0*/  FSEL R137, R34, -INF , P4 ;  /* 0xff80000022897808 */ /* 0x004fe20002000000 */
[----:B------:R-:W-:Y:S01]  /*3a00*/  FMUL.FTZ R34, R28, UR6 ;  /* 0x000000061c227c20 */ /* 0x000fe20008410000 */
[----:B------:R-:W-:Y:S02]  /*3a10*/  FMNMX.FTZ R42, R135, R42, !PT ;  /* 0x0000002a872a7209 */ /* 0x000fe40007810000 */
[----:B------:R-:W-:Y:S01]  /*3a20*/  ISETP.GT.AND P2, PT, R18, 0x78, PT ;  /* 0x000000781200780c */ /* 0x000fe20003f44270 */
[----:B------:R-:W2:Y:S01]  /*3a30*/  MUFU.TANH R8, R8 ;  /* 0x0000000800087308 */ /* 0x000ea20000002400 */
[----:B---3--:R-:W-:Y:S01]  /*3a40*/  FSEL R27, R10, -INF , P6 ;  /* 0xff8000000a1b7808 */ /* 0x008fe20003000000 */
[----:B------:R-:W-:Y:S01]  /*3a50*/  FMUL.FTZ R10, R31, UR6 ;  /* 0x000000061f0a7c20 */ /* 0x000fe20008410000 */
[----:B------:R-:W-:Y:S02]  /*3a60*/  FSEL R139, R40, -INF , P3 ;  /* 0xff800000288b7808 */ /* 0x000fe40001800000 */
[----:B------:R-:W-:-:S02]  /*3a70*/  FMNMX.FTZ R42, R137, R42, !PT ;  /* 0x0000002a892a7209 */ /* 0x000fc40007810000 */
[----:B------:R-:W-:Y:S01]  /*3a80*/  ISETP.GT.AND P6, PT, R18, 0x79, PT ;  /* 0x000000791200780c */ /* 0x000fe20003fc4270 */
[----:B------:R-:W3:Y:S01]  /*3a90*/  MUFU.TANH R36, R36 ;  /* 0x0000002400247308 */ /* 0x000ee20000002400 */
[----:B-----5:R-:W-:Y:S01]  /*3aa0*/  FSEL R141, R38, -INF , P2 ;  /* 0xff800000268d7808 */ /* 0x020fe20001000000 */
[----:B------:R-:W-:Y:S01]  /*3ab0*/  FMUL.FTZ R38, R37, UR6 ;  /* 0x0000000625267c20 */ /* 0x000fe20008410000 */
[----:B------:R-:W-:Y:S02]  /*3ac0*/  FMNMX.FTZ R42, R139, R42, !PT ;  /* 0x0000002a8b2a7209 */ /* 0x000fe40007810000 */
[----:B------:R-:W-:Y:S02]  /*3ad0*/  FSEL R73, R14, -INF , P5 ;  /* 0xff8000000e497808 */ /* 0x000fe40002800000 */
[----:B------:R-:W-:Y:S01]  /*3ae0*/  ISETP.GT.AND P5, PT, R18, 0x80, PT ;  /* 0x000000801200780c */ /* 0x000fe20003fa4270 */
[----:B------:R-:W5:Y:S01]  /*3af0*/  MUFU.TANH R30, R30 ;  /* 0x0000001e001e7308 */ /* 0x000f620000002400 */
[----:B0-----:R-:W-:-:S02]  /*3b00*/  FSEL R143, R22, -INF , P6 ;  /* 0xff800000168f7808 */ /* 0x001fc40003000000 */
[----:B------:R-:W-:Y:S02]  /*3b10*/  FMNMX.FTZ R42, R141, R42, !PT ;  /* 0x0000002a8d2a7209 */ /* 0x000fe40007810000 */
[----:B------:R-:W-:Y:S01]  /*3b20*/  FSEL R75, R32, -INF , P4 ;  /* 0xff800000204b7808 */ /* 0x000fe20002000000 */
[----:B------:R-:W-:Y:S01]  /*3b30*/  FMUL.FTZ R32, R24, UR6 ;  /* 0x0000000618207c20 */ /* 0x000fe20008410000 */
[----:B------:R-:W-:Y:S01]  /*3b40*/  ISETP.GT.AND P4, PT, R18, 0x81, PT ;  /* 0x000000811200780c */ /* 0x000fe20003f84270 */
[----:B------:R-:W0:Y:S01]  /*3b50*/  MUFU.TANH R10, R10 ;  /* 0x0000000a000a7308 */ /* 0x000e220000002400 */
[----:B-1----:R-:W-:Y:S02]  /*3b60*/  FSEL R147, R26, -INF , P5 ;  /* 0xff8000001a937808 */ /* 0x002fe40002800000 */
[----:B------:R-:W-:Y:S02]  /*3b70*/  FMNMX.FTZ R42, R143, R42, !PT ;  /* 0x0000002a8f2a7209 */ /* 0x000fe40007810000 */
[----:B----4-:R-:W-:-:S02]  /*3b80*/  FSEL R31, R20, -INF , P3 ;  /* 0xff800000141f7808 */ /* 0x010fc40001800000 */
[----:B------:R-:W-:Y:S01]  /*3b90*/  ISETP.GT.AND P3, PT, R18, 0x88, PT ;  /* 0x000000881200780c */ /* 0x000fe20003f64270 */
[----:B------:R-:W1:Y:S01]  /*3ba0*/  MUFU.TANH R38, R38 ;  /* 0x0000002600267308 */ /* 0x000e620000002400 */
[----:B--2---:R-:W-:Y:S02]  /*3bb0*/  FSEL R149, R8, -INF , P4 ;  /* 0xff80000008957808 */ /* 0x004fe40002000000 */
[----:B------:R-:W-:Y:S02]  /*3bc0*/  FMNMX.FTZ R42, R147, R42, !PT ;  /* 0x0000002a932a7209 */ /* 0x000fe40007810000 */
[----:B---3--:R-:W-:Y:S01]  /*3bd0*/  FSEL R69, R36, -INF , P2 ;  /* 0xff80000024457808 */ /* 0x008fe20001000000 */
[----:B------:R-:W-:Y:S01]  /*3be0*/  FMUL.FTZ R36, R25, UR6 ;  /* 0x0000000619247c20 */ /* 0x000fe20008410000 */
[----:B------:R-:W-:Y:S01]  /*3bf0*/  ISETP.GT.AND P2, PT, R18, 0x89, PT ;  /* 0x000000891200780c */ /* 0x000fe20003f44270 */
[----:B------:R-:W2:Y:S01]  /*3c00*/  MUFU.TANH R32, R32 ;  /* 0x0000002000207308 */ /* 0x000ea20000002400 */
[----:B-----5:R-:W-:Y:S01]  /*3c10*/  FSEL R153, R30, -INF , P3 ;  /* 0xff8000001e997808 */ /* 0x020fe20001800000 */
[----:B------:R-:W-:Y:S01]  /*3c20*/  FMUL.FTZ R30, R29, UR6 ;  /* 0x000000061d1e7c20 */ /* 0x000fe20008410000 */
[----:B------:R-:W-:-:S02]  /*3c30*/  FMNMX.FTZ R42, R149, R42, !PT ;  /* 0x0000002a952a7209 */ /* 0x000fc40007810000 */
[----:B0-----:R-:W-:Y:S02]  /*3c40*/  FSEL R151, R10, -INF , P2 ;  /* 0xff8000000a977808 */ /* 0x001fe40001000000 */
[----:B------:R-:W-:Y:S01]  /*3c50*/  FMNMX.FTZ R42, R153, R42, !PT ;  /* 0x0000002a992a7209 */ /* 0x000fe20007810000 */
[----:B------:R-:W0:Y:S03]  /*3c60*/  MUFU.TANH R36, R36 ;  /* 0x0000002400247308 */ /* 0x000e260000002400 */
[----:B------:R-:W-:-:S05]  /*3c70*/  FMNMX.FTZ R42, R151, R42, !PT ;  /* 0x0000002a972a7209 */ /* 0x000fca0007810000 */
[----:B------:R-:W3:Y:S01]  /*3c80*/  SHFL.BFLY PT, R83, R42, 0x2, 0x1f ;  /* 0x0c401f002a537f89 */ /* 0x000ee200000e0000 */
[----:B------:R-:W4:Y:S08]  /*3c90*/  MUFU.TANH R34, R34 ;  /* 0x0000002200227308 */ /* 0x000f300000002400 */
[----:B------:R-:W5:Y:S01]  /*3ca0*/  MUFU.TANH R30, R30 ;  /* 0x0000001e001e7308 */ /* 0x000f620000002400 */
[----:B---3--:R-:W-:-:S05]  /*3cb0*/  FMNMX.FTZ R83, R42, R83, !PT ;  /* 0x000000532a537209 */ /* 0x008fca0007810000 */
[----:B------:R-:W3:Y:S02]  /*3cc0*/  SHFL.BFLY PT, R72, R83, 0x1, 0x1f ;  /* 0x0c201f0053487f89 */ /* 0x000ee400000e0000 */
[----:B---3--:R-:W-:-:S04]  /*3cd0*/  FMNMX.FTZ R72, R83, R72, !PT ;  /* 0x0000004853487209 */ /* 0x008fc80007810000 */
[C---:B------:R-:W-:Y:S01]  /*3ce0*/  FSETP.NEU.FTZ.AND P0, PT, R72.reuse, -INF , PT ;  /* 0xff8000004800780b */ /* 0x040fe20003f1d000 */
[----:B------:R-:W-:-:S05]  /*3cf0*/  FMUL.FTZ R26, R72, R74 ;  /* 0x0000004a481a7220 */ /* 0x000fca0000410000 */
[----:B------:R-:W-:Y:S02]  /*3d00*/  FSEL R26, R26, RZ, P0 ;  /* 0x000000ff1a1a7208 */ /* 0x000fe40000000000 */
[----:B------:R-:W-:-:S03]  /*3d10*/  ISETP.NE.AND P0, PT, R104, RZ, PT ;  /* 0x000000ff6800720c */ /* 0x000fc60003f05270 */
[--C-:B------:R-:W-:Y:S01]  /*3d20*/  FFMA.FTZ R91, R6, R74, -R26.reuse ;  /* 0x0000004a065b7223 */ /* 0x100fe2000001081a */
[----:B------:R-:W-:Y:S01]  /*3d30*/  FMNMX.FTZ R6, R5, R4, !PT ;  /* 0x0000000405067209 */ /* 0x000fe20007810000 */
[-CC-:B------:R-:W-:Y:S01]  /*3d40*/  FFMA.FTZ R12, R97, R74.reuse, -R26.reuse ;  /* 0x0000004a610c7223 */ /* 0x180fe2000001081a */
[----:B-1----:R-:W-:Y:S01]  /*3d50*/  FSEL R97, R38, -INF , P6 ;  /* 0xff80000026617808 */ /* 0x002fe20003000000 */
[--C-:B------:R-:W-:Y:S01]  /*3d60*/  FFMA.FTZ R18, R101, R74, -R26.reuse ;  /* 0x0000004a65127223 */ /* 0x100fe2000001081a */
[----:B------:R-:W-:Y:S01]  /*3d70*/  FMNMX.FTZ R6, R7, R6, !PT ;  /* 0x0000000607067209 */ /* 0x000fe20007810000 */
[-CC-:B------:R-:W-:Y:S01]  /*3d80*/  FFMA.FTZ R22, R107, R74.reuse, -R26.reuse ;  /* 0x0000004a6b167223 */ /* 0x180fe2000001081a */
[----:B--2---:R-:W-:Y:S01]  /*3d90*/  FSEL R101, R32, -INF , P5 ;  /* 0xff80000020657808 */ /* 0x004fe20002800000 */
[--C-:B------:R-:W-:Y:S01]  /*3da0*/  FFMA.FTZ R24, R111, R74, -R26.reuse ;  /* 0x0000004a6f187223 */ /* 0x100fe2000001081a */
[----:B------:R-:W-:Y:S01]  /*3db0*/  FMNMX.FTZ R6, R9, R6, !PT ;  /* 0x0000000609067209 */ /* 0x000fe20007810000 */
[-CC-:B------:R-:W-:Y:S01]  /*3dc0*/  FFMA.FTZ R117, R117, R74.reuse, -R26.reuse ;  /* 0x0000004a75757223 */ /* 0x180fe2000001081a */
[----:B0-----:R-:W-:Y:S01]  /*3dd0*/  FSEL R107, R36, -INF , P4 ;  /* 0xff800000246b7808 */ /* 0x001fe20002000000 */
[--C-:B------:R-:W-:Y:S01]  /*3de0*/  FFMA.FTZ R83, R79, R74, -R26.reuse ;  /* 0x0000004a4f537223 */ /* 0x100fe2000001081a */
[----:B------:R-:W-:Y:S01]  /*3df0*/  FMNMX.FTZ R6, R11, R6, !PT ;  /* 0x000000060b067209 */ /* 0x000fe20007810000 */
[-CC-:B------:R-:W-:Y:S01]  /*3e00*/  FFMA.FTZ R113, R113, R74.reuse, -R26.reuse ;  /* 0x0000004a71717223 */ /* 0x180fe2000001081a */
[----:B----4-:R-:W-:Y:S01]  /*3e10*/  FSEL R111, R34, -INF , P3 ;  /* 0xff800000226f7808 */ /* 0x010fe20001800000 */
[--C-:B------:R-:W-:Y:S01]  /*3e20*/  FFMA.FTZ R14, R93, R74, -R26.reuse ;  /* 0x0000004a5d0e7223 */ /* 0x100fe2000001081a */
[----:B------:R-:W-:Y:S01]  /*3e30*/  FMNMX.FTZ R6, R13, R6, !PT ;  /* 0x000000060d067209 */ /* 0x000fe20007810000 */
[-CC-:B------:R-:W-:Y:S01]  /*3e40*/  FFMA.FTZ R93, R95, R74.reuse, -R26.reuse ;  /* 0x0000004a5f5d7223 */ /* 0x180fe2000001081a */
[-CC-:B------:R-:W-:Y:S01]  /*3e50*/  FFMA.FTZ R20, R81, R74.reuse, -R26.reuse ;  /* 0x0000004a51147223 */ /* 0x180fe2000001081a */
        /* <DEDUP_REMOVED lines=28> */
[----:B------:R-:W-:Y:S01]  /*4020*/  FFMA.FTZ R115, R149, R74, -R26 ;  /* 0x0000004a95737223 */ /* 0x000fe2000001081a */
[----:B------:R-:W-:Y:S01]  /*4030*/  FMNMX.FTZ R6, R49, R6, !PT ;  /* 0x0000000631067209 */ /* 0x000fe20007810000 */
[----:B------:R-:W-:Y:S03]  /*4040*/  MUFU.EX2 R10, R10 ;  /* 0x0000000a000a7308 */ /* 0x000fe60000000800 */
[----:B------:R-:W-:-:S04]  /*4050*/  FMNMX.FTZ R6, R51, R6, !PT ;  /* 0x0000000633067209 */ /* 0x000fc80007810000 */
[----:B------:R-:W-:Y:S01]  /*4060*/  FMNMX.FTZ R6, R53, R6, !PT ;  /* 0x0000000635067209 */ /* 0x000fe20007810000 */
[----:B------:R-:W0:Y:S03]  /*4070*/  MUFU.EX2 R91, R91 ;  /* 0x0000005b005b7308 */ /* 0x000e260000000800 */
[----:B------:R-:W-:-:S04]  /*4080*/  FMNMX.FTZ R6, R55, R6, !PT ;  /* 0x0000000637067209 */ /* 0x000fc80007810000 */
[----:B------:R-:W-:Y:S01]  /*4090*/  FMNMX.FTZ R6, R33, R6, !PT ;  /* 0x0000000621067209 */ /* 0x000fe20007810000 */
[----:B------:R-:W1:Y:S03]  /*40a0*/  MUFU.EX2 R8, R8 ;  /* 0x0000000800087308 */ /* 0x000e660000000800 */
[----:B------:R-:W-:-:S04]  /*40b0*/  FMNMX.FTZ R6, R57, R6, !PT ;  /* 0x0000000639067209 */ /* 0x000fc80007810000 */
[----:B------:R-:W-:Y:S01]  /*40c0*/  FMNMX.FTZ R6, R35, R6, !PT ;  /* 0x0000000623067209 */ /* 0x000fe20007810000 */
[----:B------:R-:W-:Y:S03]  /*40d0*/  MUFU.EX2 R89, R89 ;  /* 0x0000005900597308 */ /* 0x000fe60000000800 */
        /* <DEDUP_REMOVED lines=8> */
[----:B------:R2:W-:Y:S03]  /*4160*/  MUFU.EX2 R6, R113 ;  /* 0x0000007100067308 */ /* 0x0005e60000000800 */
[----:B------:R-:W-:-:S04]  /*4170*/  FMNMX.FTZ R28, R27, R28, !PT ;  /* 0x0000001c1b1c7209 */ /* 0x000fc80007810000 */
[----:B------:R-:W-:Y:S01]  /*4180*/  FMNMX.FTZ R40, R73, R28, !PT ;  /* 0x0000001c49287209 */ /* 0x000fe20007810000 */
[----:B------:R-:W-:Y:S01]  /*4190*/  MUFU.EX2 R12, R12 ;  /* 0x0000000c000c7308 */ /* 0x000fe20000000800 */
[----:B--2---:R-:W-:Y:S02]  /*41a0*/  FFMA.FTZ R113, R151, R74, -R26 ;  /* 0x0000004a97717223 */ /* 0x004fe4000001081a */
[----:B------:R-:W-:-:S04]  /*41b0*/  FMNMX.FTZ R40, R75, R40, !PT ;  /* 0x000000284b287209 */ /* 0x000fc80007810000 */
[----:B------:R-:W-:Y:S01]  /*41c0*/  FMNMX.FTZ R40, R31, R40, !PT ;  /* 0x000000281f287209 */ /* 0x000fe20007810000 */
[----:B------:R5:W-:Y:S03]  /*41d0*/  MUFU.EX2 R28, R117 ;  /* 0x00000075001c7308 */ /* 0x000be60000000800 */
[----:B------:R-:W-:-:S04]  /*41e0*/  FMNMX.FTZ R40, R69, R40, !PT ;  /* 0x0000002845287209 */ /* 0x000fc80007810000 */
[----:B------:R-:W-:Y:S01]  /*41f0*/  FMNMX.FTZ R40, R97, R40, !PT ;  /* 0x0000002861287209 */ /* 0x000fe20007810000 */
[----:B------:R-:W-:Y:S01]  /*4200*/  MUFU.EX2 R95, R95 ;  /* 0x0000005f005f7308 */ /* 0x000fe20000000800 */
[----:B-----5:R-:W-:Y:S01]  /*4210*/  FSEL R117, R30, -INF , P2 ;  /* 0xff8000001e757808 */ /* 0x020fe20001000000 */
[----:B------:R-:W-:Y:S01]  /*4220*/  FFMA.FTZ R30, R129, R74, -R26 ;  /* 0x0000004a811e7223 */ /* 0x000fe2000001081a */
[----:B------:R-:W-:-:S04]  /*4230*/  FMNMX.FTZ R40, R101, R40, !PT ;  /* 0x0000002865287209 */ /* 0x000fc80007810000 */
[----:B------:R-:W-:Y:S01]  /*4240*/  FMNMX.FTZ R40, R107, R40, !PT ;  /* 0x000000286b287209 */ /* 0x000fe20007810000 */
[----:B------:R-:W-:Y:S03]  /*4250*/  MUFU.EX2 R18, R18 ;  /* 0x0000001200127308 */ /* 0x000fe60000000800 */
[----:B------:R-:W-:-:S04]  /*4260*/  FMNMX.FTZ R40, R111, R40, !PT ;  /* 0x000000286f287209 */ /* 0x000fc80007810000 */
[----:B------:R-:W-:Y:S01]  /*4270*/  FMNMX.FTZ R36, R117, R40, !PT ;  /* 0x0000002875247209 */ /* 0x000fe20007810000 */
[----:B------:R-:W-:Y:S04]  /*4280*/  MUFU.EX2 R25, R25 ;  /* 0x0000001900197308 */ /* 0x000fe80000000800 */
[----:B------:R-:W2:Y:S04]  /*4290*/  SHFL.BFLY PT, R79, R36, 0x2, 0x1f ;  /* 0x0c401f00244f7f89 */ /* 0x000ea800000e0000 */
[----:B------:R-:W-:Y:S08]  /*42a0*/  MUFU.EX2 R20, R20 ;  /* 0x0000001400147308 */ /* 0x000ff00000000800 */
[----:B------:R-:W-:Y:S08]  /*42b0*/  MUFU.EX2 R37, R37 ;  /* 0x0000002500257308 */ /* 0x000ff00000000800 */
[----:B------:R-:W-:Y:S01]  /*42c0*/  MUFU.EX2 R22, R22 ;  /* 0x0000001600167308 */ /* 0x000fe20000000800 */
[----:B--2---:R-:W-:Y:S01]  /*42d0*/  FMNMX.FTZ R46, R36, R79, !PT ;  /* 0x0000004f242e7209 */ /* 0x004fe20007810000 */
[----:B------:R-:W-:-:S06]  /*42e0*/  FFMA.FTZ R36, R153, R74, -R26 ;  /* 0x0000004a99247223 */ /* 0x000fcc000001081a */
[----:B------:R-:W-:Y:S01]  /*42f0*/  MUFU.EX2 R81, R81 ;  /* 0x0000005100517308 */ /* 0x000fe20000000800 */
[----:B------:R-:W2:Y:S07]  /*4300*/  SHFL.BFLY PT, R79, R46, 0x1, 0x1f ;  /* 0x0c201f002e4f7f89 */ /* 0x000eae00000e0000 */
[----:B------:R-:W-:Y:S08]  /*4310*/  MUFU.EX2 R24, R24 ;  /* 0x0000001800187308 */ /* 0x000ff00000000800 */
[----:B------:R-:W-:Y:S08]  /*4320*/  MUFU.EX2 R83, R83 ;  /* 0x0000005300537308 */ /* 0x000ff00000000800 */
[----:B------:R-:W-:Y:S01]  /*4330*/  MUFU.EX2 R29, R29 ;  /* 0x0000001d001d7308 */ /* 0x000fe20000000800 */
[----:B--2---:R-:W-:-:S04]  /*4340*/  FMNMX.FTZ R79, R46, R79, !PT ;  /* 0x0000004f2e4f7209 */ /* 0x004fc80007810000 */
[C---:B------:R-:W-:Y:S01]  /*4350*/  FSETP.NEU.FTZ.AND P2, PT, R79.reuse, -INF , PT ;  /* 0xff8000004f00780b */ /* 0x040fe20003f5d000 */
[----:B------:R-:W-:Y:S02]  /*4360*/  FMUL.FTZ R46, R79, R74 ;  /* 0x0000004a4f2e7220 */ /* 0x000fe40000410000 */
[----:B------:R-:W-:Y:S03]  /*4370*/  MUFU.EX2 R77, R77 ;  /* 0x0000004d004d7308 */ /* 0x000fe60000000800 */
[----:B------:R-:W-:-:S05]  /*4380*/  FSEL R26, R46, RZ, P2 ;  /* 0x000000ff2e1a7208 */ /* 0x000fca0001000000 */
[--C-:B------:R-:W-:Y:S01]  /*4390*/  FFMA.FTZ R119, R9, R74, -R26.reuse ;  /* 0x0000004a09777223 */ /* 0x100fe2000001081a */
[----:B------:R-:W-:Y:S01]  /*43a0*/  LEA.HI R9, R19, R16, RZ, 0x4 ;  /* 0x0000001013097211 */ /* 0x000fe200078f20ff */
[--C-:B------:R-:W-:Y:S01]  /*43b0*/  FFMA.FTZ R58, R11, R74, -R26.reuse ;  /* 0x0000004a0b3a7223 */ /* 0x100fe2000001081a */
[----:B------:R-:W-:Y:S01]  /*43c0*/  LEA.HI R19, R19, R16, RZ, 0x5 ;  /* 0x0000001013137211 */ /* 0x000fe200078f28ff */
[-CC-:B------:R-:W-:Y:S01]  /*43d0*/  FFMA.FTZ R121, R13, R74.reuse, -R26.reuse ;  /* 0x0000004a0d797223 */ /* 0x180fe2000001081a */
[----:B------:R-:W-:Y:S01]  /*43e0*/  LOP3.LUT R11, R9, 0xfffffff0, RZ, 0xc0, !PT ;  /* 0xfffffff0090b7812 */ /* 0x000fe200078ec0ff */
[-CC-:B------:R-:W-:Y:S01]  /*43f0*/  FFMA.FTZ R60, R15, R74.reuse, -R26.reuse ;  /* 0x0000004a0f3c7223 */ /* 0x180fe2000001081a */
[----:B------:R-:W-:Y:S01]  /*4400*/  SHF.R.S32.HI R13, RZ, 0x4, R9 ;  /* 0x00000004ff0d7819 */ /* 0x000fe20000011409 */
[----:B------:R-:W-:Y:S02]  /*4410*/  IMAD.SHL.U32 R15, R19, 0x8, RZ ;  /* 0x00000008130f7824 */ /* 0x000fe400078e00ff */
[----:B------:R-:W-:Y:S01]  /*4420*/  FFMA.FTZ R5, R5, R74, -R26 ;  /* 0x0000004a05057223 */ /* 0x000fe2000001081a */
[----:B------:R-:W-:-:S02]  /*4430*/  IMAD.IADD R11, R16, 0x1, -R11 ;  /* 0x00000001100b7824 */ /* 0x000fc400078e0a0b */
[-CC-:B------:R-:W-:Y:S01]  /*4440*/  FFMA.FTZ R56, R4, R74.reuse, -R26.reuse ;  /* 0x0000004a04387223 */ /* 0x180fe2000001081a */
[----:B------:R-:W-:Y:S01]  /*4450*/  IMAD.SHL.U32 R62, R13, 0x8, RZ ;  /* 0x000000080d3e7824 */ /* 0x000fe200078e00ff */
[----:B------:R-:W-:Y:S01]  /*4460*/  LOP3.LUT R64, R15, 0x7fffff00, RZ, 0xc0, !PT ;  /* 0x7fffff000f407812 */ /* 0x000fe200078ec0ff */
[-CC-:B------:R-:W-:Y:S01]  /*4470*/  FFMA.FTZ R54, R7, R74.reuse, -R26.reuse ;  /* 0x0000004a07367223 */ /* 0x180fe2000001081a */
[----:B------:R-:W-:Y:S01]  /*4480*/  SHF.R.S32.HI R52, RZ, 0x1f, R11 ;  /* 0x0000001fff347819 */ /* 0x000fe2000001140b */
[----:B------:R-:W-:Y:S01]  /*4490*/  MUFU.EX2 R5, R5 ;  /* 0x0000000500057308 */ /* 0x000fe20000000800 */
[-CC-:B------:R-:W-:Y:S01]  /*44a0*/  FFMA.FTZ R46, R45, R74.reuse, -R26.reuse ;  /* 0x0000004a2d2e7223 */ /* 0x180fe2000001081a */
[-CC-:B------:R-:W-:Y:S01]  /*44b0*/  FFMA.FTZ R45, R51, R74.reuse, -R26.reuse ;  /* 0x0000004a332d7223 */ /* 0x180fe2000001081a */
[CC--:B------:R-:W-:Y:S01]  /*44c0*/  LEA.HI R9, R52.reuse, R11.reuse, RZ, 0x2 ;  /* 0x0000000b34097211 */ /* 0x0c0fe200078f10ff */
[-CC-:B------:R-:W-:Y:S01]  /*44d0*/  FFMA.FTZ R21, R21, R74.reuse, -R26.reuse ;  /* 0x0000004a15157223 */ /* 0x180fe2000001081a */
[----:B------:R-:W-:Y:S01]  /*44e0*/  LEA.HI R52, R52, R11, RZ, 0x3 ;  /* 0x0000000b34347211 */ /* 0x000fe200078f18ff */
[-CC-:B------:R-:W-:Y:S01]  /*44f0*/  FFMA.FTZ R4, R23, R74.reuse, -R26.reuse ;  /* 0x0000004a17047223 */ /* 0x180fe2000001081a */
[----:B------:R-:W-:Y:S01]  /*4500*/  SHF.R.S32.HI R13, RZ, 0x2, R9 ;  /* 0x00000002ff0d7819 */ /* 0x000fe20000011409 */
[----:B------:R-:W2:Y:S01]  /*4510*/  MUFU.EX2 R56, R56 ;  /* 0x0000003800387308 */ /* 0x000ea20000000800 */
[----:B------:R-:W-:Y:S01]  /*4520*/  FFMA.FTZ R7, R41, R74, -R26 ;  /* 0x0000004a29077223 */ /* 0x000fe2000001081a */
[----:B------:R-:W-:Y:S01]  /*4530*/  IMAD.SHL.U32 R15, R52, 0x10, RZ ;  /* 0x00000010340f7824 */ /* 0x000fe200078e00ff */
[----:B------:R-:W-:Y:S01]  /*4540*/  LOP3.LUT R52, R9, 0x7fffffc, RZ, 0xc0, !PT ;  /* 0x07fffffc09347812 */ /* 0x000fe200078ec0ff */
[----:B------:R-:W-:-:S02]  /*4550*/  IMAD.SHL.U32 R13, R13, 0x40, RZ ;  /* 0x000000400d0d7824 */ /* 0x000fc400078e00ff */
[----:B------:R-:W-:Y:S01]  /*4560*/  FFMA.FTZ R41, R43, R74, -R26 ;  /* 0x0000004a2b297223 */ /* 0x000fe2000001081a */
[----:B------:R-:W-:Y:S01]  /*4570*/  IMAD.U32 R9, RZ, RZ, UR37 ;  /* 0x00000025ff097e24 */ /* 0x000fe2000f8e00ff */
[----:B------:R-:W-:Y:S01]  /*4580*/  LOP3.LUT R15, R15, 0x7fffff80, RZ, 0xc0, !PT ;  /* 0x7fffff800f0f7812 */ /* 0x000fe200078ec0ff */
[----:B------:R-:W3:Y:S01]  /*4590*/  MUFU.EX2 R54, R54 ;  /* 0x0000003600367308 */ /* 0x000ee20000000800 */
[----:B------:R-:W-:Y:S01]  /*45a0*/  LOP3.LUT R13, R13, 0x40, RZ, 0xc0, !PT ;  /* 0x000000400d0d7812 */ /* 0x000fe200078ec0ff */
[----:B------:R-:W-:Y:S01]  /*45b0*/  @!P1 VIADD R9, R9, 0x31c40 ;  /* 0x00031c4009099836 */ /* 0x000fe20000000000 */
[----:B------:R-:W-:Y:S01]  /*45c0*/  IADD3 R11, R11, -R52, RZ ;  /* 0x800000340b0b7210 */ /* 0x000fe20007ffe0ff */
[----:B------:R-:W-:Y:S01]  /*45d0*/  IMAD.IADD R64, R15, 0x1, R64 ;  /* 0x000000010f407824 */ /* 0x000fe200078e0240 */
[----:B------:R-:W-:Y:S01]  /*45e0*/  LOP3.LUT R62, R13, 0x8, R62, 0xf8, !PT ;  /* 0x000000080d3e7812 */ /* 0x000fe200078ef83e */
[----:B------:R-:W-:Y:S01]  /*45f0*/  FFMA.FTZ R48, R49, R74, -R26 ;  /* 0x0000004a31307223 */ /* 0x000fe2000001081a */
[----:B------:R-:W-:Y:S01]  /*4600*/  SHF.R.U32.HI R13, RZ, 0x3, R13 ;  /* 0x00000003ff0d7819 */ /* 0x000fe2000001160d */
[----:B------:R-:W4:Y:S01]  /*4610*/  MUFU.EX2 R119, R119 ;  /* 0x0000007700777308 */ /* 0x000f220000000800 */
[----:B------:R-:W-:-:S02]  /*4620*/  IMAD R64, R11, 0x10, R64 ;  /* 0x000000100b407824 */ /* 0x000fc400078e0240 */
[----:B0-----:R-:W-:Y:S01]  /*4630*/  FADD.FTZ R11, R10, R91 ;  /* 0x0000005b0a0b7221 */ /* 0x001fe20000010000 */
[----:B------:R-:W-:Y:S01]  /*4640*/  LOP3.LUT R13, R62, R13, RZ, 0x3c, !PT ;  /* 0x0000000d3e0d7212 */ /* 0x000fe200078e3cff */
[----:B------:R-:W-:Y:S01]  /*4650*/  FFMA.FTZ R43, R47, R74, -R26 ;  /* 0x0000004a2f2b7223 */ /* 0x000fe2000001081a */
[----:B------:R-:W-:Y:S01]  /*4660*/  @!P1 PRMT R9, RZ, 0x654, R9 ;  /* 0x00000654ff099816 */ /* 0x000fe20000000009 */
[----:B-1----:R-:W-:Y:S01]  /*4670*/  FADD.FTZ R62, R8, R11 ;  /* 0x0000000b083e7221 */ /* 0x002fe20000010000 */
[----:B--2---:R-:W-:Y:S01]  /*4680*/  FADD.FTZ R11, R5, R56 ;  /* 0x00000038050b7221 */ /* 0x004fe20000010000 */
[----:B------:R-:W0:Y:S01]  /*4690*/  MUFU.EX2 R58, R58 ;  /* 0x0000003a003a7308 */ /* 0x000e220000000800 */
[----:B------:R-:W-:Y:S02]  /*46a0*/  IMAD.IADD R51, R13, 0x1, R64 ;  /* 0x000000010d337824 */ /* 0x000fe400078e0240 */
[C---:B------:R-:W-:Y:S01]  /*46b0*/  FADD.FTZ R13, R89.reuse, R62 ;  /* 0x0000003e590d7221 */ /* 0x040fe20000010000 */
[----:B---3--:R-:W-:Y:S01]  /*46c0*/  FADD.FTZ R62, R54, R11 ;  /* 0x0000000b363e7221 */ /* 0x008fe20000010000 */
[----:B------:R-:W-:Y:S01]  /*46d0*/  F2FP.F16.F32.PACK_AB R11, R89, R8 ;  /* 0x00000008590b723e */ /* 0x000fe200000000ff */
[----:B------:R1:W-:Y:S01]  /*46e0*/  @!P1 SYNCS.ARRIVE.TRANS64.RED.A1T0 RZ, [R9+URZ], RZ ;  /* 0x000000ff09ff99a7 */ /* 0x0003e2000810043f */
[----:B------:R-:W-:Y:S01]  /*46f0*/  FADD.FTZ R64, R14, R13 ;  /* 0x0000000d0e407221 */ /* 0x000fe20000010000 */
[-C--:B------:R-:W-:Y:S01]  /*4700*/  FFMA.FTZ R50, R53, R74.reuse, -R26 ;  /* 0x0000004a35327223 */ /* 0x080fe2000001081a */
[----:B------:R-:W2:Y:S01]  /*4710*/  MUFU.EX2 R121, R121 ;  /* 0x0000007900797308 */ /* 0x000ea20000000800 */
[----:B----4-:R-:W-:Y:S01]  /*4720*/  FADD.FTZ R13, R119, R62 ;  /* 0x0000003e770d7221 */ /* 0x010fe20000010000 */
[----:B------:R-:W-:Y:S01]  /*4730*/  FADD.FTZ R15, R93, R64 ;  /* 0x000000405d0f7221 */ /* 0x000fe20000010000 */
[-CC-:B------:R-:W-:Y:S01]  /*4740*/  FFMA.FTZ R55, R55, R74.reuse, -R26.reuse ;  /* 0x0000004a37377223 */ /* 0x180fe2000001081a */
[--C-:B------:R-:W-:Y:S01]  /*4750*/  FFMA.FTZ R19, R33, R74, -R26.reuse ;  /* 0x0000004a21137223 */ /* 0x100fe2000001081a */
[----:B-1----:R-:W-:Y:S01]  /*4760*/  F2FP.F16.F32.PACK_AB R9, R91, R10 ;  /* 0x0000000a5b09723e */ /* 0x002fe200000000ff */
[----:B------:R-:W-:Y:S01]  /*4770*/  FADD.FTZ R10, R12, R15 ;  /* 0x0000000f0c0a7221 */ /* 0x000fe20000010000 */
[----:B------:R-:W-:Y:S01]  /*4780*/  FFMA.FTZ R33, R57, R74, -R26 ;  /* 0x0000004a39217223 */ /* 0x000fe2000001081a */
[----:B------:R-:W1:Y:S01]  /*4790*/  MUFU.EX2 R60, R60 ;  /* 0x0000003c003c7308 */ /* 0x000e620000000800 */
[----:B0-----:R-:W-:Y:S01]  /*47a0*/  FADD.FTZ R8, R58, R13 ;  /* 0x0000000d3a087221 */ /* 0x001fe20000010000 */
[----:B------:R-:W-:Y:S01]  /*47b0*/  FADD.FTZ R49, R95, R10 ;  /* 0x0000000a5f317221 */ /* 0x000fe20000010000 */
[----:B------:R-:W-:Y:S01]  /*47c0*/  F2FP.F16.F32.PACK_AB R13, R93, R14 ;  /* 0x0000000e5d0d723e */ /* 0x000fe200000000ff */
[--C-:B------:R-:W-:Y:S01]  /*47d0*/  FFMA.FTZ R52, R35, R74, -R26.reuse ;  /* 0x0000004a23347223 */ /* 0x100fe2000001081a */
[----:B------:R-:W-:Y:S01]  /*47e0*/  F2FP.F16.F32.PACK_AB R10, R119, R54 ;  /* 0x00000036770a723e */ /* 0x000fe200000000ff */
[----:B------:R-:W-:Y:S01]  /*47f0*/  FADD.FTZ R54, R18, R49 ;  /* 0x0000003112367221 */ /* 0x000fe20000010000 */
[-C--:B------:R-:W-:Y:S01]  /*4800*/  FFMA.FTZ R100, R59, R74.reuse, -R26 ;  /* 0x0000004a3b647223 */ /* 0x080fe2000001081a */
[----:B------:R-:W0:Y:S01]  /*4810*/  MUFU.EX2 R21, R21 ;  /* 0x0000001500157308 */ /* 0x000e220000000800 */
[----:B--2---:R-:W-:Y:S01]  /*4820*/  FADD.FTZ R23, R121, R8 ;  /* 0x0000000879177221 */ /* 0x004fe20000010000 */
[----:B------:R-:W-:Y:S01]  /*4830*/  F2FP.F16.F32.PACK_AB R8, R56, R5 ;  /* 0x000000053808723e */ /* 0x000fe200000000ff */
[-CC-:B------:R-:W-:Y:S01]  /*4840*/  FFMA.FTZ R35, R61, R74.reuse, -R26.reuse ;  /* 0x0000004a3d237223 */ /* 0x180fe2000001081a */
[-CC-:B------:R-:W-:Y:S01]  /*4850*/  FFMA.FTZ R102, R63, R74.reuse, -R26.reuse ;  /* 0x0000004a3f667223 */ /* 0x180fe2000001081a */
[-CC-:B------:R-:W-:Y:S01]  /*4860*/  FFMA.FTZ R47, R65, R74.reuse, -R26.reuse ;  /* 0x0000004a412f7223 */ /* 0x180fe2000001081a */
[-CC-:B------:R-:W-:Y:S01]  /*4870*/  FFMA.FTZ R39, R39, R74.reuse, -R26.reuse ;  /* 0x0000004a27277223 */ /* 0x180fe2000001081a */
[-CC-:B------:R-:W-:Y:S01]  /*4880*/  FFMA.FTZ R84, R67, R74.reuse, -R26.reuse ;  /* 0x0000004a43547223 */ /* 0x180fe2000001081a */
[----:B------:R-:W2:Y:S01]  /*4890*/  MUFU.EX2 R4, R4 ;  /* 0x0000000400047308 */ /* 0x000ea20000000800 */
[----:B-1----:R-:W-:Y:S01]  /*48a0*/  FADD.FTZ R14, R60, R23 ;  /* 0x000000173c0e7221 */ /* 0x002fe20000010000 */
[-CC-:B------:R-:W-:Y:S01]  /*48b0*/  FFMA.FTZ R27, R27, R74.reuse, -R26.reuse ;  /* 0x0000004a1b1b7223 */ /* 0x180fe2000001081a */
[-CC-:B------:R-:W-:Y:S01]  /*48c0*/  FFMA.FTZ R73, R73, R74.reuse, -R26.reuse ;  /* 0x0000004a49497223 */ /* 0x180fe2000001081a */
[-CC-:B------:R-:W-:Y:S01]  /*48d0*/  FFMA.FTZ R75, R75, R74.reuse, -R26.reuse ;  /* 0x0000004a4b4b7223 */ /* 0x180fe2000001081a */
[-CC-:B------:R-:W-:Y:S01]  /*48e0*/  FFMA.FTZ R31, R31, R74.reuse, -R26.reuse ;  /* 0x0000004a1f1f7223 */ /* 0x180fe2000001081a */
[-CC-:B------:R-:W-:Y:S01]  /*48f0*/  FFMA.FTZ R69, R69, R74.reuse, -R26.reuse ;  /* 0x0000004a45457223 */ /* 0x180fe2000001081a */
[----:B------:R-:W-:Y:S01]  /*4900*/  FFMA.FTZ R97, R97, R74, -R26 ;  /* 0x0000004a61617223 */ /* 0x000fe2000001081a */
[----:B------:R-:W1:Y:S01]  /*4910*/  MUFU.EX2 R7, R7 ;  /* 0x0000000700077308 */ /* 0x000e620000000800 */
[C---:B0-----:R-:W-:Y:S01]  /*4920*/  FADD.FTZ R23, R21.reuse, R14 ;  /* 0x0000000e15177221 */ /* 0x041fe20000010000 */
[----:B------:R-:W-:Y:S01]  /*4930*/  F2FP.F16.F32.PACK_AB R14, R21, R60 ;  /* 0x0000003c150e723e */ /* 0x000fe200000000ff */
[----:B------:R-:W-:Y:S01]  /*4940*/  FADD.FTZ R21, R25, R54 ;  /* 0x0000003619157221 */ /* 0x000fe20000010000 */
[-CC-:B------:R-:W-:Y:S01]  /*4950*/  FFMA.FTZ R49, R101, R74.reuse, -R26.reuse ;  /* 0x0000004a65317223 */ /* 0x180fe2000001081a */
[-CC-:B------:R-:W-:Y:S01]  /*4960*/  FFMA.FTZ R107, R107, R74.reuse, -R26.reuse ;  /* 0x0000004a6b6b7223 */ /* 0x180fe2000001081a */
[-CC-:B------:R-:W-:Y:S01]  /*4970*/  FFMA.FTZ R111, R111, R74.reuse, -R26.reuse ;  /* 0x0000004a6f6f7223 */ /* 0x180fe2000001081a */
[----:B------:R-:W-:Y:S01]  /*4980*/  FADD.FTZ R56, R20, R21 ;  /* 0x0000001514387221 */ /* 0x000fe20000010000 */
[----:B------:R-:W0:Y:S01]  /*4990*/  MUFU.EX2 R41, R41 ;  /* 0x0000002900297308 */ /* 0x000e220000000800 */
[----:B--2---:R-:W-:Y:S01]  /*49a0*/  FADD.FTZ R54, R4, R23 ;  /* 0x0000001704367221 */ /* 0x004fe20000010000 */
[----:B------:R-:W-:Y:S01]  /*49b0*/  FFMA.FTZ R117, R117, R74, -R26 ;  /* 0x0000004a75757223 */ /* 0x000fe2000001081a */
[----:B------:R-:W-:Y:S01]  /*49c0*/  FADD.FTZ R23, R37, R56 ;  /* 0x0000003825177221 */ /* 0x000fe20000010000 */
[----:B------:R-:W-:Y:S01]  /*49d0*/  LEA R5, R51, UR37, 0x1 ;  /* 0x0000002533057c11 */ /* 0x000fe2000f8e08ff */
[----:B------:R-:W-:Y:S01]  /*49e0*/  IMAD.MOV.U32 R67, RZ, RZ, R71 ;  /* 0x000000ffff437224 */ /* 0x000fe200078e0047 */
[----:B------:R-:W-:Y:S01]  /*49f0*/  F2FP.F16.F32.PACK_AB R15, R95, R12 ;  /* 0x0000000c5f0f723e */ /* 0x000fe200000000ff */
[----:B------:R-:W-:Y:S01]  /*4a00*/  FADD.FTZ R56, R22, R23 ;  /* 0x0000001716387221 */ /* 0x000fe20000010000 */
[----:B------:R-:W2:Y:S01]  /*4a10*/  MUFU.EX2 R46, R46 ;  /* 0x0000002e002e7308 */ /* 0x000ea20000000800 */
[----:B-1----:R-:W-:Y:S01]  /*4a20*/  FADD.FTZ R54, R7, R54 ;  /* 0x0000003607367221 */ /* 0x002fe20000010000 */
[----:B------:R1:W-:Y:S01]  /*4a30*/  STSM.16.M88.4 [R5+0x24300], R8 ;  /* 0x0243000805007844 */ /* 0x0003e20000000200 */
[----:B------:R-:W-:Y:S01]  /*4a40*/  FADD.FTZ R23, R81, R56 ;  /* 0x0000003851177221 */ /* 0x000fe20000010000 */
[----:B------:R-:W-:Y:S01]  /*4a50*/  F2FP.F16.F32.PACK_AB R12, R121, R58 ;  /* 0x0000003a790c723e */ /* 0x000fe200000000ff */
[----:B------:R-:W-:Y:S01]  /*4a60*/  IMAD.MOV.U32 R65, RZ, RZ, R71 ;  /* 0x000000ffff417224 */ /* 0x000fe200078e0047 */
[-C--:B------:R-:W-:Y:S01]  /*4a70*/  MOV R64, R71.reuse ;  /* 0x0000004700407202 */ /* 0x080fe20000000f00 */
[----:B------:R-:W-:Y:S01]  /*4a80*/  FADD.FTZ R56, R24, R23 ;  /* 0x0000001718387221 */ /* 0x000fe20000010000 */
[----:B------:R-:W3:Y:S01]  /*4a90*/  MUFU.EX2 R43, R43 ;  /* 0x0000002b002b7308 */ /* 0x000ee20000000800 */
[----:B0-----:R-:W-:Y:S01]  /*4aa0*/  FADD.FTZ R21, R41, R54 ;  /* 0x0000003629157221 */ /* 0x001fe20000010000 */
[----:B------:R-:W-:Y:S01]  /*4ab0*/  STSM.16.M88.4 [R5+0x25b00], R12 ;  /* 0x025b000c05007844 */ /* 0x000fe20000000200 */
[----:B------:R-:W-:Y:S01]  /*4ac0*/  FADD.FTZ R23, R83, R56 ;  /* 0x0000003853177221 */ /* 0x000fe20000010000 */
[--C-:B------:R-:W-:Y:S01]  /*4ad0*/  IMAD.MOV.U32 R63, RZ, RZ, R71.reuse ;  /* 0x000000ffff3f7224 */ /* 0x100fe200078e0047 */
[----:B------:R-:W-:Y:S01]  /*4ae0*/  MOV R57, R71 ;  /* 0x0000004700397202 */ /* 0x000fe20000000f00 */
[----:B------:R-:W-:-:S02]  /*4af0*/  IMAD.MOV.U32 R62, RZ, RZ, R71 ;  /* 0x000000ffff3e7224 */ /* 0x000fc400078e0047 */
[----:B------:R-:W-:Y:S01]  /*4b00*/  FADD.FTZ R26, R6, R23 ;  /* 0x00000017061a7221 */ /* 0x000fe20000010000 */
[----:B------:R-:W0:Y:S01]  /*4b10*/  MUFU.EX2 R48, R48 ;  /* 0x0000003000307308 */ /* 0x000e220000000800 */
[----:B--2---:R-:W-:Y:S01]  /*4b20*/  FADD.FTZ R54, R46, R21 ;  /* 0x000000152e367221 */ /* 0x004fe20000010000 */
[--C-:B------:R-:W-:Y:S02]  /*4b30*/  IMAD.MOV.U32 R61, RZ, RZ, R71.reuse ;  /* 0x000000ffff3d7224 */ /* 0x100fe400078e0047 */
[--C-:B------:R-:W-:Y:S02]  /*4b40*/  IMAD.MOV.U32 R60, RZ, RZ, R71.reuse ;  /* 0x000000ffff3c7224 */ /* 0x100fe400078e0047 */
[--C-:B------:R-:W-:Y:S02]  /*4b50*/  IMAD.MOV.U32 R59, RZ, RZ, R71.reuse ;  /* 0x000000ffff3b7224 */ /* 0x100fe400078e0047 */
[----:B------:R-:W2:Y:S01]  /*4b60*/  MUFU.EX2 R45, R45 ;  /* 0x0000002d002d7308 */ /* 0x000ea20000000800 */
[----:B---3--:R-:W-:Y:S01]  /*4b70*/  FADD.FTZ R21, R43, R54 ;  /* 0x000000362b157221 */ /* 0x008fe20000010000 */
[----:B------:R-:W-:-:S02]  /*4b80*/  IMAD.MOV.U32 R58, RZ, RZ, R71 ;  /* 0x000000ffff3a7224 */ /* 0x000fc400078e0047 */
[--C-:B------:R-:W-:Y:S02]  /*4b90*/  IMAD.MOV.U32 R56, RZ, RZ, R71.reuse ;  /* 0x000000ffff387224 */ /* 0x100fe400078e0047 */
[----:B------:R-:W-:Y:S02]  /*4ba0*/  IMAD.MOV.U32 R53, RZ, RZ, R71 ;  /* 0x000000ffff357224 */ /* 0x000fe400078e0047 */
[----:B------:R-:W3:Y:S01]  /*4bb0*/  MUFU.EX2 R50, R50 ;  /* 0x0000003200327308 */ /* 0x000ee20000000800 */
[----:B0-----:R-:W-:Y:S01]  /*4bc0*/  FADD.FTZ R54, R48, R21 ;  /* 0x0000001530367221 */ /* 0x001fe20000010000 */
[----:B------:R-:W-:-:S06]  /*4bd0*/  IMAD.MOV.U32 R51, RZ, RZ, R71 ;  /* 0x000000ffff337224 */ /* 0x000fcc00078e0047 */
[----:B------:R0:W4:Y:S01]  /*4be0*/  MUFU.EX2 R16, R55 ;  /* 0x0000003700107308 */ /* 0x0001220000000800 */
[----:B--2---:R-:W-:Y:S01]  /*4bf0*/  FADD.FTZ R21, R45, R54 ;  /* 0x000000362d157221 */ /* 0x004fe20000010000 */
[----:B------:R-:W-:-:S06]  /*4c00*/  IMAD.MOV.U32 R54, RZ, RZ, R71 ;  /* 0x000000ffff367224 */ /* 0x000fcc00078e0047 */
[----:B------:R-:W2:Y:S01]  /*4c10*/  MUFU.EX2 R19, R19 ;  /* 0x0000001300137308 */ /* 0x000ea20000000800 */
[----:B---3--:R-:W-:Y:S01]  /*4c20*/  FADD.FTZ R23, R50, R21 ;  /* 0x0000001532177221 */ /* 0x008fe20000010000 */
[----:B------:R-:W-:Y:S01]  /*4c30*/  F2FP.F16.F32.PACK_AB R21, R25, R18 ;  /* 0x000000121915723e */ /* 0x000fe200000000ff */
[--C-:B0-----:R-:W-:Y:S01]  /*4c40*/  IMAD.MOV.U32 R55, RZ, RZ, R71.reuse ;  /* 0x000000ffff377224 */ /* 0x101fe200078e0047 */
[----:B------:R-:W-:Y:S02]  /*4c50*/  F2FP.F16.F32.PACK_AB R25, R81, R22 ;  /* 0x000000165119723e */ /* 0x000fe400000000ff */
[----:B------:R-:W-:Y:S01]  /*4c60*/  F2FP.F16.F32.PACK_AB R22, R46, R41 ;  /* 0x000000292e16723e */ /* 0x000fe200000000ff */
[----:B------:R-:W-:Y:S01]  /*4c70*/  IMAD.MOV.U32 R46, RZ, RZ, R71 ;  /* 0x000000ffff2e7224 */ /* 0x000fe200078e0047 */
[----:B------:R-:W1:Y:S01]  /*4c80*/  MUFU.EX2 R33, R33 ;  /* 0x0000002100217308 */ /* 0x000e620000000800 */
[----:B----4-:R-:W-:Y:S01]  /*4c90*/  FADD.FTZ R18, R16, R23 ;  /* 0x0000001710127221 */ /* 0x010fe20000010000 */
[----:B------:R-:W-:Y:S01]  /*4ca0*/  F2FP.F16.F32.PACK_AB R23, R37, R20 ;  /* 0x000000142517723e */ /* 0x000fe200000000ff */
[--C-:B------:R-:W-:Y:S01]  /*4cb0*/  IMAD.MOV.U32 R41, RZ, RZ, R71.reuse ;  /* 0x000000ffff297224 */ /* 0x100fe200078e0047 */
[----:B------:R-:W-:Y:S01]  /*4cc0*/  F2FP.F16.F32.PACK_AB R20, R7, R4 ;  /* 0x000000040714723e */ /* 0x000fe200000000ff */
[----:B------:R-:W-:-:S03]  /*4cd0*/  IMAD.MOV.U32 R37, RZ, RZ, R71 ;  /* 0x000000ffff257224 */ /* 0x000fc600078e0047 */
[----:B------:R-:W-:Y:S01]  /*4ce0*/  MUFU.EX2 R32, R32 ;  /* 0x0000002000207308 */ /* 0x000fe20000000800 */
[----:B--2---:R-:W-:Y:S01]  /*4cf0*/  FADD.FTZ R18, R19, R18 ;  /* 0x0000001213127221 */ /* 0x004fe20000010000 */
[----:B------:R-:W-:Y:S06]  /*4d00*/  STSM.16.M88.4 [R5+0x27300], R20 ;  /* 0x0273001405007844 */ /* 0x000fec0000000200 */
[----:B------:R-:W0:Y:S01]  /*4d10*/  MUFU.EX2 R52, R52 ;  /* 0x0000003400347308 */ /* 0x000e220000000800 */
[----:B-1----:R-:W-:-:S07]  /*4d20*/  FADD.FTZ R9, R33, R18 ;  /* 0x0000001221097221 */ /* 0x002fce0000010000 */
[----:B------:R-:W1:Y:S08]  /*4d30*/  MUFU.EX2 R99, R99 ;  /* 0x0000006300637308 */ /* 0x000e700000000800 */
[----:B------:R2:W-:Y:S01]  /*4d40*/  MUFU.EX2 R86, R27 ;  /* 0x0000001b00567308 */ /* 0x0005e20000000800 */
[C---:B0-----:R-:W-:Y:S01]  /*4d50*/  FADD.FTZ R9, R52.reuse, R9 ;  /* 0x0000000934097221 */ /* 0x041fe20000010000 */
[----:B------:R-:W-:Y:S01]  /*4d60*/  F2FP.F16.F32.PACK_AB R10, R52, R33 ;  /* 0x00000021340a723e */ /* 0x000fe200000000ff */
[----:B------:R-:W-:-:S02]  /*4d70*/  IMAD.MOV.U32 R52, RZ, RZ, R71 ;  /* 0x000000ffff347224 */ /* 0x000fc400078e0047 */
[----:B------:R-:W-:-:S03]  /*4d80*/  IMAD.MOV.U32 R33, RZ, RZ, R71 ;  /* 0x000000ffff217224 */ /* 0x000fc600078e0047 */
[----:B------:R-:W0:Y:S01]  /*4d90*/  MUFU.EX2 R100, R100 ;  /* 0x0000006400647308 */ /* 0x000e220000000800 */
[----:B--2---:R-:W-:Y:S01]  /*4da0*/  FADD.FTZ R27, R29, R26 ;  /* 0x0000001a1d1b7221 */ /* 0x004fe20000010000 */
[----:B-1----:R-:W-:-:S03]  /*4db0*/  F2FP.F16.F32.PACK_AB R101, R99, R32 ;  /* 0x000000206365723e */ /* 0x002fc600000000ff */
[----:B------:R-:W-:Y:S01]  /*4dc0*/  FADD.FTZ R26, R28, R27 ;  /* 0x0000001b1c1a7221 */ /* 0x000fe20000010000 */
[----:B------:R-:W-:Y:S02]  /*4dd0*/  F2FP.F16.F32.PACK_AB R27, R83, R24 ;  /* 0x00000018531b723e */ /* 0x000fe400000000ff */
[----:B------:R-:W1:Y:S01]  /*4de0*/  MUFU.EX2 R40, R125 ;  /* 0x0000007d00287308 */ /* 0x000e620000000800 */
[C---:B------:R-:W-:Y:S01]  /*4df0*/  FADD.FTZ R11, R77.reuse, R26 ;  /* 0x0000001a4d0b7221 */ /* 0x040fe20000010000 */
[----:B------:R-:W-:Y:S01]  /*4e00*/  F2FP.F16.F32.PACK_AB R24, R48, R43 ;  /* 0x0000002b3018723e */ /* 0x000fe200000000ff */
[----:B------:R-:W-:Y:S01]  /*4e10*/  IMAD.MOV.U32 R48, RZ, RZ, R71 ;  /* 0x000000ffff307224 */ /* 0x000fe200078e0047 */
[----:B------:R-:W-:Y:S01]  /*4e20*/  F2FP.F16.F32.PACK_AB R26, R50, R45 ;  /* 0x0000002d321a723e */ /* 0x000fe200000000ff */
[----:B------:R-:W-:Y:S01]  /*4e30*/  FADD.FTZ R8, R32, R11 ;  /* 0x0000000b20087221 */ /* 0x000fe20000010000 */
[----:B------:R-:W-:Y:S01]  /*4e40*/  F2FP.F16.F32.PACK_AB R11, R77, R28 ;  /* 0x0000001c4d0b723e */ /* 0x000fe200000000ff */
[----:B------:R-:W-:Y:S01]  /*4e50*/  IMAD.MOV.U32 R45, RZ, RZ, R71 ;  /* 0x000000ffff2d7224 */ /* 0x000fe200078e0047 */
[----:B------:R-:W2:Y:S01]  /*4e60*/  MUFU.EX2 R35, R35 ;  /* 0x0000002300237308 */ /* 0x000ea20000000800 */
[----:B------:R-:W-:Y:S01]  /*4e70*/  FADD.FTZ R7, R99, R8 ;  /* 0x0000000863077221 */ /* 0x000fe20000010000 */
[----:B0-----:R-:W-:Y:S01]  /*4e80*/  FADD.FTZ R4, R100, R9 ;  /* 0x0000000964047221 */ /* 0x001fe20000010000 */
[----:B------:R0:W-:Y:S01]  /*4e90*/  STSM.16.M88.4 [R5+0x28b00], R24 ;  /* 0x028b001805007844 */ /* 0x0001e20000000200 */
[-C--:B------:R-:W-:Y:S01]  /*4ea0*/  MOV R50, R71.reuse ;  /* 0x0000004700327202 */ /* 0x080fe20000000f00 */
[--C-:B------:R-:W-:Y:S01]  /*4eb0*/  IMAD.MOV.U32 R32, RZ, RZ, R71.reuse ;  /* 0x000000ffff207224 */ /* 0x100fe200078e0047 */
[----:B------:R-:W-:Y:S01]  /*4ec0*/  MOV R43, R71 ;  /* 0x00000047002b7202 */ /* 0x000fe20000000f00 */
[----:B------:R-:W-:Y:S01]  /*4ed0*/  IMAD.MOV.U32 R28, RZ, RZ, R71 ;  /* 0x000000ffff1c7224 */ /* 0x000fe200078e0047 */
[----:B------:R-:W3:Y:S01]  /*4ee0*/  MUFU.EX2 R103, R103 ;  /* 0x0000006700677308 */ /* 0x000ee20000000800 */
[----:B-1----:R-:W-:-:S07]  /*4ef0*/  FADD.FTZ R8, R40, R7 ;  /* 0x0000000728087221 */ /* 0x002fce0000010000 */
[----:B------:R-:W1:Y:S01]  /*4f00*/  MUFU.EX2 R102, R102 ;  /* 0x0000006600667308 */ /* 0x000e620000000800 */
[C---:B--2---:R-:W-:Y:S01]  /*4f10*/  FADD.FTZ R7, R35.reuse, R4 ;  /* 0x0000000423077221 */ /* 0x044fe20000010000 */
[----:B------:R-:W-:Y:S01]  /*4f20*/  F2FP.F16.F32.PACK_AB R100, R35, R100 ;  /* 0x000000642364723e */ /* 0x000fe200000000ff */
[--C-:B------:R-:W-:Y:S02]  /*4f30*/  IMAD.MOV.U32 R35, RZ, RZ, R71.reuse ;  /* 0x000000ffff237224 */ /* 0x100fe400078e0047 */
[--C-:B0-----:R-:W-:Y:S02]  /*4f40*/  IMAD.MOV.U32 R27, RZ, RZ, R71.reuse ;  /* 0x000000ffff1b7224 */ /* 0x101fe400078e0047 */
[--C-:B------:R-:W-:Y:S01]  /*4f50*/  IMAD.MOV.U32 R26, RZ, RZ, R71.reuse ;  /* 0x000000ffff1a7224 */ /* 0x100fe200078e0047 */
[----:B------:R-:W0:Y:S01]  /*4f60*/  MUFU.EX2 R30, R30 ;  /* 0x0000001e001e7308 */ /* 0x000e220000000800 */
[C---:B---3--:R-:W-:Y:S01]  /*4f70*/  FADD.FTZ R9, R103.reuse, R8 ;  /* 0x0000000867097221 */ /* 0x048fe20000010000 */
[----:B------:R-:W-:Y:S01]  /*4f80*/  F2FP.F16.F32.PACK_AB R103, R103, R40 ;  /* 0x000000286767723e */ /* 0x000fe200000000ff */
[----:B------:R-:W-:-:S02]  /*4f90*/  IMAD.MOV.U32 R40, RZ, RZ, R71 ;  /* 0x000000ffff287224 */ /* 0x000fc400078e0047 */
[--C-:B------:R-:W-:Y:S02]  /*4fa0*/  IMAD.MOV.U32 R25, RZ, RZ, R71.reuse ;  /* 0x000000ffff197224 */ /* 0x100fe400078e0047 */
[----:B------:R-:W-:Y:S01]  /*4fb0*/  IMAD.MOV.U32 R24, RZ, RZ, R71 ;  /* 0x000000ffff187224 */ /* 0x000fe200078e0047 */
[----:B------:R-:W2:Y:S01]  /*4fc0*/  MUFU.EX2 R47, R47 ;  /* 0x0000002f002f7308 */ /* 0x000ea20000000800 */
[----:B-1----:R-:W-:-:S07]  /*4fd0*/  FADD.FTZ R4, R102, R7 ;  /* 0x0000000766047221 */ /* 0x002fce0000010000 */
[----:B------:R-:W1:Y:S01]  /*4fe0*/  MUFU.EX2 R85, R85 ;  /* 0x0000005500557308 */ /* 0x000e620000000800 */
[----:B0-----:R-:W-:Y:S01]  /*4ff0*/  FADD.FTZ R8, R30, R9 ;  /* 0x000000091e087221 */ /* 0x001fe20000010000 */
[----:B------:R-:W-:Y:S02]  /*5000*/  F2FP.F16.F32.PACK_AB R9, R29, R6 ;  /* 0x000000061d09723e */ /* 0x000fe400000000ff */
[----:B------:R-:W-:-:S04]  /*5010*/  MOV R29, R71 ;  /* 0x00000047001d7202 */ /* 0x000fc80000000f00 */
[----:B------:R-:W0:Y:S01]  /*5020*/  MUFU.EX2 R39, R39 ;  /* 0x0000002700277308 */ /* 0x000e220000000800 */
[C---:B--2---:R-:W-:Y:S01]  /*5030*/  FADD.FTZ R4, R47.reuse, R4 ;  /* 0x000000042f047221 */ /* 0x044fe20000010000 */
[----:B------:R-:W-:Y:S01]  /*5040*/  F2FP.F16.F32.PACK_AB R102, R47, R102 ;  /* 0x000000662f66723e */ /* 0x000fe200000000ff */
[----:B------:R-:W-:-:S05]  /*5050*/  IMAD.MOV.U32 R47, RZ, RZ, R71 ;  /* 0x000000ffff2f7224 */ /* 0x000fca00078e0047 */
[----:B------:R-:W2:Y:S01]  /*5060*/  MUFU.EX2 R34, R34 ;  /* 0x0000002200227308 */ /* 0x000ea20000000800 */
[----:B-1----:R-:W-:Y:S01]  /*5070*/  FADD.FTZ R13, R85, R8 ;  /* 0x00000008550d7221 */ /* 0x002fe20000010000 */
[----:B------:R-:W-:Y:S02]  /*5080*/  F2FP.F16.F32.PACK_AB R8, R19, R16 ;  /* 0x000000101308723e */ /* 0x000fe400000000ff */
[----:B------:R-:W-:Y:S01]  /*5090*/  F2FP.F16.F32.PACK_AB R85, R85, R30 ;  /* 0x0000001e5555723e */ /* 0x000fe200000000ff */
[----:B------:R-:W-:Y:S02]  /*50a0*/  IMAD.MOV.U32 R30, RZ, RZ, R71 ;  /* 0x000000ffff1e7224 */ /* 0x000fe400078e0047 */
[----:B------:R1:W-:Y:S01]  /*50b0*/  STSM.16.M88.4 [R5+0x2a300], R8 ;  /* 0x02a3000805007844 */ /* 0x0003e20000000200 */
[----:B------:R-:W3:Y:S01]  /*50c0*/  MUFU.EX2 R84, R84 ;  /* 0x0000005400547308 */ /* 0x000ee20000000800 */
[----:B0-----:R-:W-:Y:S02]  /*50d0*/  FADD.FTZ R7, R39, R4 ;  /* 0x0000000427077221 */ /* 0x001fe40000010000 */
[----:B------:R0:W-:Y:S05]  /*50e0*/  STSM.16.M88.4 [R5+0x2bb00], R100 ;  /* 0x02bb006405007844 */ /* 0x0001ea0000000200 */
[----:B------:R-:W4:Y:S01]  /*50f0*/  MUFU.EX2 R87, R87 ;  /* 0x0000005700577308 */ /* 0x000f220000000800 */
[----:B--2---:R-:W-:-:S07]  /*5100*/  FADD.FTZ R4, R34, R13 ;  /* 0x0000000d22047221 */ /* 0x004fce0000010000 */
[----:B------:R-:W2:Y:S01]  /*5110*/  MUFU.EX2 R38, R38 ;  /* 0x0000002600267308 */ /* 0x000ea20000000800 */
[C---:B---3--:R-:W-:Y:S01]  /*5120*/  FADD.FTZ R7, R84.reuse, R7 ;  /* 0x0000000754077221 */ /* 0x048fe20000010000 */
[----:B------:R-:W-:Y:S01]  /*5130*/  F2FP.F16.F32.PACK_AB R84, R84, R39 ;  /* 0x000000275454723e */ /* 0x000fe200000000ff */
[----:B------:R-:W-:Y:S02]  /*5140*/  IMAD.MOV.U32 R39, RZ, RZ, R71 ;  /* 0x000000ffff277224 */ /* 0x000fe400078e0047 */
[----:B------:R-:W-:-:S03]  /*5150*/  FADD.FTZ R6, R86, R7 ;  /* 0x0000000756067221 */ /* 0x000fc60000010000 */
[----:B------:R-:W3:Y:S01]  /*5160*/  MUFU.EX2 R73, R73 ;  /* 0x0000004900497308 */ /* 0x000ee20000000800 */
[C---:B----4-:R-:W-:Y:S01]  /*5170*/  FADD.FTZ R13, R87.reuse, R4 ;  /* 0x00000004570d7221 */ /* 0x050fe20000010000 */
[----:B------:R-:W-:Y:S01]  /*5180*/  F2FP.F16.F32.PACK_AB R87, R87, R34 ;  /* 0x000000225757723e */ /* 0x000fe200000000ff */
[----:B------:R-:W-:-:S05]  /*5190*/  IMAD.MOV.U32 R34, RZ, RZ, R71 ;  /* 0x000000ffff227224 */ /* 0x000fca00078e0047 */
[----:B------:R-:W4:Y:S01]  /*51a0*/  MUFU.EX2 R105, R105 ;  /* 0x0000006900697308 */ /* 0x000f220000000800 */
[----:B--2---:R-:W-:-:S07]  /*51b0*/  FADD.FTZ R12, R38, R13 ;  /* 0x0000000d260c7221 */ /* 0x004fce0000010000 */
[----:B------:R-:W2:Y:S01]  /*51c0*/  MUFU.EX2 R75, R75 ;  /* 0x0000004b004b7308 */ /* 0x000ea20000000800 */
[C---:B---3--:R-:W-:Y:S01]  /*51d0*/  FADD.FTZ R6, R73.reuse, R6 ;  /* 0x0000000649067221 */ /* 0x048fe20000010000 */
[----:B------:R-:W-:-:S05]  /*51e0*/  F2FP.F16.F32.PACK_AB R86, R73, R86 ;  /* 0x000000564956723e */ /* 0x000fca00000000ff */
[----:B------:R0:W-:Y:S01]  /*51f0*/  STSM.16.M88.4 [R5+0x2d300], R84 ;  /* 0x02d3005405007844 */ /* 0x0001e20000000200 */
[----:B------:R-:W3:Y:S01]  /*5200*/  MUFU.EX2 R42, R42 ;  /* 0x0000002a002a7308 */ /* 0x000ee20000000800 */
[C---:B----4-:R-:W-:Y:S01]  /*5210*/  FADD.FTZ R13, R105.reuse, R12 ;  /* 0x0000000c690d7221 */ /* 0x050fe20000010000 */
[----:B------:R-:W-:Y:S01]  /*5220*/  F2FP.F16.F32.PACK_AB R105, R105, R38 ;  /* 0x000000266969723e */ /* 0x000fe200000000ff */
[----:B------:R-:W-:-:S05]  /*5230*/  IMAD.MOV.U32 R38, RZ, RZ, R71 ;  /* 0x000000ffff267224 */ /* 0x000fca00078e0047 */
[----:B------:R-:W4:Y:S01]  /*5240*/  MUFU.EX2 R109, R109 ;  /* 0x0000006d006d7308 */ /* 0x000f220000000800 */
[----:B--2---:R-:W-:-:S07]  /*5250*/  FADD.FTZ R7, R75, R6 ;  /* 0x000000064b077221 */ /* 0x004fce0000010000 */
[----:B------:R2:W5:Y:S01]  /*5260*/  MUFU.EX2 R104, R31 ;  /* 0x0000001f00687308 */ /* 0x0005620000000800 */
[----:B---3--:R-:W-:-:S07]  /*5270*/  FADD.FTZ R6, R42, R13 ;  /* 0x0000000d2a067221 */ /* 0x008fce0000010000 */
[----:B------:R-:W3:Y:S01]  /*5280*/  MUFU.EX2 R69, R69 ;  /* 0x0000004500457308 */ /* 0x000ee20000000800 */
[----:B----4-:R-:W-:Y:S01]  /*5290*/  FADD.FTZ R13, R109, R6 ;  /* 0x000000066d0d7221 */ /* 0x010fe20000010000 */
[----:B--2---:R-:W-:-:S06]  /*52a0*/  IMAD.MOV.U32 R31, RZ, RZ, R71 ;  /* 0x000000ffff1f7224 */ /* 0x004fcc00078e0047 */
[----:B------:R-:W2:Y:S01]  /*52b0*/  MUFU.EX2 R44, R44 ;  /* 0x0000002c002c7308 */ /* 0x000ea20000000800 */
[C---:B-----5:R-:W-:Y:S01]  /*52c0*/  FADD.FTZ R12, R104.reuse, R7 ;  /* 0x00000007680c7221 */ /* 0x060fe20000010000 */
[----:B------:R-:W-:-:S06]  /*52d0*/  F2FP.F16.F32.PACK_AB R104, R104, R75 ;  /* 0x0000004b6868723e */ /* 0x000fcc00000000ff */
[----:B------:R-:W1:Y:S01]  /*52e0*/  MUFU.EX2 R106, R97 ;  /* 0x00000061006a7308 */ /* 0x000e620000000800 */
[----:B---3--:R-:W-:-:S07]  /*52f0*/  FADD.FTZ R7, R69, R12 ;  /* 0x0000000c45077221 */ /* 0x008fce0000010000 */
[----:B------:R-:W3:Y:S01]  /*5300*/  MUFU.EX2 R115, R115 ;  /* 0x0000007300737308 */ /* 0x000ee20000000800 */
[----:B--2---:R-:W-:-:S07]  /*5310*/  FADD.FTZ R12, R44, R13 ;  /* 0x0000000d2c0c7221 */ /* 0x004fce0000010000 */
[----:B------:R-:W-:Y:S01]  /*5320*/  MUFU.EX2 R36, R36 ;  /* 0x0000002400247308 */ /* 0x000fe20000000800 */
[C---:B-1----:R-:W-:Y:S01]  /*5330*/  FADD.FTZ R8, R106.reuse, R7 ;  /* 0x000000076a087221 */ /* 0x042fe20000010000 */
[----:B------:R-:W-:Y:S01]  /*5340*/  F2FP.F16.F32.PACK_AB R106, R106, R69 ;  /* 0x000000456a6a723e */ /* 0x000fe200000000ff */
[----:B------:R-:W-:-:S05]  /*5350*/  IMAD.MOV.U32 R69, RZ, RZ, R71 ;  /* 0x000000ffff457224 */ /* 0x000fca00078e0047 */
[----:B------:R-:W1:Y:S01]  /*5360*/  MUFU.EX2 R113, R113 ;  /* 0x0000007100717308 */ /* 0x000e620000000800 */
[C---:B---3--:R-:W-:Y:S01]  /*5370*/  FADD.FTZ R9, R115.reuse, R12 ;  /* 0x0000000c73097221 */ /* 0x048fe20000010000 */
[----:B------:R-:W-:Y:S01]  /*5380*/  F2FP.F16.F32.PACK_AB R13, R115, R44 ;  /* 0x0000002c730d723e */ /* 0x000fe200000000ff */
[----:B------:R-:W-:-:S05]  /*5390*/  IMAD.MOV.U32 R44, RZ, RZ, R71 ;  /* 0x000000ffff2c7224 */ /* 0x000fca00078e0047 */
[----:B------:R-:W2:Y:S08]  /*53a0*/  MUFU.EX2 R49, R49 ;  /* 0x0000003100317308 */ /* 0x000eb00000000800 */
[----:B------:R3:W4:Y:S01]  /*53b0*/  MUFU.EX2 R4, R107 ;  /* 0x0000006b00047308 */ /* 0x0007220000000800 */
[----:B-1----:R-:W-:Y:S01]  /*53c0*/  F2FP.F16.F32.PACK_AB R15, R113, R36 ;  /* 0x00000024710f723e */ /* 0x002fe200000000ff */
[----:B------:R-:W-:-:S06]  /*53d0*/  FADD.FTZ R36, R36, R9 ;  /* 0x0000000924247221 */ /* 0x000fcc0000010000 */
[----:B------:R-:W-:Y:S01]  /*53e0*/  MUFU.EX2 R111, R111 ;  /* 0x0000006f006f7308 */ /* 0x000fe20000000800 */
[----:B---3--:R-:W-:Y:S01]  /*53f0*/  F2FP.F16.F32.PACK_AB R107, R109, R42 ;  /* 0x0000002a6d6b723e */ /* 0x008fe200000000ff */
[----:B--2---:R-:W-:Y:S01]  /*5400*/  FADD.FTZ R7, R49, R8 ;  /* 0x0000000831077221 */ /* 0x004fe20000010000 */
[----:B------:R-:W-:-:S03]  /*5410*/  IMAD.MOV.U32 R42, RZ, RZ, R71 ;  /* 0x000000ffff2a7224 */ /* 0x000fc600078e0047 */
[----:B------:R0:W-:Y:S02]  /*5420*/  STSM.16.M88.4 [R5+0x2eb00], R104 ;  /* 0x02eb006805007844 */ /* 0x0001e40000000200 */
[----:B------:R-:W1:Y:S01]  /*5430*/  MUFU.EX2 R6, R117 ;  /* 0x0000007500067308 */ /* 0x000e620000000800 */
[C---:B----4-:R-:W-:Y:S01]  /*5440*/  F2FP.F16.F32.PACK_AB R12, R4.reuse, R49 ;  /* 0x00000031040c723e */ /* 0x050fe200000000ff */
[----:B------:R-:W-:Y:S01]  /*5450*/  FADD.FTZ R8, R4, R7 ;  /* 0x0000000704087221 */ /* 0x000fe20000010000 */
[----:B------:R-:W-:Y:S02]  /*5460*/  VIADD R7, R17, 0xfffffffe ;  /* 0xfffffffe11077836 */ /* 0x000fe40000000000 */
[----:B------:R-:W-:-:S03]  /*5470*/  IMAD.MOV.U32 R49, RZ, RZ, R71 ;  /* 0x000000ffff317224 */ /* 0x000fc600078e0047 */
[----:B------:R-:W-:Y:S02]  /*5480*/  ISETP.GE.AND P2, PT, R7, R144, PT ;  /* 0x000000900700720c */ /* 0x000fe40003f46270 */
[C---:B-1----:R-:W-:Y:S01]  /*5490*/  F2FP.F16.F32.PACK_AB R14, R6.reuse, R111 ;  /* 0x0000006f060e723e */ /* 0x042fe200000000ff */
[----:B------:R-:W-:Y:S01]  /*54a0*/  FADD.FTZ R111, R111, R8 ;  /* 0x000000086f6f7221 */ /* 0x000fe20000010000 */
[----:B------:R-:W-:Y:S01]  /*54b0*/  FADD.FTZ R8, R113, R36 ;  /* 0x0000002471087221 */ /* 0x000fe20000010000 */
[----:B------:R-:W-:Y:S02]  /*54c0*/  MOV R36, R71 ;  /* 0x0000004700247202 */ /* 0x000fe40000000f00 */
[----:B------:R0:W-:Y:S01]  /*54d0*/  STSM.16.M88.4 [R5+0x30300], R12 ;  /* 0x0303000c05007844 */ /* 0x0001e20000000200 */
[----:B------:R-:W-:Y:S01]  /*54e0*/  FADD.FTZ R4, R6, R111 ;  /* 0x0000006f06047221 */ /* 0x000fe20000010000 */
[----:B------:R-:W-:Y:S01]  /*54f0*/  MOV R6, RZ ;  /* 0x000000ff00067202 */ /* 0x000fe20000000f00 */
[----:B------:R1:W-:Y:S06]  /*5500*/  MEMBAR.ALL.CTA ;  /* 0x0000000000007992 */ /* 0x0003ec0000008000 */
[----:B-1----:R-:W1:Y:S02]  /*5510*/  FENCE.VIEW.ASYNC.S ;  /* 0x00000000000073c6 */ /* 0x002e640000000000 */
[----:B-1----:R-:W-:Y:S01]  /*5520*/  NOP ;  /* 0x0000000000007918 */ /* 0x002fe20000000000 */
[----:B------:R-:W-:Y:S05]  /*5530*/  @!P2 BRA `(.L_x_19) ;  /* 0x000000400070a947 */ /* 0x000fea0003800000 */
[----:B------:R-:W-:Y:S01]  /*5540*/  IMAD.MOV.U32 R10, RZ, RZ, R72 ;  /* 0x000000ffff0a7224 */ /* 0x000fe200078e0048 */
[----:B------:R-:W-:Y:S01]  /*5550*/  MOV R9, R79 ;  /* 0x0000004f00097202 */ /* 0x000fe20000000f00 */
[----:B------:R-:W-:Y:S01]  /*5560*/  IMAD.MOV.U32 R11, RZ, RZ, RZ ;  /* 0x000000ffff0b7224 */ /* 0x000fe200078e00ff */
        /* <DEDUP_REMOVED lines=23> */
[----:B------:R-:W-:Y:S01]  /*56e0*/  CS2R R24, SRZ ;  /* 0x0000000000187805 */ /* 0x000fe2000001ff00 */
[----:B------:R-:W-:Y:S01]  /*56f0*/  UMOV UR43, URZ ;  /* 0x0000003f002b7c82 */ /* 0x000fe20008000000 */
[----:B------:R-:W-:-:S05]  /*5700*/  ULDC UR41, c[0x0][0x9d8] ;  /* 0x0002760000297ab9 */ /* 0x000fca0000000800 */
.L_x_28:
[----:B------:R-:W-:Y:S01]  /*5710*/  UIADD3 UR6, UR43, 0x1, URZ ;  /* 0x000000012b067890 */ /* 0x000fe2000fffe03f */
[----:B------:R-:W-:-:S03]  /*5720*/  ISETP.NE.AND P3, PT, RZ, UR36, PT ;  /* 0x00000024ff007c0c */ /* 0x000fc6000bf65270 */
[----:B------:R-:W-:-:S04]  /*5730*/  UISETP.NE.AND UP0, UPT, UR6, 0x2, UPT ;  /* 0x000000020600788c */ /* 0x000fc8000bf05270 */
[----:B------:R-:W-:Y:S02]  /*5740*/  USEL UR7, URZ, 0x1, UP0 ;  /* 0x000000013f077887 */ /* 0x000fe40008000000 */
[----:B------:R-:W-:-:S04]  /*5750*/  USEL UR6, UR6, URZ, UP0 ;  /* 0x0000003f06067287 */ /* 0x000fc80008000000 */
[----:B------:R-:W-:Y:S02]  /*5760*/  LOP3.LUT R6, R11, UR7, RZ, 0x3c, !PT ;  /* 0x000000070b067c12 */ /* 0x000fe4000f8e3cff */
[----:B------:R-:W-:Y:S01]  /*5770*/  IMAD.U32 R0, RZ, RZ, UR6 ;  /* 0x00000006ff007e24 */ /* 0x000fe2000f8e00ff */
[----:B---3--:R-:W-:Y:S06]  /*5780*/  @P3 BRA `(.L_x_20) ;  /* 0x0000000000283947 */ /* 0x008fec0003800000 */
[----:B------:R-:W-:Y:S05]  /*5790*/  @!P0 BRA `(.L_x_21) ;  /* 0x0000000000048947 */ /* 0x000fea0003800000 */
[----:B------:R-:W-:Y:S01]  /*57a0*/  BPT.TRAP 0x1 ;  /* 0x000000040000795c */ /* 0x000fe20000300000 */
.L_x_21:
[----:B0-----:R-:W-:Y:S02]  /*57b0*/  LEA R13, R0, UR37, 0x3 ;  /* 0x00000025000d7c11 */ /* 0x001fe4000f8e18ff */
[----:B------:R-:W-:-:S04]  /*57c0*/  SHF.L.U32 R12, R6, 0x1f, RZ ;  /* 0x0000001f060c7819 */ /* 0x000fc800000006ff */
[----:B------:R0:W1:Y:S01]  /*57d0*/  SYNCS.PHASECHK.TRANS64.TRYWAIT P2, [R13+URZ+0x31c30], R12 ;  /* 0x031c300c0d0075a7 */ /* 0x000062000804017f */
[----:B------:R-:W-:Y:S05]  /*57e0*/  @!P0 BRA `(.L_x_22) ;  /* 0x0000000000048947 */ /* 0x000fea0003800000 */
[----:B------:R-:W-:Y:S01]  /*57f0*/  BPT.TRAP 0x1 ;  /* 0x000000040000795c */ /* 0x000fe20000300000 */
.L_x_22:
[----:B-1----:R-:W-:Y:S05]  /*5800*/  @P2 BRA `(.L_x_20) ;  /* 0x0000000000082947 */ /* 0x002fea0003800000 */
[----:B------:R-:W1:Y:S02]  /*5810*/  SYNCS.PHASECHK.TRANS64.TRYWAIT P2, [R13+URZ+0x31c30], R12 ;  /* 0x031c300c0d0075a7 */ /* 0x000e64000804017f */
[----:B-1----:R-:W-:Y:S05]  /*5820*/  @!P2 BRA `(.L_x_23) ;  /* 0x0000009c0094a947 */ /* 0x002fea0003800000 */
.L_x_20:
[----:B0-----:R-:W0:Y:S01]  /*5830*/  S2R R14, SR_TID.X ;  /* 0x00000000000e7919 */ /* 0x001e220000002100 */
[----:B------:R-:W-:Y:S01]  /*5840*/  R2UR UR52, R0 ;  /* 0x00000000003472ca */ /* 0x000fe200000e0000 */
[----:B------:R-:W-:Y:S01]  /*5850*/  UMOV UR47, 0x80000020 ;  /* 0x80000020002f7882 */ /* 0x000fe20000000000 */
[C---:B------:R-:W-:Y:S01]  /*5860*/  R2UR UR44, R2.reuse ;  /* 0x00000000022c72ca */ /* 0x040fe200000e0000 */
        /* <DEDUP_REMOVED lines=10> */
[----:B------:R-:W-:Y:S01]  /*5910*/  UIMAD UR52, UR52, 0x6c0, UR42 ;  /* 0x000006c0343478a4 */ /* 0x000fe2000f8e022a */
[C---:B------:R-:W-:Y:S01]  /*5920*/  R2UR UR28, R2.reuse ;  /* 0x00000000021c72ca */ /* 0x040fe200000e0000 */
[----:B------:R-:W-:Y:S01]  /*5930*/  UMOV UR11, 0x80000020 ;  /* 0x80000020000b7882 */ /* 0x000fe20000000000 */
[C---:B------:R-:W-:Y:S01]  /*5940*/  R2UR UR29, R3.reuse ;  /* 0x00000000031d72ca */ /* 0x040fe200000e0000 */
[----:B------:R-:W-:Y:S01]  /*5950*/  UIADD3 UR50, UR52, 0x40, URZ ;  /* 0x0000004034327890 */ /* 0x000fe2000fffe03f */
[----:B------:R-:W-:Y:S01]  /*5960*/  R2UR UR32, R2 ;  /* 0x00000000022072ca */ /* 0x000fe200000e0000 */
[----:B------:R-:W-:Y:S01]  /*5970*/  UIADD3 UR26, UR52, 0x80, URZ ;  /* 0x00000080341a7890 */ /* 0x000fe2000fffe03f */
[----:B------:R-:W-:Y:S01]  /*5980*/  R2UR UR33, R3 ;  /* 0x00000000032172ca */ /* 0x000fe200000e0000 */
[----:B------:R-:W-:Y:S01]  /*5990*/  UMOV UR46, UR52 ;  /* 0x00000034002e7c82 */ /* 0x000fe20008000000 */
[----:B------:R-:W-:-:S02]  /*59a0*/  UIADD3 UR30, UR52, 0xc0, URZ ;  /* 0x000000c0341e7890 */ /* 0x000fc4000fffe03f */
[----:B------:R-:W-:Y:S02]  /*59b0*/  UIADD3 UR34, UR52, 0x100, URZ ;  /* 0x0000010034227890 */ /* 0x000fe4000fffe03f */
[----:B------:R-:W-:Y:S02]  /*59c0*/  UIADD3 UR6, UR52, 0x2, URZ ;  /* 0x0000000234067890 */ /* 0x000fe4000fffe03f */
[----:B------:R-:W-:Y:S02]  /*59d0*/  UIADD3 UR10, UR52, 0x42, URZ ;  /* 0x00000042340a7890 */ /* 0x000fe4000fffe03f */
[----:B------:R-:W-:Y:S01]  /*59e0*/  UIADD3 UR14, UR52, 0x242, URZ ;  /* 0x00000242340e7890 */ /* 0x000fe2000fffe03f */
[----:B0-----:R-:W-:Y:S01]  /*59f0*/  SHF.R.U32.HI R14, RZ, 0x7, R14 ;  /* 0x00000007ff0e7819 */ /* 0x001fe2000001160e */
[----:B------:R-:W-:Y:S01]  /*5a00*/  UMOV UR15, 0x80000020 ;  /* 0x80000020000f7882 */ /* 0x000fe20000000000 */
[----:B------:R-:W-:Y:S01]  /*5a10*/  UIADD3 UR18, UR52, 0x480, URZ ;  /* 0x0000048034127890 */ /* 0x000fe2000fffe03f */
[----:B------:R-:W-:-:S02]  /*5a20*/  UMOV UR19, 0x80000020 ;  /* 0x8000002000137882 */ /* 0x000fc40000000000 */
[----:B-1----:R-:W-:Y:S01]  /*5a30*/  VIADD R12, R14, 0x8 ;  /* 0x000000080e0c7836 */ /* 0x002fe20000000000 */
[----:B------:R-:W-:Y:S01]  /*5a40*/  UIADD3 UR22, UR52, 0x482, URZ ;  /* 0x0000048234167890 */ /* 0x000fe2000fffe03f */
[----:B------:R-:W-:-:S03]  /*5a50*/  UMOV UR23, 0x80000020 ;  /* 0x8000002000177882 */ /* 0x000fc60000000000 */
[----:B------:R0:W-:Y:S06]  /*5a60*/  BAR.SYNC.DEFER_BLOCKING R12, 0x100 ;  /* 0x0004000c0000751d */ /* 0x0001ec0000010000 */
[----:B------:R-:W-:-:S06]  /*5a70*/  WARPGROUP.ARRIVE ;  /* 0x00000000000079c5 */ /* 0x000fcc0000000000 */
[----:B------:R-:W-:Y:S01]  /*5a80*/  HGMMA.64x16x16.F32 R136, gdesc[UR44], RZ, !UPT, gsb0 ;  /* 0x002000002c8879f0 */ /* 0x000fe2000c0008ff */
[----:B------:R-:W-:Y:S01]  /*5a90*/  R2UR UR44, R2 ;  /* 0x00000000022c72ca */ /* 0x000fe200000e0000 */
[----:B------:R-:W-:Y:S01]  /*5aa0*/  UIADD3 UR46, UR52, 0x140, URZ ;  /* 0x00000140342e7890 */ /* 0x000fe2000fffe03f */
[----:B------:R-:W-:Y:S01]  /*5ab0*/  R2UR UR45, R3 ;  /* 0x00000000032d72ca */ /* 0x000fe200000e0000 */
[----:B------:R-:W-:Y:S01]  /*5ac0*/  UMOV UR47, 0x80000020 ;  /* 0x80000020002f7882 */ /* 0x000fe20000000000 */
[----:B------:R-:W-:Y:S02]  /*5ad0*/  WARPGROUP.DEPBAR.LE gsb0, 0x0 ;  /* 0x00008000000079c5 */ /* 0x000fe40000010000 */
        /* <DEDUP_REMOVED lines=23> */
[----:B------:R-:W-:Y:S01]  /*5c50*/  UIADD3 UR34, UR52, 0x102, URZ ;  /* 0x0000010234227890 */ /* 0x000fe2000fffe03f */
[----:B------:R-:W-:Y:S01]  /*5c60*/  UMOV UR32, UR4 ;  /* 0x0000000400207c82 */ /* 0x000fe20008000000 */
[----:B------:R-:W-:Y:S01]  /*5c70*/  UMOV UR33, UR5 ;  /* 0x0000000500217c82 */ /* 0x000fe20008000000 */
        /* <DEDUP_REMOVED lines=258> */
[----:B------:R-:W-:Y:S01]  /*6ca0*/  UIADD3 UR22, UR52, 0x642, URZ ;  /* 0x0000064234167890 */ /* 0x000fe2000fffe03f */
[----:B------:R-:W-:Y:S01]  /*6cb0*/  UMOV UR23, 0x80000020 ;  /* 0x8000002000177882 */ /* 0x000fe20000000000 */
[----:B------:R-:W-:Y:S01]  /*6cc0*/  UIADD3 UR52, UR52, 0x682, URZ ;  /* 0x0000068234347890 */ /* 0x000fe2000fffe03f */
[----:B------:R-:W-:Y:S02]  /*6cd0*/  WARPGROUP.DEPBAR.LE gsb0, 0x0 ;  /* 0x00008000000079c5 */ /* 0x000fe40000010000 */
[----:B------:R-:W-:-:S06]  /*6ce0*/  WARPGROUP.ARRIVE ;  /* 0x00000000000079c5 */ /* 0x000fcc0000000000 */
[----:B------:R-:W-:Y:S03]  /*6cf0*/  HGMMA.64x16x16.F32 R120, gdesc[UR24], R120, gsb0 ;  /* 0x00200000187879f0 */ /* 0x000fe60008000878 */
        /* <DEDUP_REMOVED lines=19> */
[----:B------:R-:W-:Y:S03]  /*6e30*/  HGMMA.64x16x16.F32 R72, gdesc[UR20], R72, gsb0 ;  /* 0x00200000144879f0 */ /* 0x000fe60008000848 */
[----:B------:R-:W-:Y:S02]  /*6e40*/  WARPGROUP.DEPBAR.LE gsb0, 0x0 ;  /* 0x00008000000079c5 */ /* 0x000fe40000010000 */
[----:B0-----:R-:W-:Y:S05]  /*6e50*/  @P3 BRA `(.L_x_24) ;  /* 0x0000000000283947 */ /* 0x001fea0003800000 */
[----:B------:R-:W-:Y:S05]  /*6e60*/  @!P0 BRA `(.L_x_25) ;  /* 0x0000000000048947 */ /* 0x000fea0003800000 */
[----:B------:R-:W-:Y:S01]  /*6e70*/  BPT.TRAP 0x1 ;  /* 0x000000040000795c */ /* 0x000fe20000300000 */
.L_x_25:
[----:B------:R-:W-:Y:S01]  /*6e80*/  ULEA UR6, UR43, UR37, 0x3 ;  /* 0x000000252b067291 */ /* 0x000fe2000f8e183f */
[----:B------:R-:W-:-:S08]  /*6e90*/  SHF.L.U32 R11, R11, 0x1f, RZ ;  /* 0x0000001f0b0b7819 */ /* 0x000fd000000006ff */
[----:B------:R0:W1:Y:S01]  /*6ea0*/  SYNCS.PHASECHK.TRANS64.TRYWAIT P2, [UR6+0x31c50], R11 ;  /* 0x031c500bff0075a7 */ /* 0x0000620008040146 */
[----:B------:R-:W-:Y:S05]  /*6eb0*/  @!P0 BRA `(.L_x_26) ;  /* 0x0000000000048947 */ /* 0x000fea0003800000 */
[----:B------:R-:W-:Y:S01]  /*6ec0*/  BPT.TRAP 0x1 ;  /* 0x000000040000795c */ /* 0x000fe20000300000 */
.L_x_26:
[----:B-1----:R-:W-:Y:S05]  /*6ed0*/  @P2 BRA `(.L_x_24) ;  /* 0x0000000000082947 */ /* 0x002fea0003800000 */
[----:B------:R-:W1:Y:S02]  /*6ee0*/  SYNCS.PHASECHK.TRANS64.TRYWAIT P2, [UR6+0x31c50], R11 ;  /* 0x031c500bff0075a7 */ /* 0x000e640008040146 */
[----:B-1----:R-:W-:Y:S05]  /*6ef0*/  @!P2 BRA `(.L_x_27) ;  /* 0x0000008400f4a947 */ /* 0x002fea0003800000 */
.L_x_24:
[----:B------:R-:W-:Y:S01]  /*6f00*/  UIADD3 UR6, UR37, 0x200, URZ ;  /* 0x0000020025067890 */ /* 0x000fe2000fffe03f */
[----:B------:R-:W-:Y:S01]  /*6f10*/  WARPGROUP.ARRIVE ;  /* 0x00000000000079c5 */ /* 0x000fe20000000000 */
[----:B------:R-:W-:Y:S01]  /*6f20*/  ULOP3.LUT UR7, UR40, 0x10000, URZ, 0xfc, !UPT ;  /* 0x0001000028077892 */ /* 0x000fe2000f8efc3f */
[----:B01----:R-:W-:Y:S01]  /*6f30*/  FMUL.FTZ R11, R136, UR41 ;  /* 0x00000029880b7c20 */ /* 0x003fe20008410000 */
[----:B------:R-:W-:Y:S01]  /*6f40*/  USHF.R.U32.HI UR6, URZ, 0x4, UR6 ;  /* 0x000000043f067899 */ /* 0x000fe20008011606 */
[----:B------:R-:W-:Y:S01]  /*6f50*/  FMUL.FTZ R12, R137, UR41 ;  /* 0x00000029890c7c20 */ /* 0x000fe20008410000 */
[----:B------:R-:W-:Y:S01]  /*6f60*/  UMOV UR25, 0xc0000010 ;  /* 0xc000001000197882 */ /* 0x000fe20000000000 */
[----:B------:R-:W-:Y:S01]  /*6f70*/  UMOV UR27, 0x80000020 ;  /* 0x80000020001b7882 */ /* 0x000fe20000000000 */
[----:B------:R-:W-:Y:S01]  /*6f80*/  ULOP3.LUT UR6, UR6, 0x3fff, URZ, 0xc0, !UPT ;  /* 0x00003fff06067892 */ /* 0x000fe2000f8ec03f */
[----:B------:R-:W0:Y:S01]  /*6f90*/  MUFU.TANH R11, R11 ;  /* 0x0000000b000b7308 */ /* 0x000e220000002400 */
[----:B------:R-:W-:Y:S01]  /*6fa0*/  UMOV UR24, UR7 ;  /* 0x0000000700187c82 */ /* 0x000fe20008000000 */
[----:B------:R-:W-:Y:S01]  /*6fb0*/  FMUL.FTZ R15, R140, UR41 ;  /* 0x000000298c0f7c20 */ /* 0x000fe20008410000 */
[----:B------:R-:W-:Y:S01]  /*6fc0*/  ULOP3.LUT UR6, UR6, 0x2400000, URZ, 0xfc, !UPT ;  /* 0x0240000006067892 */ /* 0x000fe2000f8efc3f */
[----:B------:R-:W-:Y:S01]  /*6fd0*/  FMUL.FTZ R16, R141, UR41 ;  /* 0x000000298d107c20 */ /* 0x000fe20008410000 */
[----:B------:R-:W-:Y:S01]  /*6fe0*/  FMUL.FTZ R19, R128, UR41 ;  /* 0x0000002980137c20 */ /* 0x000fe20008410000 */
[----:B------:R-:W-:Y:S01]  /*6ff0*/  FMUL.FTZ R20, R129, UR41 ;  /* 0x0000002981147c20 */ /* 0x000fe20008410000 */
[----:B------:R-:W-:Y:S01]  /*7000*/  UIMAD UR6, UR43, 0x6c0, UR6 ;  /* 0x000006c02b0678a4 */ /* 0x000fe2000f8e0206 */
[----:B------:R-:W1:Y:S01]  /*7010*/  MUFU.TANH R12, R12 ;  /* 0x0000000c000c7308 */ /* 0x000e620000002400 */
[----:B------:R-:W-:Y:S01]  /*7020*/  FMUL.FTZ R22, R131, UR41 ;  /* 0x0000002983167c20 */ /* 0x000fe20008410000 */
[----:B------:R-:W-:Y:S01]  /*7030*/  FMUL.FTZ R23, R132, UR41 ;  /* 0x0000002984177c20 */ /* 0x000fe20008410000 */
[----:B------:R-:W-:Y:S01]  /*7040*/  FMUL.FTZ R128, R133, UR41 ;  /* 0x0000002985807c20 */ /* 0x000fe20008410000 */
[----:B------:R-:W-:Y:S01]  /*7050*/  FMUL.FTZ R120, R120, UR41 ;  /* 0x0000002978787c20 */ /* 0x000fe20008410000 */
[----:B------:R-:W-:Y:S01]  /*7060*/  FMUL.FTZ R121, R121, UR41 ;  /* 0x0000002979797c20 */ /* 0x000fe20008410000 */
[----:B------:R-:W-:Y:S01]  /*7070*/  UMOV UR26, UR6 ;  /* 0x00000006001a7c82 */ /* 0x000fe20008000000 */
[----:B------:R-:W-:Y:S01]  /*7080*/  FMUL.FTZ R124, R124, UR41 ;  /* 0x000000297c7c7c20 */ /* 0x000fe20008410000 */
[----:B------:R-:W-:Y:S01]  /*7090*/  HGMMA.64x96x16.F32 R24, gdesc[UR24].tnspB, R24, gsb0 ;  /* 0x41600000181879f0 */ /* 0x000fe20008000818 */
[----:B------:R-:W-:Y:S01]  /*70a0*/  UIADD3 UR24, UR7, 0x180, URZ ;  /* 0x0000018007187890 */ /* 0x000fe2000fffe03f */
[----:B------:R-:W2:Y:S01]  /*70b0*/  MUFU.TANH R15, R15 ;  /* 0x0000000f000f7308 */ /* 0x000ea20000002400 */
[----:B------:R-:W-:Y:S01]  /*70c0*/  UIADD3 UR26, UR6, 0x40, URZ ;  /* 0x00000040061a7890 */ /* 0x000fe2000fffe03f */
[----:B0-----:R-:W-:Y:S01]  /*70d0*/  FMNMX.FTZ R131, R11, R9, !PT ;  /* 0x000000090b837209 */ /* 0x001fe20007810000 */
[----:B------:R-:W-:Y:S01]  /*70e0*/  UMOV UR25, 0xc0000010 ;  /* 0xc000001000197882 */ /* 0x000fe20000000000 */
[----:B------:R-:W-:Y:S01]  /*70f0*/  UMOV UR27, 0x80000020 ;  /* 0x80000020001b7882 */ /* 0x000fe20000000000 */
[----:B------:R-:W-:Y:S01]  /*7100*/  FMUL.FTZ R125, R125, UR41 ;  /* 0x000000297d7d7c20 */ /* 0x000fe20008410000 */
[----:B------:R-:W-:Y:S01]  /*7110*/  FMUL.FTZ R112, R112, UR41 ;  /* 0x0000002970707c20 */ /* 0x000fe20008410000 */
[----:B-1----:R-:W-:Y:S01]  /*7120*/  FMNMX.FTZ R132, R12, R131, !PT ;  /* 0x000000830c847209 */ /* 0x002fe20007810000 */
[----:B------:R-:W0:Y:S01]  /*7130*/  MUFU.TANH R16, R16 ;  /* 0x0000001000107308 */ /* 0x000e220000002400 */
[----:B------:R-:W-:Y:S01]  /*7140*/  FMUL.FTZ R113, R113, UR41 ;  /* 0x0000002971717c20 */ /* 0x000fe20008410000 */
[----:B------:R-:W-:Y:S01]  /*7150*/  FMUL.FTZ R116, R116, UR41 ;  /* 0x0000002974747c20 */ /* 0x000fe20008410000 */
[----:B------:R-:W-:Y:S01]  /*7160*/  FMUL.FTZ R117, R117, UR41 ;  /* 0x0000002975757c20 */ /* 0x000fe20008410000 */
[----:B------:R-:W-:Y:S01]  /*7170*/  FMUL.FTZ R104, R104, UR41 ;  /* 0x0000002968687c20 */ /* 0x000fe20008410000 */
[----:B------:R-:W-:Y:S01]  /*7180*/  FMUL.FTZ R105, R105, UR41 ;  /* 0x0000002969697c20 */ /* 0x000fe20008410000 */
[----:B------:R-:W-:Y:S01]  /*7190*/  FMUL.FTZ R108, R108, UR41 ;  /* 0x000000296c6c7c20 */ /* 0x000fe20008410000 */
[----:B------:R-:W-:Y:S01]  /*71a0*/  FMUL.FTZ R109, R109, UR41 ;  /* 0x000000296d6d7c20 */ /* 0x000fe20008410000 */
[----:B------:R-:W1:Y:S01]  /*71b0*/  MUFU.TANH R19, R19 ;  /* 0x0000001300137308 */ /* 0x000e620000002400 */
[----:B--2---:R-:W-:Y:S01]  /*71c0*/  FMNMX.FTZ R131, R15, R132, !PT ;  /* 0x000000840f837209 */ /* 0x004fe20007810000 */
[----:B------:R-:W-:Y:S01]  /*71d0*/  FMUL.FTZ R96, R96, UR41 ;  /* 0x0000002960607c20 */ /* 0x000fe20008410000 */
[----:B------:R-:W-:Y:S01]  /*71e0*/  FMUL.FTZ R97, R97, UR41 ;  /* 0x0000002961617c20 */ /* 0x000fe20008410000 */
[----:B------:R-:W-:Y:S01]  /*71f0*/  FMUL.FTZ R100, R100, UR41 ;  /* 0x0000002964647c20 */ /* 0x000fe20008410000 */
[----:B------:R-:W-:Y:S01]  /*7200*/  FMUL.FTZ R101, R101, UR41 ;  /* 0x0000002965657c20 */ /* 0x000fe20008410000 */
[----:B------:R-:W-:Y:S01]  /*7210*/  FMUL.FTZ R88, R88, UR41 ;  /* 0x0000002958587c20 */ /* 0x000fe20008410000 */
[----:B------:R-:W-:Y:S01]  /*7220*/  FMUL.FTZ R89, R89, UR41 ;  /* 0x0000002959597c20 */ /* 0x000fe20008410000 */
[----:B------:R-:W2:Y:S01]  /*7230*/  MUFU.TANH R20, R20 ;  /* 0x0000001400147308 */ /* 0x000ea20000002400 */
[----:B0-----:R-:W-:Y:S01]  /*7240*/  FMNMX.FTZ R132, R16, R131, !PT ;  /* 0x0000008310847209 */ /* 0x001fe20007810000 */
[----:B------:R-:W-:Y:S01]  /*7250*/  FMUL.FTZ R92, R92, UR41 ;  /* 0x000000295c5c7c20 */ /* 0x000fe20008410000 */
[----:B------:R-:W-:Y:S01]  /*7260*/  FMUL.FTZ R93, R93, UR41 ;  /* 0x000000295d5d7c20 */ /* 0x000fe20008410000 */
[----:B------:R-:W-:Y:S01]  /*7270*/  FMUL.FTZ R80, R80, UR41 ;  /* 0x0000002950507c20 */ /* 0x000fe20008410000 */
[----:B------:R-:W-:Y:S01]  /*7280*/  FMUL.FTZ R81, R81, UR41 ;  /* 0x0000002951517c20 */ /* 0x000fe20008410000 */
[----:B------:R-:W-:Y:S01]  /*7290*/  FMUL.FTZ R84, R84, UR41 ;  /* 0x0000002954547c20 */ /* 0x000fe20008410000 */
[----:B------:R-:W-:Y:S01]  /*72a0*/  FMUL.FTZ R85, R85, UR41 ;  /* 0x0000002955557c20 */ /* 0x000fe20008410000 */
[----:B------:R-:W0:Y:S01]  /*72b0*/  MUFU.TANH R23, R23 ;  /* 0x0000001700177308 */ /* 0x000e220000002400 */
[----:B-1----:R-:W-:Y:S01]  /*72c0*/  FMNMX.FTZ R131, R19, R132, !PT ;  /* 0x0000008413837209 */ /* 0x002fe20007810000 */
        /* <DEDUP_REMOVED lines=49> */
[----:B------:R-:W1:Y:S05]  /*75e0*/  S2R R147, SR_TID.X ;  /* 0x0000000000937919 */ /* 0x000e6a0000002100 */
[----:B------:R-:W3:Y:S01]  /*75f0*/  MUFU.TANH R113, R113 ;  /* 0x0000007100717308 */ /* 0x000ee20000002400 */
[----:B--2---:R-:W-:-:S07]  /*7600*/  FMNMX.FTZ R131, R125, R132, !PT ;  /* 0x000000847d837209 */ /* 0x004fce0007810000 */
[----:B------:R-:W2:Y:S01]  /*7610*/  MUFU.TANH R116, R116 ;  /* 0x0000007400747308 */ /* 0x000ea20000002400 */
[----:B0-----:R-:W-:Y:S01]  /*7620*/  FMNMX.FTZ R132, R112, R131, !PT ;  /* 0x0000008370847209 */ /* 0x001fe20007810000 */
[----:B------:R-:W-:Y:S02]  /*7630*/  WARPGROUP.DEPBAR.LE gsb0, 0x0 ;  /* 0x00008000000079c5 */ /* 0x000fe40000010000 */
[----:B------:R-:W-:-:S04]  /*7640*/  WARPGROUP.ARRIVE ;  /* 0x00000000000079c5 */ /* 0x000fc80000000000 */
[----:B------:R-:W0:Y:S01]  /*7650*/  MUFU.TANH R117, R117 ;  /* 0x0000007500757308 */ /* 0x000e220000002400 */
[----:B---3--:R-:W-:Y:S01]  /*7660*/  FMNMX.FTZ R131, R113, R132, !PT ;  /* 0x0000008471837209 */ /* 0x008fe20007810000 */
[----:B------:R-:W-:Y:S01]  /*7670*/  HGMMA.64x96x16.F32 R24, gdesc[UR24].tnspB, R24, gsb0 ;  /* 0x41600000181879f0 */ /* 0x000fe20008000818 */
[----:B------:R-:W-:Y:S02]  /*7680*/  UIADD3 UR24, UR7, 0x300, URZ ;  /* 0x0000030007187890 */ /* 0x000fe4000fffe03f */
[----:B------:R-:W-:-:S03]  /*7690*/  UIADD3 UR26, UR6, 0x80, URZ ;  /* 0x00000080061a7890 */ /* 0x000fc6000fffe03f */
[----:B------:R-:W3:Y:S01]  /*76a0*/  MUFU.TANH R104, R104 ;  /* 0x0000006800687308 */ /* 0x000ee20000002400 */
[----:B------:R-:W-:Y:S01]  /*76b0*/  UMOV UR25, 0xc0000010 ;  /* 0xc000001000197882 */ /* 0x000fe20000000000 */
[----:B------:R-:W-:Y:S01]  /*76c0*/  UMOV UR27, 0x80000020 ;  /* 0x80000020001b7882 */ /* 0x000fe20000000000 */
[----:B--2---:R-:W-:Y:S02]  /*76d0*/  FMNMX.FTZ R132, R116, R131, !PT ;  /* 0x0000008374847209 */ /* 0x004fe40007810000 */
[----:B-1----:R-:W-:Y:S02]  /*76e0*/  SHF.R.U32.HI R146, RZ, 0x7, R147 ;  /* 0x00000007ff927819 */ /* 0x002fe40000011693 */
[----:B------:R-:W-:Y:S01]  /*76f0*/  ISETP.GE.U32.AND P2, PT, R147, 0x180, PT ;  /* 0x000001809300780c */ /* 0x000fe20003f46070 */
[----:B------:R-:W1:Y:S01]  /*7700*/  MUFU.TANH R105, R105 ;  /* 0x0000006900697308 */ /* 0x000e620000002400 */
[----:B0-----:R-:W-:-:S07]  /*7710*/  FMNMX.FTZ R131, R117, R132, !PT ;  /* 0x0000008475837209 */ /* 0x001fce0007810000 */
[----:B------:R-:W0:Y:S01]  /*7720*/  MUFU.TANH R108, R108 ;  /* 0x0000006c006c7308 */ /* 0x000e220000002400 */
[----:B---3--:R-:W-:-:S07]  /*7730*/  FMNMX.FTZ R132, R104, R131, !PT ;  /* 0x0000008368847209 */ /* 0x008fce0007810000 */
[----:B------:R-:W2:Y:S01]  /*7740*/  MUFU.TANH R109, R109 ;  /* 0x0000006d006d7308 */ /* 0x000ea20000002400 */
[----:B-1----:R-:W-:-:S07]  /*7750*/  FMNMX.FTZ R131, R105, R132, !PT ;  /* 0x0000008469837209 */ /* 0x002fce0007810000 */
[----:B------:R-:W1:Y:S01]  /*7760*/  MUFU.TANH R96, R96 ;  /* 0x0000006000607308 */ /* 0x000e620000002400 */
[----:B0-----:R-:W-:-:S07]  /*7770*/  FMNMX.FTZ R132, R108, R131, !PT ;  /* 0x000000836c847209 */ /* 0x001fce0007810000 */
[----:B------:R-:W0:Y:S01]  /*7780*/  MUFU.TANH R97, R97 ;  /* 0x0000006100617308 */ /* 0x000e220000002400 */
[----:B--2---:R-:W-:-:S07]  /*7790*/  FMNMX.FTZ R131, R109, R132, !PT ;  /* 0x000000846d837209 */ /* 0x004fce0007810000 */
        /* <DEDUP_REMOVED lines=13> */
[----:B-1----:R-:W-:Y:S01]  /*7870*/  FMNMX.FTZ R132, R92, R131, !PT ;  /* 0x000000835c847209 */ /* 0x002fe20007810000 */
[----:B------:R-:W-:Y:S02]  /*7880*/  WARPGROUP.DEPBAR.LE gsb0, 0x0 ;  /* 0x00008000000079c5 */ /* 0x000fe40000010000 */
[----:B------:R-:W-:-:S04]  /*7890*/  WARPGROUP.ARRIVE ;  /* 0x00000000000079c5 */ /* 0x000fc80000000000 */
[----:B------:R-:W1:Y:S01]  /*78a0*/  MUFU.TANH R81, R81 ;  /* 0x0000005100517308 */ /* 0x000e620000002400 */
[----:B0-----:R-:W-:Y:S01]  /*78b0*/  FMNMX.FTZ R131, R93, R132, !PT ;  /* 0x000000845d837209 */ /* 0x001fe20007810000 */
[----:B------:R-:W-:Y:S01]  /*78c0*/  HGMMA.64x96x16.F32 R24, gdesc[UR24].tnspB, R24, gsb0 ;  /* 0x41600000181879f0 */ /* 0x000fe20008000818 */
[----:B------:R-:W-:Y:S02]  /*78d0*/  UIADD3 UR24, UR7, 0x480, URZ ;  /* 0x0000048007187890 */ /* 0x000fe4000fffe03f */
[----:B------:R-:W-:Y:S01]  /*78e0*/  UIADD3 UR26, UR6, 0xc0, URZ ;  /* 0x000000c0061a7890 */ /* 0x000fe2000fffe03f */
[----:B------:R-:W-:Y:S01]  /*78f0*/  UMOV UR25, 0xc0000010 ;  /* 0xc000001000197882 */ /* 0x000fe20000000000 */
[----:B------:R-:W-:Y:S01]  /*7900*/  UMOV UR27, 0x80000020 ;  /* 0x80000020001b7882 */ /* 0x000fe20000000000 */
        /* <DEDUP_REMOVED lines=15> */
[----:B-1----:R-:W-:-:S05]  /*7a00*/  FMNMX.FTZ R132, R77, R132, !PT ;  /* 0x000000844d847209 */ /* 0x002fca0007810000 */
[----:B------:R-:W1:Y:S02]  /*7a10*/  SHFL.BFLY PT, R131, R132, 0x2, 0x1f ;  /* 0x0c401f0084837f89 */ /* 0x000e6400000e0000 */
[----:B------:R-:W3:Y:S01]  /*7a20*/  MUFU.TANH R17, R17 ;  /* 0x0000001100117308 */ /* 0x000ee20000002400 */
[----:B0-----:R-:W-:-:S07]  /*7a30*/  FMNMX.FTZ R135, R13, R10, !PT ;  /* 0x0000000a0d877209 */ /* 0x001fce0007810000 */
[----:B------:R-:W0:Y:S01]  /*7a40*/  MUFU.TANH R18, R18 ;  /* 0x0000001200127308 */ /* 0x000e220000002400 */
[----:B--2---:R-:W-:-:S07]  /*7a50*/  FMNMX.FTZ R136, R14, R135, !PT ;  /* 0x000000870e887209 */ /* 0x004fce0007810000 */
[----:B------:R-:W2:Y:S01]  /*7a60*/  MUFU.TANH R21, R21 ;  /* 0x0000001500157308 */ /* 0x000ea20000002400 */
[----:B-1----:R-:W-:Y:S01]  /*7a70*/  FMNMX.FTZ R133, R132, R131, !PT ;  /* 0x0000008384857209 */ /* 0x002fe20007810000 */
[----:B------:R-:W-:Y:S01]  /*7a80*/  FMUL.FTZ R131, R74, UR41 ;  /* 0x000000294a837c20 */ /* 0x000fe20008410000 */
[----:B------:R-:W-:Y:S01]  /*7a90*/  FMUL.FTZ R132, R79, UR41 ;  /* 0x000000294f847c20 */ /* 0x000fe20008410000 */
[----:B------:R-:W1:Y:S04]  /*7aa0*/  LDC R74, c[0x0][0x988] ;  /* 0x00026200ff4a7b82 */ /* 0x000e680000000800 */
[----:B------:R-:W4:Y:S01]  /*7ab0*/  MUFU.TANH R22, R22 ;  /* 0x0000001600167308 */ /* 0x000f220000002400 */
[----:B------:R-:W5:Y:S01]  /*7ac0*/  SHFL.BFLY PT, R134, R133, 0x1, 0x1f ;  /* 0x0c201f0085867f89 */ /* 0x000f6200000e0000 */
[----:B------:R-:W-:-:S02]  /*7ad0*/  WARPGROUP.DEPBAR.LE gsb0, 0x0 ;  /* 0x00008000000079c5 */ /* 0x000fc40000010000 */
[----:B------:R-:W-:-:S04]  /*7ae0*/  WARPGROUP.ARRIVE ;  /* 0x00000000000079c5 */ /* 0x000fc80000000000 */
[----:B------:R-:W4:Y:S02]  /*7af0*/  MUFU.TANH R129, R129 ;  /* 0x0000008100817308 */ /* 0x000f240000002400 */
[----:B------:R-:W-:Y:S01]  /*7b00*/  HGMMA.64x96x16.F32 R24, gdesc[UR24].tnspB, R24, gsb0 ;  /* 0x41600000181879f0 */ /* 0x000fe20008000818 */
[----:B------:R-:W-:Y:S02]  /*7b10*/  UIADD3 UR24, UR7, 0x600, URZ ;  /* 0x0000060007187890 */ /* 0x000fe4000fffe03f */
[----:B------:R-:W-:-:S03]  /*7b20*/  UIADD3 UR26, UR6, 0x100, URZ ;  /* 0x00000100061a7890 */ /* 0x000fc6000fffe03f */
[----:B------:R-:W4:Y:S01]  /*7b30*/  MUFU.TANH R130, R130 ;  /* 0x0000008200827308 */ /* 0x000f220000002400 */
[----:B------:R-:W-:Y:S01]  /*7b40*/  UMOV UR25, 0xc0000010 ;  /* 0xc000001000197882 */ /* 0x000fe20000000000 */
[----:B------:R-:W-:Y:S01]  /*7b50*/  UMOV UR27, 0x80000020 ;  /* 0x80000020001b7882 */ /* 0x000fe20000000000 */
[----:B-----5:R-:W-:-:S05]  /*7b60*/  FMNMX.FTZ R79, R133, R134, !PT ;  /* 0x00000086854f7209 */ /* 0x020fca0007810000 */
[----:B------:R-:W5:Y:S01]  /*7b70*/  MUFU.TANH R122, R122 ;  /* 0x0000007a007a7308 */ /* 0x000f620000002400 */
[C---:B-1----:R-:W-:Y:S01]  /*7b80*/  FMUL.FTZ R133, R79.reuse, R74 ;  /* 0x0000004a4f857220 */ /* 0x042fe20000410000 */
[----:B------:R-:W-:-:S03]  /*7b90*/  FADD.FTZ R9, -R79, R9 ;  /* 0x000000094f097221 */ /* 0x000fc60000010100 */
[-CC-:B------:R-:W-:Y:S01]  /*7ba0*/  FFMA.FTZ R134, R16, R74.reuse, -R133.reuse ;  /* 0x0000004a10867223 */ /* 0x180fe20000010885 */
[-CC-:B------:R-:W-:Y:S01]  /*7bb0*/  FFMA.FTZ R16, R19, R74.reuse, -R133.reuse ;  /* 0x0000004a13107223 */ /* 0x180fe20000010885 */
[-CC-:B------:R-:W-:Y:S01]  /*7bc0*/  FFMA.FTZ R19, R20, R74.reuse, -R133.reuse ;  /* 0x0000004a14137223 */ /* 0x180fe20000010885 */
[--C-:B------:R-:W-:Y:S01]  /*7bd0*/  FFMA.FTZ R20, R23, R74, -R133.reuse ;  /* 0x0000004a17147223 */ /* 0x100fe20000010885 */
[----:B---3--:R-:W-:Y:S01]  /*7be0*/  FMNMX.FTZ R23, R17, R136, !PT ;  /* 0x0000008811177209 */ /* 0x008fe20007810000 */
[-CC-:B------:R-:W-:Y:S01]  /*7bf0*/  FFMA.FTZ R136, R128, R74.reuse, -R133.reuse ;  /* 0x0000004a80887223 */ /* 0x180fe20000010885 */
[----:B------:R-:W1:Y:S01]  /*7c00*/  MUFU.TANH R123, R123 ;  /* 0x0000007b007b7308 */ /* 0x000e620000002400 */
[-CC-:B------:R-:W-:Y:S01]  /*7c10*/  FFMA.FTZ R11, R11, R74.reuse, -R133.reuse ;  /* 0x0000004a0b0b7223 */ /* 0x180fe20000010885 */
[----:B0-----:R-:W-:Y:S01]  /*7c20*/  FMNMX.FTZ R128, R18, R23, !PT ;  /* 0x0000001712807209 */ /* 0x001fe20007810000 */
[-CC-:B------:R-:W-:Y:S01]  /*7c30*/  FFMA.FTZ R12, R12, R74.reuse, -R133.reuse ;  /* 0x0000004a0c0c7223 */ /* 0x180fe20000010885 */
[-CC-:B------:R-:W-:Y:S01]  /*7c40*/  FFMA.FTZ R15, R15, R74.reuse, -R133.reuse ;  /* 0x0000004a0f0f7223 */ /* 0x180fe20000010885 */
[--C-:B------:R-:W-:Y:S01]  /*7c50*/  FFMA.FTZ R120, R120, R74, -R133.reuse ;  /* 0x0000004a78787223 */ /* 0x100fe20000010885 */
[----:B--2---:R-:W-:Y:S01]  /*7c60*/  FMNMX.FTZ R135, R21, R128, !PT ;  /* 0x0000008015877209 */ /* 0x004fe20007810000 */
[-CC-:B------:R-:W-:Y:S01]  /*7c70*/  FFMA.FTZ R121, R121, R74.reuse, -R133.reuse ;  /* 0x0000004a79797223 */ /* 0x180fe20000010885 */
[----:B------:R-:W0:Y:S01]  /*7c80*/  MUFU.TANH R126, R126 ;  /* 0x0000007e007e7308 */ /* 0x000e220000002400 */
[-CC-:B------:R-:W-:Y:S01]  /*7c90*/  FFMA.FTZ R124, R124, R74.reuse, -R133.reuse ;  /* 0x0000004a7c7c7223 */ /* 0x180fe20000010885 */
[----:B----4-:R-:W-:Y:S01]  /*7ca0*/  FMNMX.FTZ R128, R22, R135, !PT ;  /* 0x0000008716807209 */ /* 0x010fe20007810000 */
[-CC-:B------:R-:W-:Y:S01]  /*7cb0*/  FFMA.FTZ R125, R125, R74.reuse, -R133.reuse ;  /* 0x0000004a7d7d7223 */ /* 0x180fe20000010885 */
[-CC-:B------:R-:W-:Y:S01]  /*7cc0*/  FFMA.FTZ R112, R112, R74.reuse, -R133.reuse ;  /* 0x0000004a70707223 */ /* 0x180fe20000010885 */
[--C-:B------:R-:W-:Y:S01]  /*7cd0*/  FFMA.FTZ R113, R113, R74, -R133.reuse ;  /* 0x0000004a71717223 */ /* 0x100fe20000010885 */
[----:B------:R-:W-:Y:S01]  /*7ce0*/  FMNMX.FTZ R135, R129, R128, !PT ;  /* 0x0000008081877209 */ /* 0x000fe20007810000 */
[-CC-:B------:R-:W-:Y:S01]  /*7cf0*/  FFMA.FTZ R116, R116, R74.reuse, -R133.reuse ;  /* 0x0000004a74747223 */ /* 0x180fe20000010885 */
[----:B------:R-:W2:Y:S01]  /*7d00*/  MUFU.TANH R127, R127 ;  /* 0x0000007f007f7308 */ /* 0x000ea20000002400 */
[-CC-:B------:R-:W-:Y:S01]  /*7d10*/  FFMA.FTZ R117, R117, R74.reuse, -R133.reuse ;  /* 0x0000004a75757223 */ /* 0x180fe20000010885 */
[----:B------:R-:W-:Y:S01]  /*7d20*/  FMNMX.FTZ R135, R130, R135, !PT ;  /* 0x0000008782877209 */ /* 0x000fe20007810000 */
[-CC-:B------:R-:W-:Y:S01]  /*7d30*/  FFMA.FTZ R104, R104, R74.reuse, -R133.reuse ;  /* 0x0000004a68687223 */ /* 0x180fe20000010885 */
[-CC-:B------:R-:W-:Y:S01]  /*7d40*/  FFMA.FTZ R105, R105, R74.reuse, -R133.reuse ;  /* 0x0000004a69697223 */ /* 0x180fe20000010885 */
[-CC-:B------:R-:W-:Y:S01]  /*7d50*/  FFMA.FTZ R108, R108, R74.reuse, -R133.reuse ;  /* 0x0000004a6c6c7223 */ /* 0x180fe20000010885 */
[----:B-----5:R-:W-:Y:S01]  /*7d60*/  FMNMX.FTZ R128, R122, R135, !PT ;  /* 0x000000877a807209 */ /* 0x020fe20007810000 */
[-CC-:B------:R-:W-:Y:S01]  /*7d70*/  FFMA.FTZ R109, R109, R74.reuse, -R133.reuse ;  /* 0x0000004a6d6d7223 */ /* 0x180fe20000010885 */
[----:B------:R-:W3:Y:S01]  /*7d80*/  MUFU.TANH R114, R114 ;  /* 0x0000007200727308 */ /* 0x000ee20000002400 */
[--C-:B------:R-:W-:Y:S01]  /*7d90*/  FFMA.FTZ R96, R96, R74, -R133.reuse ;  /* 0x0000004a60607223 */ /* 0x100fe20000010885 */
[----:B-1----:R-:W-:Y:S01]  /*7da0*/  FMNMX.FTZ R135, R123, R128, !PT ;  /* 0x000000807b877209 */ /* 0x002fe20007810000 */
[-CC-:B------:R-:W-:Y:S01]  /*7db0*/  FFMA.FTZ R97, R97, R74.reuse, -R133.reuse ;  /* 0x0000004a61617223 */ /* 0x180fe20000010885 */
[-CC-:B------:R-:W-:Y:S01]  /*7dc0*/  FFMA.FTZ R100, R100, R74.reuse, -R133.reuse ;  /* 0x0000004a64647223 */ /* 0x180fe20000010885 */
[-CC-:B------:R-:W-:Y:S01]  /*7dd0*/  FFMA.FTZ R101, R101, R74.reuse, -R133.reuse ;  /* 0x0000004a65657223 */ /* 0x180fe20000010885 */
[----:B0-----:R-:W-:Y:S01]  /*7de0*/  FMNMX.FTZ R128, R126, R135, !PT ;  /* 0x000000877e807209 */ /* 0x001fe20007810000 */
[-CC-:B------:R-:W-:Y:S01]  /*7df0*/  FFMA.FTZ R88, R88, R74.reuse, -R133.reuse ;  /* 0x0000004a58587223 */ /* 0x180fe20000010885 */
[----:B------:R-:W0:Y:S01]  /*7e00*/  MUFU.TANH R115, R115 ;  /* 0x0000007300737308 */ /* 0x000e220000002400 */
[--C-:B------:R-:W-:Y:S01]  /*7e10*/  FFMA.FTZ R89, R89, R74, -R133.reuse ;  /* 0x0000004a59597223 */ /* 0x100fe20000010885 */
[----:B--2---:R-:W-:Y:S01]  /*7e20*/  FMNMX.FTZ R135, R127, R128, !PT ;  /* 0x000000807f877209 */ /* 0x004fe20007810000 */
[-CC-:B------:R-:W-:Y:S01]  /*7e30*/  FFMA.FTZ R92, R92, R74.reuse, -R133.reuse ;  /* 0x0000004a5c5c7223 */ /* 0x180fe20000010885 */
[-CC-:B------:R-:W-:Y:S01]  /*7e40*/  FFMA.FTZ R93, R93, R74.reuse, -R133.reuse ;  /* 0x0000004a5d5d7223 */ /* 0x180fe20000010885 */
[-CC-:B------:R-:W-:Y:S01]  /*7e50*/  FFMA.FTZ R80, R80, R74.reuse, -R133.reuse ;  /* 0x0000004a50507223 */ /* 0x180fe20000010885 */
[-CC-:B------:R-:W-:Y:S01]  /*7e60*/  FFMA.FTZ R81, R81, R74.reuse, -R133.reuse ;  /* 0x0000004a51517223 */ /* 0x180fe20000010885 */
[-CC-:B------:R-:W-:Y:S01]  /*7e70*/  FFMA.FTZ R84, R84, R74.reuse, -R133.reuse ;  /* 0x0000004a54547223 */ /* 0x180fe20000010885 */
[----:B------:R-:W1:Y:S01]  /*7e80*/  MUFU.TANH R118, R118 ;  /* 0x0000007600767308 */ /* 0x000e620000002400 */
[----:B---3--:R-:W-:Y:S01]  /*7e90*/  FMNMX.FTZ R128, R114, R135, !PT ;  /* 0x0000008772807209 */ /* 0x008fe20007810000 */
[-CC-:B------:R-:W-:Y:S01]  /*7ea0*/  FFMA.FTZ R85, R85, R74.reuse, -R133.reuse ;  /* 0x0000004a55557223 */ /* 0x180fe20000010885 */
[-CC-:B------:R-:W-:Y:S01]  /*7eb0*/  FFMA.FTZ R73, R73, R74.reuse, -R133.reuse ;  /* 0x0000004a49497223 */ /* 0x180fe20000010885 */
[-C--:B------:R-:W-:Y:S01]  /*7ec0*/  FFMA.FTZ R76, R76, R74.reuse, -R133 ;  /* 0x0000004a4c4c7223 */ /* 0x080fe20000010885 */
[----:B------:R-:W-:-:S03]  /*7ed0*/  FMUL.FTZ R9, R9, R74 ;  /* 0x0000004a09097220 */ /* 0x000fc60000410000 */
[----:B------:R-:W2:Y:S01]  /*7ee0*/  MUFU.TANH R119, R119 ;  /* 0x0000007700777308 */ /* 0x000ea20000002400 */
[----:B0-----:R-:W-:-:S07]  /*7ef0*/  FMNMX.FTZ R135, R115, R128, !PT ;  /* 0x0000008073877209 */ /* 0x001fce0007810000 */
[----:B------:R-:W0:Y:S01]  /*7f00*/  MUFU.TANH R106, R106 ;  /* 0x0000006a006a7308 */ /* 0x000e220000002400 */
[----:B-1----:R-:W-:-:S07]  /*7f10*/  FMNMX.FTZ R128, R118, R135, !PT ;  /* 0x0000008776807209 */ /* 0x002fce0007810000 */
[----:B------:R-:W1:Y:S01]  /*7f20*/  MUFU.TANH R107, R107 ;  /* 0x0000006b006b7308 */ /* 0x000e620000002400 */
[----:B--2---:R-:W-:-:S07]  /*7f30*/  FMNMX.FTZ R135, R119, R128, !PT ;  /* 0x0000008077877209 */ /* 0x004fce0007810000 */
[----:B------:R-:W2:Y:S01]  /*7f40*/  MUFU.TANH R110, R110 ;  /* 0x0000006e006e7308 */ /* 0x000ea20000002400 */
[----:B0-----:R-:W-:Y:S01]  /*7f50*/  FMNMX.FTZ R128, R106, R135, !PT ;  /* 0x000000876a807209 */ /* 0x001fe20007810000 */
[----:B------:R-:W-:Y:S02]  /*7f60*/  WARPGROUP.DEPBAR.LE gsb0, 0x0 ;  /* 0x00008000000079c5 */ /* 0x000fe40000010000 */
[----:B------:R-:W-:-:S04]  /*7f70*/  WARPGROUP.ARRIVE ;  /* 0x00000000000079c5 */ /* 0x000fc80000000000 */
[----:B------:R-:W0:Y:S01]  /*7f80*/  MUFU.TANH R111, R111 ;  /* 0x0000006f006f7308 */ /* 0x000e220000002400 */
[----:B-1----:R-:W-:Y:S01]  /*7f90*/  FMNMX.FTZ R135, R107, R128, !PT ;  /* 0x000000806b877209 */ /* 0x002fe20007810000 */
[----:B------:R-:W-:Y:S01]  /*7fa0*/  HGMMA.64x96x16.F32 R24, gdesc[UR24].tnspB, R24, gsb0 ;  /* 0x41600000181879f0 */ /* 0x000fe20008000818 */
[----:B------:R-:W-:Y:S02]  /*7fb0*/  UIADD3 UR24, UR7, 0x780, URZ ;  /* 0x0000078007187890 */ /* 0x000fe4000fffe03f */
[----:B------:R-:W-:Y:S01]  /*7fc0*/  UIADD3 UR26, UR6, 0x140, URZ ;  /* 0x00000140061a7890 */ /* 0x000fe2000fffe03f */
[----:B------:R-:W-:Y:S01]  /*7fd0*/  UMOV UR25, 0xc0000010 ;  /* 0xc000001000197882 */ /* 0x000fe20000000000 */
[----:B------:R-:W-:Y:S01]  /*7fe0*/  UMOV UR27, 0x80000020 ;  /* 0x80000020001b7882 */ /* 0x000fe20000000000 */
[----:B------:R-:W1:Y:S01]  /*7ff0*/  MUFU.TANH R98, R98 ;  /* 0x0000006200627308 */ /* 0x000e620000002400 */
[----:B--2---:R-:W-:-:S04]  /*8000*/  FMNMX.FTZ R128, R110, R135, !PT ;  /* 0x000000876e807209 */ /* 0x004fc80007810000 */
[----:B0-----:R-:W-:-:S03]  /*8010*/  FMNMX.FTZ R135, R111, R128, !PT ;  /* 0x000000806f877209 */ /* 0x001fc60007810000 */
[----:B------:R-:W0:Y:S08]  /*8020*/  MUFU.TANH R99, R99 ;  /* 0x0000006300637308 */ /* 0x000e300000002400 */
        /* <DEDUP_REMOVED lines=26> */
[----:B--2---:R-:W-:Y:S01]  /*81d0*/  FMNMX.FTZ R128, R87, R128, !PT ;  /* 0x0000008057807209 */ /* 0x004fe20007810000 */
[----:B------:R-:W-:Y:S02]  /*81e0*/  UIADD3 UR26, UR6, 0x180, URZ ;  /* 0x00000180061a7890 */ /* 0x000fe4000fffe03f */
[----:B------:R-:W0:Y:S01]  /*81f0*/  MUFU.TANH R75, R75 ;  /* 0x0000004b004b7308 */ /* 0x000e220000002400 */
[----:B------:R-:W-:Y:S01]  /*8200*/  UMOV UR25, 0xc0000010 ;  /* 0xc000001000197882 */ /* 0x000fe20000000000 */
[----:B------:R-:W-:-:S06]  /*8210*/  UMOV UR27, 0x80000020 ;  /* 0x80000020001b7882 */ /* 0x000fcc0000000000 */
[----:B------:R-:W2:Y:S01]  /*8220*/  MUFU.TANH R78, R78 ;  /* 0x0000004e004e7308 */ /* 0x000ea20000002400 */
[----:B-1----:R-:W-:-:S07]  /*8230*/  FMNMX.FTZ R128, R131, R128, !PT ;  /* 0x0000008083807209 */ /* 0x002fce0007810000 */
[----:B------:R-:W1:Y:S01]  /*8240*/  MUFU.TANH R132, R132 ;  /* 0x0000008400847308 */ /* 0x000e620000002400 */
[----:B0-----:R-:W-:-:S07]  /*8250*/  FMNMX.FTZ R135, R75, R128, !PT ;  /* 0x000000804b877209 */ /* 0x001fce0007810000 */
[----:B------:R0:W-:Y:S01]  /*8260*/  MUFU.EX2 R23, R136 ;  /* 0x0000008800177308 */ /* 0x0001e20000000800 */
[----:B--2---:R-:W-:-:S07]  /*8270*/  FMNMX.FTZ R135, R78, R135, !PT ;  /* 0x000000874e877209 */ /* 0x004fce0007810000 */
[----:B------:R-:W-:Y:S01]  /*8280*/  MUFU.EX2 R9, R9 ;  /* 0x0000000900097308 */ /* 0x000fe20000000800 */
[----:B-1----:R-:W-:-:S05]  /*8290*/  FMNMX.FTZ R135, R132, R135, !PT ;  /* 0x0000008784877209 */ /* 0x002fca0007810000 */
[----:B------:R-:W0:Y:S02]  /*82a0*/  SHFL.BFLY PT, R128, R135, 0x2, 0x1f ;  /* 0x0c401f0087807f89 */ /* 0x000e2400000e0000 */
[----:B------:R-:W1:Y:S08]  /*82b0*/  MUFU.EX2 R11, R11 ;  /* 0x0000000b000b7308 */ /* 0x000e700000000800 */
[----:B------:R-:W-:Y:S08]  /*82c0*/  MUFU.EX2 R12, R12 ;  /* 0x0000000c000c7308 */ /* 0x000ff00000000800 */
[----:B------:R-:W-:Y:S01]  /*82d0*/  MUFU.EX2 R15, R15 ;  /* 0x0000000f000f7308 */ /* 0x000fe20000000800 */
[----:B0-----:R-:W-:Y:S01]  /*82e0*/  FMNMX.FTZ R136, R135, R128, !PT ;  /* 0x0000008087887209 */ /* 0x001fe20007810000 */
[----:B------:R-:W-:-:S06]  /*82f0*/  FFMA.FTZ R128, R72, R74, -R133 ;  /* 0x0000004a48807223 */ /* 0x000fcc0000010885 */
[----:B------:R-:W-:Y:S01]  /*8300*/  MUFU.EX2 R134, R134 ;  /* 0x0000008600867308 */ /* 0x000fe20000000800 */
[----:B------:R-:W0:Y:S07]  /*8310*/  SHFL.BFLY PT, R135, R136, 0x1, 0x1f ;  /* 0x0c201f0088877f89 */ /* 0x000e2e00000e0000 */
[----:B------:R-:W-:Y:S08]  /*8320*/  MUFU.EX2 R16, R16 ;  /* 0x0000001000107308 */ /* 0x000ff00000000800 */
[----:B------:R-:W-:Y:S08]  /*8330*/  MUFU.EX2 R19, R19 ;  /* 0x0000001300137308 */ /* 0x000ff00000000800 */
[----:B------:R-:W-:Y:S01]  /*8340*/  MUFU.EX2 R20, R20 ;  /* 0x0000001400147308 */ /* 0x000fe20000000800 */
[----:B0-----:R-:W-:Y:S01]  /*8350*/  FMNMX.FTZ R72, R136, R135, !PT ;  /* 0x0000008788487209 */ /* 0x001fe20007810000 */
[----:B------:R-:W-:-:S04]  /*8360*/  FFMA.FTZ R136, R77, R74, -R133 ;  /* 0x0000004a4d887223 */ /* 0x000fc80000010885 */
[C---:B------:R-:W-:Y:S01]  /*8370*/  FADD.FTZ R77, -R72.reuse, R10 ;  /* 0x0000000a484d7221 */ /* 0x040fe20000010100 */
[-C--:B------:R-:W-:Y:S01]  /*8380*/  FMUL.FTZ R133, R72, R74.reuse ;  /* 0x0000004a48857220 */ /* 0x080fe20000410000 */
[----:B------:R-:W-:Y:S02]  /*8390*/  WARPGROUP.DEPBAR.LE gsb0, 0x0 ;  /* 0x00008000000079c5 */ /* 0x000fe40000010000 */
[----:B------:R-:W-:Y:S01]  /*83a0*/  WARPGROUP.ARRIVE ;  /* 0x00000000000079c5 */ /* 0x000fe20000000000 */
[-C--:B------:R-:W-:Y:S01]  /*83b0*/  FMUL.FTZ R77, R77, R74.reuse ;  /* 0x0000004a4d4d7220 */ /* 0x080fe20000410000 */
[-CC-:B------:R-:W-:Y:S01]  /*83c0*/  FFMA.FTZ R13, R13, R74.reuse, -R133.reuse ;  /* 0x0000004a0d0d7223 */ /* 0x180fe20000010885 */
[-CC-:B------:R-:W-:Y:S01]  /*83d0*/  FFMA.FTZ R135, R14, R74.reuse, -R133.reuse ;  /* 0x0000004a0e877223 */ /* 0x180fe20000010885 */
[-CC-:B------:R-:W-:Y:S01]  /*83e0*/  FFMA.FTZ R137, R22, R74.reuse, -R133.reuse ;  /* 0x0000004a16897223 */ /* 0x180fe20000010885 */
[-CC-:B------:R-:W-:Y:S01]  /*83f0*/  FFMA.FTZ R22, R114, R74.reuse, -R133.reuse ;  /* 0x0000004a72167223 */ /* 0x180fe20000010885 */
[----:B------:R-:W-:Y:S01]  /*8400*/  HGMMA.64x96x16.F32 R24, gdesc[UR24].tnspB, R24, gsb0 ;  /* 0x41600000181879f0 */ /* 0x000fe20008000818 */
[----:B------:R-:W-:Y:S01]  /*8410*/  UIADD3 UR24, UR7, 0xa80, URZ ;  /* 0x00000a8007187890 */ /* 0x000fe2000fffe03f */
[----:B------:R-:W-:Y:S01]  /*8420*/  MUFU.EX2 R77, R77 ;  /* 0x0000004d004d7308 */ /* 0x000fe20000000800 */
[----:B------:R-:W-:Y:S01]  /*8430*/  UIADD3 UR26, UR6, 0x1c0, URZ ;  /* 0x000001c0061a7890 */ /* 0x000fe2000fffe03f */
[-CC-:B------:R-:W-:Y:S01]  /*8440*/  FFMA.FTZ R114, R115, R74.reuse, -R133.reuse ;  /* 0x0000004a73727223 */ /* 0x180fe20000010885 */
[----:B------:R-:W-:Y:S01]  /*8450*/  UMOV UR25, 0xc0000010 ;  /* 0xc000001000197882 */ /* 0x000fe20000000000 */
[----:B------:R-:W-:Y:S01]  /*8460*/  UMOV UR27, 0x80000020 ;  /* 0x80000020001b7882 */ /* 0x000fe20000000000 */
[-CC-:B------:R-:W-:Y:S01]  /*8470*/  FFMA.FTZ R115, R118, R74.reuse, -R133.reuse ;  /* 0x0000004a76737223 */ /* 0x180fe20000010885 */
[-CC-:B------:R-:W-:Y:S01]  /*8480*/  FFMA.FTZ R118, R119, R74.reuse, -R133.reuse ;  /* 0x0000004a77767223 */ /* 0x180fe20000010885 */
[-CC-:B------:R-:W-:Y:S01]  /*8490*/  FFMA.FTZ R14, R17, R74.reuse, -R133.reuse ;  /* 0x0000004a110e7223 */ /* 0x180fe20000010885 */
[----:B------:R-:W0:Y:S01]  /*84a0*/  MUFU.EX2 R13, R13 ;  /* 0x0000000d000d7308 */ /* 0x000e220000000800 */
[----:B------:R-:W-:Y:S01]  /*84b0*/  @!P1 LEA R119, R0, UR37, 0x3 ;  /* 0x0000002500779c11 */ /* 0x000fe2000f8e18ff */
[-CC-:B------:R-:W-:Y:S01]  /*84c0*/  FFMA.FTZ R17, R21, R74.reuse, -R133.reuse ;  /* 0x0000004a15117223 */ /* 0x180fe20000010885 */
[-CC-:B------:R-:W-:Y:S01]  /*84d0*/  FFMA.FTZ R21, R106, R74.reuse, -R133.reuse ;  /* 0x0000004a6a157223 */ /* 0x180fe20000010885 */
[-CC-:B------:R-:W-:Y:S01]  /*84e0*/  FFMA.FTZ R18, R18, R74.reuse, -R133.reuse ;  /* 0x0000004a12127223 */ /* 0x180fe20000010885 */
[-CC-:B------:R-:W-:Y:S01]  /*84f0*/  FFMA.FTZ R106, R107, R74.reuse, -R133.reuse ;  /* 0x0000004a6b6a7223 */ /* 0x180fe20000010885 */
[-CC-:B------:R-:W-:Y:S01]  /*8500*/  FFMA.FTZ R107, R110, R74.reuse, -R133.reuse ;  /* 0x0000004a6e6b7223 */ /* 0x180fe20000010885 */
[----:B------:R-:W-:Y:S01]  /*8510*/  @!P1 VIADD R110, R119, 0x31c40 ;  /* 0x00031c40776e9836 */ /* 0x000fe20000000000 */
[----:B------:R-:W2:Y:S01]  /*8520*/  MUFU.EX2 R135, R135 ;  /* 0x0000008700877308 */ /* 0x000ea20000000800 */
[-CC-:B------:R-:W-:Y:S01]  /*8530*/  FFMA.FTZ R129, R129, R74.reuse, -R133.reuse ;  /* 0x0000004a81817223 */ /* 0x180fe20000010885 */
[-CC-:B------:R-:W-:Y:S01]  /*8540*/  FFMA.FTZ R130, R130, R74.reuse, -R133.reuse ;  /* 0x0000004a82827223 */ /* 0x180fe20000010885 */
[-CC-:B------:R-:W-:Y:S01]  /*8550*/  FFMA.FTZ R122, R122, R74.reuse, -R133.reuse ;  /* 0x0000004a7a7a7223 */ /* 0x180fe20000010885 */
[----:B------:R-:W-:Y:S01]  /*8560*/  @!P1 PRMT R119, RZ, 0x654, R110 ;  /* 0x00000654ff779816 */ /* 0x000fe2000000006e */
[----:B------:R-:W-:Y:S01]  /*8570*/  FFMA.FTZ R110, R111, R74, -R133 ;  /* 0x0000004a6f6e7223 */ /* 0x000fe20000010885 */
[----:B-1----:R-:W-:Y:S01]  /*8580*/  FFMA.FTZ R111, R9, R4, R11 ;  /* 0x00000004096f7223 */ /* 0x002fe2000001000b */
[----:B------:R-:W-:Y:S01]  /*8590*/  FFMA.FTZ R98, R98, R74, -R133 ;  /* 0x0000004a62627223 */ /* 0x000fe20000010885 */
[----:B------:R-:W-:Y:S01]  /*85a0*/  MUFU.EX2 R10, R136 ;  /* 0x00000088000a7308 */ /* 0x000fe20000000800 */
[----:B0-----:R-:W-:Y:S01]  /*85b0*/  FFMA.FTZ R140, R77, R8, R13 ;  /* 0x000000084d8c7223 */ /* 0x001fe2000001000d */
[C---:B------:R-:W-:Y:S01]  /*85c0*/  FADD.FTZ R142, R12.reuse, R111 ;  /* 0x0000006f0c8e7221 */ /* 0x040fe20000010000 */
[-CC-:B------:R-:W-:Y:S01]  /*85d0*/  FFMA.FTZ R8, R99, R74.reuse, -R133.reuse ;  /* 0x0000004a63087223 */ /* 0x180fe20000010885 */
[----:B------:R-:W-:Y:S01]  /*85e0*/  F2FP.F16.F32.PACK_AB R12, R12, R11 ;  /* 0x0000000b0c0c723e */ /* 0x000fe200000000ff */
[-CC-:B------:R-:W-:Y:S01]  /*85f0*/  FFMA.FTZ R138, R123, R74.reuse, -R133.reuse ;  /* 0x0000004a7b8a7223 */ /* 0x180fe20000010885 */
[----:B------:R-:W-:Y:S01]  /*8600*/  FADD.FTZ R111, R15, R142 ;  /* 0x0000008e0f6f7221 */ /* 0x000fe20000010000 */
[-C--:B------:R-:W-:Y:S01]  /*8610*/  FFMA.FTZ R123, R126, R74.reuse, -R133 ;  /* 0x0000004a7e7b7223 */ /* 0x080fe20000010885 */
[----:B------:R0:W-:Y:S01]  /*8620*/  MUFU.EX2 R136, R14 ;  /* 0x0000000e00887308 */ /* 0x0001e20000000800 */
[----:B--2---:R-:W-:Y:S01]  /*8630*/  FADD.FTZ R99, R135, R140 ;  /* 0x0000008c87637221 */ /* 0x004fe20000010000 */
[----:B------:R-:W-:Y:S01]  /*8640*/  FADD.FTZ R111, R134, R111 ;  /* 0x0000006f866f7221 */ /* 0x000fe20000010000 */
[-CC-:B------:R-:W-:Y:S01]  /*8650*/  FFMA.FTZ R126, R127, R74.reuse, -R133.reuse ;  /* 0x0000004a7f7e7223 */ /* 0x180fe20000010885 */
[-CC-:B------:R-:W-:Y:S01]  /*8660*/  FFMA.FTZ R103, R103, R74.reuse, -R133.reuse ;  /* 0x0000004a67677223 */ /* 0x180fe20000010885 */
[----:B------:R-:W-:Y:S01]  /*8670*/  IMAD.U32 R127, RZ, RZ, UR43 ;  /* 0x0000002bff7f7e24 */ /* 0x000fe2000f8e00ff */
[----:B------:R-:W-:Y:S01]  /*8680*/  F2FP.F16.F32.PACK_AB R13, R135, R13 ;  /* 0x0000000d870d723e */ /* 0x000fe200000000ff */
[-CC-:B------:R-:W-:Y:S01]  /*8690*/  FFMA.FTZ R94, R94, R74.reuse, -R133.reuse ;  /* 0x0000004a5e5e7223 */ /* 0x180fe20000010885 */
[----:B------:R-:W1:Y:S01]  /*86a0*/  MUFU.EX2 R18, R18 ;  /* 0x0000001200127308 */ /* 0x000e620000000800 */
[----:B0-----:R-:W-:Y:S01]  /*86b0*/  VIADD R14, R146, 0x9 ;  /* 0x00000009920e7836 */ /* 0x001fe20000000000 */
[----:B------:R-:W-:Y:S01]  /*86c0*/  @!P1 LEA R127, R127, UR37, 0x3 ;  /* 0x000000257f7f9c11 */ /* 0x000fe2000f8e18ff */
[-CC-:B------:R-:W-:Y:S01]  /*86d0*/  FFMA.FTZ R95, R95, R74.reuse, -R133.reuse ;  /* 0x0000004a5f5f7223 */ /* 0x180fe20000010885 */
[-CC-:B------:R-:W-:Y:S01]  /*86e0*/  FFMA.FTZ R86, R86, R74.reuse, -R133.reuse ;  /* 0x0000004a56567223 */ /* 0x180fe20000010885 */
[-CC-:B------:R-:W-:Y:S01]  /*86f0*/  FFMA.FTZ R87, R87, R74.reuse, -R133.reuse ;  /* 0x0000004a57577223 */ /* 0x180fe20000010885 */
[----:B------:R-:W-:Y:S01]  /*8700*/  SEL R14, R14, 0x9, !P2 ;  /* 0x000000090e0e7807 */ /* 0x000fe20005000000 */
[-CC-:B------:R-:W-:Y:S01]  /*8710*/  FFMA.FTZ R131, R131, R74.reuse, -R133.reuse ;  /* 0x0000004a83837223 */ /* 0x180fe20000010885 */
[----:B------:R-:W0:Y:S01]  /*8720*/  MUFU.EX2 R17, R17 ;  /* 0x0000001100117308 */ /* 0x000e220000000800 */
[----:B------:R-:W-:Y:S01]  /*8730*/  @!P1 IADD3 R127, R127, 0x31c60, RZ ;  /* 0x00031c607f7f9810 */ /* 0x000fe20007ffe0ff */
[-CC-:B------:R-:W-:Y:S01]  /*8740*/  FFMA.FTZ R78, R78, R74.reuse, -R133.reuse ;  /* 0x0000004a4e4e7223 */ /* 0x180fe20000010885 */
[----:B------:R-:W-:Y:S01]  /*8750*/  FFMA.FTZ R132, R132, R74, -R133 ;  /* 0x0000004a84847223 */ /* 0x000fe20000010885 */
[C---:B------:R-:W-:Y:S01]  /*8760*/  ISETP.GT.AND P2, PT, R7.reuse, R144, PT ;  /* 0x000000900700720c */ /* 0x040fe20003f44270 */
[----:B------:R-:W-:Y:S01]  /*8770*/  VIADD R7, R7, 0xffffffff ;  /* 0xffffffff07077836 */ /* 0x000fe20000000000 */
[----:B------:R-:W-:-:S02]  /*8780*/  @!P1 PRMT R127, RZ, 0x654, R127 ;  /* 0x00000654ff7f9816 */ /* 0x000fc4000000007f */
[----:B------:R-:W2:Y:S01]  /*8790*/  MUFU.EX2 R137, R137 ;  /* 0x0000008900897308 */ /* 0x000ea20000000800 */
[----:B------:R-:W-:-:S07]  /*87a0*/  R2UR UR43, R0 ;  /* 0x00000000002b72ca */ /* 0x000fce00000e0000 */
[----:B------:R-:W3:Y:S08]  /*87b0*/  MUFU.EX2 R129, R129 ;  /* 0x0000008100817308 */ /* 0x000ef00000000800 */
[----:B------:R-:W-:Y:S08]  /*87c0*/  MUFU.EX2 R130, R130 ;  /* 0x0000008200827308 */ /* 0x000ff00000000800 */
[----:B------:R-:W4:Y:S08]  /*87d0*/  MUFU.EX2 R120, R120 ;  /* 0x0000007800787308 */ /* 0x000f300000000800 */
[----:B------:R5:W-:Y:S08]  /*87e0*/  MUFU.EX2 R11, R8 ;  /* 0x00000008000b7308 */ /* 0x000bf00000000800 */
[----:B------:R-:W-:Y:S01]  /*87f0*/  MUFU.EX2 R122, R122 ;  /* 0x0000007a007a7308 */ /* 0x000fe20000000800 */
[----:B-----5:R-:W-:Y:S01]  /*8800*/  FADD.FTZ R8, R16, R111 ;  /* 0x0000006f10087221 */ /* 0x020fe20000010000 */
[----:B------:R-:W-:Y:S01]  /*8810*/  F2FP.F16.F32.PACK_AB R16, R19, R16 ;  /* 0x000000101310723e */ /* 0x000fe200000000ff */
[----:B------:R-:W-:-:S02]  /*8820*/  WARPGROUP.DEPBAR.LE gsb0, 0x0 ;  /* 0x00008000000079c5 */ /* 0x000fc40000010000 */
[----:B------:R-:W-:-:S03]  /*8830*/  WARPGROUP.ARRIVE ;  /* 0x00000000000079c5 */ /* 0x000fc60000000000 */
[----:B------:R5:W-:Y:S03]  /*8840*/  MUFU.EX2 R4, R98 ;  /* 0x0000006200047308 */ /* 0x000be60000000800 */
[----:B------:R-:W-:Y:S01]  /*8850*/  HGMMA.64x96x16.F32 R24, gdesc[UR24].tnspB, R24, gsb0 ;  /* 0x41600000181879f0 */ /* 0x000fe20008000818 */
[----:B------:R-:W-:Y:S02]  /*8860*/  UIADD3 UR24, UR7, 0xc00, URZ ;  /* 0x00000c0007187890 */ /* 0x000fe4000fffe03f */
[----:B------:R-:W-:Y:S02]  /*8870*/  UIADD3 UR26, UR6, 0x200, URZ ;  /* 0x00000200061a7890 */ /* 0x000fe4000fffe03f */
[----:B------:R-:W4:Y:S01]  /*8880*/  MUFU.EX2 R121, R121 ;  /* 0x0000007900797308 */ /* 0x000f220000000800 */
[----:B------:R-:W-:Y:S01]  /*8890*/  UMOV UR25, 0xc0000010 ;  /* 0xc000001000197882 */ /* 0x000fe20000000000 */
[----:B------:R-:W-:Y:S01]  /*88a0*/  UMOV UR27, 0x80000020 ;  /* 0x80000020001b7882 */ /* 0x000fe20000000000 */
[----:B-----5:R-:W-:Y:S01]  /*88b0*/  FFMA.FTZ R98, R91, R74, -R133 ;  /* 0x0000004a5b627223 */ /* 0x020fe20000010885 */
[----:B------:R-:W-:-:S04]  /*88c0*/  FADD.FTZ R91, R19, R8 ;  /* 0x00000008135b7221 */ /* 0x000fc80000010000 */
[----:B------:R-:W-:Y:S08]  /*88d0*/  MUFU.EX2 R138, R138 ;  /* 0x0000008a008a7308 */ /* 0x000ff00000000800 */
[----:B------:R-:W5:Y:S08]  /*88e0*/  MUFU.EX2 R124, R124 ;  /* 0x0000007c007c7308 */ /* 0x000f700000000800 */
[----:B------:R-:W-:Y:S08]  /*88f0*/  MUFU.EX2 R123, R123 ;  /* 0x0000007b007b7308 */ /* 0x000ff00000000800 */
[----:B------:R-:W5:Y:S08]  /*8900*/  MUFU.EX2 R125, R125 ;  /* 0x0000007d007d7308 */ /* 0x000f700000000800 */
[----:B------:R-:W-:Y:S08]  /*8910*/  MUFU.EX2 R126, R126 ;  /* 0x0000007e007e7308 */ /* 0x000ff00000000800 */
[----:B------:R-:W5:Y:S08]  /*8920*/  MUFU.EX2 R112, R112 ;  /* 0x0000007000707308 */ /* 0x000f700000000800 */
[----:B------:R-:W-:Y:S08]  /*8930*/  MUFU.EX2 R22, R22 ;  /* 0x0000001600167308 */ /* 0x000ff00000000800 */
[----:B------:R-:W5:Y:S08]  /*8940*/  MUFU.EX2 R113, R113 ;  /* 0x0000007100717308 */ /* 0x000f700000000800 */
[----:B------:R5:W-:Y:S08]  /*8950*/  MUFU.EX2 R8, R103 ;  /* 0x0000006700087308 */ /* 0x000bf00000000800 */
[----:B------:R-:W-:Y:S08]  /*8960*/  MUFU.EX2 R114, R114 ;  /* 0x0000007200727308 */ /* 0x000ff00000000800 */
[----:B------:R-:W5:Y:S08]  /*8970*/  MUFU.EX2 R116, R116 ;  /* 0x0000007400747308 */ /* 0x000f700000000800 */
[----:B------:R-:W-:Y:S01]  /*8980*/  MUFU.EX2 R115, R115 ;  /* 0x0000007300737308 */ /* 0x000fe20000000800 */
[----:B------:R-:W-:-:S02]  /*8990*/  WARPGROUP.DEPBAR.LE gsb0, 0x0 ;  /* 0x00008000000079c5 */ /* 0x000fc40000010000 */
[----:B------:R-:W-:-:S05]  /*89a0*/  WARPGROUP.ARRIVE ;  /* 0x00000000000079c5 */ /* 0x000fca0000000000 */
[----:B------:R-:W5:Y:S01]  /*89b0*/  MUFU.EX2 R117, R117 ;  /* 0x0000007500757308 */ /* 0x000f620000000800 */
[----:B------:R-:W-:Y:S07]  /*89c0*/  HGMMA.64x96x16.F32 R24, gdesc[UR24].tnspB, R24, gsb0 ;  /* 0x41600000181879f0 */ /* 0x000fee0008000818 */
        /* <DEDUP_REMOVED lines=10> */
[----:B------:R-:W5:Y:S08]  /*8a70*/  MUFU.EX2 R97, R97 ;  /* 0x0000006100617308 */ /* 0x000f700000000800 */
[----:B------:R-:W5:Y:S01]  /*8a80*/  MUFU.EX2 R100, R100 ;  /* 0x0000006400647308 */ /* 0x000f620000000800 */
[----:B------:R-:W-:-:S02]  /*8a90*/  WARPGROUP.DEPBAR.LE gsb0, 0x0 ;  /* 0x00008000000079c5 */ /* 0x000fc40000010000 */
[----:B------:R1:W-:Y:S06]  /*8aa0*/  BAR.ARV R14, 0x100 ;  /* 0x0004000e0000751d */ /* 0x0003ec0000002000 */
[----:B------:R0:W-:Y:S01]  /*8ab0*/  @!P1 SYNCS.ARRIVE.TRANS64.RED.A1T0 RZ, [R119+URZ], RZ ;  /* 0x000000ff77ff99a7 */ /* 0x0001e2000810043f */
[----:B------:R-:W-:Y:S01]  /*8ac0*/  MUFU.EX2 R101, R101 ;  /* 0x0000006500657308 */ /* 0x000fe20000000800 */
[----:B-1----:R-:W-:Y:S01]  /*8ad0*/  F2FP.F16.F32.PACK_AB R14, R134, R15 ;  /* 0x0000000f860e723e */ /* 0x002fe200000000ff */
[----:B------:R-:W-:Y:S01]  /*8ae0*/  FADD.FTZ R134, R20, R91 ;  /* 0x0000005b14867221 */ /* 0x000fe20000010000 */
[----:B------:R-:W-:Y:S01]  /*8af0*/  F2FP.F16.F32.PACK_AB R15, R18, R136 ;  /* 0x00000088120f723e */ /* 0x000fe200000000ff */
[-C--:B------:R-:W-:Y:S01]  /*8b00*/  FFMA.FTZ R91, R82, R74.reuse, -R133 ;  /* 0x0000004a525b7223 */ /* 0x080fe20000010885 */
[-C--:B------:R-:W-:Y:S01]  /*8b10*/  FMUL.FTZ R24, R24, R9.reuse ;  /* 0x0000000918187220 */ /* 0x080fe20000410000 */
[----:B------:R-:W-:Y:S01]  /*8b20*/  FMUL.FTZ R25, R25, R9 ;  /* 0x0000000919197220 */ /* 0x000fe20000410000 */
[----:B0-----:R-:W-:Y:S01]  /*8b30*/  FADD.FTZ R119, R136, R99 ;  /* 0x0000006388777221 */ /* 0x001fe20000010000 */
[-C--:B------:R-:W-:Y:S01]  /*8b40*/  FFMA.FTZ R99, R102, R74.reuse, -R133 ;  /* 0x0000004a66637223 */ /* 0x080fe20000010885 */
[----:B------:R1:W-:Y:S01]  /*8b50*/  @!P1 SYNCS.ARRIVE.TRANS64.RED.A1T0 RZ, [R127+URZ], RZ ;  /* 0x000000ff7fff99a7 */ /* 0x0003e2000810043f */
[----:B------:R0:W-:Y:S01]  /*8b60*/  STSM.16.M88.4 [R5+0x24300], R12 ;  /* 0x0243000c05007844 */ /* 0x0001e20000000200 */
[----:B------:R-:W-:Y:S01]  /*8b70*/  FADD.FTZ R102, R18, R119 ;  /* 0x0000007712667221 */ /* 0x000fe20000010000 */
[-CC-:B------:R-:W-:Y:S01]  /*8b80*/  FFMA.FTZ R18, R90, R74.reuse, -R133.reuse ;  /* 0x0000004a5a127223 */ /* 0x180fe20000010885 */
[-C--:B------:R-:W-:Y:S01]  /*8b90*/  FFMA.FTZ R90, R83, R74.reuse, -R133 ;  /* 0x0000004a535a7223 */ /* 0x080fe20000010885 */
[----:B------:R-:W-:Y:S01]  /*8ba0*/  FADD.FTZ R83, R23, R134 ;  /* 0x0000008617537221 */ /* 0x000fe20000010000 */
[----:B------:R-:W-:Y:S01]  /*8bb0*/  FADD.FTZ R102, R17, R102 ;  /* 0x0000006611667221 */ /* 0x000fe20000010000 */
[----:B------:R1:W-:Y:S01]  /*8bc0*/  MUFU.EX2 R82, R18 ;  /* 0x0000001200527308 */ /* 0x0003e20000000800 */
[C---:B--2---:R-:W-:Y:S01]  /*8bd0*/  F2FP.F16.F32.PACK_AB R17, R137.reuse, R17 ;  /* 0x000000118911723e */ /* 0x044fe200000000ff */
[-C--:B------:R-:W-:Y:S01]  /*8be0*/  FMUL.FTZ R28, R28, R9.reuse ;  /* 0x000000091c1c7220 */ /* 0x080fe20000410000 */
[----:B------:R-:W-:Y:S01]  /*8bf0*/  FADD.FTZ R102, R137, R102 ;  /* 0x0000006689667221 */ /* 0x000fe20000010000 */
[-C--:B------:R-:W-:Y:S01]  /*8c00*/  FMUL.FTZ R29, R29, R9.reuse ;  /* 0x000000091d1d7220 */ /* 0x080fe20000410000 */
[-C--:B------:R-:W-:Y:S01]  /*8c10*/  FMUL.FTZ R32, R32, R9.reuse ;  /* 0x0000000920207220 */ /* 0x080fe20000410000 */
[-C--:B------:R-:W-:Y:S01]  /*8c20*/  FMUL.FTZ R33, R33, R9.reuse ;  /* 0x0000000921217220 */ /* 0x080fe20000410000 */
[----:B---3--:R-:W-:Y:S01]  /*8c30*/  FADD.FTZ R111, R129, R102 ;  /* 0x00000066816f7221 */ /* 0x008fe20000010000 */
[----:B----4-:R-:W-:Y:S01]  /*8c40*/  FADD.FTZ R102, R120, R83 ;  /* 0x0000005378667221 */ /* 0x010fe20000010000 */
[----:B------:R-:W2:Y:S01]  /*8c50*/  MUFU.EX2 R99, R99 ;  /* 0x0000006300637308 */ /* 0x000ea20000000800 */
[----:B------:R-:W-:Y:S01]  /*8c60*/  FFMA.FTZ R83, R75, R74, -R133 ;  /* 0x0000004a4b537223 */ /* 0x000fe20000010885 */
[----:B------:R-:W-:Y:S01]  /*8c70*/  FADD.FTZ R111, R130, R111 ;  /* 0x0000006f826f7221 */ /* 0x000fe20000010000 */
[C---:B-----5:R-:W-:Y:S01]  /*8c80*/  FADD.FTZ R103, R121.reuse, R102 ;  /* 0x0000006679677221 */ /* 0x060fe20000010000 */
[----:B------:R-:W-:Y:S01]  /*8c90*/  F2FP.F16.F32.PACK_AB R120, R121, R120 ;  /* 0x000000787978723e */ /* 0x000fe200000000ff */
[-C--:B------:R-:W-:Y:S01]  /*8ca0*/  FMUL.FTZ R36, R36, R9.reuse ;  /* 0x0000000924247220 */ /* 0x080fe20000410000 */
[----:B------:R-:W-:Y:S01]  /*8cb0*/  FADD.FTZ R111, R122, R111 ;  /* 0x0000006f7a6f7221 */ /* 0x000fe20000010000 */
[----:B------:R-:W-:Y:S01]  /*8cc0*/  FADD.FTZ R134, R124, R103 ;  /* 0x000000677c867221 */ /* 0x000fe20000010000 */
[----:B------:R-:W3:Y:S01]  /*8cd0*/  MUFU.EX2 R88, R88 ;  /* 0x0000005800587308 */ /* 0x000ee20000000800 */
[C---:B------:R-:W-:Y:S01]  /*8ce0*/  F2FP.F16.F32.PACK_AB R121, R138.reuse, R122 ;  /* 0x0000007a8a79723e */ /* 0x040fe200000000ff */
[----:B------:R-:W-:Y:S01]  /*8cf0*/  FADD.FTZ R102, R138, R111 ;  /* 0x0000006f8a667221 */ /* 0x000fe20000010000 */
[C---:B------:R-:W-:Y:S01]  /*8d00*/  FADD.FTZ R111, R125.reuse, R134 ;  /* 0x000000867d6f7221 */ /* 0x040fe20000010000 */
[----:B------:R-:W-:Y:S01]  /*8d10*/  F2FP.F16.F32.PACK_AB R122, R125, R124 ;  /* 0x0000007c7d7a723e */ /* 0x000fe200000000ff */
[-C--:B------:R-:W-:Y:S01]  /*8d20*/  FMUL.FTZ R37, R37, R9.reuse ;  /* 0x0000000925257220 */ /* 0x080fe20000410000 */
[----:B------:R-:W-:Y:S01]  /*8d30*/  FADD.FTZ R103, R123, R102 ;  /* 0x000000667b677221 */ /* 0x000fe20000010000 */
[----:B-1----:R-:W-:Y:S01]  /*8d40*/  FADD.FTZ R18, R112, R111 ;  /* 0x0000006f70127221 */ /* 0x002fe20000010000 */
[----:B------:R-:W-:Y:S01]  /*8d50*/  MUFU.EX2 R75, R98 ;  /* 0x00000062004b7308 */ /* 0x000fe20000000800 */
[C---:B------:R-:W-:Y:S01]  /*8d60*/  F2FP.F16.F32.PACK_AB R112, R113.reuse, R112 ;  /* 0x000000707170723e */ /* 0x040fe200000000ff */
[----:B------:R-:W-:Y:S01]  /*8d70*/  FADD.FTZ R103, R126, R103 ;  /* 0x000000677e677221 */ /* 0x000fe20000010000 */
[----:B------:R-:W-:Y:S01]  /*8d80*/  FADD.FTZ R19, R113, R18 ;  /* 0x0000001271137221 */ /* 0x000fe20000010000 */
[----:B------:R-:W-:Y:S01]  /*8d90*/  F2FP.F16.F32.PACK_AB R18, R23, R20 ;  /* 0x000000141712723e */ /* 0x000fe200000000ff */
[----:B------:R-:W-:Y:S01]  /*8da0*/  FMUL.FTZ R40, R40, R9 ;  /* 0x0000000928287220 */ /* 0x000fe20000410000 */
[----:B------:R-:W-:Y:S01]  /*8db0*/  FADD.FTZ R103, R22, R103 ;  /* 0x0000006716677221 */ /* 0x000fe20000010000 */
[----:B0-----:R-:W-:Y:S01]  /*8dc0*/  FADD.FTZ R12, R116, R19 ;  /* 0x00000013740c7221 */ /* 0x001fe20000010000 */
[----:B------:R-:W0:Y:S01]  /*8dd0*/  MUFU.EX2 R89, R89 ;  /* 0x0000005900597308 */ /* 0x000e220000000800 */
[----:B------:R-:W-:Y:S01]  /*8de0*/  F2FP.F16.F32.PACK_AB R19, R130, R129 ;  /* 0x000000818213723e */ /* 0x000fe200000000ff */
[----:B------:R-:W-:Y:S01]  /*8df0*/  FADD.FTZ R20, R114, R103 ;  /* 0x0000006772147221 */ /* 0x000fe20000010000 */
[----:B------:R-:W-:Y:S01]  /*8e00*/  FADD.FTZ R15, R117, R12 ;  /* 0x0000000c750f7221 */ /* 0x000fe20000010000 */
[----:B------:R-:W-:Y:S01]  /*8e10*/  F2FP.F16.F32.PACK_AB R123, R126, R123 ;  /* 0x0000007b7e7b723e */ /* 0x000fe200000000ff */
[-C--:B------:R-:W-:Y:S01]  /*8e20*/  FMUL.FTZ R41, R41, R9.reuse ;  /* 0x0000000929297220 */ /* 0x080fe20000410000 */
[----:B------:R-:W-:Y:S01]  /*8e30*/  FADD.FTZ R13, R115, R20 ;  /* 0x00000014730d7221 */ /* 0x000fe20000010000 */
[----:B------:R-:W-:Y:S01]  /*8e40*/  FADD.FTZ R20, R104, R15 ;  /* 0x0000000f68147221 */ /* 0x000fe20000010000 */
[----:B------:R-:W-:Y:S01]  /*8e50*/  MUFU.EX2 R94, R94 ;  /* 0x0000005e005e7308 */ /* 0x000fe20000000800 */
[----:B------:R1:W-:Y:S01]  /*8e60*/  STSM.16.M88.4 [R5+0x25b00], R16 ;  /* 0x025b001005007844 */ /* 0x0003e20000000200 */
[----:B------:R-:W-:Y:S01]  /*8e70*/  FADD.FTZ R14, R118, R13 ;  /* 0x0000000d760e7221 */ /* 0x000fe20000010000 */
[----:B------:R-:W-:Y:S01]  /*8e80*/  FADD.FTZ R15, R105, R20 ;  /* 0x00000014690f7221 */ /* 0x000fe20000010000 */
[----:B------:R-:W-:Y:S01]  /*8e90*/  F2FP.F16.F32.PACK_AB R113, R114, R22 ;  /* 0x000000167271723e */ /* 0x000fe200000000ff */
[----:B------:R4:W-:Y:S01]  /*8ea0*/  STSM.16.M88.4 [R5+0x27300], R120 ;  /* 0x0273007805007844 */ /* 0x0009e20000000200 */
[----:B------:R-:W-:Y:S01]  /*8eb0*/  FADD.FTZ R13, R21, R14 ;  /* 0x0000000e150d7221 */ /* 0x000fe20000010000 */
[----:B------:R-:W-:Y:S01]  /*8ec0*/  FADD.FTZ R20, R108, R15 ;  /* 0x0000000f6c147221 */ /* 0x000fe20000010000 */
[----:B------:R-:W5:Y:S01]  /*8ed0*/  MUFU.EX2 R92, R92 ;  /* 0x0000005c005c7308 */ /* 0x000f620000000800 */
[----:B------:R-:W-:Y:S01]  /*8ee0*/  F2FP.F16.F32.PACK_AB R104, R105, R104 ;  /* 0x000000686968723e */ /* 0x000fe200000000ff */
[----:B------:R-:W-:Y:S01]  /*8ef0*/  FADD.FTZ R14, R106, R13 ;  /* 0x0000000d6a0e7221 */ /* 0x000fe20000010000 */
[----:B------:R-:W-:Y:S01]  /*8f00*/  FADD.FTZ R23, R109, R20 ;  /* 0x000000146d177221 */ /* 0x000fe20000010000 */
[----:B------:R-:W-:Y:S01]  /*8f10*/  F2FP.F16.F32.PACK_AB R114, R117, R116 ;  /* 0x000000747572723e */ /* 0x000fe200000000ff */
[----:B------:R-:W-:Y:S01]  /*8f20*/  FMUL.FTZ R44, R44, R9 ;  /* 0x000000092c2c7220 */ /* 0x000fe20000410000 */
[----:B------:R-:W-:Y:S01]  /*8f30*/  FADD.FTZ R15, R107, R14 ;  /* 0x0000000e6b0f7221 */ /* 0x000fe20000010000 */
[----:B------:R-:W-:Y:S01]  /*8f40*/  FADD.FTZ R14, R96, R23 ;  /* 0x00000017600e7221 */ /* 0x000fe20000010000 */
[----:B------:R-:W-:Y:S01]  /*8f50*/  MUFU.EX2 R95, R95 ;  /* 0x0000005f005f7308 */ /* 0x000fe20000000800 */
[----:B------:R-:W-:Y:S01]  /*8f60*/  F2FP.F16.F32.PACK_AB R96, R97, R96 ;  /* 0x000000606160723e */ /* 0x000fe200000000ff */
[----:B------:R-:W-:Y:S01]  /*8f70*/  FADD.FTZ R15, R110, R15 ;  /* 0x0000000f6e0f7221 */ /* 0x000fe20000010000 */
[----:B------:R-:W-:Y:S01]  /*8f80*/  F2FP.F16.F32.PACK_AB R115, R118, R115 ;  /* 0x000000737673723e */ /* 0x000fe200000000ff */
[----:B------:R-:W-:Y:S01]  /*8f90*/  FMUL.FTZ R45, R45, R9 ;  /* 0x000000092d2d7220 */ /* 0x000fe20000410000 */
[----:B------:R-:W-:Y:S01]  /*8fa0*/  F2FP.F16.F32.PACK_AB R105, R106, R21 ;  /* 0x000000156a69723e */ /* 0x000fe200000000ff */
[----:B------:R-:W-:Y:S01]  /*8fb0*/  FADD.FTZ R20, R4, R15 ;  /* 0x0000000f04147221 */ /* 0x000fe20000010000 */
[----:B------:R-:W-:Y:S01]  /*8fc0*/  FADD.FTZ R15, R97, R14 ;  /* 0x0000000e610f7221 */ /* 0x000fe20000010000 */
[----:B------:R-:W4:Y:S01]  /*8fd0*/  MUFU.EX2 R93, R93 ;  /* 0x0000005d005d7308 */ /* 0x000f220000000800 */
[C---:B------:R-:W-:Y:S01]  /*8fe0*/  F2FP.F16.F32.PACK_AB R97, R11.reuse, R4 ;  /* 0x000000040b61723e */ /* 0x040fe200000000ff */
[----:B------:R-:W-:Y:S01]  /*8ff0*/  FADD.FTZ R20, R11, R20 ;  /* 0x000000140b147221 */ /* 0x000fe20000010000 */
[----:B------:R-:W-:Y:S01]  /*9000*/  FADD.FTZ R14, R100, R15 ;  /* 0x0000000f640e7221 */ /* 0x000fe20000010000 */
[----:B------:R-:W-:Y:S01]  /*9010*/  F2FP.F16.F32.PACK_AB R106, R109, R108 ;  /* 0x0000006c6d6a723e */ /* 0x000fe200000000ff */
[----:B------:R4:W-:Y:S01]  /*9020*/  STSM.16.M88.4 [R5+0x28b00], R112 ;  /* 0x028b007005007844 */ /* 0x0009e20000000200 */
[----:B--2---:R-:W-:Y:S01]  /*9030*/  FADD.FTZ R15, R99, R20 ;  /* 0x00000014630f7221 */ /* 0x004fe20000010000 */
[----:B-1----:R-:W-:Y:S01]  /*9040*/  FADD.FTZ R17, R101, R14 ;  /* 0x0000000e65117221 */ /* 0x002fe20000010000 */
[----:B------:R1:W2:Y:S01]  /*9050*/  MUFU.EX2 R12, R91 ;  /* 0x0000005b000c7308 */ /* 0x0002a20000000800 */
[C---:B------:R-:W-:Y:S01]  /*9060*/  F2FP.F16.F32.PACK_AB R99, R8.reuse, R99 ;  /* 0x000000630863723e */ /* 0x040fe200000000ff */
[----:B------:R-:W-:Y:S01]  /*9070*/  FADD.FTZ R15, R8, R15 ;  /* 0x0000000f080f7221 */ /* 0x000fe20000010000 */
[----:B---3--:R-:W-:Y:S01]  /*9080*/  FADD.FTZ R14, R88, R17 ;  /* 0x00000011580e7221 */ /* 0x008fe20000010000 */
[----:B------:R-:W-:Y:S01]  /*9090*/  F2FP.F16.F32.PACK_AB R107, R110, R107 ;  /* 0x0000006b6e6b723e */ /* 0x000fe200000000ff */
[-C--:B------:R-:W-:Y:S01]  /*90a0*/  FMUL.FTZ R48, R48, R9.reuse ;  /* 0x0000000930307220 */ /* 0x080fe20000410000 */
[----:B------:R-:W-:Y:S01]  /*90b0*/  FADD.FTZ R16, R82, R15 ;  /* 0x0000000f52107221 */ /* 0x000fe20000010000 */
[----:B0-----:R-:W-:Y:S01]  /*90c0*/  FADD.FTZ R15, R89, R14 ;  /* 0x0000000e590f7221 */ /* 0x001fe20000010000 */
[----:B------:R-:W0:Y:S01]  /*90d0*/  MUFU.EX2 R80, R80 ;  /* 0x0000005000507308 */ /* 0x000e220000000800 */
[----:B------:R-:W-:Y:S01]  /*90e0*/  F2FP.F16.F32.PACK_AB R98, R101, R100 ;  /* 0x000000646562723e */ /* 0x000fe200000000ff */
[----:B------:R-:W-:Y:S01]  /*90f0*/  FADD.FTZ R11, R75, R16 ;  /* 0x000000104b0b7221 */ /* 0x000fe20000010000 */
[----:B-----5:R-:W-:Y:S01]  /*9100*/  FADD.FTZ R4, R92, R15 ;  /* 0x0000000f5c047221 */ /* 0x020fe20000010000 */
[----:B------:R-:W-:Y:S01]  /*9110*/  F2FP.F16.F32.PACK_AB R88, R89, R88 ;  /* 0x000000585958723e */ /* 0x000fe200000000ff */
[----:B------:R3:W-:Y:S01]  /*9120*/  STSM.16.M88.4 [R5+0x2a300], R104 ;  /* 0x02a3006805007844 */ /* 0x0007e20000000200 */
[----:B------:R-:W-:Y:S01]  /*9130*/  FADD.FTZ R14, R94, R11 ;  /* 0x0000000b5e0e7221 */ /* 0x000fe20000010000 */
[----:B----4-:R-:W-:Y:S01]  /*9140*/  FADD.FTZ R11, R93, R4 ;  /* 0x000000045d0b7221 */ /* 0x010fe20000010000 */
[----:B------:R4:W5:Y:S01]  /*9150*/  MUFU.EX2 R13, R90 ;  /* 0x0000005a000d7308 */ /* 0x0009620000000800 */
[----:B------:R-:W-:Y:S01]  /*9160*/  F2FP.F16.F32.PACK_AB R89, R75, R82 ;  /* 0x000000524b59723e */ /* 0x000fe200000000ff */
[C---:B------:R-:W-:Y:S01]  /*9170*/  FADD.FTZ R15, R95.reuse, R14 ;  /* 0x0000000e5f0f7221 */ /* 0x040fe20000010000 */
[----:B-1----:R-:W-:Y:S01]  /*9180*/  F2FP.F16.F32.PACK_AB R91, R95, R94 ;  /* 0x0000005e5f5b723e */ /* 0x002fe200000000ff */
[----:B------:R3:W-:Y:S01]  /*9190*/  STSM.16.M88.4 [R5+0x2bb00], R96 ;  /* 0x02bb006005007844 */ /* 0x0007e20000000200 */
[-C--:B------:R-:W-:Y:S01]  /*91a0*/  FMUL.FTZ R49, R49, R9.reuse ;  /* 0x0000000931317220 */ /* 0x080fe20000410000 */
[----:B--2---:R-:W-:Y:S01]  /*91b0*/  FADD.FTZ R8, R12, R15 ;  /* 0x0000000f0c087221 */ /* 0x004fe20000010000 */
[-C--:B------:R-:W-:Y:S01]  /*91c0*/  FMUL.FTZ R52, R52, R9.reuse ;  /* 0x0000000934347220 */ /* 0x080fe20000410000 */
[----:B------:R-:W1:Y:S01]  /*91d0*/  MUFU.EX2 R81, R81 ;  /* 0x0000005100517308 */ /* 0x000e620000000800 */
[----:B0-----:R-:W-:Y:S01]  /*91e0*/  FADD.FTZ R4, R80, R11 ;  /* 0x0000000b50047221 */ /* 0x001fe20000010000 */
[----:B----4-:R-:W-:Y:S01]  /*91f0*/  F2FP.F16.F32.PACK_AB R90, R93, R92 ;  /* 0x0000005c5d5a723e */ /* 0x010fe200000000ff */
[-C--:B------:R-:W-:Y:S01]  /*9200*/  FMUL.FTZ R53, R53, R9.reuse ;  /* 0x0000000935357220 */ /* 0x080fe20000410000 */
[-C--:B------:R-:W-:Y:S01]  /*9210*/  FMUL.FTZ R56, R56, R9.reuse ;  /* 0x0000000938387220 */ /* 0x080fe20000410000 */
[-C--:B------:R-:W-:Y:S01]  /*9220*/  FMUL.FTZ R57, R57, R9.reuse ;  /* 0x0000000939397220 */ /* 0x080fe20000410000 */
[-C--:B------:R-:W-:Y:S01]  /*9230*/  FMUL.FTZ R60, R60, R9.reuse ;  /* 0x000000093c3c7220 */ /* 0x080fe20000410000 */
[----:B------:R3:W-:Y:S01]  /*9240*/  STSM.16.M88.4 [R5+0x2d300], R88 ;  /* 0x02d3005805007844 */ /* 0x0007e20000000200 */
[----:B------:R-:W0:Y:S01]  /*9250*/  MUFU.EX2 R86, R86 ;  /* 0x0000005600567308 */ /* 0x000e220000000800 */
[----:B-----5:R-:W-:Y:S01]  /*9260*/  FADD.FTZ R15, R13, R8 ;  /* 0x000000080d0f7221 */ /* 0x020fe20000010000 */
[-C--:B------:R-:W-:Y:S01]  /*9270*/  FMUL.FTZ R61, R61, R9.reuse ;  /* 0x000000093d3d7220 */ /* 0x080fe20000410000 */
[-C--:B------:R-:W-:Y:S01]  /*9280*/  FMUL.FTZ R64, R64, R9.reuse ;  /* 0x0000000940407220 */ /* 0x080fe20000410000 */
[-C--:B------:R-:W-:Y:S01]  /*9290*/  FMUL.FTZ R65, R65, R9.reuse ;  /* 0x0000000941417220 */ /* 0x080fe20000410000 */
[-C--:B------:R-:W-:Y:S01]  /*92a0*/  FMUL.FTZ R68, R68, R9.reuse ;  /* 0x0000000944447220 */ /* 0x080fe20000410000 */
[----:B------:R-:W-:Y:S01]  /*92b0*/  FMUL.FTZ R69, R69, R9 ;  /* 0x0000000945457220 */ /* 0x000fe20000410000 */
[-C--:B------:R-:W-:Y:S01]  /*92c0*/  FMUL.FTZ R26, R26, R77.reuse ;  /* 0x0000004d1a1a7220 */ /* 0x080fe20000410000 */
[----:B------:R-:W2:Y:S01]  /*92d0*/  MUFU.EX2 R84, R84 ;  /* 0x0000005400547308 */ /* 0x000ea20000000800 */
[C---:B-1----:R-:W-:Y:S01]  /*92e0*/  FADD.FTZ R11, R81.reuse, R4 ;  /* 0x00000004510b7221 */ /* 0x042fe20000010000 */
[----:B------:R-:W-:Y:S01]  /*92f0*/  F2FP.F16.F32.PACK_AB R80, R81, R80 ;  /* 0x000000505150723e */ /* 0x000fe200000000ff */
[-C--:B------:R-:W-:Y:S01]  /*9300*/  FMUL.FTZ R27, R27, R77.reuse ;  /* 0x0000004d1b1b7220 */ /* 0x080fe20000410000 */
[----:B------:R-:W-:Y:S01]  /*9310*/  F2FP.F16.F32.PACK_AB R81, R13, R12 ;  /* 0x0000000c0d51723e */ /* 0x000fe200000000ff */
[-C--:B------:R-:W-:Y:S01]  /*9320*/  FMUL.FTZ R30, R30, R77.reuse ;  /* 0x0000004d1e1e7220 */ /* 0x080fe20000410000 */
[-C--:B------:R-:W-:Y:S01]  /*9330*/  FMUL.FTZ R31, R31, R77.reuse ;  /* 0x0000004d1f1f7220 */ /* 0x080fe20000410000 */
[-C--:B------:R-:W-:Y:S01]  /*9340*/  FMUL.FTZ R34, R34, R77.reuse ;  /* 0x0000004d22227220 */ /* 0x080fe20000410000 */
[----:B------:R-:W1:Y:S01]  /*9350*/  MUFU.EX2 R87, R87 ;  /* 0x0000005700577308 */ /* 0x000e620000000800 */
[----:B0-----:R-:W-:Y:S01]  /*9360*/  FADD.FTZ R15, R86, R15 ;  /* 0x0000000f560f7221 */ /* 0x001fe20000010000 */
[-C--:B------:R-:W-:Y:S01]  /*9370*/  FMUL.FTZ R35, R35, R77.reuse ;  /* 0x0000004d23237220 */ /* 0x080fe20000410000 */
[-C--:B------:R-:W-:Y:S01]  /*9380*/  FMUL.FTZ R38, R38, R77.reuse ;  /* 0x0000004d26267220 */ /* 0x080fe20000410000 */
[-C--:B------:R-:W-:Y:S01]  /*9390*/  FMUL.FTZ R39, R39, R77.reuse ;  /* 0x0000004d27277220 */ /* 0x080fe20000410000 */
[-C--:B------:R-:W-:Y:S01]  /*93a0*/  FMUL.FTZ R42, R42, R77.reuse ;  /* 0x0000004d2a2a7220 */ /* 0x080fe20000410000 */
[-C--:B------:R-:W-:Y:S01]  /*93b0*/  FMUL.FTZ R43, R43, R77.reuse ;  /* 0x0000004d2b2b7220 */ /* 0x080fe20000410000 */
[-C--:B------:R-:W-:Y:S01]  /*93c0*/  FMUL.FTZ R46, R46, R77.reuse ;  /* 0x0000004d2e2e7220 */ /* 0x080fe20000410000 */
[----:B------:R-:W0:Y:S01]  /*93d0*/  MUFU.EX2 R85, R85 ;  /* 0x0000005500557308 */ /* 0x000e220000000800 */
[----:B--2---:R-:W-:Y:S01]  /*93e0*/  FADD.FTZ R4, R84, R11 ;  /* 0x0000000b54047221 */ /* 0x004fe20000010000 */
[-C--:B------:R-:W-:Y:S01]  /*93f0*/  FMUL.FTZ R47, R47, R77.reuse ;  /* 0x0000004d2f2f7220 */ /* 0x080fe20000410000 */
[-C--:B------:R-:W-:Y:S01]  /*9400*/  FMUL.FTZ R50, R50, R77.reuse ;  /* 0x0000004d32327220 */ /* 0x080fe20000410000 */
[-C--:B------:R-:W-:Y:S01]  /*9410*/  FMUL.FTZ R51, R51, R77.reuse ;  /* 0x0000004d33337220 */ /* 0x080fe20000410000 */
[-C--:B------:R-:W-:Y:S01]  /*9420*/  FMUL.FTZ R54, R54, R77.reuse ;  /* 0x0000004d36367220 */ /* 0x080fe20000410000 */
[-C--:B------:R-:W-:Y:S01]  /*9430*/  FMUL.FTZ R55, R55, R77.reuse ;  /* 0x0000004d37377220 */ /* 0x080fe20000410000 */
[-C--:B------:R-:W-:Y:S01]  /*9440*/  FMUL.FTZ R58, R58, R77.reuse ;  /* 0x0000004d3a3a7220 */ /* 0x080fe20000410000 */
[----:B------:R-:W2:Y:S01]  /*9450*/  MUFU.EX2 R18, R131 ;  /* 0x0000008300127308 */ /* 0x000ea20000000800 */
[----:B-1----:R-:W-:Y:S01]  /*9460*/  FADD.FTZ R15, R87, R15 ;  /* 0x0000000f570f7221 */ /* 0x002fe20000010000 */
[-C--:B------:R-:W-:Y:S01]  /*9470*/  FMUL.FTZ R59, R59, R77.reuse ;  /* 0x0000004d3b3b7220 */ /* 0x080fe20000410000 */
[-C--:B------:R-:W-:Y:S01]  /*9480*/  FMUL.FTZ R62, R62, R77.reuse ;  /* 0x0000004d3e3e7220 */ /* 0x080fe20000410000 */
[-C--:B------:R-:W-:Y:S01]  /*9490*/  FMUL.FTZ R63, R63, R77.reuse ;  /* 0x0000004d3f3f7220 */ /* 0x080fe20000410000 */
[-C--:B------:R-:W-:Y:S01]  /*94a0*/  FMUL.FTZ R66, R66, R77.reuse ;  /* 0x0000004d42427220 */ /* 0x080fe20000410000 */
[-C--:B------:R-:W-:Y:S01]  /*94b0*/  FMUL.FTZ R67, R67, R77.reuse ;  /* 0x0000004d43437220 */ /* 0x080fe20000410000 */
[-C--:B------:R-:W-:Y:S01]  /*94c0*/  FMUL.FTZ R70, R70, R77.reuse ;  /* 0x0000004d46467220 */ /* 0x080fe20000410000 */
[----:B------:R-:W1:Y:S01]  /*94d0*/  MUFU.EX2 R128, R128 ;  /* 0x0000008000807308 */ /* 0x000e620000000800 */
[C---:B0-----:R-:W-:Y:S01]  /*94e0*/  FADD.FTZ R11, R85.reuse, R4 ;  /* 0x00000004550b7221 */ /* 0x041fe20000010000 */
[----:B------:R-:W-:Y:S01]  /*94f0*/  F2FP.F16.F32.PACK_AB R82, R85, R84 ;  /* 0x000000545552723e */ /* 0x000fe200000000ff */
[----:B------:R-:W-:Y:S01]  /*9500*/  FMUL.FTZ R71, R71, R77 ;  /* 0x0000004d47477220 */ /* 0x000fe20000410000 */
[----:B------:R-:W-:-:S04]  /*9510*/  IMAD.MOV.U32 R9, RZ, RZ, R79 ;  /* 0x000000ffff097224 */ /* 0x000fc800078e004f */
[----:B------:R0:W4:Y:S01]  /*9520*/  MUFU.EX2 R129, R83 ;  /* 0x0000005300817308 */ /* 0x0001220000000800 */
[----:B--2---:R-:W-:-:S07]  /*9530*/  FADD.FTZ R15, R18, R15 ;  /* 0x0000000f120f7221 */ /* 0x004fce0000010000 */
[----:B------:R-:W2:Y:S01]  /*9540*/  MUFU.EX2 R73, R73 ;  /* 0x0000004900497308 */ /* 0x000ea20000000800 */
[----:B-1----:R-:W-:Y:S01]  /*9550*/  FADD.FTZ R4, R128, R11 ;  /* 0x0000000b80047221 */ /* 0x002fe20000010000 */
[----:B0-----:R-:W-:-:S05]  /*9560*/  F2FP.F16.F32.PACK_AB R83, R87, R86 ;  /* 0x000000565753723e */ /* 0x001fca00000000ff */
[----:B------:R3:W-:Y:S01]  /*9570*/  STSM.16.M88.4 [R5+0x2eb00], R80 ;  /* 0x02eb005005007844 */ /* 0x0007e20000000200 */
[----:B------:R-:W0:Y:S01]  /*9580*/  MUFU.EX2 R76, R76 ;  /* 0x0000004c004c7308 */ /* 0x000e220000000800 */
[C---:B----4-:R-:W-:Y:S01]  /*9590*/  FADD.FTZ R15, R129.reuse, R15 ;  /* 0x0000000f810f7221 */ /* 0x050fe20000010000 */
[----:B------:R-:W-:-:S06]  /*95a0*/  F2FP.F16.F32.PACK_AB R129, R129, R18 ;  /* 0x000000128181723e */ /* 0x000fcc00000000ff */
[----:B------:R-:W1:Y:S01]  /*95b0*/  MUFU.EX2 R78, R78 ;  /* 0x0000004e004e7308 */ /* 0x000e620000000800 */
[C---:B--2---:R-:W-:Y:S01]  /*95c0*/  F2FP.F16.F32.PACK_AB R128, R73.reuse, R128 ;  /* 0x000000804980723e */ /* 0x044fe200000000ff */
[----:B------:R-:W-:-:S06]  /*95d0*/  FADD.FTZ R11, R73, R4 ;  /* 0x00000004490b7221 */ /* 0x000fcc0000010000 */
[----:B------:R-:W2:Y:S01]  /*95e0*/  MUFU.EX2 R132, R132 ;  /* 0x0000008400847308 */ /* 0x000ea20000000800 */
[----:B0-----:R-:W-:Y:S01]  /*95f0*/  F2FP.F16.F32.PACK_AB R130, R10, R76 ;  /* 0x0000004c0a82723e */ /* 0x001fe200000000ff */
[----:B------:R-:W-:-:S04]  /*9600*/  FADD.FTZ R11, R76, R11 ;  /* 0x0000000b4c0b7221 */ /* 0x000fc80000010000 */
[----:B------:R-:W-:Y:S01]  /*9610*/  FADD.FTZ R4, R10, R11 ;  /* 0x0000000b0a047221 */ /* 0x000fe20000010000 */
[----:B------:R-:W-:Y:S02]  /*9620*/  IMAD.MOV.U32 R11, RZ, RZ, R6 ;  /* 0x000000ffff0b7224 */ /* 0x000fe400078e0006 */
[----:B-1----:R-:W-:Y:S01]  /*9630*/  FADD.FTZ R15, R78, R15 ;  /* 0x0000000f4e0f7221 */ /* 0x002fe20000010000 */
[----:B------:R-:W-:Y:S01]  /*9640*/  IMAD.MOV.U32 R10, RZ, RZ, R72 ;  /* 0x000000ffff0a7224 */ /* 0x000fe200078e0048 */
[C---:B--2---:R-:W-:Y:S02]  /*9650*/  F2FP.F16.F32.PACK_AB R131, R132.reuse, R78 ;  /* 0x0000004e8483723e */ /* 0x044fe400000000ff */
[----:B------:R-:W-:-:S03]  /*9660*/  FADD.FTZ R8, R132, R15 ;  /* 0x0000000f84087221 */ /* 0x000fc60000010000 */
[----:B------:R3:W-:Y:S01]  /*9670*/  STSM.16.M88.4 [R5+0x30300], R128 ;  /* 0x0303008005007844 */ /* 0x0007e20000000200 */
[----:B------:R-:W-:Y:S01]  /*9680*/  @!PT LDS RZ, [RZ] ;  /* 0x00000000fffff984 */ /* 0x000fe20000000800 */
[----:B------:R-:W-:Y:S01]  /*9690*/  @!PT LDS RZ, [RZ] ;  /* 0x00000000fffff984 */ /* 0x000fe20000000800 */
[----:B------:R-:W-:Y:S01]  /*96a0*/  @!PT LDS RZ, [RZ] ;  /* 0x00000000fffff984 */ /* 0x000fe20000000800 */
[----:B------:R-:W-:Y:S01]  /*96b0*/  @!PT LDS RZ, [RZ] ;  /* 0x00000000fffff984 */ /* 0x000fe20000000800 */
[----:B------:R0:W-:Y:S06]  /*96c0*/  MEMBAR.ALL.CTA ;  /* 0x0000000000007992 */ /* 0x0001ec0000008000 */
[----:B0-----:R-:W0:Y:S02]  /*96d0*/  FENCE.VIEW.ASYNC.S ;  /* 0x00000000000073c6 */ /* 0x001e240000000000 */
[----:B0-----:R-:W-:Y:S01]  /*96e0*/  NOP ;  /* 0x0000000000007918 */ /* 0x001fe20000000000 */
[----:B------:R-:W-:Y:S05]  /*96f0*/  @P2 BRA `(.L_x_28) ;  /* 0xffffffc000042947 */ /* 0x000fea000383ffff */
.L_x_19:
[----:B------:R-:W-:Y:S06]  /*9700*/  BAR.ARV 0x8, 0x200 ;  /* 0x0208000000007b1d */ /* 0x000fec0000002000 */
[----:B------:R-:W-:Y:S05]  /*9710*/  @!P0 BRA `(.L_x_29) ;  /* 0x0000000000048947 */ /* 0x000fea0003800000 */
[----:B------:R-:W-:Y:S01]  /*9720*/  BPT.TRAP 0x1 ;  /* 0x000000040000795c */ /* 0x000fe20000300000 */
.L_x_29:
[----:B------:R-:W-:Y:S02]  /*9730*/  SHF.L.U32 R6, R6, 0x1f, RZ ;  /* 0x0000001f06067819 */ /* 0x000fe400000006ff */
[----:B------:R-:W-:-:S04]  /*9740*/  LEA R7, R0, UR37, 0x3 ;  /* 0x0000002500077c11 */ /* 0x000fc8000f8e18ff */
[----:B------:R1:W2:Y:S01]  /*9750*/  SYNCS.PHASECHK.TRANS64.TRYWAIT P2, [R7+URZ+0x31c50], R6 ;  /* 0x031c5006070075a7 */ /* 0x0002a2000804017f */
[----:B------:R-:W-:Y:S05]  /*9760*/  @!P0 BRA `(.L_x_30) ;  /* 0x0000000000048947 */ /* 0x000fea0003800000 */
[----:B------:R-:W-:Y:S01]  /*9770*/  BPT.TRAP 0x1 ;  /* 0x000000040000795c */ /* 0x000fe20000300000 */
.L_x_30:
[----:B--2---:R-:W-:Y:S05]  /*9780*/  @P2 BRA `(.L_x_31) ;  /* 0x0000000000082947 */ /* 0x004fea0003800000 */
[----:B------:R-:W2:Y:S02]  /*9790*/  SYNCS.PHASECHK.TRANS64.TRYWAIT P0, [R7+URZ+0x31c50], R6 ;  /* 0x031c5006070075a7 */ /* 0x000ea4000800017f */
[----:B--2---:R-:W-:Y:S05]  /*97a0*/  @!P0 BRA `(.L_x_32) ;  /* 0x0000005c00e08947 */ /* 0x004fea0003800000 */
.L_x_31:
[----:B------:R-:W-:Y:S01]  /*97b0*/  UIADD3 UR37, UR37, 0x200, URZ ;  /* 0x0000020025257890 */ /* 0x000fe2000fffe03f */
[----:B------:R-:W-:Y:S01]  /*97c0*/  R2UR UR4, R0 ;  /* 0x00000000000472ca */ /* 0x000fe200000e0000 */
[----:B------:R-:W-:Y:S01]  /*97d0*/  ULOP3.LUT UR40, UR40, 0x10000, URZ, 0xfc, !UPT ;  /* 0x0001000028287892 */ /* 0x000fe2000f8efc3f */
[----:B------:R-:W-:Y:S01]  /*97e0*/  WARPGROUP.ARRIVE ;  /* 0x00000000000079c5 */ /* 0x000fe20000000000 */
[----:B------:R-:W-:Y:S01]  /*97f0*/  USHF.R.U32.HI UR37, URZ, 0x4, UR37 ;  /* 0x000000043f257899 */ /* 0x000fe20008011625 */
[----:B0--3--:R-:W0:Y:S01]  /*9800*/  SHFL.BFLY PT, R5, R8, 0x2, 0x1f ;  /* 0x0c401f0008057f89 */ /* 0x009e2200000e0000 */
[----:B------:R-:W-:Y:S01]  /*9810*/  UMOV UR5, 0xc0000010 ;  /* 0xc000001000057882 */ /* 0x000fe20000000000 */
[----:B------:R-:W-:Y:S01]  /*9820*/  UMOV UR7, 0x80000020 ;  /* 0x8000002000077882 */ /* 0x000fe20000000000 */
[----:B------:R-:W-:Y:S01]  /*9830*/  ULOP3.LUT UR37, UR37, 0x3fff, URZ, 0xc0, !UPT ;  /* 0x00003fff25257892 */ /* 0x000fe2000f8ec03f */
[----:B------:R-:W3:Y:S01]  /*9840*/  SHFL.BFLY PT, R3, R4, 0x2, 0x1f ;  /* 0x0c401f0004037f89 */ /* 0x000ee200000e0000 */
[----:B------:R-:W-:-:S02]  /*9850*/  IMAD.MOV.U32 R16, RZ, RZ, RZ ;  /* 0x000000ffff107224 */ /* 0x000fc400078e00ff */
[----:B------:R-:W-:Y:S01]  /*9860*/  ULOP3.LUT UR8, UR37, 0x2400000, URZ, 0xfc, !UPT ;  /* 0x0240000025087892 */ /* 0x000fe2000f8efc3f */
[----:B-12---:R-:W-:Y:S02]  /*9870*/  @!P1 VIADD R7, R7, 0x31c60 ;  /* 0x00031c6007079836 */ /* 0x006fe40000000000 */
[----:B------:R-:W-:Y:S01]  /*9880*/  IMAD.MOV.U32 R19, RZ, RZ, -0x800000 ;  /* 0xff800000ff137424 */ /* 0x000fe200078e00ff */
[----:B------:R-:W-:Y:S02]  /*9890*/  UIMAD UR8, UR4, 0x6c0, UR8 ;  /* 0x000006c0040878a4 */ /* 0x000fe4000f8e0208 */
[----:B------:R-:W-:Y:S01]  /*98a0*/  @!P1 PRMT R7, RZ, 0x654, R7 ;  /* 0x00000654ff079816 */ /* 0x000fe20000000007 */
[----:B------:R-:W-:-:S04]  /*98b0*/  UMOV UR4, UR40 ;  /* 0x0000002800047c82 */ /* 0x000fc80008000000 */
[----:B------:R-:W-:Y:S02]  /*98c0*/  UMOV UR6, UR8 ;  /* 0x0000000800067c82 */ /* 0x000fe40008000000 */
[----:B------:R-:W-:Y:S01]  /*98d0*/  HGMMA.64x96x16.F32 R24, gdesc[UR4].tnspB, R24, gsb0 ;  /* 0x41600000041879f0 */ /* 0x000fe20008000818 */
[----:B------:R-:W-:Y:S02]  /*98e0*/  UIADD3 UR4, UR40, 0x180, URZ ;  /* 0x0000018028047890 */ /* 0x000fe4000fffe03f */
[----:B------:R-:W-:Y:S01]  /*98f0*/  UIADD3 UR6, UR8, 0x40, URZ ;  /* 0x0000004008067890 */ /* 0x000fe2000fffe03f */
[----:B0-----:R-:W-:Y:S01]  /*9900*/  FADD.FTZ R5, R5, R8 ;  /* 0x0000000805057221 */ /* 0x001fe20000010000 */
[----:B------:R-:W-:Y:S01]  /*9910*/  UMOV UR5, 0xc0000010 ;  /* 0xc000001000057882 */ /* 0x000fe20000000000 */
[----:B------:R-:W-:Y:S01]  /*9920*/  UMOV UR7, 0x80000020 ;  /* 0x8000002000077882 */ /* 0x000fe20000000000 */
[----:B------:R-:W-:Y:S02]  /*9930*/  IMAD.MOV.U32 R8, RZ, RZ, RZ ;  /* 0x000000ffff087224 */ /* 0x000fe400078e00ff */
[----:B---3--:R-:W-:Y:S01]  /*9940*/  FADD.FTZ R3, R3, R4 ;  /* 0x0000000403037221 */ /* 0x008fe20000010000 */
[----:B------:R-:W0:Y:S04]  /*9950*/  SHFL.BFLY PT, R2, R5, 0x1, 0x1f ;  /* 0x0c201f0005027f89 */ /* 0x000e2800000e0000 */
[----:B------:R-:W1:Y:S01]  /*9960*/  SHFL.BFLY PT, R0, R3, 0x1, 0x1f ;  /* 0x0c201f0003007f89 */ /* 0x000e6200000e0000 */
[----:B0-----:R-:W-:Y:S01]  /*9970*/  FADD.FTZ R10, R5, R2 ;  /* 0x00000002050a7221 */ /* 0x001fe20000010000 */
[----:B-1----:R-:W-:-:S04]  /*9980*/  FADD.FTZ R9, R3, R0 ;  /* 0x0000000003097221 */ /* 0x002fc80000010000 */
[----:B------:R-:W-:Y:S02]  /*9990*/  FSETP.NE.FTZ.AND P2, PT, R10, RZ, PT ;  /* 0x000000ff0a00720b */ /* 0x000fe40003f55000 */
[----:B------:R-:W-:Y:S02]  /*99a0*/  MOV R0, 0xff800000 ;  /* 0xff80000000007802 */ /* 0x000fe40000000f00 */
[----:B------:R-:W-:-:S09]  /*99b0*/  FSETP.NE.FTZ.AND P0, PT, R9, RZ, PT ;  /* 0x000000ff0900720b */ /* 0x000fd20003f15000 */
[----:B------:R-:W0:Y:S04]  /*99c0*/  @P2 MUFU.LG2 R6, R10 ;  /* 0x0000000a00062308 */ /* 0x000e280000000c00 */
[C---:B------:R-:W-:Y:S01]  /*99d0*/  @P0 FMUL.FTZ R2, R74.reuse, 0.69314718246459960938 ;  /* 0x3f3172184a020820 */ /* 0x040fe20000410000 */
[----:B------:R-:W-:-:S03]  /*99e0*/  @P2 FMUL.FTZ R74, R74, 0.69314718246459960938 ;  /* 0x3f3172184a4a2820 */ /* 0x000fc60000410000 */
[----:B------:R-:W1:Y:S08]  /*99f0*/  @P0 MUFU.LG2 R4, R9 ;  /* 0x0000000900040308 */ /* 0x000e700000000c00 */
[----:B------:R-:W2:Y:S01]  /*9a00*/  @P0 MUFU.RCP R8, R9 ;  /* 0x0000000900080308 */ /* 0x000ea20000001000 */
[----:B0-----:R-:W-:-:S04]  /*9a10*/  @P2 FMUL.FTZ R5, R6, 0.69314718246459960938 ;  /* 0x3f31721806052820 */ /* 0x001fc80000410000 */
[----:B------:R-:W-:-:S03]  /*9a20*/  @P2 FFMA.FTZ R19, R74, R72, R5 ;  /* 0x000000484a132223 */ /* 0x000fc60000010005 */
[----:B------:R0:W3:Y:S01]  /*9a30*/  @P2 MUFU.RCP R16, R10 ;  /* 0x0000000a00102308 */ /* 0x0000e20000001000 */
[----:B-1----:R-:W-:-:S04]  /*9a40*/  @P0 FMUL.FTZ R3, R4, 0.69314718246459960938 ;  /* 0x3f31721804030820 */ /* 0x002fc80000410000 */
[----:B------:R-:W-:Y:S01]  /*9a50*/  @P0 FFMA.FTZ R0, R2, R79, R3 ;  /* 0x0000004f02000223 */ /* 0x000fe20000010003 */
[----:B------:R-:W-:Y:S01]  /*9a60*/  PLOP3.LUT P0, PT, PT, PT, PT, 0x8, 0x0 ;  /* 0x000000000000781c */ /* 0x000fe20003f0e170 */
[----:B------:R-:W-:Y:S02]  /*9a70*/  WARPGROUP.DEPBAR.LE gsb0, 0x0 ;  /* 0x00008000000079c5 */ /* 0x000fe40000010000 */
[----:B------:R-:W-:-:S06]  /*9a80*/  WARPGROUP.ARRIVE ;  /* 0x00000000000079c5 */ /* 0x000fcc0000000000 */
[----:B------:R-:W-:Y:S01]  /*9a90*/  HGMMA.64x96x16.F32 R24, gdesc[UR4].tnspB, R24, gsb0 ;  /* 0x41600000041879f0 */ /* 0x000fe20008000818 */
[----:B------:R-:W-:Y:S02]  /*9aa0*/  UIADD3 UR4, UR40, 0x300, URZ ;  /* 0x0000030028047890 */ /* 0x000fe4000fffe03f */
[----:B------:R-:W-:Y:S01]  /*9ab0*/  UIADD3 UR6, UR8, 0x80, URZ ;  /* 0x0000008008067890 */ /* 0x000fe2000fffe03f */
[----:B------:R-:W-:Y:S01]  /*9ac0*/  UMOV UR5, 0xc0000010 ;  /* 0xc000001000057882 */ /* 0x000fe20000000000 */
[----:B------:R-:W-:Y:S01]  /*9ad0*/  UMOV UR7, 0x80000020 ;  /* 0x8000002000077882 */ /* 0x000fe20000000000 */
        /* <DEDUP_REMOVED lines=44> */
[----:B------:R-:W-:Y:S03]  /*9da0*/  HGMMA.64x96x16.F32 R24, gdesc[UR4].tnspB, R24, gsb0 ;  /* 0x41600000041879f0 */ /* 0x000fe60008000818 */
[----:B------:R-:W-:Y:S02]  /*9db0*/  WARPGROUP.DEPBAR.LE gsb0, 0x0 ;  /* 0x00008000000079c5 */ /* 0x000fe40000010000 */
[-C--:B--2---:R-:W-:Y:S01]  /*9dc0*/  FMUL.FTZ R74, R24, R8.reuse ;  /* 0x00000008184a7220 */ /* 0x084fe20000410000 */
[-C--:B------:R-:W-:Y:S01]  /*9dd0*/  FMUL.FTZ R75, R25, R8.reuse ;  /* 0x00000008194b7220 */ /* 0x080fe20000410000 */
[----:B------:R1:W-:Y:S01]  /*9de0*/  @!P1 SYNCS.ARRIVE.TRANS64.RED.A1T0 RZ, [R7+URZ], RZ ;  /* 0x000000ff07ff99a7 */ /* 0x0003e2000810043f */
[-C--:B------:R-:W-:Y:S01]  /*9df0*/  FMUL.FTZ R24, R32, R8.reuse ;  /* 0x0000000820187220 */ /* 0x080fe20000410000 */
        /* <DEDUP_REMOVED lines=12> */
[-C--:B-1----:R-:W-:Y:S01]  /*9ec0*/  FMUL.FTZ R7, R53, R8.reuse ;  /* 0x0000000835077220 */ /* 0x082fe20000410000 */
[-C--:B0-----:R-:W-:Y:S01]  /*9ed0*/  FMUL.FTZ R10, R56, R8.reuse ;  /* 0x00000008380a7220 */ /* 0x081fe20000410000 */
[-C--:B------:R-:W-:Y:S01]  /*9ee0*/  FMUL.FTZ R11, R57, R8.reuse ;  /* 0x00000008390b7220 */ /* 0x080fe20000410000 */
[-C--:B------:R-:W-:Y:S01]  /*9ef0*/  FMUL.FTZ R20, R60, R8.reuse ;  /* 0x000000083c147220 */ /* 0x080fe20000410000 */
[-C--:B------:R-:W-:Y:S01]  /*9f00*/  FMUL.FTZ R21, R61, R8.reuse ;  /* 0x000000083d157220 */ /* 0x080fe20000410000 */
[-C--:B------:R-:W-:Y:S01]  /*9f10*/  FMUL.FTZ R32, R64, R8.reuse ;  /* 0x0000000840207220 */ /* 0x080fe20000410000 */
[-C--:B------:R-:W-:Y:S01]  /*9f20*/  FMUL.FTZ R33, R65, R8.reuse ;  /* 0x0000000841217220 */ /* 0x080fe20000410000 */
[-C--:B------:R-:W-:Y:S01]  /*9f30*/  FMUL.FTZ R44, R68, R8.reuse ;  /* 0x00000008442c7220 */ /* 0x080fe20000410000 */
[----:B------:R-:W-:Y:S01]  /*9f40*/  FMUL.FTZ R45, R69, R8 ;  /* 0x00000008452d7220 */ /* 0x000fe20000410000 */
[-C--:B---3--:R-:W-:Y:S01]  /*9f50*/  FMUL.FTZ R40, R34, R16.reuse ;  /* 0x0000001022287220 */ /* 0x088fe20000410000 */
        /* <DEDUP_REMOVED lines=22> */
[----:B------:R-:W-:-:S07]  /*a0c0*/  FMUL.FTZ R71, R71, R16 ;  /* 0x0000001047477220 */ /* 0x000fce0000410000 */
.L_x_12:
[----:B------:R-:W-:Y:S05]  /*a0d0*/  @P0 BRA `(.L_x_33) ;  /* 0x0000001000740947 */ /* 0x000fea0003800000 */
[----:B------:R-:W0:Y:S01]  /*a0e0*/  S2R R16, SR_TID.X ;  /* 0x0000000000107919 */ /* 0x000e220000002100 */
[----:B------:R-:W1:Y:S01]  /*a0f0*/  LDC R27, c[0x0][0xbe8] ;  /* 0x0002fa00ff1b7b82 */ /* 0x000e620000000800 */
[----:B------:R-:W-:Y:S01]  /*a100*/  SHF.R.S32.HI R54, RZ, 0x1f, R145 ;  /* 0x0000001fff367819 */ /* 0x000fe20000011491 */
[----:B------:R-:W-:Y:S01]  /*a110*/  ULDC.64 UR4, c[0x0][0xbd0] ;  /* 0x0002f40000047ab9 */ /* 0x000fe20000000a00 */
[----:B------:R-:W2:Y:S01]  /*a120*/  S2R R52, SR_CTAID.X ;  /* 0x0000000000347919 */ /* 0x000ea20000002500 */
[----:B------:R-:W-:Y:S01]  /*a130*/  ULDC.64 UR6, c[0x0][0xb38] ;  /* 0x0002ce0000067ab9 */ /* 0x000fe20000000a00 */
[----:B------:R-:W-:Y:S03]  /*a140*/  BSSY B0, `(.L_x_34) ;  /* 0x00000ca000007945 */ /* 0x000fe60003800000 */
[----:B------:R-:W3:Y:S08]  /*a150*/  S2UR UR9, SR_CTAID.Z ;  /* 0x00000000000979c3 */ /* 0x000ef00000002700 */
[----:B------:R-:W4:Y:S08]  /*a160*/  LDC.64 R58, c[0x0][0xbd8] ;  /* 0x0002f600ff3a7b82 */ /* 0x000f300000000a00 */
[----:B------:R-:W-:Y:S01]  /*a170*/  BAR.SYNC.DEFER_BLOCKING 0x1, 0x180 ;  /* 0x0046000000007b1d */ /* 0x000fe20000010000 */
[----:B-1----:R-:W-:-:S07]  /*a180*/  ISETP.NE.AND P0, PT, R27, 0x1, PT ;  /* 0x000000011b00780c */ /* 0x002fce0003f05270 */
[----:B------:R-:W1:Y:S01]  /*a190*/  S2UR UR8, SR_CTAID.Y ;  /* 0x00000000000879c3 */ /* 0x000e620000002600 */
[----:B0-----:R-:W-:-:S07]  /*a1a0*/  VIADD R29, R16, 0xffffff80 ;  /* 0xffffff80101d7836 */ /* 0x001fce0000000000 */
[----:B------:R-:W1:Y:S01]  /*a1b0*/  LDC R62, c[0x0][0xc50] ;  /* 0x00031400ff3e7b82 */ /* 0x000e620000000800 */
[----:B------:R-:W-:-:S04]  /*a1c0*/  SHF.R.S32.HI R28, RZ, 0x1f, R29 ;  /* 0x0000001fff1c7819 */ /* 0x000fc8000001141d */
[----:B------:R-:W-:-:S03]  /*a1d0*/  LEA.HI R46, R28, R29, RZ, 0x7 ;  /* 0x0000001d1c2e7211 */ /* 0x000fc600078f38ff */
[----:B------:R-:W0:Y:S01]  /*a1e0*/  LDC.64 R60, c[0x0][0xb40] ;  /* 0x0002d000ff3c7b82 */ /* 0x000e220000000a00 */
[----:B------:R-:W-:Y:S02]  /*a1f0*/  LEA.HI R28, R28, R29, RZ, 0x2 ;  /* 0x0000001d1c1c7211 */ /* 0x000fe400078f10ff */
[----:B------:R-:W-:Y:S02]  /*a200*/  LOP3.LUT R18, R46, 0xffffff80, RZ, 0xc0, !PT ;  /* 0xffffff802e127812 */ /* 0x000fe400078ec0ff */
[----:B------:R-:W-:Y:S02]  /*a210*/  LOP3.LUT R28, R28, 0xfffffffc, RZ, 0xc0, !PT ;  /* 0xfffffffc1c1c7812 */ /* 0x000fe400078ec0ff */
[----:B------:R-:W-:Y:S01]  /*a220*/  SHF.R.S32.HI R47, RZ, 0x7, R46 ;  /* 0x00000007ff2f7819 */ /* 0x000fe2000001142e */
[C---:B------:R-:W-:Y:S01]  /*a230*/  IMAD.IADD R18, R29.reuse, 0x1, -R18 ;  /* 0x000000011d127824 */ /* 0x040fe200078e0a12 */
[----:B------:R-:W5:Y:S01]  /*a240*/  @P0 LDC R55, c[0x0][0xbec] ;  /* 0x0002fb00ff370b82 */ /* 0x000f620000000800 */
[----:B------:R-:W-:-:S03]  /*a250*/  IMAD.IADD R29, R29, 0x1, -R28 ;  /* 0x000000011d1d7824 */ /* 0x000fc600078e0a1c */
[----:B------:R-:W-:Y:S02]  /*a260*/  SHF.R.S32.HI R51, RZ, 0x1f, R18 ;  /* 0x0000001fff337819 */ /* 0x000fe40000011412 */
[----:B------:R-:W-:Y:S02]  /*a270*/  LEA.HI R28, R29, R29, RZ, 0x1 ;  /* 0x0000001d1d1c7211 */ /* 0x000fe400078f08ff */
[----:B------:R-:W-:Y:S01]  /*a280*/  LEA.HI R26, R51, R18, RZ, 0x2 ;  /* 0x00000012331a7211 */ /* 0x000fe200078f10ff */
[----:B------:R-:W5:Y:S01]  /*a290*/  @P0 LDC R57, c[0x0][0xbec] ;  /* 0x0002fb00ff390b82 */ /* 0x000f620000000800 */
[----:B------:R-:W-:Y:S02]  /*a2a0*/  LOP3.LUT R50, R28, 0x1ffffffe, RZ, 0xc0, !PT ;  /* 0x1ffffffe1c327812 */ /* 0x000fe400078ec0ff */
[--C-:B------:R-:W-:Y:S02]  /*a2b0*/  SHF.R.S32.HI R16, RZ, 0x2, R26.reuse ;  /* 0x00000002ff107819 */ /* 0x100fe4000001141a */
[----:B------:R-:W-:-:S03]  /*a2c0*/  SHF.R.S32.HI R17, RZ, 0x1f, R26 ;  /* 0x0000001fff117819 */ /* 0x000fc6000001141a */
[----:B------:R-:W5:Y:S01]  /*a2d0*/  @P0 LDC R56, c[0x0][0xbf0] ;  /* 0x0002fc00ff380b82 */ /* 0x000f620000000800 */
[----:B------:R-:W-:-:S04]  /*a2e0*/  LEA.HI R17, R17, R16, RZ, 0x3 ;  /* 0x0000001011117211 */ /* 0x000fc800078f18ff */
[----:B------:R-:W-:-:S03]  /*a2f0*/  LOP3.LUT R17, R17, 0xfffffff8, RZ, 0xc0, !PT ;  /* 0xfffffff811117812 */ /* 0x000fc600078ec0ff */
[----:B------:R-:W5:Y:S02]  /*a300*/  @P0 LDC R64, c[0x0][0xbf0] ;  /* 0x0002fc00ff400b82 */ /* 0x000f640000000800 */
[----:B------:R-:W-:Y:S01]  /*a310*/  IMAD.IADD R46, R16, 0x1, -R17 ;  /* 0x00000001102e7824 */ /* 0x000fe200078e0a11 */
[----:B------:R-:W-:Y:S01]  /*a320*/  LEA.HI R17, R51, R18, RZ, 0x5 ;  /* 0x0000001233117211 */ /* 0x000fe200078f28ff */
[----:B------:R-:W-:-:S03]  /*a330*/  IMAD.HI R16, R47, 0x55555556, RZ ;  /* 0x555555562f107827 */ /* 0x000fc600078e02ff */
[----:B------:R-:W-:Y:S02]  /*a340*/  SHF.R.S32.HI R17, RZ, 0x5, R17 ;  /* 0x00000005ff117819 */ /* 0x000fe40000011411 */
[----:B------:R-:W-:-:S05]  /*a350*/  LEA.HI R16, R16, R16, RZ, 0x1 ;  /* 0x0000001010107211 */ /* 0x000fca00078f08ff */
[----:B------:R-:W-:Y:S01]  /*a360*/  IMAD R28, R16, -0x3, R47 ;  /* 0xfffffffd101c7824 */ /* 0x000fe200078e022f */
[----:B------:R-:W-:Y:S01]  /*a370*/  IADD3 R47, R29, -R50, RZ ;  /* 0x800000321d2f7210 */ /* 0x000fe20007ffe0ff */
[----:B------:R-:W-:Y:S02]  /*a380*/  IMAD R29, R17, 0x10, R46 ;  /* 0x00000010111d7824 */ /* 0x000fe400078e022e */
[----:B------:R-:W-:Y:S02]  /*a390*/  IMAD R46, R54, UR4, RZ ;  /* 0x00000004362e7c24 */ /* 0x000fe4000f8e02ff */
[----:B------:R-:W-:Y:S01]  /*a3a0*/  IMAD.WIDE.U32 R16, R145, UR4, RZ ;  /* 0x0000000491107c25 */ /* 0x000fe2000f8e00ff */
[----:B---3--:R-:W-:-:S03]  /*a3b0*/  USHF.R.S32.HI UR4, URZ, 0x1f, UR9 ;  /* 0x0000001f3f047899 */ /* 0x008fc60008011409 */
[----:B------:R-:W-:Y:S02]  /*a3c0*/  IMAD R51, R145, UR5, R46 ;  /* 0x0000000591337c24 */ /* 0x000fe4000f8e022e */
[----:B------:R-:W-:Y:S02]  /*a3d0*/  IMAD R54, R54, UR6, RZ ;  /* 0x0000000636367c24 */ /* 0x000fe4000f8e02ff */
[----:B------:R-:W-:Y:S02]  /*a3e0*/  IMAD R46, R28, 0x40, R29 ;  /* 0x000000401c2e7824 */ /* 0x000fe400078e021d */
[----:B------:R-:W-:Y:S02]  /*a3f0*/  IMAD.IADD R17, R17, 0x1, R51 ;  /* 0x0000000111117824 */ /* 0x000fe400078e0233 */
[----:B------:R-:W-:-:S04]  /*a400*/  IMAD.WIDE.U32 R28, R145, UR6, RZ ;  /* 0x00000006911c7c25 */ /* 0x000fc8000f8e00ff */
[C---:B----4-:R-:W-:Y:S02]  /*a410*/  IMAD R50, R58.reuse, UR4, RZ ;  /* 0x000000043a327c24 */ /* 0x050fe4000f8e02ff */
[----:B------:R-:W-:Y:S01]  /*a420*/  IMAD R51, R145, UR7, R54 ;  /* 0x0000000791337c24 */ /* 0x000fe2000f8e0236 */
[----:B------:R-:W-:Y:S01]  /*a430*/  ULDC.64 UR6, c[0x0][0xb48] ;  /* 0x0002d20000067ab9 */ /* 0x000fe20000000a00 */
[----:B------:R-:W-:Y:S02]  /*a440*/  IMAD.MOV R145, RZ, RZ, -R145 ;  /* 0x000000ffff917224 */ /* 0x000fe400078e0a91 */
[----:B------:R-:W-:Y:S02]  /*a450*/  IMAD R47, R47, 0x8, R46 ;  /* 0x000000082f2f7824 */ /* 0x000fe400078e022e */
[----:B------:R-:W-:Y:S02]  /*a460*/  IMAD R53, R59, UR9, R50 ;  /* 0x000000093b357c24 */ /* 0x000fe4000f8e0232 */
[----:B------:R-:W-:-:S04]  /*a470*/  IMAD.WIDE.U32 R16, R58, UR9, R16 ;  /* 0x000000093a107c25 */ /* 0x000fc8000f8e0010 */
[----:B0-----:R-:W-:Y:S01]  /*a480*/  IMAD R54, R60, UR4, RZ ;  /* 0x000000043c367c24 */ /* 0x001fe2000f8e02ff */
[----:B------:R-:W-:Y:S01]  /*a490*/  ULDC.64 UR4, c[0x0][0xbe0] ;  /* 0x0002f80000047ab9 */ /* 0x000fe20000000a00 */
[----:B-1----:R-:W-:Y:S02]  /*a4a0*/  IMAD R145, R62, R145, UR8 ;  /* 0x000000083e917e24 */ /* 0x002fe4000f8e0291 */
[----:B------:R-:W-:Y:S02]  /*a4b0*/  IMAD.IADD R29, R29, 0x1, R51 ;  /* 0x000000011d1d7824 */ /* 0x000fe400078e0233 */
[----:B--2---:R-:W-:Y:S02]  /*a4c0*/  IMAD R50, R52, 0xc0, R47 ;  /* 0x000000c034327824 */ /* 0x004fe400078e022f */
[----:B------:R-:W-:Y:S02]  /*a4d0*/  IMAD.IADD R17, R17, 0x1, R53 ;  /* 0x0000000111117824 */ /* 0x000fe400078e0235 */
[----:B------:R-:W-:Y:S01]  /*a4e0*/  IMAD R53, R61, UR9, R54 ;  /* 0x000000093d357c24 */ /* 0x000fe2000f8e0236 */
[----:B------:R-:W-:Y:S01]  /*a4f0*/  SHF.R.S32.HI R54, RZ, 0x1f, R145 ;  /* 0x0000001fff367819 */ /* 0x000fe20000011491 */
[----:B------:R-:W-:Y:S01]  /*a500*/  IMAD.WIDE.U32 R28, R60, UR9, R28 ;  /* 0x000000093c1c7c25 */ /* 0x000fe2000f8e001c */
[----:B------:R-:W-:Y:S01]  /*a510*/  MOV R47, R50 ;  /* 0x00000032002f7202 */ /* 0x000fe20000000f00 */
[----:B------:R-:W-:-:S02]  /*a520*/  ULDC.64 UR8, c[0x0][0xb28] ;  /* 0x0002ca0000087ab9 */ /* 0x000fc40000000a00 */
[----:B-----5:R-:W-:-:S04]  /*a530*/  @P0 IMAD.HI.U32 R51, R50, R55, RZ ;  /* 0x0000003732330227 */ /* 0x020fc800078e00ff */
[----:B------:R-:W-:Y:S01]  /*a540*/  @P0 IMAD.HI.U32 R57, R50, R57, RZ ;  /* 0x0000003932390227 */ /* 0x000fe200078e00ff */
[----:B------:R-:W-:-:S03]  /*a550*/  @P0 SHF.R.U32.HI R47, RZ, R56, R51 ;  /* 0x00000038ff2f0219 */ /* 0x000fc60000011633 */
[----:B------:R-:W-:Y:S02]  /*a560*/  IMAD.IADD R29, R29, 0x1, R53 ;  /* 0x000000011d1d7824 */ /* 0x000fe400078e0235 */
[----:B------:R-:W-:Y:S02]  /*a570*/  IMAD R53, R54, UR4, RZ ;  /* 0x0000000436357c24 */ /* 0x000fe4000f8e02ff */
[----:B------:R-:W-:-:S04]  /*a580*/  IMAD.WIDE.U32 R16, R145, UR4, R16 ;  /* 0x0000000491107c25 */ /* 0x000fc8000f8e0010 */
[----:B------:R-:W-:Y:S01]  /*a590*/  IMAD.MOV.U32 R51, RZ, RZ, R50 ;  /* 0x000000ffff337224 */ /* 0x000fe200078e0032 */
[----:B------:R-:W-:Y:S01]  /*a5a0*/  @P0 SHF.R.U32.HI R51, RZ, R64, R57 ;  /* 0x00000040ff330219 */ /* 0x000fe20000011639 */
[----:B------:R-:W-:Y:S01]  /*a5b0*/  IMAD R54, R54, UR6, RZ ;  /* 0x0000000636367c24 */ /* 0x000fe2000f8e02ff */
[----:B------:R-:W-:Y:S01]  /*a5c0*/  IADD3 R16, P0, R47, R16, RZ ;  /* 0x000000102f107210 */ /* 0x000fe20007f1e0ff */
[C---:B------:R-:W-:Y:S01]  /*a5d0*/  IMAD R55, R145.reuse, UR5, R53 ;  /* 0x0000000591377c24 */ /* 0x040fe2000f8e0235 */
[--C-:B------:R-:W-:Y:S01]  /*a5e0*/  SHF.R.S32.HI R53, RZ, 0x1f, R47.reuse ;  /* 0x0000001fff357819 */ /* 0x100fe2000001142f */
[----:B------:R-:W-:Y:S01]  /*a5f0*/  IMAD.MOV R47, RZ, RZ, -R47 ;  /* 0x000000ffff2f7224 */ /* 0x000fe200078e0a2f */
[----:B------:R-:W-:Y:S01]  /*a600*/  ULDC.64 UR4, c[0x0][0xb30] ;  /* 0x0002cc0000047ab9 */ /* 0x000fe20000000a00 */
[C---:B------:R-:W-:Y:S01]  /*a610*/  IMAD R57, R145.reuse, UR7, R54 ;  /* 0x0000000791397c24 */ /* 0x040fe2000f8e0236 */
[----:B------:R-:W-:Y:S01]  /*a620*/  SHF.R.S32.HI R54, RZ, 0x1f, R51 ;  /* 0x0000001fff367819 */ /* 0x000fe20000011433 */
[----:B------:R-:W-:Y:S01]  /*a630*/  IMAD.WIDE.U32 R28, R145, UR6, R28 ;  /* 0x00000006911c7c25 */ /* 0x000fe2000f8e001c */
[----:B------:R-:W-:Y:S01]  /*a640*/  IADD3.X R17, R53, R17, R55, P0, !PT ;  /* 0x0000001135117210 */ /* 0x000fe200007fe437 */
[----:B------:R-:W-:-:S02]  /*a650*/  ULDC.64 UR6, c[0x0][0xbc8] ;  /* 0x0002f20000067ab9 */ /* 0x000fc40000000a00 */
[----:B------:R-:W-:Y:S02]  /*a660*/  IMAD.MOV R56, RZ, RZ, -R51 ;  /* 0x000000ffff387224 */ /* 0x000fe400078e0a33 */
[--C-:B------:R-:W-:Y:S02]  /*a670*/  IMAD R47, R27, R47, R50.reuse ;  /* 0x0000002f1b2f7224 */ /* 0x100fe400078e0232 */
[----:B------:R-:W-:Y:S02]  /*a680*/  IMAD.IADD R29, R29, 0x1, R57 ;  /* 0x000000011d1d7824 */ /* 0x000fe400078e0239 */
[----:B------:R-:W-:Y:S02]  /*a690*/  IMAD R54, R54, UR4, RZ ;  /* 0x0000000436367c24 */ /* 0x000fe4000f8e02ff */
[----:B------:R-:W-:Y:S01]  /*a6a0*/  IMAD R53, R27, R56, R50 ;  /* 0x000000381b357224 */ /* 0x000fe200078e0232 */
[----:B------:R-:W-:Y:S01]  /*a6b0*/  SHF.R.S32.HI R50, RZ, 0x1f, R47 ;  /* 0x0000001fff327819 */ /* 0x000fe2000001142f */
[C---:B------:R-:W-:Y:S01]  /*a6c0*/  IMAD R55, R51.reuse, UR5, R54 ;  /* 0x0000000533377c24 */ /* 0x040fe2000f8e0236 */
[----:B------:R-:W0:Y:S01]  /*a6d0*/  S2UR UR5, SR_CgaCtaId ;  /* 0x00000000000579c3 */ /* 0x000e220000008800 */
[----:B------:R-:W-:Y:S01]  /*a6e0*/  IMAD.WIDE.U32 R28, R51, UR4, R28 ;  /* 0x00000004331c7c25 */ /* 0x000fe2000f8e001c */
[----:B------:R-:W-:Y:S01]  /*a6f0*/  SHF.R.S32.HI R51, RZ, 0x1f, R53 ;  /* 0x0000001fff337819 */ /* 0x000fe20000011435 */
[----:B------:R-:W-:-:S02]  /*a700*/  UMOV UR4, 0x400 ;  /* 0x0000040000047882 */ /* 0x000fc40000000000 */
[----:B------:R-:W-:Y:S01]  /*a710*/  IMAD R50, R50, UR6, RZ ;  /* 0x0000000632327c24 */ /* 0x000fe2000f8e02ff */
[----:B------:R-:W-:Y:S01]  /*a720*/  IADD3 R29, R29, R55, RZ ;  /* 0x000000371d1d7210 */ /* 0x000fe20007ffe0ff */
[----:B------:R-:W-:Y:S02]  /*a730*/  IMAD R54, R51, UR8, RZ ;  /* 0x0000000833367c24 */ /* 0x000fe4000f8e02ff */
[C---:B------:R-:W-:Y:S02]  /*a740*/  IMAD R51, R47.reuse, UR7, R50 ;  /* 0x000000072f337c24 */ /* 0x040fe4000f8e0232 */
[----:B------:R-:W-:Y:S01]  /*a750*/  IMAD.WIDE.U32 R16, R47, UR6, R16 ;  /* 0x000000062f107c25 */ /* 0x000fe2000f8e0010 */
[----:B------:R-:W-:-:S03]  /*a760*/  ULDC.64 UR6, c[0x0][0xba8] ;  /* 0x0002ea0000067ab9 */ /* 0x000fc60000000a00 */
[C---:B------:R-:W-:Y:S02]  /*a770*/  IMAD R55, R53.reuse, UR9, R54 ;  /* 0x0000000935377c24 */ /* 0x040fe4000f8e0236 */
[----:B------:R-:W-:Y:S01]  /*a780*/  IMAD.WIDE.U32 R28, R53, UR8, R28 ;  /* 0x00000008351c7c25 */ /* 0x000fe2000f8e001c */
[----:B------:R-:W-:Y:S01]  /*a790*/  LEA R53, P0, R16, UR6, 0x2 ;  /* 0x0000000610357c11 */ /* 0x000fe2000f8010ff */
[----:B------:R-:W-:Y:S01]  /*a7a0*/  ULDC.64 UR8, c[0x0][0xb00] ;  /* 0x0002c00000087ab9 */ /* 0x000fe20000000a00 */
[----:B------:R-:W-:Y:S01]  /*a7b0*/  ULDC UR6, c[0x0][0xa88] ;  /* 0x0002a20000067ab9 */ /* 0x000fe20000000800 */
[----:B------:R-:W-:Y:S01]  /*a7c0*/  IMAD.IADD R47, R17, 0x1, R51 ;  /* 0x00000001112f7824 */ /* 0x000fe200078e0233 */
[----:B------:R-:W-:Y:S01]  /*a7d0*/  LEA R58, P1, R28, UR8, 0x2 ;  /* 0x000000081c3a7c11 */ /* 0x000fe2000f8210ff */
[----:B------:R-:W-:Y:S01]  /*a7e0*/  IMAD.IADD R17, R29, 0x1, R55 ;  /* 0x000000011d117824 */ /* 0x000fe200078e0237 */
[----:B0-----:R-:W-:Y:S01]  /*a7f0*/  ULEA UR4, UR5, UR4, 0x18 ;  /* 0x0000000405047291 */ /* 0x001fe2000f8ec03f */
[----:B------:R-:W-:Y:S01]  /*a800*/  IMAD R50, R52, 0xc0, R46 ;  /* 0x000000c034327824 */ /* 0x000fe200078e022e */
[----:B------:R-:W-:Y:S01]  /*a810*/  LEA.HI.X R51, R16, UR7, R47, 0x2, P0 ;  /* 0x0000000710337c11 */ /* 0x000fe200080f142f */
[----:B------:R-:W-:Y:S01]  /*a820*/  SHFL.IDX PT, R46, R53, 0x1, 0x1c1f ;  /* 0x003c1f00352e7f89 */ /* 0x000fe200000e0000 */
[----:B------:R-:W-:Y:S01]  /*a830*/  LEA.HI.X R59, R28, UR9, R17, 0x2, P1 ;  /* 0x000000091c3b7c11 */ /* 0x000fe200088f1411 */
[----:B------:R-:W-:Y:S01]  /*a840*/  IMAD R55, R27, UR6, RZ ;  /* 0x000000061b377c24 */ /* 0x000fe2000f8e02ff */
[----:B------:R-:W-:Y:S01]  /*a850*/  LOP3.LUT P0, RZ, R18, 0x3, RZ, 0xc0, !PT ;  /* 0x0000000312ff7812 */ /* 0x000fe2000780c0ff */
[----:B------:R-:W-:Y:S01]  /*a860*/  SHFL.IDX PT, R28, R53, RZ, 0x1c1f ;  /* 0x001c1fff351c7589 */ /* 0x000fe200000e0000 */
[C---:B------:R-:W-:Y:S01]  /*a870*/  VIADD R54, R50.reuse, 0x8 ;  /* 0x0000000832367836 */ /* 0x040fe20000000000 */
[----:B------:R-:W-:Y:S01]  /*a880*/  UIADD3 UR4, UR4, 0x31c20, URZ ;  /* 0x00031c2004047890 */ /* 0x000fe2000fffe03f */
[CC--:B------:R-:W-:Y:S01]  /*a890*/  ISETP.GE.OR P1, PT, R50.reuse, R55.reuse, P0 ;  /* 0x000000373200720c */ /* 0x0c0fe20000726670 */
[----:B------:R-:W0:Y:S01]  /*a8a0*/  SHFL.IDX PT, R29, R51, RZ, 0x1c1f ;  /* 0x001c1fff331d7589 */ /* 0x000e2200000e0000 */
[-C--:B------:R-:W-:Y:S01]  /*a8b0*/  ISETP.GE.AND P2, PT, R50, R55.reuse, PT ;  /* 0x000000373200720c */ /* 0x080fe20003f46270 */
[----:B------:R-:W-:Y:S01]  /*a8c0*/  UPRMT UR4, URZ, 0x654, UR4 ;  /* 0x000006543f047896 */ /* 0x000fe20008000004 */
[----:B------:R-:W-:Y:S01]  /*a8d0*/  ISETP.GE.OR P0, PT, R54, R55, P0 ;  /* 0x000000373600720c */ /* 0x000fe20000706670 */
[----:B------:R-:W1:Y:S01]  /*a8e0*/  SHFL.IDX PT, R47, R51, 0x1, 0x1c1f ;  /* 0x003c1f00332f7f89 */ /* 0x000e6200000e0000 */
[----:B------:R-:W-:-:S03]  /*a8f0*/  LOP3.LUT R27, R26, 0x7ffffffc, RZ, 0xc0, !PT ;  /* 0x7ffffffc1a1b7812 */ /* 0x000fc600078ec0ff */
[----:B------:R2:W3:Y:S02]  /*a900*/  SHFL.IDX PT, R16, R58, RZ, 0x1c1f ;  /* 0x001c1fff3a107589 */ /* 0x0004e400000e0000 */
[----:B------:R-:W-:Y:S01]  /*a910*/  IMAD.IADD R27, R18, 0x1, -R27 ;  /* 0x00000001121b7824 */ /* 0x000fe200078e0a1b */
[----:B------:R-:W-:Y:S01]  /*a920*/  SYNCS.ARRIVE.TRANS64.RED.A1T0 RZ, [UR4], RZ ;  /* 0x000000ffffff79a7 */ /* 0x000fe20008100404 */
[----:B------:R2:W4:Y:S02]  /*a930*/  SHFL.IDX PT, R17, R59, RZ, 0x1c1f ;  /* 0x001c1fff3b117589 */ /* 0x00052400000e0000 */
[----:B------:R-:W-:Y:S02]  /*a940*/  IMAD.SHL.U32 R27, R27, 0x2, RZ ;  /* 0x000000021b1b7824 */ /* 0x000fe400078e00ff */
[----:B0-----:R2:W-:Y:S04]  /*a950*/  @!P1 ST.E desc[UR38][R28.64], R0 ;  /* 0x000000001c009985 */ /* 0x0015e8000c101926 */
[----:B-1----:R2:W-:Y:S01]  /*a960*/  @!P0 ST.E desc[UR38][R46.64], R19 ;  /* 0x000000132e008985 */ /* 0x0025e2000c101926 */
[----:B------:R-:W-:Y:S05]  /*a970*/  @P2 BRA `(.L_x_35) ;  /* 0x0000000400182947 */ /* 0x000fea0003800000 */
[C---:B--2---:R-:W-:Y:S01]  /*a980*/  VIADD R0, R27.reuse, 0x8 ;  /* 0x000000081b007836 */ /* 0x044fe20000000000 */
[----:B------:R-:W-:Y:S01]  /*a990*/  ULDC UR4, c[0x0][0xac8] ;  /* 0x0002b20000047ab9 */ /* 0x000fe20000000800 */
[C---:B------:R-:W-:Y:S01]  /*a9a0*/  IADD3 R18, R27.reuse, 0x10, RZ ;  /* 0x000000101b127810 */ /* 0x040fe20007ffe0ff */
[C---:B------:R-:W-:Y:S01]  /*a9b0*/  VIADD R19, R27.reuse, 0x18 ;  /* 0x000000181b137836 */ /* 0x040fe20000000000 */
[C---:B------:R-:W-:Y:S01]  /*a9c0*/  ISETP.GE.AND P0, PT, R27.reuse, UR4, PT ;  /* 0x000000041b007c0c */ /* 0x040fe2000bf06270 */
[C---:B------:R-:W-:Y:S01]  /*a9d0*/  VIADD R28, R27.reuse, 0x20 ;  /* 0x000000201b1c7836 */ /* 0x040fe20000000000 */
[----:B------:R-:W-:Y:S01]  /*a9e0*/  ISETP.GE.AND P1, PT, R0, UR4, PT ;  /* 0x0000000400007c0c */ /* 0x000fe2000bf26270 */
[C---:B------:R-:W-:Y:S01]  /*a9f0*/  VIADD R56, R27.reuse, 0x38 ;  /* 0x000000381b387836 */ /* 0x040fe20000000000 */
[----:B------:R-:W-:Y:S01]  /*aa00*/  ISETP.GE.AND P2, PT, R18, UR4, PT ;  /* 0x0000000412007c0c */ /* 0x000fe2000bf46270 */
[----:B------:R-:W-:Y:S01]  /*aa10*/  VIADD R57, R27, 0x40 ;  /* 0x000000401b397836 */ /* 0x000fe20000000000 */
[----:B------:R-:W-:-:S02]  /*aa20*/  ISETP.GE.AND P3, PT, R19, UR4, PT ;  /* 0x0000000413007c0c */ /* 0x000fc4000bf66270 */
[----:B------:R-:W-:-:S07]  /*aa30*/  ISETP.GE.AND P4, PT, R28, UR4, PT ;  /* 0x000000041c007c0c */ /* 0x000fce000bf86270 */
[----:B------:R-:W-:Y:S02]  /*aa40*/  @!P1 LEA.HI R0, R0, R0, RZ, 0x1 ;  /* 0x0000000000009211 */ /* 0x000fe400078f08ff */
[----:B------:R-:W-:Y:S02]  /*aa50*/  @!P2 LEA.HI R18, R18, R18, RZ, 0x1 ;  /* 0x000000121212a211 */ /* 0x000fe400078f08ff */
[----:B------:R-:W-:Y:S02]  /*aa60*/  @!P3 LEA.HI R26, R19, R19, RZ, 0x1 ;  /* 0x00000013131ab211 */ /* 0x000fe400078f08ff */
[----:B------:R-:W-:Y:S02]  /*aa70*/  @!P1 LOP3.LUT R29, R0, 0xfffffffe, RZ, 0xc0, !PT ;  /* 0xfffffffe001d9812 */ /* 0x000fe400078ec0ff */
[----:B------:R-:W-:Y:S02]  /*aa80*/  @!P4 LEA.HI R0, R28, R28, RZ, 0x1 ;  /* 0x0000001c1c00c211 */ /* 0x000fe400078f08ff */
[----:B------:R-:W-:Y:S01]  /*aa90*/  @!P2 LOP3.LUT R47, R18, 0xfffffffe, RZ, 0xc0, !PT ;  /* 0xfffffffe122fa812 */ /* 0x000fe200078ec0ff */
[----:B---34-:R-:W-:Y:S01]  /*aaa0*/  @!P0 IMAD.WIDE R18, R27, 0x4, R16 ;  /* 0x000000041b128825 */ /* 0x018fe200078e0210 */
[----:B------:R-:W-:-:S02]  /*aab0*/  @!P3 LOP3.LUT R51, R26, 0xfffffffe, RZ, 0xc0, !PT ;  /* 0xfffffffe1a33b812 */ /* 0x000fc400078ec0ff */
[----:B------:R-:W-:Y:S01]  /*aac0*/  @!P4 LOP3.LUT R53, R0, 0xfffffffe, RZ, 0xc0, !PT ;  /* 0xfffffffe0035c812 */ /* 0x000fe200078ec0ff */
[--C-:B------:R-:W-:Y:S01]  /*aad0*/  @!P1 IMAD.WIDE R28, R29, 0x4, R16.reuse ;  /* 0x000000041d1c9825 */ /* 0x100fe200078e0210 */
[----:B------:R0:W-:Y:S03]  /*aae0*/  @!P0 ST.E.64 desc[UR38][R18.64], R74 ;  /* 0x0000004a12008985 */ /* 0x0001e6000c101b26 */
[----:B------:R-:W-:Y:S01]  /*aaf0*/  VIADD R0, R27, 0x28 ;  /* 0x000000281b007836 */ /* 0x000fe20000000000 */
[----:B------:R1:W-:Y:S01]  /*ab00*/  @!P1 ST.E.64 desc[UR38][R28.64], R72 ;  /* 0x000000481c009985 */ /* 0x0003e2000c101b26 */
[----:B------:R-:W-:-:S03]  /*ab10*/  @!P2 IMAD.WIDE R46, R47, 0x4, R16 ;  /* 0x000000042f2ea825 */ /* 0x000fc600078e0210 */
[----:B------:R-:W-:Y:S01]  /*ab20*/  ISETP.GE.AND P0, PT, R0, UR4, PT ;  /* 0x0000000400007c0c */ /* 0x000fe2000bf06270 */
[----:B------:R-:W-:Y:S01]  /*ab30*/  VIADD R26, R27, 0x30 ;  /* 0x000000301b1a7836 */ /* 0x000fe20000000000 */
[----:B------:R2:W-:Y:S01]  /*ab40*/  @!P2 ST.E.64 desc[UR38][R46.64], R24 ;  /* 0x000000182e00a985 */ /* 0x0005e2000c101b26 */
[--C-:B------:R-:W-:Y:S01]  /*ab50*/  @!P3 IMAD.WIDE R50, R51, 0x4, R16.reuse ;  /* 0x000000043332b825 */ /* 0x100fe200078e0210 */
[----:B------:R-:W-:Y:S02]  /*ab60*/  ISETP.GE.AND P2, PT, R56, UR4, PT ;  /* 0x0000000438007c0c */ /* 0x000fe4000bf46270 */
[----:B0-----:R-:W-:Y:S01]  /*ab70*/  IADD3 R18, R27, 0x48, RZ ;  /* 0x000000481b127810 */ /* 0x001fe20007ffe0ff */
[----:B------:R-:W-:Y:S01]  /*ab80*/  @!P4 IMAD.WIDE R52, R53, 0x4, R16 ;  /* 0x000000043534c825 */ /* 0x000fe200078e0210 */
[----:B------:R-:W-:Y:S01]  /*ab90*/  ISETP.GE.AND P1, PT, R26, UR4, PT ;  /* 0x000000041a007c0c */ /* 0x000fe2000bf26270 */
[----:B------:R0:W-:Y:S01]  /*aba0*/  @!P3 ST.E.64 desc[UR38][R50.64], R76 ;  /* 0x0000004c3200b985 */ /* 0x0001e2000c101b26 */
[----:B------:R-:W-:Y:S01]  /*abb0*/  ISETP.GE.AND P3, PT, R57, UR4, PT ;  /* 0x0000000439007c0c */ /* 0x000fe2000bf66270 */
[----:B------:R-:W-:-:S02]  /*abc0*/  VIADD R19, R27, 0x50 ;  /* 0x000000501b137836 */ /* 0x000fc40000000000 */
[----:B-1----:R-:W-:Y:S01]  /*abd0*/  VIADD R28, R27, 0x58 ;  /* 0x000000581b1c7836 */ /* 0x002fe20000000000 */
[----:B------:R1:W-:Y:S01]  /*abe0*/  @!P4 ST.E.64 desc[UR38][R52.64], R78 ;  /* 0x0000004e3400c985 */ /* 0x0003e2000c101b26 */
[----:B------:R-:W-:Y:S02]  /*abf0*/  ISETP.GE.AND P4, PT, R18, UR4, PT ;  /* 0x0000000412007c0c */ /* 0x000fe4000bf86270 */
[----:B------:R-:W-:Y:S02]  /*ac00*/  ISETP.GE.AND P5, PT, R19, UR4, PT ;  /* 0x0000000413007c0c */ /* 0x000fe4000bfa6270 */
[----:B------:R-:W-:Y:S02]  /*ac10*/  ISETP.GE.AND P6, PT, R28, UR4, PT ;  /* 0x000000041c007c0c */ /* 0x000fe4000bfc6270 */
[----:B------:R-:W-:Y:S02]  /*ac20*/  @!P0 LEA.HI R0, R0, R0, RZ, 0x1 ;  /* 0x0000000000008211 */ /* 0x000fe400078f08ff */
[----:B------:R-:W-:-:S02]  /*ac30*/  @!P1 LEA.HI R26, R26, R26, RZ, 0x1 ;  /* 0x0000001a1a1a9211 */ /* 0x000fc400078f08ff */
[----:B------:R-:W-:Y:S02]  /*ac40*/  @!P2 LEA.HI R56, R56, R56, RZ, 0x1 ;  /* 0x000000383838a211 */ /* 0x000fe400078f08ff */
[----:B------:R-:W-:Y:S02]  /*ac50*/  @!P3 LEA.HI R57, R57, R57, RZ, 0x1 ;  /* 0x000000393939b211 */ /* 0x000fe400078f08ff */
[----:B------:R-:W-:Y:S02]  /*ac60*/  @!P4 LEA.HI R18, R18, R18, RZ, 0x1 ;  /* 0x000000121212c211 */ /* 0x000fe400078f08ff */
[----:B--2---:R-:W-:Y:S02]  /*ac70*/  @!P5 LEA.HI R24, R19, R19, RZ, 0x1 ;  /* 0x000000131318d211 */ /* 0x004fe400078f08ff */
[----:B------:R-:W-:Y:S02]  /*ac80*/  @!P0 LOP3.LUT R19, R0, 0xfffffffe, RZ, 0xc0, !PT ;  /* 0xfffffffe00138812 */ /* 0x000fe400078ec0ff */
[----:B------:R-:W-:-:S02]  /*ac90*/  @!P1 LOP3.LUT R25, R26, 0xfffffffe, RZ, 0xc0, !PT ;  /* 0xfffffffe1a199812 */ /* 0x000fc400078ec0ff */
[----:B------:R-:W-:Y:S02]  /*aca0*/  @!P6 LEA.HI R28, R28, R28, RZ, 0x1 ;  /* 0x0000001c1c1ce211 */ /* 0x000fe400078f08ff */
[----:B------:R-:W-:Y:S02]  /*acb0*/  @!P2 LOP3.LUT R29, R56, 0xfffffffe, RZ, 0xc0, !PT ;  /* 0xfffffffe381da812 */ /* 0x000fe400078ec0ff */
[----:B------:R-:W-:Y:S02]  /*acc0*/  @!P3 LOP3.LUT R47, R57, 0xfffffffe, RZ, 0xc0, !PT ;  /* 0xfffffffe392fb812 */ /* 0x000fe400078ec0ff */
[----:B0-----:R-:W-:Y:S01]  /*acd0*/  @!P4 LOP3.LUT R51, R18, 0xfffffffe, RZ, 0xc0, !PT ;  /* 0xfffffffe1233c812 */ /* 0x001fe200078ec0ff */
[--C-:B------:R-:W-:Y:S01]  /*ace0*/  @!P0 IMAD.WIDE R18, R19, 0x4, R16.reuse ;  /* 0x0000000413128825 */ /* 0x100fe200078e0210 */
[----:B-1----:R-:W-:Y:S02]  /*acf0*/  @!P5 LOP3.LUT R53, R24, 0xfffffffe, RZ, 0xc0, !PT ;  /* 0xfffffffe1835d812 */ /* 0x002fe400078ec0ff */
[----:B------:R-:W-:Y:S01]  /*ad00*/  @!P6 LOP3.LUT R57, R28, 0xfffffffe, RZ, 0xc0, !PT ;  /* 0xfffffffe1c39e812 */ /* 0x000fe200078ec0ff */
[--C-:B------:R-:W-:Y:S01]  /*ad10*/  @!P1 IMAD.WIDE R24, R25, 0x4, R16.reuse ;  /* 0x0000000419189825 */ /* 0x100fe200078e0210 */
[----:B------:R0:W-:Y:S03]  /*ad20*/  @!P0 ST.E.64 desc[UR38][R18.64], R2 ;  /* 0x0000000212008985 */ /* 0x0001e6000c101b26 */
        /* <DEDUP_REMOVED lines=8> */
[----:B------:R-:W-:Y:S01]  /*adb0*/  @!P6 IMAD.WIDE R16, R57, 0x4, R16 ;  /* 0x000000043910e825 */ /* 0x000fe200078e0210 */
[----:B------:R0:W-:Y:S04]  /*adc0*/  @!P5 ST.E.64 desc[UR38][R52.64], R32 ;  /* 0x000000203400d985 */ /* 0x0001e8000c101b26 */
[----:B------:R0:W-:Y:S02]  /*add0*/  @!P6 ST.E.64 desc[UR38][R16.64], R44 ;  /* 0x0000002c1000e985 */ /* 0x0001e4000c101b26 */
.L_x_35:
[----:B------:R-:W-:Y:S05]  /*ade0*/  BSYNC B0 ;  /* 0x0000000000007941 */ /* 0x000fea0003800000 */
.L_x_34:
[----:B------:R-:W-:Y:S01]  /*adf0*/  ISETP.GE.AND P0, PT, R54, R55, PT ;  /* 0x000000373600720c */ /* 0x000fe20003f06270 */
[----:B0---4-:R4:W0:Y:S04]  /*ae00*/  SHFL.IDX PT, R17, R59, 0x1, 0x1c1f ;  /* 0x003c1f003b117f89 */ /* 0x01182800000e0000 */
[----:B---3--:R4:W3:Y:S08]  /*ae10*/  SHFL.IDX PT, R16, R58, 0x1, 0x1c1f ;  /* 0x003c1f003a107f89 */ /* 0x0088f000000e0000 */
[----:B----4-:R-:W-:Y:S05]  /*ae20*/  @P0 BRA `(.L_x_10) ;  /* 0x0000004400dc0947 */ /* 0x010fea0003800000 */
[C---:B--2---:R-:W-:Y:S01]  /*ae30*/  VIADD R0, R27.reuse, 0x8 ;  /* 0x000000081b007836 */ /* 0x044fe20000000000 */
[----:B------:R-:W-:Y:S01]  /*ae40*/  ULDC UR4, c[0x0][0xac8] ;  /* 0x0002b20000047ab9 */ /* 0x000fe20000000800 */
[C---:B------:R-:W-:Y:S01]  /*ae50*/  VIADD R2, R27.reuse, 0x10 ;  /* 0x000000101b027836 */ /* 0x040fe20000000000 */
[C---:B------:R-:W-:Y:S01]  /*ae60*/  ISETP.GE.AND P2, PT, R27.reuse, UR4, PT ;  /* 0x000000041b007c0c */ /* 0x040fe2000bf46270 */
[C---:B------:R-:W-:Y:S01]  /*ae70*/  VIADD R3, R27.reuse, 0x18 ;  /* 0x000000181b037836 */ /* 0x040fe20000000000 */
[----:B------:R-:W-:Y:S01]  /*ae80*/  ISETP.GE.AND P3, PT, R0, UR4, PT ;  /* 0x0000000400007c0c */ /* 0x000fe2000bf66270 */
[C---:B------:R-:W-:Y:S01]  /*ae90*/  VIADD R18, R27.reuse, 0x20 ;  /* 0x000000201b127836 */ /* 0x040fe20000000000 */
[----:B------:R-:W-:Y:S01]  /*aea0*/  ISETP.GE.AND P4, PT, R2, UR4, PT ;  /* 0x0000000402007c0c */ /* 0x000fe2000bf86270 */
[----:B------:R-:W-:Y:S01]  /*aeb0*/  VIADD R20, R27, 0x38 ;  /* 0x000000381b147836 */ /* 0x000fe20000000000 */
[----:B------:R-:W-:Y:S01]  /*aec0*/  ISETP.GE.AND P5, PT, R3, UR4, PT ;  /* 0x0000000403007c0c */ /* 0x000fe2000bfa6270 */
[C---:B------:R-:W-:Y:S01]  /*aed0*/  VIADD R21, R27.reuse, 0x40 ;  /* 0x000000401b157836 */ /* 0x040fe20000000000 */
[C---:B------:R-:W-:Y:S01]  /*aee0*/  IADD3 R19, R27.reuse, 0x28, RZ ;  /* 0x000000281b137810 */ /* 0x040fe20007ffe0ff */
[C---:B------:R-:W-:Y:S01]  /*aef0*/  VIADD R24, R27.reuse, 0x48 ;  /* 0x000000481b187836 */ /* 0x040fe20000000000 */
[----:B------:R-:W-:Y:S01]  /*af00*/  ISETP.GE.AND P0, PT, R18, UR4, PT ;  /* 0x0000000412007c0c */ /* 0x000fe2000bf06270 */
[----:B------:R-:W-:Y:S01]  /*af10*/  VIADD R25, R27, 0x50 ;  /* 0x000000501b197836 */ /* 0x000fe20000000000 */
[----:B------:R-:W-:-:S03]  /*af20*/  ISETP.GE.AND P1, PT, R19, UR4, PT ;  /* 0x0000000413007c0c */ /* 0x000fc6000bf26270 */
[----:B------:R-:W-:Y:S02]  /*af30*/  @!P3 LEA.HI R0, R0, R0, RZ, 0x1 ;  /* 0x000000000000b211 */ /* 0x000fe400078f08ff */
[----:B------:R-:W-:Y:S02]  /*af40*/  @!P4 LEA.HI R2, R2, R2, RZ, 0x1 ;  /* 0x000000020202c211 */ /* 0x000fe400078f08ff */
[----:B------:R-:W-:Y:S02]  /*af50*/  @!P5 LEA.HI R3, R3, R3, RZ, 0x1 ;  /* 0x000000030303d211 */ /* 0x000fe400078f08ff */
[----:B------:R-:W-:Y:S01]  /*af60*/  @!P3 LOP3.LUT R5, R0, 0xfffffffe, RZ, 0xc0, !PT ;  /* 0xfffffffe0005b812 */ /* 0x000fe200078ec0ff */
[----:B------:R-:W-:Y:S01]  /*af70*/  VIADD R0, R27, 0x30 ;  /* 0x000000301b007836 */ /* 0x000fe20000000000 */
[----:B------:R-:W-:Y:S02]  /*af80*/  @!P4 LOP3.LUT R7, R2, 0xfffffffe, RZ, 0xc0, !PT ;  /* 0xfffffffe0207c812 */ /* 0x000fe400078ec0ff */
[----:B------:R-:W-:Y:S01]  /*af90*/  @!P5 LOP3.LUT R11, R3, 0xfffffffe, RZ, 0xc0, !PT ;  /* 0xfffffffe030bd812 */ /* 0x000fe200078ec0ff */
[----:B0--3--:R-:W-:Y:S01]  /*afa0*/  @!P2 IMAD.WIDE R2, R27, 0x4, R16 ;  /* 0x000000041b02a825 */ /* 0x009fe200078e0210 */
[----:B------:R-:W-:-:S02]  /*afb0*/  ISETP.GE.AND P6, PT, R25, UR4, PT ;  /* 0x0000000419007c0c */ /* 0x000fc4000bfc6270 */
[----:B------:R-:W-:Y:S01]  /*afc0*/  @!P0 LEA.HI R18, R18, R18, RZ, 0x1 ;  /* 0x0000001212128211 */ /* 0x000fe200078f08ff */
[--C-:B------:R-:W-:Y:S01]  /*afd0*/  @!P3 IMAD.WIDE R4, R5, 0x4, R16.reuse ;  /* 0x000000040504b825 */ /* 0x100fe200078e0210 */
[----:B------:R0:W-:Y:S01]  /*afe0*/  @!P2 ST.E.64 desc[UR38][R2.64], R14 ;  /* 0x0000000e0200a985 */ /* 0x0001e2000c101b26 */
[----:B------:R-:W-:Y:S02]  /*aff0*/  ISETP.GE.AND P2, PT, R0, UR4, PT ;  /* 0x0000000400007c0c */ /* 0x000fe4000bf46270 */
[--C-:B------:R-:W-:Y:S01]  /*b000*/  @!P4 IMAD.WIDE R6, R7, 0x4, R16.reuse ;  /* 0x000000040706c825 */ /* 0x100fe200078e0210 */
[----:B------:R1:W-:Y:S01]  /*b010*/  @!P3 ST.E.64 desc[UR38][R4.64], R30 ;  /* 0x0000001e0400b985 */ /* 0x0003e2000c101b26 */
[----:B------:R-:W-:Y:S02]  /*b020*/  ISETP.GE.AND P3, PT, R20, UR4, PT ;  /* 0x0000000414007c0c */ /* 0x000fe4000bf66270 */
[----:B------:R-:W-:Y:S01]  /*b030*/  @!P5 IMAD.WIDE R10, R11, 0x4, R16 ;  /* 0x000000040b0ad825 */ /* 0x000fe200078e0210 */
[----:B------:R2:W-:Y:S01]  /*b040*/  @!P4 ST.E.64 desc[UR38][R6.64], R40 ;  /* 0x000000280600c985 */ /* 0x0005e2000c101b26 */
[----:B------:R-:W-:-:S02]  /*b050*/  ISETP.GE.AND P4, PT, R21, UR4, PT ;  /* 0x0000000415007c0c */ /* 0x000fc4000bf86270 */
[----:B------:R-:W-:Y:S01]  /*b060*/  @!P1 LEA.HI R19, R19, R19, RZ, 0x1 ;  /* 0x0000001313139211 */ /* 0x000fe200078f08ff */
[----:B------:R3:W-:Y:S01]  /*b070*/  @!P5 ST.E.64 desc[UR38][R10.64], R48 ;  /* 0x000000300a00d985 */ /* 0x0007e2000c101b26 */
[----:B------:R-:W-:Y:S01]  /*b080*/  ISETP.GE.AND P5, PT, R24, UR4, PT ;  /* 0x0000000418007c0c */ /* 0x000fe2000bfa6270 */
[----:B------:R-:W-:Y:S01]  /*b090*/  VIADD R27, R27, 0x58 ;  /* 0x000000581b1b7836 */ /* 0x000fe20000000000 */
[----:B0-----:R-:W-:Y:S02]  /*b0a0*/  @!P0 LOP3.LUT R3, R18, 0xfffffffe, RZ, 0xc0, !PT ;  /* 0xfffffffe12038812 */ /* 0x001fe400078ec0ff */
[----:B------:R-:W-:Y:S02]  /*b0b0*/  @!P2 LEA.HI R0, R0, R0, RZ, 0x1 ;  /* 0x000000000000a211 */ /* 0x000fe400078f08ff */
[----:B-1----:R-:W-:Y:S01]  /*b0c0*/  @!P1 LOP3.LUT R5, R19, 0xfffffffe, RZ, 0xc0, !PT ;  /* 0xfffffffe13059812 */ /* 0x002fe200078ec0ff */
[----:B------:R-:W-:Y:S01]  /*b0d0*/  @!P0 IMAD.WIDE R2, R3, 0x4, R16 ;  /* 0x0000000403028825 */ /* 0x000fe200078e0210 */
[----:B------:R-:W-:-:S02]  /*b0e0*/  @!P3 LEA.HI R20, R20, R20, RZ, 0x1 ;  /* 0x000000141414b211 */ /* 0x000fc400078f08ff */
[----:B------:R-:W-:Y:S01]  /*b0f0*/  @!P4 LEA.HI R21, R21, R21, RZ, 0x1 ;  /* 0x000000151515c211 */ /* 0x000fe200078f08ff */
[----:B------:R-:W-:Y:S01]  /*b100*/  @!P1 IMAD.WIDE R4, R5, 0x4, R16 ;  /* 0x0000000405049825 */ /* 0x000fe200078e0210 */
[----:B------:R-:W-:Y:S01]  /*b110*/  @!P6 LEA.HI R25, R25, R25, RZ, 0x1 ;  /* 0x000000191919e211 */ /* 0x000fe200078f08ff */
[----:B------:R0:W-:Y:S01]  /*b120*/  @!P0 ST.E.64 desc[UR38][R2.64], R36 ;  /* 0x0000002402008985 */ /* 0x0001e2000c101b26 */
[----:B------:R-:W-:Y:S02]  /*b130*/  @!P5 LEA.HI R24, R24, R24, RZ, 0x1 ;  /* 0x000000181818d211 */ /* 0x000fe400078f08ff */
[----:B--2---:R-:W-:Y:S01]  /*b140*/  @!P2 LOP3.LUT R7, R0, 0xfffffffe, RZ, 0xc0, !PT ;  /* 0xfffffffe0007a812 */ /* 0x004fe200078ec0ff */
[----:B------:R1:W-:Y:S01]  /*b150*/  @!P1 ST.E.64 desc[UR38][R4.64], R42 ;  /* 0x0000002a04009985 */ /* 0x0003e2000c101b26 */
[----:B---3--:R-:W-:Y:S02]  /*b160*/  @!P3 LOP3.LUT R11, R20, 0xfffffffe, RZ, 0xc0, !PT ;  /* 0xfffffffe140bb812 */ /* 0x008fe400078ec0ff */
[----:B------:R-:W-:-:S02]  /*b170*/  @!P4 LOP3.LUT R21, R21, 0xfffffffe, RZ, 0xc0, !PT ;  /* 0xfffffffe1515c812 */ /* 0x000fc400078ec0ff */
[----:B------:R-:W-:Y:S02]  /*b180*/  @!P5 LOP3.LUT R15, R24, 0xfffffffe, RZ, 0xc0, !PT ;  /* 0xfffffffe180fd812 */ /* 0x000fe400078ec0ff */
[----:B------:R-:W-:Y:S02]  /*b190*/  @!P6 LOP3.LUT R25, R25, 0xfffffffe, RZ, 0xc0, !PT ;  /* 0xfffffffe1919e812 */ /* 0x000fe400078ec0ff */
[----:B------:R-:W-:Y:S01]  /*b1a0*/  ISETP.GE.AND P0, PT, R27, UR4, PT ;  /* 0x000000041b007c0c */ /* 0x000fe2000bf06270 */
[----:B0-----:R-:W-:-:S04]  /*b1b0*/  @!P2 IMAD.WIDE R2, R7, 0x4, R16 ;  /* 0x000000040702a825 */ /* 0x001fc800078e0210 */
[--C-:B-1----:R-:W-:Y:S01]  /*b1c0*/  @!P3 IMAD.WIDE R4, R11, 0x4, R16.reuse ;  /* 0x000000040b04b825 */ /* 0x102fe200078e0210 */
[----:B------:R4:W-:Y:S03]  /*b1d0*/  @!P2 ST.E.64 desc[UR38][R2.64], R8 ;  /* 0x000000080200a985 */ /* 0x0009e6000c101b26 */
[--C-:B------:R-:W-:Y:S01]  /*b1e0*/  @!P4 IMAD.WIDE R6, R21, 0x4, R16.reuse ;  /* 0x000000041506c825 */ /* 0x100fe200078e0210 */
[----:B------:R4:W-:Y:S03]  /*b1f0*/  @!P3 ST.E.64 desc[UR38][R4.64], R12 ;  /* 0x0000000c0400b985 */ /* 0x0009e6000c101b26 */
[--C-:B------:R-:W-:Y:S01]  /*b200*/  @!P5 IMAD.WIDE R10, R15, 0x4, R16.reuse ;  /* 0x000000040f0ad825 */ /* 0x100fe200078e0210 */
[----:B------:R4:W-:Y:S03]  /*b210*/  @!P4 ST.E.64 desc[UR38][R6.64], R22 ;  /* 0x000000160600c985 */ /* 0x0009e6000c101b26 */
[----:B------:R-:W-:Y:S01]  /*b220*/  @!P6 IMAD.WIDE R14, R25, 0x4, R16 ;  /* 0x00000004190ee825 */ /* 0x000fe200078e0210 */
[----:B------:R4:W-:Y:S04]  /*b230*/  @!P5 ST.E.64 desc[UR38][R10.64], R34 ;  /* 0x000000220a00d985 */ /* 0x0009e8000c101b26 */
[----:B------:R4:W-:Y:S01]  /*b240*/  @!P6 ST.E.64 desc[UR38][R14.64], R38 ;  /* 0x000000260e00e985 */ /* 0x0009e2000c101b26 */
[----:B------:R-:W-:Y:S05]  /*b250*/  @P0 BRA `(.L_x_10) ;  /* 0x0000004000d00947 */ /* 0x000fea0003800000 */
[----:B------:R-:W-:-:S04]  /*b260*/  LEA.HI R27, R27, R27, RZ, 0x1 ;  /* 0x0000001b1b1b7211 */ /* 0x000fc800078f08ff */
[----:B----4-:R-:W-:-:S05]  /*b270*/  LOP3.LUT R3, R27, 0xfffffffe, RZ, 0xc0, !PT ;  /* 0xfffffffe1b037812 */ /* 0x010fca00078ec0ff */
[----:B------:R-:W-:-:S05]  /*b280*/  IMAD.WIDE R2, R3, 0x4, R16 ;  /* 0x0000000403027825 */ /* 0x000fca00078e0210 */
[----:B------:R0:W-:Y:S01]  /*b290*/  ST.E.64 desc[UR38][R2.64], R70 ;  /* 0x0000004602007985 */ /* 0x0001e2000c101b26 */
[----:B------:R-:W-:Y:S05]  /*b2a0*/  BRA `(.L_x_10) ;  /* 0x0000004000bc7947 */ /* 0x000fea0003800000 */
.L_x_33:
[----:B------:R-:W0:Y:S02]  /*b2b0*/  S2R R2, SR_TID.X ;  /* 0x0000000000027919 */ /* 0x000e240000002100 */
[----:B0-----:R-:W-:-:S04]  /*b2c0*/  IADD3 R0, R2, -0x80, RZ ;  /* 0xffffff8002007810 */ /* 0x001fc80007ffe0ff */
[----:B------:R-:W-:-:S13]  /*b2d0*/  ISETP.GT.AND P0, PT, R0, 0xbf, PT ;  /* 0x000000bf0000780c */ /* 0x000fda0003f04270 */
[----:B------:R-:W-:Y:S05]  /*b2e0*/  @P0 BRA `(.L_x_10) ;  /* 0x0000004000ac0947 */ /* 0x000fea0003800000 */
[----:B------:R-:W0:Y:S01]  /*b2f0*/  S2R R0, SR_CTAID.X ;  /* 0x0000000000007919 */ /* 0x000e220000002500 */
[----:B------:R-:W1:Y:S01]  /*b300*/  LDC R6, c[0x0][0xbe8] ;  /* 0x0002fa00ff067b82 */ /* 0x000e620000000800 */
[----:B------:R-:W-:Y:S02]  /*b310*/  ULDC UR4, c[0x0][0xa88] ;  /* 0x0002a20000047ab9 */ /* 0x000fe40000000800 */
[----:B-1----:R-:W-:Y:S02]  /*b320*/  IMAD R3, R6, UR4, RZ ;  /* 0x0000000406037c24 */ /* 0x002fe4000f8e02ff */
[----:B0-----:R-:W-:-:S04]  /*b330*/  IMAD R0, R0, 0xc0, R2 ;  /* 0x000000c000007824 */ /* 0x001fc800078e0202 */
[----:B------:R-:W-:-:S05]  /*b340*/  VIADD R0, R0, 0xffffff80 ;  /* 0xffffff8000007836 */ /* 0x000fca0000000000 */
[----:B------:R-:W-:-:S13]  /*b350*/  ISETP.GE.AND P0, PT, R0, R3, PT ;  /* 0x000000030000720c */ /* 0x000fda0003f06270 */
[----:B------:R-:W-:Y:S05]  /*b360*/  @P0 BRA `(.L_x_10) ;  /* 0x00000040008c0947 */ /* 0x000fea0003800000 */
[----:B------:R-:W-:Y:S01]  /*b370*/  ISETP.NE.AND P0, PT, R6, 0x1, PT ;  /* 0x000000010600780c */ /* 0x000fe20003f05270 */
[----:B------:R-:W0:Y:S01]  /*b380*/  S2UR UR4, SR_CTAID.Z ;  /* 0x00000000000479c3 */ /* 0x000e220000002700 */
[----:B------:R-:W-:Y:S01]  /*b390*/  SHF.R.S32.HI R4, RZ, 0x1f, R145 ;  /* 0x0000001fff047819 */ /* 0x000fe20000011491 */
[----:B------:R-:W-:Y:S02]  /*b3a0*/  ULDC.64 UR6, c[0x0][0xbd0] ;  /* 0x0002f40000067ab9 */ /* 0x000fe40000000a00 */
[----:B------:R-:W-:-:S04]  /*b3b0*/  IMAD.WIDE.U32 R2, R145, UR6, RZ ;  /* 0x0000000691027c25 */ /* 0x000fc8000f8e00ff */
[----:B------:R-:W1:Y:S01]  /*b3c0*/  LDC.64 R10, c[0x0][0xbd8] ;  /* 0x0002f600ff0a7b82 */ /* 0x000e620000000a00 */
[----:B------:R-:W-:-:S04]  /*b3d0*/  IMAD R4, R4, UR6, RZ ;  /* 0x0000000604047c24 */ /* 0x000fc8000f8e02ff */
[----:B------:R-:W-:Y:S02]  /*b3e0*/  IMAD R5, R145, UR7, R4 ;  /* 0x0000000791057c24 */ /* 0x000fe4000f8e0204 */
[----:B------:R-:W-:Y:S01]  /*b3f0*/  IMAD.MOV R145, RZ, RZ, -R145 ;  /* 0x000000ffff917224 */ /* 0x000fe200078e0a91 */
[----:B------:R-:W2:Y:S01]  /*b400*/  @P0 LDC R7, c[0x0][0xbec] ;  /* 0x0002fb00ff070b82 */ /* 0x000ea20000000800 */
[----:B------:R-:W-:Y:S02]  /*b410*/  IMAD.IADD R3, R3, 0x1, R5 ;  /* 0x0000000103037824 */ /* 0x000fe400078e0205 */
[----:B------:R-:W-:-:S05]  /*b420*/  IMAD.MOV.U32 R5, RZ, RZ, R0 ;  /* 0x000000ffff057224 */ /* 0x000fca00078e0000 */
[----:B------:R-:W3:Y:S01]  /*b430*/  S2UR UR8, SR_CTAID.Y ;  /* 0x00000000000879c3 */ /* 0x000ee20000002600 */
[----:B0-----:R-:W-:-:S07]  /*b440*/  USHF.R.S32.HI UR5, URZ, 0x1f, UR4 ;  /* 0x0000001f3f057899 */ /* 0x001fce0008011404 */
[----:B------:R-:W3:Y:S01]  /*b450*/  LDC R8, c[0x0][0xc50] ;  /* 0x00031400ff087b82 */ /* 0x000ee20000000800 */
[C---:B-1----:R-:W-:Y:S02]  /*b460*/  IMAD R12, R10.reuse, UR5, RZ ;  /* 0x000000050a0c7c24 */ /* 0x042fe4000f8e02ff */
[----:B------:R-:W-:-:S04]  /*b470*/  IMAD.WIDE.U32 R2, R10, UR4, R2 ;  /* 0x000000040a027c25 */ /* 0x000fc8000f8e0002 */
[----:B------:R-:W-:Y:S01]  /*b480*/  IMAD R11, R11, UR4, R12 ;  /* 0x000000040b0b7c24 */ /* 0x000fe2000f8e020c */
[----:B------:R-:W0:Y:S01]  /*b490*/  @P0 LDC R9, c[0x0][0xbf0] ;  /* 0x0002fc00ff090b82 */ /* 0x000e220000000800 */
[----:B--2---:R-:W-:Y:S01]  /*b4a0*/  @P0 IMAD.HI.U32 R4, R0, R7, RZ ;  /* 0x0000000700040227 */ /* 0x004fe200078e00ff */
[----:B------:R-:W-:-:S03]  /*b4b0*/  ULDC.64 UR4, c[0x0][0xbe0] ;  /* 0x0002f80000047ab9 */ /* 0x000fc60000000a00 */
[----:B------:R-:W-:Y:S02]  /*b4c0*/  IMAD.IADD R3, R11, 0x1, R3 ;  /* 0x000000010b037824 */ /* 0x000fe400078e0203 */
[----:B---3--:R-:W-:-:S04]  /*b4d0*/  IMAD R145, R8, R145, UR8 ;  /* 0x0000000808917e24 */ /* 0x008fc8000f8e0291 */
[----:B------:R-:W-:Y:S01]  /*b4e0*/  IMAD.WIDE.U32 R2, R145, UR4, R2 ;  /* 0x0000000491027c25 */ /* 0x000fe2000f8e0002 */
[----:B0-----:R-:W-:Y:S02]  /*b4f0*/  @P0 SHF.R.U32.HI R5, RZ, R9, R4 ;  /* 0x00000009ff050219 */ /* 0x001fe40000011604 */
[----:B------:R-:W-:Y:S02]  /*b500*/  SHF.R.S32.HI R4, RZ, 0x1f, R145 ;  /* 0x0000001fff047819 */ /* 0x000fe40000011491 */
[--C-:B------:R-:W-:Y:S01]  /*b510*/  SHF.R.S32.HI R9, RZ, 0x1f, R5.reuse ;  /* 0x0000001fff097819 */ /* 0x100fe20000011405 */
[----:B------:R-:W-:Y:S01]  /*b520*/  IMAD.MOV R7, RZ, RZ, -R5 ;  /* 0x000000ffff077224 */ /* 0x000fe200078e0a05 */
[----:B------:R-:W-:Y:S01]  /*b530*/  IADD3 R2, P0, R5, R2, RZ ;  /* 0x0000000205027210 */ /* 0x000fe20007f1e0ff */
[----:B------:R-:W-:Y:S02]  /*b540*/  IMAD R4, R4, UR4, RZ ;  /* 0x0000000404047c24 */ /* 0x000fe4000f8e02ff */
[----:B------:R-:W-:-:S02]  /*b550*/  IMAD R7, R6, R7, R0 ;  /* 0x0000000706077224 */ /* 0x000fc400078e0200 */
[----:B------:R-:W-:Y:S01]  /*b560*/  IMAD R4, R145, UR5, R4 ;  /* 0x0000000591047c24 */ /* 0x000fe2000f8e0204 */
[----:B------:R-:W-:Y:S02]  /*b570*/  ULDC.64 UR4, c[0x0][0xbc8] ;  /* 0x0002f20000047ab9 */ /* 0x000fe40000000a00 */
[----:B------:R-:W-:Y:S02]  /*b580*/  SHF.R.S32.HI R0, RZ, 0x1f, R7 ;  /* 0x0000001fff007819 */ /* 0x000fe40000011407 */
[----:B------:R-:W-:-:S03]  /*b590*/  IADD3.X R3, R9, R3, R4, P0, !PT ;  /* 0x0000000309037210 */ /* 0x000fc600007fe404 */
[----:B------:R-:W-:Y:S02]  /*b5a0*/  IMAD R0, R0, UR4, RZ ;  /* 0x0000000400007c24 */ /* 0x000fe4000f8e02ff */
[----:B------:R-:W-:-:S04]  /*b5b0*/  IMAD.WIDE.U32 R2, R7, UR4, R2 ;  /* 0x0000000407027c25 */ /* 0x000fc8000f8e0002 */
[----:B------:R-:W-:Y:S01]  /*b5c0*/  IMAD R5, R7, UR5, R0 ;  /* 0x0000000507057c24 */ /* 0x000fe2000f8e0200 */
[----:B------:R-:W-:Y:S02]  /*b5d0*/  ULDC.64 UR4, c[0x0][0xba8] ;  /* 0x0002ea0000047ab9 */ /* 0x000fe40000000a00 */
[----:B------:R-:W-:Y:S02]  /*b5e0*/  LEA R4, P0, R2, UR4, 0x2 ;  /* 0x0000000402047c11 */ /* 0x000fe4000f8010ff */
[----:B------:R-:W-:-:S04]  /*b5f0*/  IADD3 R3, R3, R5, RZ ;  /* 0x0000000503037210 */ /* 0x000fc80007ffe0ff */
[----:B------:R-:W-:Y:S01]  /*b600*/  LEA.HI.X R5, R2, UR5, R3, 0x2, P0 ;  /* 0x0000000502057c11 */ /* 0x000fe200080f1403 */
[----:B------:R-:W-:-:S05]  /*b610*/  IMAD.MOV.U32 R3, RZ, RZ, -0x800000 ;  /* 0xff800000ff037424 */ /* 0x000fca00078e00ff */
[----:B------:R0:W-:Y:S01]  /*b620*/  STG.E desc[UR38][R4.64], R3 ;  /* 0x0000000304007986 */ /* 0x0001e2000c101926 */
[----:B------:R-:W-:Y:S05]  /*b630*/  BRA `(.L_x_10) ;  /* 0x0000003c00d87947 */ /* 0x000fea0003800000 */
.L_x_8:
[----:B------:R-:W-:-:S08]  /*b640*/  NOP ;  /* 0x0000000000007918 */ /* 0x000fd00000000000 */
[----:B------:R-:W0:-:S00]  /*b650*/  USETMAXREG.DEALLOC.CTAPOOL 0x20 ;  /* 0x00000020000079c8 */ /* 0x000e0000080e0500 */
[----:B0-----:R-:W-:Y:S01]  /*b660*/  LOP3.LUT R22, R0, 0x3, RZ, 0xc0, !PT ;  /* 0x0000000300167812 */ /* 0x001fe200078ec0ff */
[----:B------:R-:W0:Y:S05]  /*b670*/  S2R R17, SR_CTAID.Z ;  /* 0x0000000000117919 */ /* 0x000e2a0000002700 */
[----:B------:R-:W1:Y:S01]  /*b680*/  S2UR UR6, SR_CTAID.Y ;  /* 0x00000000000679c3 */ /* 0x000e620000002600 */
[----:B------:R-:W2:Y:S02]  /*b690*/  SHFL.IDX PT, R0, R22, RZ, 0x1f ;  /* 0x00001fff16007589 */ /* 0x000ea400000e0000 */
[----:B--2---:R-:W-:-:S13]  /*b6a0*/  ISETP.NE.AND P0, PT, R0, RZ, PT ;  /* 0x000000ff0000720c */ /* 0x004fda0003f05270 */
[----:B01----:R-:W-:Y:S05]  /*b6b0*/  @!P0 BRA `(.L_x_36) ;  /* 0x0000000000288947 */ /* 0x003fea0003800000 */
[----:B------:R-:W-:Y:S01]  /*b6c0*/  ULDC UR7, c[0x0][0xc50] ;  /* 0x0003140000077ab9 */ /* 0x000fe20000000800 */
[----:B------:R-:W-:Y:S01]  /*b6d0*/  UMOV UR36, UR6 ;  /* 0x0000000600247c82 */ /* 0x000fe20008000000 */
[----:B------:R-:W-:-:S06]  /*b6e0*/  UISETP.NE.AND UP0, UPT, UR7, 0x1, UPT ;  /* 0x000000010700788c */ /* 0x000fcc000bf05270 */
[----:B------:R-:W-:-:S13]  /*b6f0*/  PLOP3.LUT P0, PT, PT, PT, UP0, 0x80, 0x0 ;  /* 0x000000000000781c */ /* 0x000fda0003f0f008 */
[----:B------:R-:W-:Y:S05]  /*b700*/  @!P0 BRA `(.L_x_37) ;  /* 0x0000000000308947 */ /* 0x000fea0003800000 */
[----:B------:R-:W-:Y:S01]  /*b710*/  ULDC UR4, c[0x0][0xc54] ;  /* 0x0003150000047ab9 */ /* 0x000fe20000000800 */
[----:B------:R-:W-:Y:S01]  /*b720*/  ULDC UR36, c[0x0][0xc58] ;  /* 0x0003160000247ab9 */ /* 0x000fe20000000800 */
[----:B------:R-:W-:-:S04]  /*b730*/  UIMAD.WIDE.U32 UR4, UR6, UR4, URZ ;  /* 0x00000004060472a5 */ /* 0x000fc8000f8e003f */
[----:B------:R-:W-:Y:S01]  /*b740*/  USHF.R.U32.HI UR36, URZ, UR36, UR5 ;  /* 0x000000243f247299 */ /* 0x000fe20008011605 */
[----:B------:R-:W-:Y:S11]  /*b750*/  BRA `(.L_x_37) ;  /* 0x00000000001c7947 */ /* 0x000ff60003800000 */
.L_x_36:
[----:B------:R-:W-:Y:S01]  /*b760*/  ULDC UR7, c[0x0][0xc50] ;  /* 0x0003140000077ab9 */ /* 0x000fe20000000800 */
[----:B------:R-:W-:Y:S01]  /*b770*/  UMOV UR36, UR6 ;  /* 0x0000000600247c82 */ /* 0x000fe20008000000 */
[----:B------:R-:W-:-:S11]  /*b780*/  UISETP.NE.AND UP0, UPT, UR7, 0x1, UPT ;  /* 0x000000010700788c */ /* 0x000fd6000bf05270 */
[----:B------:R-:W-:Y:S01]  /*b790*/  @UP0 ULDC UR4, c[0x0][0xc54] ;  /* 0x0003150000040ab9 */ /* 0x000fe20000000800 */
[----:B------:R-:W-:Y:S01]  /*b7a0*/  @UP0 ULDC UR8, c[0x0][0xc58] ;  /* 0x0003160000080ab9 */ /* 0x000fe20000000800 */
[----:B------:R-:W-:-:S04]  /*b7b0*/  UIMAD.WIDE.U32 UR4, UR6, UR4, URZ ;  /* 0x00000004060472a5 */ /* 0x000fc8000f8e003f */
[----:B------:R-:W-:-:S12]  /*b7c0*/  @UP0 USHF.R.U32.HI UR36, URZ, UR8, UR5 ;  /* 0x000000083f240299 */ /* 0x000fd80008011605 */
.L_x_37:
[----:B------:R-:W-:Y:S01]  /*b7d0*/  ISETP.GE.AND P0, PT, R17, RZ, PT ;  /* 0x000000ff1100720c */ /* 0x000fe20003f06270 */
[----:B------:R-:W-:Y:S01]  /*b7e0*/  UIADD3 UR4, -UR36, URZ, URZ ;  /* 0x0000003f24047290 */ /* 0x000fe2000fffe13f */
[----:B------:R-:W-:Y:S02]  /*b7f0*/  IMAD.MOV.U32 R6, RZ, RZ, 0x1 ;  /* 0x00000001ff067424 */ /* 0x000fe400078e00ff */
[----:B------:R-:W-:Y:S01]  /*b800*/  IMAD.MOV.U32 R0, RZ, RZ, RZ ;  /* 0x000000ffff007224 */ /* 0x000fe200078e00ff */
[----:B------:R-:W-:Y:S01]  /*b810*/  UIMAD UR6, UR7, UR4, UR6 ;  /* 0x00000004070672a4 */ /* 0x000fe2000f8e0206 */
[----:B------:R-:W-:-:S07]  /*b820*/  IMAD.MOV.U32 R2, RZ, RZ, 0x1 ;  /* 0x00000001ff027424 */ /* 0x000fce00078e00ff */
[----:B------:R-:W-:Y:S05]  /*b830*/  @!P0 BRA `(.L_x_38) ;  /* 0x00000038009c8947 */ /* 0x000fea0003800000 */
[----:B------:R-:W-:Y:S01]  /*b840*/  ULDC.64 UR4, c[0x0][0x418] ;  /* 0x0001060000047ab9 */ /* 0x000fe20000000a00 */
[----:B------:R-:W-:Y:S01]  /*b850*/  ULOP3.LUT UR42, UR6, 0xffff, URZ, 0xc0, !UPT ;  /* 0x0000ffff062a7892 */ /* 0x000fe2000f8ec03f */
[----:B------:R-:W-:Y:S01]  /*b860*/  IMAD.MOV.U32 R25, RZ, RZ, RZ ;  /* 0x000000ffff197224 */ /* 0x000fe200078e00ff */
[----:B------:R-:W-:-:S03]  /*b870*/  UISETP.NE.U32.AND UP0, UPT, UR4, URZ, UPT ;  /* 0x0000003f0400728c */ /* 0x000fc6000bf05070 */
[----:B------:R-:W-:Y:S01]  /*b880*/  ULDC UR4, c[0x0][0x424] ;  /* 0x0001090000047ab9 */ /* 0x000fe20000000800 */
[----:B------:R-:W-:-:S03]  /*b890*/  UISETP.NE.AND.EX UP0, UPT, UR5, URZ, UPT, UP0 ;  /* 0x0000003f0500728c */ /* 0x000fc6000bf05300 */
[----:B------:R-:W-:Y:S01]  /*b8a0*/  ULDC UR5, c[0x0][0x2f0] ;  /* 0x0000bc0000057ab9 */ /* 0x000fe20000000800 */
[----:B------:R-:W-:-:S04]  /*b8b0*/  USEL UR4, UR4, 0x1, UP0 ;  /* 0x0000000104047887 */ /* 0x000fc80008000000 */
[----:B------:R-:W-:-:S04]  /*b8c0*/  UIMAD UR4, UR4, UR5, URZ ;  /* 0x00000005040472a4 */ /* 0x000fc8000f8e023f */
[----:B------:R-:W-:Y:S02]  /*b8d0*/  UISETP.GE.AND UP0, UPT, UR4, 0x1, UPT ;  /* 0x000000010400788c */ /* 0x000fe4000bf06270 */
[----:B------:R-:W-:-:S04]  /*b8e0*/  UIADD3 UR5, UR4, 0x8f, URZ ;  /* 0x0000008f04057890 */ /* 0x000fc8000fffe03f */
[----:B------:R-:W-:Y:S01]  /*b8f0*/  PLOP3.LUT P0, PT, PT, PT, UP0, 0x80, 0x0 ;  /* 0x000000000000781c */ /* 0x000fe20003f0f008 */
[----:B------:R-:W-:-:S04]  /*b900*/  UIMAD.WIDE UR4, UR5, 0x38e38e39, URZ ;  /* 0x38e38e39050478a5 */ /* 0x000fc8000f8e023f */
[----:B------:R-:W-:-:S04]  /*b910*/  USHF.R.U32.HI UR41, URZ, 0x1f, UR5 ;  /* 0x0000001f3f297899 */ /* 0x000fc80008011605 */
[----:B------:R-:W-:-:S04]  /*b920*/  ULEA.HI.SX32 UR41, UR5, UR41, 0x1b ;  /* 0x0000002905297291 */ /* 0x000fc8000f8fda3f */
[----:B------:R-:W-:Y:S08]  /*b930*/  @!P0 BRA `(.L_x_39) ;  /* 0x0000000000808947 */ /* 0x000ff00003800000 */
[----:B------:R-:W-:-:S04]  /*b940*/  USHF.R.U32.HI UR4, URZ, 0x10, UR6 ;  /* 0x000000103f047899 */ /* 0x000fc80008011606 */
[----:B------:R-:W-:-:S11]  /*b950*/  UISETP.NE.AND UP0, UPT, UR4, URZ, UPT ;  /* 0x0000003f0400728c */ /* 0x000fd6000bf05270 */
[----:B------:R-:W-:Y:S02]  /*b960*/  @!UP0 ULDC UR4, c[0x0][0x9f0] ;  /* 0x00027c0000048ab9 */ /* 0x000fe40000000800 */
[----:B------:R-:W-:Y:S01]  /*b970*/  IMAD.U32 R4, RZ, RZ, UR4 ;  /* 0x00000004ff047e24 */ /* 0x000fe2000f8e00ff */
[----:B------:R-:W-:-:S04]  /*b980*/  UIADD3 UR5, UR41, -0x1, UR4 ;  /* 0xffffffff29057890 */ /* 0x000fc8000fffe004 */
[-C--:B------:R-:W-:Y:S02]  /*b990*/  IABS R5, R4.reuse ;  /* 0x0000000400057213 */ /* 0x080fe40000000000 */
[----:B------:R-:W-:Y:S01]  /*b9a0*/  IMAD.U32 R8, RZ, RZ, UR5 ;  /* 0x00000005ff087e24 */ /* 0x000fe2000f8e00ff */
[----:B------:R-:W-:Y:S01]  /*b9b0*/  IABS R4, R4 ;  /* 0x0000000400047213 */ /* 0x000fe20000000000 */
[----:B------:R-:W0:Y:S01]  /*b9c0*/  I2F.RP R0, R5 ;  /* 0x0000000500007306 */ /* 0x000e220000209400 */
[----:B------:R-:W-:-:S03]  /*b9d0*/  ULOP3.LUT UR5, UR5, UR4, URZ, 0x3c, !UPT ;  /* 0x0000000405057292 */ /* 0x000fc6000f8e3c3f */
[----:B------:R-:W-:-:S03]  /*b9e0*/  IMAD.MOV R4, RZ, RZ, -R4 ;  /* 0x000000ffff047224 */ /* 0x000fc600078e0a04 */
[----:B------:R-:W-:Y:S01]  /*b9f0*/  ISETP.LE.AND P2, PT, RZ, UR5, PT ;  /* 0x00000005ff007c0c */ /* 0x000fe2000bf43270 */
[----:B0-----:R-:W0:Y:S02]  /*ba00*/  MUFU.RCP R0, R0 ;  /* 0x0000000000007308 */ /* 0x001e240000001000 */
[----:B0-----:R-:W-:Y:S02]  /*ba10*/  IADD3 R2, R0, 0xffffffe, RZ ;  /* 0x0ffffffe00027810 */ /* 0x001fe40007ffe0ff */
[----:B------:R-:W-:-:S04]  /*ba20*/  IABS R0, R8 ;  /* 0x0000000800007213 */ /* 0x000fc80000000000 */
[----:B------:R0:W1:Y:S02]  /*ba30*/  F2I.FTZ.U32.TRUNC.NTZ R3, R2 ;  /* 0x0000000200037305 */ /* 0x000064000021f000 */
[----:B0-----:R-:W-:Y:S02]  /*ba40*/  IMAD.MOV.U32 R2, RZ, RZ, RZ ;  /* 0x000000ffff027224 */ /* 0x001fe400078e00ff */
[----:B-1----:R-:W-:-:S04]  /*ba50*/  IMAD.MOV R10, RZ, RZ, -R3 ;  /* 0x000000ffff0a7224 */ /* 0x002fc800078e0a03 */
[----:B------:R-:W-:-:S04]  /*ba60*/  IMAD R7, R10, R5, RZ ;  /* 0x000000050a077224 */ /* 0x000fc800078e02ff */
[----:B------:R-:W-:-:S04]  /*ba70*/  IMAD.HI.U32 R3, R3, R7, R2 ;  /* 0x0000000703037227 */ /* 0x000fc800078e0002 */
[----:B------:R-:W-:Y:S02]  /*ba80*/  IMAD.MOV.U32 R2, RZ, RZ, R4 ;  /* 0x000000ffff027224 */ /* 0x000fe400078e0004 */
[----:B------:R-:W-:-:S04]  /*ba90*/  IMAD.HI.U32 R3, R3, R0, RZ ;  /* 0x0000000003037227 */ /* 0x000fc800078e00ff */
[----:B------:R-:W-:-:S05]  /*baa0*/  IMAD R0, R3, R2, R0 ;  /* 0x0000000203007224 */ /* 0x000fca00078e0200 */
[----:B------:R-:W-:-:S13]  /*bab0*/  ISETP.GT.U32.AND P1, PT, R5, R0, PT ;  /* 0x000000000500720c */ /* 0x000fda0003f24070 */
[----:B------:R-:W-:Y:S01]  /*bac0*/  @!P1 IMAD.IADD R0, R0, 0x1, -R5 ;  /* 0x0000000100009824 */ /* 0x000fe200078e0a05 */
[----:B------:R-:W-:Y:S02]  /*bad0*/  @!P1 IADD3 R3, R3, 0x1, RZ ;  /* 0x0000000103039810 */ /* 0x000fe40007ffe0ff */
[----:B------:R-:W-:Y:S02]  /*bae0*/  ISETP.NE.AND P1, PT, RZ, UR4, PT ;  /* 0x00000004ff007c0c */ /* 0x000fe4000bf25270 */
[----:B------:R-:W-:-:S13]  /*baf0*/  ISETP.GE.U32.AND P0, PT, R0, R5, PT ;  /* 0x000000050000720c */ /* 0x000fda0003f06070 */
[----:B------:R-:W-:-:S04]  /*bb00*/  @P0 VIADD R3, R3, 0x1 ;  /* 0x0000000103030836 */ /* 0x000fc80000000000 */
[----:B------:R-:W-:Y:S01]  /*bb10*/  @!P2 IMAD.MOV R3, RZ, RZ, -R3 ;  /* 0x000000ffff03a224 */ /* 0x000fe200078e0a03 */
[----:B------:R-:W-:-:S05]  /*bb20*/  @!P1 LOP3.LUT R3, RZ, UR4, RZ, 0x33, !PT ;  /* 0x00000004ff039c12 */ /* 0x000fca000f8e33ff */
[----:B------:R-:W-:-:S07]  /*bb30*/  IMAD.MOV.U32 R25, RZ, RZ, R3 ;  /* 0x000000ffff197224 */ /* 0x000fce00078e0003 */
.L_x_39:
[----:B------:R-:W-:Y:S02]  /*bb40*/  IMAD R24, R25, UR42, RZ ;  /* 0x0000002a19187c24 */ /* 0x000fe4000f8e02ff */
[----:B------:R-:W-:Y:S02]  /*bb50*/  IMAD.MOV.U32 R0, RZ, RZ, RZ ;  /* 0x000000ffff007224 */ /* 0x000fe400078e00ff */
[----:B------:R-:W-:Y:S01]  /*bb60*/  IMAD.MOV.U32 R2, RZ, RZ, 0x1 ;  /* 0x00000001ff027424 */ /* 0x000fe200078e00ff */
[----:B------:R-:W-:-:S04]  /*bb70*/  VIADDMNMX R26, R24, R25, UR41, PT ;  /* 0x00000029181a7e46 */ /* 0x000fc8000b800119 */
[----:B------:R-:W-:-:S13]  /*bb80*/  ISETP.GT.AND P0, PT, R26, R24, PT ;  /* 0x000000181a00720c */ /* 0x000fda0003f04270 */
[----:B------:R-:W-:Y:S05]  /*bb90*/  @!P0 BRA `(.L_x_38) ;  /* 0x0000003400c48947 */ /* 0x000fea0003800000 */
[----:B------:R-:W0:Y:S01]  /*bba0*/  S2UR UR4, SR_CgaCtaId ;  /* 0x00000000000479c3 */ /* 0x000e220000008800 */
[----:B------:R-:W-:Y:S02]  /*bbb0*/  UMOV UR40, 0x400 ;  /* 0x0000040000287882 */ /* 0x000fe40000000000 */
[----:B0-----:R-:W-:-:S04]  /*bbc0*/  ULEA UR40, UR4, UR40, 0x18 ;  /* 0x0000002804287291 */ /* 0x001fc8000f8ec03f */
[----:B------:R-:W-:-:S04]  /*bbd0*/  UIADD3 UR4, UR40, 0x16a00, URZ ;  /* 0x00016a0028047890 */ /* 0x000fc8000fffe03f */
[----:B------:R-:W-:-:S06]  /*bbe0*/  ULOP3.LUT UP0, URZ, UR4, 0x1bf, URZ, 0xc0, !UPT ;  /* 0x000001bf043f7892 */ /* 0x000fcc000f80c03f */
[----:B------:R-:W-:-:S13]  /*bbf0*/  PLOP3.LUT P0, PT, PT, PT, UP0, 0x80, 0x0 ;  /* 0x000000000000781c */ /* 0x000fda0003f0f008 */
[----:B------:R-:W-:Y:S05]  /*bc00*/  @!P0 BRA `(.L_x_40) ;  /* 0x0000000000408947 */ /* 0x000fea0003800000 */
[----:B------:R-:W-:Y:S01]  /*bc10*/  MOV R2, 0x0 ;  /* 0x0000000000027802 */ /* 0x000fe20000000f00 */
[----:B------:R-:W-:Y:S01]  /*bc20*/  ULDC.64 UR4, c[0x4][0xa8] ;  /* 0x01002a0000047ab9 */ /* 0x000fe20000000a00 */
[----:B------:R-:W-:Y:S01]  /*bc30*/  ULDC.64 UR6, c[0x4][0xb0] ;  /* 0x01002c0000067ab9 */ /* 0x000fe20000000a00 */
[----:B------:R-:W-:Y:S01]  /*bc40*/  IMAD.U32 R4, RZ, RZ, UR4 ;  /* 0x00000004ff047e24 */ /* 0x000fe2000f8e00ff */
[----:B------:R-:W-:Y:S01]  /*bc50*/  MOV R5, UR5 ;  /* 0x0000000500057c02 */ /* 0x000fe20008000f00 */
[----:B------:R-:W-:Y:S01]  /*bc60*/  ULDC.64 UR4, c[0x4][0x8] ;  /* 0x0100020000047ab9 */ /* 0x000fe20000000a00 */
[----:B------:R-:W0:Y:S01]  /*bc70*/  LDC.64 R2, c[0x4][R2] ;  /* 0x0100000002027b82 */ /* 0x000e220000000a00 */
[----:B------:R-:W-:Y:S01]  /*bc80*/  IMAD.U32 R6, RZ, RZ, UR6 ;  /* 0x00000006ff067e24 */ /* 0x000fe2000f8e00ff */
[----:B------:R-:W-:Y:S01]  /*bc90*/  MOV R13, RZ ;  /* 0x000000ff000d7202 */ /* 0x000fe20000000f00 */
[----:B------:R-:W-:Y:S02]  /*bca0*/  IMAD.U32 R7, RZ, RZ, UR7 ;  /* 0x00000007ff077e24 */ /* 0x000fe4000f8e00ff */
[----:B------:R-:W-:-:S02]  /*bcb0*/  IMAD.U32 R10, RZ, RZ, UR4 ;  /* 0x00000004ff0a7e24 */ /* 0x000fc4000f8e00ff */
[----:B------:R-:W-:Y:S02]  /*bcc0*/  IMAD.U32 R11, RZ, RZ, UR5 ;  /* 0x00000005ff0b7e24 */ /* 0x000fe4000f8e00ff */
[----:B------:R-:W-:Y:S02]  /*bcd0*/  IMAD.MOV.U32 R8, RZ, RZ, 0x70 ;  /* 0x00000070ff087424 */ /* 0x000fe400078e00ff */
[----:B------:R-:W-:-:S07]  /*bce0*/  IMAD.MOV.U32 R12, RZ, RZ, 0x1 ;  /* 0x00000001ff0c7424 */ /* 0x000fce00078e00ff */
[----:B------:R-:W-:-:S07]  /*bcf0*/  LEPC R20, `(.L_x_40) ;  /* 0x000000001014794e */ /* 0x000fce0000000000 */
[----:B0-----:R-:W-:Y:S05]  /*bd00*/  CALL.ABS.NOINC R2 ;  /* 0x0000000002007343 */ /* 0x001fea0003c00000 */
.L_x_40:
        /* <DEDUP_REMOVED lines=12> */
[----:B------:R-:W-:Y:S01]  /*bdd0*/  MOV R8, 0x70 ;  /* 0x0000007000087802 */ /* 0x000fe20000000f00 */
[----:B------:R-:W-:Y:S02]  /*bde0*/  IMAD.U32 R7, RZ, RZ, UR7 ;  /* 0x00000007ff077e24 */ /* 0x000fe4000f8e00ff */
[----:B------:R-:W-:-:S02]  /*bdf0*/  IMAD.U32 R10, RZ, RZ, UR4 ;  /* 0x00000004ff0a7e24 */ /* 0x000fc4000f8e00ff */
[----:B------:R-:W-:Y:S02]  /*be00*/  IMAD.U32 R11, RZ, RZ, UR5 ;  /* 0x00000005ff0b7e24 */ /* 0x000fe4000f8e00ff */
[----:B------:R-:W-:Y:S02]  /*be10*/  IMAD.MOV.U32 R12, RZ, RZ, 0x1 ;  /* 0x00000001ff0c7424 */ /* 0x000fe400078e00ff */
[----:B0-----:R-:W-:-:S07]  /*be20*/  IMAD.MOV.U32 R13, RZ, RZ, RZ ;  /* 0x000000ffff0d7224 */ /* 0x001fce00078e00ff */
[----:B------:R-:W-:-:S07]  /*be30*/  LEPC R20, `(.L_x_42) ;  /* 0x000000001014794e */ /* 0x000fce0000000000 */
[----:B-1----:R-:W-:Y:S05]  /*be40*/  CALL.ABS.NOINC R2 ;  /* 0x0000000002007343 */ /* 0x002fea0003c00000 */
.L_x_42:
[----:B------:R0:W1:Y:S01]  /*be50*/  LDC.64 R2, c[0x4][R16] ;  /* 0x0100000010027b82 */ /* 0x0000620000000a00 */
[----:B------:R-:W-:Y:S01]  /*be60*/  ULDC.64 UR4, c[0x4][0xa8] ;  /* 0x01002a0000047ab9 */ /* 0x000fe20000000a00 */
[----:B------:R-:W-:Y:S01]  /*be70*/  ULDC.64 UR6, c[0x4][0xb0] ;  /* 0x01002c0000067ab9 */ /* 0x000fe20000000a00 */
[----:B------:R-:W-:Y:S02]  /*be80*/  IMAD.U32 R4, RZ, RZ, UR4 ;  /* 0x00000004ff047e24 */ /* 0x000fe4000f8e00ff */
        /* <DEDUP_REMOVED lines=11> */
.L_x_41:
[----:B------:R-:W0:Y:S01]  /*bf40*/  LDC.64 R2, c[0x0][0x9f8] ;  /* 0x00027e00ff027b82 */ /* 0x000e220000000a00 */
[----:B------:R-:W-:-:S07]  /*bf50*/  IMAD.MOV.U32 R18, RZ, RZ, R17 ;  /* 0x000000ffff127224 */ /* 0x000fce00078e0011 */
[----:B------:R-:W1:Y:S01]  /*bf60*/  LDC.64 R4, c[0x0][0x418] ;  /* 0x00010600ff047b82 */ /* 0x000e620000000a00 */
[----:B0-----:R-:W-:-:S04]  /*bf70*/  ISETP.NE.U32.AND P0, PT, R2, RZ, PT ;  /* 0x000000ff0200720c */ /* 0x001fc80003f05070 */
[----:B------:R-:W-:-:S13]  /*bf80*/  ISETP.NE.AND.EX P0, PT, R3, RZ, PT, P0 ;  /* 0x000000ff0300720c */ /* 0x000fda0003f05300 */
[----:B------:R-:W0:Y:S02]  /*bf90*/  @P0 LDC.64 R2, c[0x0][0x9f8] ;  /* 0x00027e00ff020b82 */ /* 0x000e240000000a00 */
[----:B0-----:R-:W-:-:S05]  /*bfa0*/  @P0 IMAD.WIDE R2, R17, 0x4, R2 ;  /* 0x0000000411020825 */ /* 0x001fca00078e0202 */
[----:B------:R-:W2:Y:S01]  /*bfb0*/  @P0 LDG.E R18, desc[UR38][R2.64] ;  /* 0x0000002602120981 */ /* 0x000ea2000c1e1900 */
[----:B-1----:R-:W-:Y:S01]  /*bfc0*/  ISETP.NE.U32.AND P0, PT, R4, RZ, PT ;  /* 0x000000ff0400720c */ /* 0x002fe20003f05070 */
[----:B------:R-:W-:Y:S01]  /*bfd0*/  UMOV UR4, 0xffffffff ;  /* 0xffffffff00047882 */ /* 0x000fe20000000000 */
[----:B------:R-:W-:Y:S02]  /*bfe0*/  IADD3 R17, R26, -0x1, RZ ;  /* 0xffffffff1a117810 */ /* 0x000fe40007ffe0ff */
[----:B------:R-:W-:-:S04]  /*bff0*/  ISETP.NE.AND.EX P1, PT, R5, RZ, PT, P0 ;  /* 0x000000ff0500720c */ /* 0x000fc80003f25300 */
[----:B------:R-:W-:Y:S02]  /*c000*/  P2R R23, PR, RZ, 0x2 ;  /* 0x00000002ff177803 */ /* 0x000fe40000000000 */
[----:B--2---:R-:W-:Y:S02]  /*c010*/  SHF.R.S32.HI R19, RZ, 0x1f, R18 ;  /* 0x0000001fff137819 */ /* 0x004fe40000011412 */
[----:B------:R-:W-:Y:S01]  /*c020*/  SEL R16, R18, RZ, !P1 ;  /* 0x000000ff12107207 */ /* 0x000fe20004800000 */
[----:B------:R-:W-:Y:S06]  /*c030*/  BRA.DIV UR4, `(.L_x_43) ;  /* 0x0000003604d07947 */ /* 0x000fec000b800000 */
[----:B------:R0:W1:Y:S02]  /*c040*/  SHFL.IDX PT, R14, R22, RZ, 0x1f ;  /* 0x00001fff160e7589 */ /* 0x00006400000e0000 */
.L_x_127:
[----:B-1----:R-:W-:Y:S02]  /*c050*/  ISETP.NE.AND P0, PT, R14, RZ, PT ;  /* 0x000000ff0e00720c */ /* 0x002fe40003f05270 */
[----:B------:R-:W-:-:S04]  /*c060*/  PLOP3.LUT P2, PT, PT, PT, PT, 0x8, 0x0 ;  /* 0x000000000000781c */ /* 0x000fc80003f4e170 */
[----:B0-----:R-:W-:-:S07]  /*c070*/  P2R R22, PR, RZ, 0x4 ;  /* 0x00000004ff167803 */ /* 0x001fce0000000000 */
[----:B------:R-:W-:Y:S05]  /*c080*/  @P0 BRA `(.L_x_44) ;  /* 0x0000000400040947 */ /* 0x000fea0003800000 */
[----:B------:R-:W-:-:S03]  /*c090*/  UMOV UR4, 0xffffffff ;  /* 0xffffffff00047882 */ /* 0x000fc60000000000 */
[----:B------:R-:W-:Y:S05]  /*c0a0*/  BRA.DIV UR4, `(.L_x_45) ;  /* 0x0000003604d47947 */ /* 0x000fea000b800000 */
[----:B------:R-:W-:-:S13]  /*c0b0*/  ELECT P6, URZ, PT ;  /* 0x00000000003f782f */ /* 0x000fda00038c0000 */
.L_x_130:
[----:B------:R-:W-:Y:S05]  /*c0c0*/  @!P6 BRA `(.L_x_44) ;  /* 0x0000000000f4e947 */ /* 0x000fea0003800000 */
[----:B------:R-:W-:Y:S02]  /*c0d0*/  IMAD.MOV.U32 R0, RZ, RZ, 0x1 ;  /* 0x00000001ff007424 */ /* 0x000fe400078e00ff */
[----:B------:R-:W-:-:S03]  /*c0e0*/  IMAD.MOV.U32 R16, RZ, RZ, R18 ;  /* 0x000000ffff107224 */ /* 0x000fc600078e0012 */
[----:B------:R-:W-:Y:S01]  /*c0f0*/  SHF.L.U32 R0, R0, 0x1f, RZ ;  /* 0x0000001f00007819 */ /* 0x000fe200000006ff */
[----:B------:R-:W-:Y:S06]  /*c100*/  @!P1 BRA `(.L_x_46) ;  /* 0x0000000000489947 */ /* 0x000fec0003800000 */
[----:B------:R-:W0:Y:S01]  /*c110*/  LDC R6, c[0x0][0x43c] ;  /* 0x00010f00ff067b82 */ /* 0x000e220000000800 */
[----:B------:R-:W-:Y:S01]  /*c120*/  IMAD.MOV.U32 R7, RZ, RZ, R17 ;  /* 0x000000ffff077224 */ /* 0x000fe200078e0011 */
[----:B------:R-:W-:Y:S02]  /*c130*/  ULDC.64 UR4, c[0x0][0x428] ;  /* 0x00010a0000047ab9 */ /* 0x000fe40000000a00 */
[----:B------:R-:W-:-:S04]  /*c140*/  IMAD R9, R19, UR4, RZ ;  /* 0x0000000413097c24 */ /* 0x000fc8000f8e02ff */
[----:B------:R-:W-:Y:S01]  /*c150*/  IMAD R9, R18, UR5, R9 ;  /* 0x0000000512097c24 */ /* 0x000fe2000f8e0209 */
[----:B0-----:R-:W-:-:S13]  /*c160*/  ISETP.NE.AND P0, PT, R6, 0x1, PT ;  /* 0x000000010600780c */ /* 0x001fda0003f05270 */
[----:B------:R-:W0:Y:S02]  /*c170*/  @P0 LDC.64 R2, c[0x0][0x440] ;  /* 0x00011000ff020b82 */ /* 0x000e240000000a00 */
[----:B0-----:R-:W-:-:S05]  /*c180*/  @P0 IMAD.HI.U32 R2, R17, R2, RZ ;  /* 0x0000000211020227 */ /* 0x001fca00078e00ff */
[----:B------:R-:W-:-:S04]  /*c190*/  @P0 SHF.R.U32.HI R7, RZ, R3, R2 ;  /* 0x00000003ff070219 */ /* 0x000fc80000011602 */
[--C-:B------:R-:W-:Y:S01]  /*c1a0*/  SHF.R.S32.HI R3, RZ, 0x1f, R7.reuse ;  /* 0x0000001fff037819 */ /* 0x100fe20000011407 */
[----:B------:R-:W-:-:S04]  /*c1b0*/  IMAD.MOV.U32 R2, RZ, RZ, R7 ;  /* 0x000000ffff027224 */ /* 0x000fc800078e0007 */
[----:B------:R-:W-:-:S04]  /*c1c0*/  IMAD.WIDE.U32 R2, R18, UR4, R2 ;  /* 0x0000000412027c25 */ /* 0x000fc8000f8e0002 */
[----:B------:R-:W-:Y:S01]  /*c1d0*/  IMAD.IADD R3, R3, 0x1, R9 ;  /* 0x0000000103037824 */ /* 0x000fe200078e0209 */
[----:B------:R-:W-:-:S04]  /*c1e0*/  LEA R4, P0, R2, R4, 0x2 ;  /* 0x0000000402047211 */ /* 0x000fc800078010ff */
[----:B------:R-:W-:-:S05]  /*c1f0*/  LEA.HI.X R5, R2, R5, R3, 0x2, P0 ;  /* 0x0000000502057211 */ /* 0x000fca00000f1403 */
[----:B------:R0:W5:Y:S01]  /*c200*/  LDG.E R16, desc[UR38][R4.64] ;  /* 0x0000002604107981 */ /* 0x000162000c1e1900 */
[----:B------:R-:W-:-:S05]  /*c210*/  IADD3 R2, -R7, RZ, RZ ;  /* 0x000000ff07027210 */ /* 0x000fca0007ffe1ff */
[----:B------:R-:W-:-:S07]  /*c220*/  IMAD R17, R6, R2, R17 ;  /* 0x0000000206117224 */ /* 0x000fce00078e0211 */
.L_x_46:
[----:B------:R-:W1:Y:S01]  /*c230*/  SYNCS.PHASECHK.TRANS64.TRYWAIT P0, [UR40+0x31c40], R0 ;  /* 0x031c4000ff0075a7 */ /* 0x000e620008000168 */
[----:B------:R-:W-:Y:S01]  /*c240*/  ISETP.NE.AND P1, PT, R28, RZ, PT ;  /* 0x000000ff1c00720c */ /* 0x000fe20003f25270 */
[----:B-1----:R-:W-:-:S12]  /*c250*/  @!P0 BRA `(.L_x_47) ;  /* 0x0000003400888947 */ /* 0x002fd80003800000 */
.L_x_131:
[----:B------:R-:W-:Y:S05]  /*c260*/  @P1 BRA `(.L_x_48) ;  /* 0x0000000000181947 */ /* 0x000fea0003800000 */
[----:B------:R-:W2:Y:S01]  /*c270*/  S2R R2, SR_TID.X ;  /* 0x0000000000027919 */ /* 0x000ea20000002100 */
[----:B-1----:R-:W-:-:S04]  /*c280*/  IMAD.MOV.U32 R0, RZ, RZ, 0x6c00 ;  /* 0x00006c00ff007424 */ /* 0x002fc800078e00ff */
[----:B------:R3:W-:Y:S01]  /*c290*/  SYNCS.ARRIVE.TRANS64 RZ, [UR40+0x31c30], R0 ;  /* 0x031c3000ffff79a7 */ /* 0x0007e20008000028 */
[----:B--2---:R-:W-:-:S13]  /*c2a0*/  LOP3.LUT P0, RZ, R2, 0x1f, RZ, 0xc0, !PT ;  /* 0x0000001f02ff7812 */ /* 0x004fda000780c0ff */
[----:B---3--:R-:W-:Y:S05]  /*c2b0*/  @!P0 BRA `(.L_x_48) ;  /* 0x0000000000048947 */ /* 0x008fea0003800000 */
[----:B------:R-:W-:Y:S01]  /*c2c0*/  BPT.TRAP 0x1 ;  /* 0x000000040000795c */ /* 0x000fe20000300000 */
.L_x_48:
[----:B------:R-:W-:Y:S01]  /*c2d0*/  R2UR UR11, R17 ;  /* 0x00000000110b72ca */ /* 0x000fe200000e0000 */
[----:B------:R-:W-:Y:S01]  /*c2e0*/  ULDC.64 UR4, c[0x0][0x198] ;  /* 0x0000660000047ab9 */ /* 0x000fe20000000a00 */
[----:B-----5:R-:W-:Y:S01]  /*c2f0*/  R2UR UR13, R16 ;  /* 0x00000000100d72ca */ /* 0x020fe200000e0000 */
[----:B------:R-:W-:Y:S01]  /*c300*/  UIADD3 UR4, UP0, UR4, 0x370, URZ ;  /* 0x0000037004047890 */ /* 0x000fe2000ff1e03f */
[----:B------:R-:W-:Y:S01]  /*c310*/  PLOP3.LUT P0, PT, PT, PT, PT, 0x80, 0x0 ;  /* 0x000000000000781c */ /* 0x000fe20003f0f070 */
[----:B------:R-:W-:Y:S02]  /*c320*/  UIADD3 UR8, UR40, 0x16a00, URZ ;  /* 0x00016a0028087890 */ /* 0x000fe4000fffe03f */
[----:B------:R-:W-:Y:S01]  /*c330*/  UIADD3 UR9, UR40, 0x31c30, URZ ;  /* 0x00031c3028097890 */ /* 0x000fe2000fffe03f */
[----:B------:R-:W-:Y:S01]  /*c340*/  P2R R22, PR, RZ, 0x1 ;  /* 0x00000001ff167803 */ /* 0x000fe20000000000 */
[----:B------:R-:W-:Y:S02]  /*c350*/  UIADD3.X UR5, URZ, UR5, URZ, UP0, !UPT ;  /* 0x000000053f057290 */ /* 0x000fe400087fe43f */
[----:B------:R-:W-:-:S02]  /*c360*/  UIADD3 UR16, UR40, 0x18e00, URZ ;  /* 0x00018e0028107890 */ /* 0x000fc4000fffe03f */
[----:B------:R-:W-:Y:S02]  /*c370*/  UIMAD UR11, UR11, 0x90, URZ ;  /* 0x000000900b0b78a4 */ /* 0x000fe4000f8e023f */
[----:B------:R-:W-:Y:S01]  /*c380*/  UIADD3 UR32, UR40, 0x1b200, URZ ;  /* 0x0001b20028207890 */ /* 0x000fe2000fffe03f */
[----:B------:R-:W-:Y:S01]  /*c390*/  UMOV UR6, 0x0 ;  /* 0x0000000000067882 */ /* 0x000fe20000000000 */
[----:B------:R-:W-:Y:S01]  /*c3a0*/  UMOV UR7, 0x14f00000 ;  /* 0x14f0000000077882 */ /* 0x000fe20000000000 */
[----:B------:R-:W-:Y:S01]  /*c3b0*/  UMOV UR10, URZ ;  /* 0x0000003f000a7c82 */ /* 0x000fe20008000000 */
[----:B------:R-:W-:Y:S01]  /*c3c0*/  UMOV UR12, UR36 ;  /* 0x00000024000c7c82 */ /* 0x000fe20008000000 */
[----:B------:R-:W-:Y:S01]  /*c3d0*/  UMOV UR18, 0x20 ;  /* 0x0000002000127882 */ /* 0x000fe20000000000 */
[----:B------:R-:W-:Y:S01]  /*c3e0*/  UMOV UR20, UR36 ;  /* 0x0000002400147c82 */ /* 0x000fe20008000000 */
[----:B------:R-:W-:Y:S01]  /*c3f0*/  UMOV UR17, UR9 ;  /* 0x0000000900117c82 */ /* 0x000fe20008000000 */
[----:B------:R-:W-:Y:S01]  /*c400*/  UMOV UR21, UR13 ;  /* 0x0000000d00157c82 */ /* 0x000fe20008000000 */
[----:B------:R-:W-:Y:S01]  /*c410*/  UMOV UR19, UR11 ;  /* 0x0000000b00137c82 */ /* 0x000fe20008000000 */
[----:B------:R-:W-:Y:S01]  /*c420*/  UMOV UR34, 0x40 ;  /* 0x0000004000227882 */ /* 0x000fe20000000000 */
[----:B------:R-:W-:Y:S01]  /*c430*/  UMOV UR33, UR9 ;  /* 0x0000000900217c82 */ /* 0x000fe20008000000 */
[----:B------:R-:W-:Y:S01]  /*c440*/  UMOV UR37, UR13 ;  /* 0x0000000d00257c82 */ /* 0x000fe20008000000 */
[----:B------:R2:W-:Y:S01]  /*c450*/  UTMALDG.4D [UR8], [UR4], desc[UR6] ;  /* 0x00000608040075b4 */ /* 0x0005e20008019000 */
[----:B------:R-:W-:Y:S01]  /*c460*/  UMOV UR35, UR11 ;  /* 0x0000000b00237c82 */ /* 0x000fe20008000000 */
[----:B------:R2:W-:Y:S01]  /*c470*/  UTMALDG.4D [UR16], [UR4], desc[UR6] ;  /* 0x00000610040075b4 */ /* 0x0005e20008019000 */
[----:B------:R2:W-:Y:S02]  /*c480*/  UTMALDG.4D [UR32], [UR4], desc[UR6] ;  /* 0x00000620040075b4 */ /* 0x0005e40008019000 */
[----:B--2---:R-:W-:Y:S01]  /*c490*/  NOP ;  /* 0x0000000000007918 */ /* 0x004fe20000000000 */
.L_x_44:
[----:B------:R-:W-:Y:S05]  /*c4a0*/  WARPSYNC.ALL ;  /* 0x0000000000007948 */ /* 0x000fea0003800000 */
[----:B-1----:R-:W1:Y:S01]  /*c4b0*/  S2R R0, SR_CTAID.Z ;  /* 0x0000000000007919 */ /* 0x002e620000002700 */
[----:B------:R-:W-:Y:S02]  /*c4c0*/  UIADD3 UR5, UR40, 0xda00, URZ ;  /* 0x0000da0028057890 */ /* 0x000fe4000fffe03f */
[----:B------:R-:W-:Y:S01]  /*c4d0*/  USHF.R.S32.HI UR4, URZ, 0x1f, UR36 ;  /* 0x0000001f3f047899 */ /* 0x000fe20008011424 */
[----:B------:R-:W-:Y:S01]  /*c4e0*/  BAR.SYNC.DEFER_BLOCKING 0x8, 0x200 ;  /* 0x0208000000007b1d */ /* 0x000fe20000010000 */
[----:B------:R-:W-:-:S05]  /*c4f0*/  ULOP3.LUT UP0, URZ, UR5, 0x1bf, URZ, 0xc0, !UPT ;  /* 0x000001bf053f7892 */ /* 0x000fca000f80c03f */
[----:B------:R-:W-:Y:S01]  /*c500*/  ULDC.64 UR6, c[0x0][0x2d8] ;  /* 0x0000b60000067ab9 */ /* 0x000fe20000000a00 */
[----:B------:R-:W-:Y:S01]  /*c510*/  PLOP3.LUT P0, PT, PT, PT, UP0, 0x80, 0x0 ;  /* 0x000000000000781c */ /* 0x000fe20003f0f008 */
[----:B------:R-:W-:Y:S02]  /*c520*/  UIMAD UR4, UR4, UR6, URZ ;  /* 0x00000006040472a4 */ /* 0x000fe4000f8e023f */
[----:B------:R-:W-:Y:S02]  /*c530*/  UIMAD.WIDE.U32 UR44, UR36, UR6, URZ ;  /* 0x00000006242c72a5 */ /* 0x000fe4000f8e003f */
[----:B------:R-:W-:-:S04]  /*c540*/  UIMAD UR4, UR36, UR7, UR4 ;  /* 0x00000007240472a4 */ /* 0x000fc8000f8e0204 */
[----:B------:R-:W-:Y:S01]  /*c550*/  UIADD3 UR43, UR45, UR4, URZ ;  /* 0x000000042d2b7290 */ /* 0x000fe2000fffe03f */
[----:B-1----:R-:W-:-:S03]  /*c560*/  SHF.R.S32.HI R29, RZ, 0x1f, R0 ;  /* 0x0000001fff1d7819 */ /* 0x002fc60000011400 */
[----:B------:R-:W-:Y:S08]  /*c570*/  @!P0 BRA `(.L_x_49) ;  /* 0x0000000000408947 */ /* 0x000ff00003800000 */
[----:B------:R-:W-:Y:S01]  /*c580*/  MOV R2, 0x0 ;  /* 0x0000000000027802 */ /* 0x000fe20000000f00 */
[----:B------:R-:W-:Y:S01]  /*c590*/  ULDC.64 UR6, c[0x4][0xa8] ;  /* 0x01002a0000067ab9 */ /* 0x000fe20000000a00 */
[----:B------:R-:W-:Y:S01]  /*c5a0*/  ULDC.64 UR8, c[0x4][0xb0] ;  /* 0x01002c0000087ab9 */ /* 0x000fe20000000a00 */
[----:B------:R-:W-:Y:S01]  /*c5b0*/  ULDC.64 UR4, c[0x4][0x20] ;  /* 0x0100080000047ab9 */ /* 0x000fe20000000a00 */
[----:B0-----:R-:W-:Y:S01]  /*c5c0*/  IMAD.U32 R4, RZ, RZ, UR6 ;  /* 0x00000006ff047e24 */ /* 0x001fe2000f8e00ff */
[----:B------:R-:W-:Y:S01]  /*c5d0*/  MOV R10, UR4 ;  /* 0x00000004000a7c02 */ /* 0x000fe20008000f00 */
[----:B------:R-:W0:Y:S01]  /*c5e0*/  LDC.64 R2, c[0x4][R2] ;  /* 0x0100000002027b82 */ /* 0x000e220000000a00 */
[----:B------:R-:W-:Y:S02]  /*c5f0*/  IMAD.U32 R5, RZ, RZ, UR7 ;  /* 0x00000007ff057e24 */ /* 0x000fe4000f8e00ff */
[----:B------:R-:W-:Y:S02]  /*c600*/  IMAD.U32 R6, RZ, RZ, UR8 ;  /* 0x00000008ff067e24 */ /* 0x000fe4000f8e00ff */
[----:B------:R-:W-:-:S02]  /*c610*/  IMAD.U32 R7, RZ, RZ, UR9 ;  /* 0x00000009ff077e24 */ /* 0x000fc4000f8e00ff */
[----:B------:R-:W-:Y:S02]  /*c620*/  IMAD.U32 R11, RZ, RZ, UR5 ;  /* 0x00000005ff0b7e24 */ /* 0x000fe4000f8e00ff */
[----:B------:R-:W-:Y:S02]  /*c630*/  IMAD.MOV.U32 R8, RZ, RZ, 0x70 ;  /* 0x00000070ff087424 */ /* 0x000fe400078e00ff */
[----:B------:R-:W-:Y:S02]  /*c640*/  IMAD.MOV.U32 R12, RZ, RZ, 0x1 ;  /* 0x00000001ff0c7424 */ /* 0x000fe400078e00ff */
[----:B------:R-:W-:-:S07]  /*c650*/  IMAD.MOV.U32 R13, RZ, RZ, RZ ;  /* 0x000000ffff0d7224 */ /* 0x000fce00078e00ff */
[----:B------:R-:W-:-:S07]  /*c660*/  LEPC R20, `(.L_x_49) ;  /* 0x000000001014794e */ /* 0x000fce0000000000 */
[----:B0-----:R-:W-:Y:S05]  /*c670*/  CALL.ABS.NOINC R2 ;  /* 0x0000000002007343 */ /* 0x001fea0003c00000 */
.L_x_49:
[----:B------:R-:W1:Y:S01]  /*c680*/  LDC R14, c[0x0][0x448] ;  /* 0x00011200ff0e7b82 */ /* 0x000e620000000800 */
[----:B------:R-:W2:Y:S01]  /*c690*/  S2R R20, SR_TID.X ;  /* 0x0000000000147919 */ /* 0x000ea20000002100 */
[----:B------:R-:W-:Y:S01]  /*c6a0*/  SHF.R.U32.HI R11, RZ, 0x2, R28 ;  /* 0x00000002ff0b7819 */ /* 0x000fe2000001161c */
[----:B------:R-:W-:Y:S01]  /*c6b0*/  UMOV UR4, UR44 ;  /* 0x0000002c00047c82 */ /* 0x000fe20008000000 */
[----:B------:R-:W-:Y:S01]  /*c6c0*/  UMOV UR5, UR43 ;  /* 0x0000002b00057c82 */ /* 0x000fe20008000000 */
[----:B------:R-:W3:Y:S01]  /*c6d0*/  S2R R12, SR_CTAID.X ;  /* 0x00000000000c7919 */ /* 0x000ee20000002500 */
[----:B------:R-:W-:Y:S01]  /*c6e0*/  ULDC.64 UR6, c[0x0][0x2c8] ;  /* 0x0000b20000067ab9 */ /* 0x000fe20000000a00 */
[----:B------:R-:W-:Y:S01]  /*c6f0*/  ULDC.64 UR8, c[0x0][0x280] ;  /* 0x0000a00000087ab9 */ /* 0x000fe20000000a00 */
[----:B------:R-:W4:Y:S01]  /*c700*/  LDC.64 R2, c[0x0][0x2e0] ;  /* 0x0000b800ff027b82 */ /* 0x000f220000000a00 */
[----:B------:R-:W5:Y:S01]  /*c710*/  S2R R21, SR_CTAID.Z ;  /* 0x0000000000157919 */ /* 0x000f620000002700 */
[----:B-1----:R-:W-:Y:S01]  /*c720*/  ISETP.NE.AND P0, PT, R14, 0x1, PT ;  /* 0x000000010e00780c */ /* 0x002fe20003f05270 */
[----:B--2---:R-:W-:-:S12]  /*c730*/  IMAD.SHL.U32 R0, R20, 0x20, RZ ;  /* 0x0000002014007824 */ /* 0x004fd800078e00ff */
[----:B0-----:R-:W0:Y:S01]  /*c740*/  @P0 LDC R5, c[0x0][0x44c] ;  /* 0x00011300ff050b82 */ /* 0x001e220000000800 */
[----:B------:R-:W-:-:S05]  /*c750*/  LOP3.LUT R0, R11, 0x60, R0, 0xf8, !PT ;  /* 0x000000600b007812 */ /* 0x000fca00078ef800 */
[----:B---3--:R-:W-:Y:S02]  /*c760*/  IMAD R0, R12, 0xc0, R0 ;  /* 0x000000c00c007824 */ /* 0x008fe400078e0200 */
[----:B------:R-:W1:Y:S02]  /*c770*/  @P0 LDC R7, c[0x0][0x450] ;  /* 0x00011400ff070b82 */ /* 0x000e640000000800 */
[----:B------:R-:W-:-:S06]  /*c780*/  VIADD R9, R0, 0x80 ;  /* 0x0000008000097836 */ /* 0x000fcc0000000000 */
[----:B------:R-:W2:Y:S08]  /*c790*/  @P0 LDC R8, c[0x0][0x44c] ;  /* 0x00011300ff080b82 */ /* 0x000eb00000000800 */
[----:B------:R-:W3:Y:S01]  /*c7a0*/  @P0 LDC R4, c[0x0][0x450] ;  /* 0x00011400ff040b82 */ /* 0x000ee20000000800 */
[----:B0-----:R-:W-:Y:S01]  /*c7b0*/  @P0 IMAD.HI.U32 R6, R0, R5, RZ ;  /* 0x0000000500060227 */ /* 0x001fe200078e00ff */
[----:B------:R-:W-:-:S04]  /*c7c0*/  MOV R5, R0 ;  /* 0x0000000000057202 */ /* 0x000fc80000000f00 */
[----:B-1----:R-:W-:Y:S02]  /*c7d0*/  @P0 SHF.R.U32.HI R5, RZ, R7, R6 ;  /* 0x00000007ff050219 */ /* 0x002fe40000011606 */
[----:B------:R-:W-:-:S03]  /*c7e0*/  SHF.R.U32.HI R6, RZ, 0x3, R20 ;  /* 0x00000003ff067819 */ /* 0x000fc60000011614 */
[----:B------:R-:W-:Y:S01]  /*c7f0*/  IMAD.MOV R13, RZ, RZ, -R5 ;  /* 0x000000ffff0d7224 */ /* 0x000fe200078e0a05 */
[----:B------:R-:W-:Y:S01]  /*c800*/  LOP3.LUT R6, R6, 0x3, RZ, 0xc0, !PT ;  /* 0x0000000306067812 */ /* 0x000fe200078ec0ff */
[----:B--2---:R-:W-:-:S04]  /*c810*/  @P0 IMAD.HI.U32 R7, R9, R8, RZ ;  /* 0x0000000809070227 */ /* 0x004fc800078e00ff */
[----:B------:R-:W-:Y:S02]  /*c820*/  IMAD.MOV.U32 R8, RZ, RZ, R9 ;  /* 0x000000ffff087224 */ /* 0x000fe400078e0009 */
[----:B------:R-:W-:Y:S01]  /*c830*/  IMAD R13, R14, R13, R0 ;  /* 0x0000000d0e0d7224 */ /* 0x000fe200078e0200 */
[----:B---3--:R-:W-:Y:S01]  /*c840*/  @P0 SHF.R.U32.HI R8, RZ, R4, R7 ;  /* 0x00000004ff080219 */ /* 0x008fe20000011607 */
[----:B----4-:R-:W-:-:S03]  /*c850*/  IMAD R4, R29, R2, RZ ;  /* 0x000000021d047224 */ /* 0x010fc600078e02ff */
[----:B------:R-:W-:Y:S01]  /*c860*/  SHF.R.S32.HI R0, RZ, 0x1f, R13 ;  /* 0x0000001fff007819 */ /* 0x000fe2000001140d */
[C---:B-----5:R-:W-:Y:S01]  /*c870*/  IMAD R7, R21.reuse, R3, R4 ;  /* 0x0000000315077224 */ /* 0x060fe200078e0204 */
[----:B------:R-:W-:Y:S01]  /*c880*/  SHF.R.S32.HI R4, RZ, 0x1f, R5 ;  /* 0x0000001fff047819 */ /* 0x000fe20000011405 */
[----:B------:R-:W-:Y:S01]  /*c890*/  IMAD.WIDE.U32 R2, R21, R2, UR4 ;  /* 0x0000000415027e25 */ /* 0x000fe2000f8e0002 */
[----:B------:R-:W-:-:S03]  /*c8a0*/  ULDC.64 UR4, c[0x0][0x2d0] ;  /* 0x0000b40000047ab9 */ /* 0x000fc60000000a00 */
[----:B------:R-:W-:Y:S02]  /*c8b0*/  IMAD R4, R4, UR4, RZ ;  /* 0x0000000404047c24 */ /* 0x000fe4000f8e02ff */
[----:B------:R-:W-:Y:S02]  /*c8c0*/  IMAD.IADD R3, R3, 0x1, R7 ;  /* 0x0000000103037824 */ /* 0x000fe400078e0207 */
[C---:B------:R-:W-:Y:S02]  /*c8d0*/  IMAD R7, R5.reuse, UR5, R4 ;  /* 0x0000000505077c24 */ /* 0x040fe4000f8e0204 */
[----:B------:R-:W-:-:S04]  /*c8e0*/  IMAD.WIDE.U32 R4, R5, UR4, R2 ;  /* 0x0000000405047c25 */ /* 0x000fc8000f8e0002 */
[----:B------:R-:W-:Y:S02]  /*c8f0*/  IMAD R0, R0, UR6, RZ ;  /* 0x0000000600007c24 */ /* 0x000fe4000f8e02ff */
[----:B------:R-:W-:Y:S02]  /*c900*/  IMAD.IADD R5, R5, 0x1, R7 ;  /* 0x0000000105057824 */ /* 0x000fe400078e0207 */
[C---:B------:R-:W-:Y:S01]  /*c910*/  IMAD R7, R13.reuse, UR7, R0 ;  /* 0x000000070d077c24 */ /* 0x040fe2000f8e0200 */
[----:B------:R-:W-:Y:S01]  /*c920*/  SHF.L.U32 R0, R20, 0x3, RZ ;  /* 0x0000000314007819 */ /* 0x000fe200000006ff */
[----:B------:R-:W-:-:S03]  /*c930*/  IMAD.WIDE.U32 R4, R13, UR6, R4 ;  /* 0x000000060d047c25 */ /* 0x000fc6000f8e0004 */
[----:B------:R-:W-:Y:S01]  /*c940*/  LOP3.LUT R21, R0, 0x18, RZ, 0xc0, !PT ;  /* 0x0000001800157812 */ /* 0x000fe200078ec0ff */
[----:B------:R-:W-:Y:S01]  /*c950*/  IMAD.SHL.U32 R13, R28, 0x8, RZ ;  /* 0x000000081c0d7824 */ /* 0x000fe200078e00ff */
[----:B------:R-:W-:Y:S01]  /*c960*/  LOP3.LUT R0, R0, 0x20, RZ, 0xc0, !PT ;  /* 0x0000002000007812 */ /* 0x000fe200078ec0ff */
[----:B------:R-:W-:Y:S02]  /*c970*/  IMAD.IADD R7, R5, 0x1, R7 ;  /* 0x0000000105077824 */ /* 0x000fe400078e0207 */
[----:B------:R-:W-:Y:S01]  /*c980*/  IMAD.MOV R10, RZ, RZ, -R8 ;  /* 0x000000ffff0a7224 */ /* 0x000fe200078e0a08 */
[----:B------:R-:W-:Y:S01]  /*c990*/  LOP3.LUT R0, R0, 0x300, R13, 0xf8, !PT ;  /* 0x0000030000007812 */ /* 0x000fe200078ef80d */
[C---:B------:R-:W-:Y:S02]  /*c9a0*/  IMAD R13, R6.reuse, 0x40, R21 ;  /* 0x00000040060d7824 */ /* 0x040fe400078e0215 */
[----:B------:R-:W-:Y:S02]  /*c9b0*/  IMAD.SHL.U32 R6, R6, 0x8, RZ ;  /* 0x0000000806067824 */ /* 0x000fe400078e00ff */
[----:B------:R-:W-:-:S02]  /*c9c0*/  IMAD R5, R14, R10, R9 ;  /* 0x0000000a0e057224 */ /* 0x000fc400078e0209 */
[----:B------:R-:W-:Y:S01]  /*c9d0*/  IMAD.WIDE.U32 R2, R8, UR4, R2 ;  /* 0x0000000408027c25 */ /* 0x000fe2000f8e0002 */
[----:B------:R-:W-:Y:S02]  /*c9e0*/  LOP3.LUT R0, R0, R13, R6, 0xf6, !PT ;  /* 0x0000000d00007212 */ /* 0x000fe400078ef606 */
[----:B------:R-:W-:-:S04]  /*c9f0*/  LEA R6, P0, R4, UR8, 0x1 ;  /* 0x0000000804067c11 */ /* 0x000fc8000f8008ff */
[----:B------:R-:W-:Y:S02]  /*ca00*/  LEA.HI.X R7, R4, UR9, R7, 0x1, P0 ;  /* 0x0000000904077c11 */ /* 0x000fe400080f0c07 */
[----:B------:R-:W-:-:S05]  /*ca10*/  SHF.R.S32.HI R4, RZ, 0x1f, R8 ;  /* 0x0000001fff047819 */ /* 0x000fca0000011408 */
[----:B------:R-:W-:Y:S01]  /*ca20*/  IMAD R9, R4, UR4, RZ ;  /* 0x0000000404097c24 */ /* 0x000fe2000f8e02ff */
[----:B------:R-:W-:Y:S01]  /*ca30*/  SHF.R.S32.HI R4, RZ, 0x1f, R5 ;  /* 0x0000001fff047819 */ /* 0x000fe20000011405 */
[----:B------:R-:W-:Y:S02]  /*ca40*/  ULDC UR4, c[0x0][0x2b8] ;  /* 0x0000ae0000047ab9 */ /* 0x000fe40000000800 */
[----:B------:R-:W-:Y:S01]  /*ca50*/  IMAD R9, R8, UR5, R9 ;  /* 0x0000000508097c24 */ /* 0x000fe2000f8e0209 */
[----:B------:R-:W-:Y:S01]  /*ca60*/  ISETP.GE.AND P2, PT, R21, UR4, PT ;  /* 0x0000000415007c0c */ /* 0x000fe2000bf46270 */
[----:B------:R-:W-:-:S03]  /*ca70*/  IMAD R4, R4, UR6, RZ ;  /* 0x0000000604047c24 */ /* 0x000fc6000f8e02ff */
[----:B------:R-:W-:Y:S01]  /*ca80*/  IADD3 R3, R3, R9, RZ ;  /* 0x0000000903037210 */ /* 0x000fe20007ffe0ff */
[----:B------:R-:W-:Y:S01]  /*ca90*/  IMAD R9, R5, UR7, R4 ;  /* 0x0000000705097c24 */ /* 0x000fe2000f8e0204 */
[----:B------:R-:W-:Y:S01]  /*caa0*/  LOP3.LUT R4, R21, 0x20, RZ, 0xfc, !PT ;  /* 0x0000002015047812 */ /* 0x000fe200078efcff */
[----:B------:R-:W-:-:S03]  /*cab0*/  IMAD.WIDE.U32 R2, R5, UR6, R2 ;  /* 0x0000000605027c25 */ /* 0x000fc6000f8e0002 */
[----:B------:R-:W-:Y:S02]  /*cac0*/  ISETP.GE.AND P0, PT, R4, UR4, PT ;  /* 0x0000000404007c0c */ /* 0x000fe4000bf06270 */
[----:B------:R-:W-:Y:S01]  /*cad0*/  LOP3.LUT R4, R21, 0x40, RZ, 0xfc, !PT ;  /* 0x0000004015047812 */ /* 0x000fe200078efcff */
[----:B------:R-:W-:Y:S01]  /*cae0*/  IMAD.IADD R3, R3, 0x1, R9 ;  /* 0x0000000103037824 */ /* 0x000fe200078e0209 */
[----:B------:R-:W-:Y:S02]  /*caf0*/  LEA R20, P3, R2, UR8, 0x1 ;  /* 0x0000000802147c11 */ /* 0x000fe4000f8608ff */
[----:B------:R-:W-:Y:S01]  /*cb00*/  ISETP.GE.AND P1, PT, R4, UR4, PT ;  /* 0x0000000404007c0c */ /* 0x000fe2000bf26270 */
[----:B------:R-:W-:Y:S01]  /*cb10*/  UMOV UR4, 0xffffffff ;  /* 0xffffffff00047882 */ /* 0x000fe20000000000 */
[----:B------:R-:W-:Y:S02]  /*cb20*/  LEA.HI.X R10, R2, UR9, R3, 0x1, P3 ;  /* 0x00000009020a7c11 */ /* 0x000fe400098f0c03 */
[----:B------:R-:W-:Y:S09]  /*cb30*/  BRA.DIV UR4, `(.L_x_50) ;  /* 0x0000002e04687947 */ /* 0x000ff2000b800000 */
[----:B------:R-:W0:Y:S01]  /*cb40*/  S2R R2, SR_CTAID.X ;  /* 0x0000000000027919 */ /* 0x000e220000002500 */
[----:B------:R-:W1:Y:S01]  /*cb50*/  LDC R4, c[0x0][0x448] ;  /* 0x00011200ff047b82 */ /* 0x000e620000000800 */
[----:B------:R-:W-:Y:S01]  /*cb60*/  ULDC UR4, c[0x0][0x288] ;  /* 0x0000a20000047ab9 */ /* 0x000fe20000000800 */
[----:B------:R-:W-:Y:S04]  /*cb70*/  SHFL.IDX PT, R3, R7, RZ, 0x1c1f ;  /* 0x001c1fff07037589 */ /* 0x000fe800000e0000 */
[----:B------:R-:W-:Y:S04]  /*cb80*/  SHFL.IDX PT, R5, R7, 0x1, 0x1c1f ;  /* 0x003c1f0007057f89 */ /* 0x000fe800000e0000 */
[----:B------:R-:W-:Y:S01]  /*cb90*/  SHFL.IDX PT, R14, R6, 0x2, 0x1c1f ;  /* 0x005c1f00060e7f89 */ /* 0x000fe200000e0000 */
[----:B-1----:R-:W-:-:S03]  /*cba0*/  IMAD R9, R4, UR4, RZ ;  /* 0x0000000404097c24 */ /* 0x002fc6000f8e02ff */
[----:B------:R-:W-:Y:S01]  /*cbb0*/  SHFL.IDX PT, R4, R6, 0x1, 0x1c1f ;  /* 0x003c1f0006047f89 */ /* 0x000fe200000e0000 */
[----:B0-----:R-:W-:-:S03]  /*cbc0*/  IMAD R8, R2, 0xc0, R11 ;  /* 0x000000c002087824 */ /* 0x001fc600078e020b */
[----:B------:R-:W0:Y:S01]  /*cbd0*/  SHFL.IDX PT, R2, R6, RZ, 0x1c1f ;  /* 0x001c1fff06027589 */ /* 0x000e2200000e0000 */
[C---:B------:R-:W-:Y:S01]  /*cbe0*/  VIADD R12, R8.reuse, 0x20 ;  /* 0x00000020080c7836 */ /* 0x040fe20000000000 */
[----:B------:R-:W-:-:S13]  /*cbf0*/  ISETP.GE.AND P3, PT, R8, R9, PT ;  /* 0x000000090800720c */ /* 0x000fda0003f66270 */
[----:B------:R-:W-:Y:S01]  /*cc00*/  @!P3 LEA R29, R0, UR40, 0x1 ;  /* 0x00000028001dbc11 */ /* 0x000fe2000f8e08ff */
[----:B0-----:R-:W-:-:S05]  /*cc10*/  @!P3 IMAD.WIDE.U32 R2, R21, 0x2, R2 ;  /* 0x000000021502b825 */ /* 0x001fca00078e0002 */
[----:B------:R-:W-:Y:S04]  /*cc20*/  @!P3 LDGSTS.E.BYPASS.LTC128B.128 [R29+0xda00], desc[UR38][R2.64], !P2 ;  /* 0x0da00000021dbfae */ /* 0x000fe8000d101d66 */
[----:B------:R-:W-:Y:S04]  /*cc30*/  @!P3 LDGSTS.E.BYPASS.LTC128B.128 [R29+0x10a00], desc[UR38][R2.64+0x40], !P0 ;  /* 0x10a00040021dbfae */ /* 0x000fe8000c101d66 */
[----:B------:R0:W-:Y:S01]  /*cc40*/  @!P3 LDGSTS.E.BYPASS.LTC128B.128 [R29+0x13a00], desc[UR38][R2.64+0x80], !P1 ;  /* 0x13a00080021dbfae */ /* 0x0001e2000c901d66 */
[----:B------:R-:W-:Y:S01]  /*cc50*/  ISETP.GE.AND P3, PT, R12, R9, PT ;  /* 0x000000090c00720c */ /* 0x000fe20003f66270 */
[----:B------:R-:W-:-:S05]  /*cc60*/  VIADD R12, R8, 0x40 ;  /* 0x00000040080c7836 */ /* 0x000fca0000000000 */
[-C--:B------:R-:W-:Y:S02]  /*cc70*/  ISETP.GE.AND P4, PT, R12, R9.reuse, PT ;  /* 0x000000090c00720c */ /* 0x080fe40003f86270 */
[----:B------:R-:W-:Y:S01]  /*cc80*/  IADD3 R12, R8, 0x60, RZ ;  /* 0x00000060080c7810 */ /* 0x000fe20007ffe0ff */
[----:B0-----:R-:W0:Y:S04]  /*cc90*/  SHFL.IDX PT, R2, R7, 0x2, 0x1c1f ;  /* 0x005c1f0007027f89 */ /* 0x001e2800000e0000 */
[----:B------:R-:W-:Y:S01]  /*cca0*/  @!P3 IMAD.WIDE.U32 R4, R21, 0x2, R4 ;  /* 0x000000021504b825 */ /* 0x000fe200078e0004 */
[----:B------:R-:W-:Y:S01]  /*ccb0*/  @!P3 LEA R29, R0, UR40, 0x1 ;  /* 0x00000028001dbc11 */ /* 0x000fe2000f8e08ff */
[----:B------:R-:W-:Y:S04]  /*ccc0*/  SHFL.IDX PT, R7, R7, 0x3, 0x1c1f ;  /* 0x007c1f0007077f89 */ /* 0x000fe800000e0000 */
[----:B------:R-:W-:Y:S04]  /*ccd0*/  @!P3 LDGSTS.E.BYPASS.LTC128B.128 [R29+0xe200], desc[UR38][R4.64], !P2 ;  /* 0x0e200000041dbfae */ /* 0x000fe8000d101d66 */
[----:B------:R-:W-:Y:S04]  /*cce0*/  @!P3 LDGSTS.E.BYPASS.LTC128B.128 [R29+0x11200], desc[UR38][R4.64+0x40], !P0 ;  /* 0x11200040041dbfae */ /* 0x000fe8000c101d66 */
[----:B------:R1:W-:Y:S01]  /*ccf0*/  @!P3 LDGSTS.E.BYPASS.LTC128B.128 [R29+0x14200], desc[UR38][R4.64+0x80], !P1 ;  /* 0x14200080041dbfae */ /* 0x0003e2000c901d66 */
[----:B------:R-:W-:Y:S01]  /*cd00*/  ISETP.GE.AND P3, PT, R12, R9, PT ;  /* 0x000000090c00720c */ /* 0x000fe20003f66270 */
[----:B0-----:R-:W-:-:S02]  /*cd10*/  IMAD.MOV.U32 R3, RZ, RZ, R2 ;  /* 0x000000ffff037224 */ /* 0x001fc400078e0002 */
[----:B------:R-:W-:Y:S02]  /*cd20*/  IMAD.MOV.U32 R2, RZ, RZ, R14 ;  /* 0x000000ffff027224 */ /* 0x000fe400078e000e */
[----:B------:R-:W0:Y:S01]  /*cd30*/  SHFL.IDX PT, R14, R6, 0x3, 0x1c1f ;  /* 0x007c1f00060e7f89 */ /* 0x000e2200000e0000 */
[----:B-1----:R-:W-:Y:S01]  /*cd40*/  @!P4 LEA R5, R0, UR40, 0x1 ;  /* 0x000000280005cc11 */ /* 0x002fe2000f8e08ff */
[----:B------:R-:W-:Y:S02]  /*cd50*/  @!P4 IMAD.WIDE.U32 R2, R21, 0x2, R2 ;  /* 0x000000021502c825 */ /* 0x000fe400078e0002 */
[----:B------:R-:W-:Y:S02]  /*cd60*/  SHFL.IDX PT, R29, R10, RZ, 0x1c1f ;  /* 0x001c1fff0a1d7589 */ /* 0x000fe400000e0000 */
[----:B------:R-:W-:Y:S02]  /*cd70*/  VIADD R4, R8, 0x80 ;  /* 0x0000008008047836 */ /* 0x000fe40000000000 */
[----:B------:R-:W1:Y:S04]  /*cd80*/  SHFL.IDX PT, R6, R20, RZ, 0x1c1f ;  /* 0x001c1fff14067589 */ /* 0x000e6800000e0000 */
[----:B------:R-:W-:Y:S04]  /*cd90*/  @!P4 LDGSTS.E.BYPASS.LTC128B.128 [R5+0xea00], desc[UR38][R2.64], !P2 ;  /* 0x0ea000000205cfae */ /* 0x000fe8000d101d66 */
[----:B------:R-:W-:Y:S04]  /*cda0*/  @!P4 LDGSTS.E.BYPASS.LTC128B.128 [R5+0x11a00], desc[UR38][R2.64+0x40], !P0 ;  /* 0x11a000400205cfae */ /* 0x000fe8000c101d66 */
[----:B------:R2:W-:Y:S01]  /*cdb0*/  @!P4 LDGSTS.E.BYPASS.LTC128B.128 [R5+0x14a00], desc[UR38][R2.64+0x80], !P1 ;  /* 0x14a000800205cfae */ /* 0x0005e2000c901d66 */
[----:B------:R-:W-:Y:S01]  /*cdc0*/  ISETP.GE.AND P4, PT, R4, R9, PT ;  /* 0x000000090400720c */ /* 0x000fe20003f86270 */
[----:B0-----:R-:W-:-:S02]  /*cdd0*/  IMAD.MOV.U32 R4, RZ, RZ, R14 ;  /* 0x000000ffff047224 */ /* 0x001fc400078e000e */
[----:B------:R-:W0:Y:S04]  /*cde0*/  SHFL.IDX PT, R10, R10, 0x1, 0x1c1f ;  /* 0x003c1f000a0a7f89 */ /* 0x000e2800000e0000 */
[----:B------:R3:W4:Y:S01]  /*cdf0*/  SHFL.IDX PT, R14, R20, 0x1, 0x1c1f ;  /* 0x003c1f00140e7f89 */ /* 0x00072200000e0000 */
[----:B--2---:R-:W-:Y:S01]  /*ce00*/  IMAD.MOV.U32 R5, RZ, RZ, R7 ;  /* 0x000000ffff057224 */ /* 0x004fe200078e0007 */
[C---:B------:R-:W-:Y:S01]  /*ce10*/  @!P3 LEA R7, R0.reuse, UR40, 0x1 ;  /* 0x000000280007bc11 */ /* 0x040fe2000f8e08ff */
[----:B-1----:R-:W-:Y:S01]  /*ce20*/  IMAD.MOV.U32 R2, RZ, RZ, R6 ;  /* 0x000000ffff027224 */ /* 0x002fe200078e0006 */
[----:B------:R-:W-:Y:S01]  /*ce30*/  MOV R6, 0x1 ;  /* 0x0000000100067802 */ /* 0x000fe20000000f00 */
[----:B------:R-:W-:Y:S01]  /*ce40*/  IMAD.MOV.U32 R3, RZ, RZ, R29 ;  /* 0x000000ffff037224 */ /* 0x000fe200078e001d */
[----:B------:R-:W-:Y:S01]  /*ce50*/  @!P4 LEA R29, R0, UR40, 0x1 ;  /* 0x00000028001dcc11 */ /* 0x000fe2000f8e08ff */
[----:B------:R-:W-:-:S04]  /*ce60*/  @!P3 IMAD.WIDE.U32 R4, R21, 0x2, R4 ;  /* 0x000000021504b825 */ /* 0x000fc800078e0004 */
[----:B------:R-:W-:Y:S01]  /*ce70*/  @!P4 IMAD.WIDE.U32 R2, R21, 0x2, R2 ;  /* 0x000000021502c825 */ /* 0x000fe200078e0002 */
[----:B------:R3:W-:Y:S04]  /*ce80*/  @!P3 LDGSTS.E.BYPASS.LTC128B.128 [R7+0xf200], desc[UR38][R4.64], !P2 ;  /* 0x0f2000000407bfae */ /* 0x0007e8000d101d66 */
[----:B------:R3:W-:Y:S04]  /*ce90*/  @!P3 LDGSTS.E.BYPASS.LTC128B.128 [R7+0x12200], desc[UR38][R4.64+0x40], !P0 ;  /* 0x122000400407bfae */ /* 0x0007e8000c101d66 */
[----:B------:R3:W-:Y:S04]  /*cea0*/  @!P3 LDGSTS.E.BYPASS.LTC128B.128 [R7+0x15200], desc[UR38][R4.64+0x80], !P1 ;  /* 0x152000800407bfae */ /* 0x0007e8000c901d66 */
[----:B------:R3:W-:Y:S04]  /*ceb0*/  @!P4 LDGSTS.E.BYPASS.LTC128B.128 [R29+0xfa00], desc[UR38][R2.64], !P2 ;  /* 0x0fa00000021dcfae */ /* 0x0007e8000d101d66 */
[----:B------:R3:W-:Y:S04]  /*cec0*/  @!P4 LDGSTS.E.BYPASS.LTC128B.128 [R29+0x12a00], desc[UR38][R2.64+0x40], !P0 ;  /* 0x12a00040021dcfae */ /* 0x0007e8000c101d66 */
[----:B0---4-:R3:W-:Y:S02]  /*ced0*/  @!P4 LDGSTS.E.BYPASS.LTC128B.128 [R29+0x15a00], desc[UR38][R2.64+0x80], !P1 ;  /* 0x15a00080021dcfae */ /* 0x0117e4000c901d66 */
.L_x_144:
[----:B------:R-:W-:Y:S01]  /*cee0*/  VIADD R8, R8, 0xa0 ;  /* 0x000000a008087836 */ /* 0x000fe20000000000 */
[----:B------:R-:W-:Y:S01]  /*cef0*/  BSSY B0, `(.L_x_51) ;  /* 0x000000e000007945 */ /* 0x000fe20003800000 */
[----:B---3--:R-:W-:Y:S02]  /*cf00*/  IMAD.MOV.U32 R4, RZ, RZ, 0x1 ;  /* 0x00000001ff047424 */ /* 0x008fe400078e00ff */
[----:B------:R-:W-:Y:S01]  /*cf10*/  IMAD.MOV.U32 R2, RZ, RZ, R14 ;  /* 0x000000ffff027224 */ /* 0x000fe200078e000e */
[----:B------:R-:W-:Y:S01]  /*cf20*/  ISETP.GE.AND P3, PT, R8, R9, PT ;  /* 0x000000090800720c */ /* 0x000fe20003f66270 */
[----:B------:R-:W-:-:S12]  /*cf30*/  IMAD.MOV.U32 R3, RZ, RZ, R10 ;  /* 0x000000ffff037224 */ /* 0x000fd800078e000a */
[----:B------:R-:W-:Y:S05]  /*cf40*/  @P3 BRA `(.L_x_52) ;  /* 0x0000000000203947 */ /* 0x000fea0003800000 */
[----:B------:R-:W-:Y:S01]  /*cf50*/  IMAD.WIDE.U32 R2, R21, 0x2, R2 ;  /* 0x0000000215027825 */ /* 0x000fe200078e0002 */
[----:B------:R-:W-:-:S05]  /*cf60*/  LEA R5, R0, UR40, 0x1 ;  /* 0x0000002800057c11 */ /* 0x000fca000f8e08ff */
[----:B------:R-:W-:Y:S01]  /*cf70*/  @!PT LDS RZ, [RZ] ;  /* 0x00000000fffff984 */ /* 0x000fe20000000800 */
[----:B------:R-:W-:Y:S01]  /*cf80*/  @!PT LDS RZ, [RZ] ;  /* 0x00000000fffff984 */ /* 0x000fe20000000800 */
[----:B------:R-:W-:Y:S01]  /*cf90*/  @!PT LDS RZ, [RZ] ;  /* 0x00000000fffff984 */ /* 0x000fe20000000800 */
[----:B------:R0:W-:Y:S04]  /*cfa0*/  LDGSTS.E.BYPASS.LTC128B.128 [R5+0x10200], desc[UR38][R2.64], !P2 ;  /* 0x1020000002057fae */ /* 0x0001e8000d101d66 */
[----:B------:R0:W-:Y:S04]  /*cfb0*/  LDGSTS.E.BYPASS.LTC128B.128 [R5+0x13200], desc[UR38][R2.64+0x40], !P0 ;  /* 0x1320004002057fae */ /* 0x0001e8000c101d66 */
[----:B------:R0:W-:Y:S02]  /*cfc0*/  LDGSTS.E.BYPASS.LTC128B.128 [R5+0x16200], desc[UR38][R2.64+0x80], !P1 ;  /* 0x1620008002057fae */ /* 0x0001e4000c901d66 */
.L_x_52:
[----:B------:R-:W-:Y:S05]  /*cfd0*/  BSYNC B0 ;  /* 0x0000000000007941 */ /* 0x000fea0003800000 */
.L_x_51:
[----:B------:R-:W-:Y:S01]  /*cfe0*/  NOP ;  /* 0x0000000000007918 */ /* 0x000fe20000000000 */
[----:B------:R-:W-:Y:S01]  /*cff0*/  SYNCS.ARRIVE.TRANS64.RED.A0T1 RZ, [UR40+0x31c00], RZ ;  /* 0x031c00ffffff79a7 */ /* 0x000fe20008200428 */
[----:B------:R-:W-:Y:S01]  /*d000*/  SHF.L.U32 R0, R4, 0x1f, RZ ;  /* 0x0000001f04007819 */ /* 0x000fe200000006ff */
[----:B------:R-:W-:Y:S01]  /*d010*/  ARRIVES.LDGSTSBAR.64.TRANSCNT [UR40+0x31c00] ;  /* 0x031c0000ff0079b0 */ /* 0x000fe20008000aa8 */
[----:B------:R-:W-:Y:S01]  /*d020*/  NOP ;  /* 0x0000000000007918 */ /* 0x000fe20000000000 */
[----:B------:R-:W-:Y:S01]  /*d030*/  SYNCS.ARRIVE.TRANS64.A1T0 RZ, [UR40+0x31c00], RZ ;  /* 0x031c00ffffff79a7 */ /* 0x000fe20008100028 */
[----:B------:R-:W-:-:S05]  /*d040*/  VIADD R8, R26, 0xfffffffe ;  /* 0xfffffffe1a087836 */ /* 0x000fca0000000000 */
[----:B------:R-:W-:Y:S01]  /*d050*/  ISETP.GE.AND P1, PT, R8, R24, PT ;  /* 0x000000180800720c */ /* 0x000fe20003f26270 */
[----:B------:R-:W1:Y:S02]  /*d060*/  SYNCS.PHASECHK.TRANS64.TRYWAIT P0, [UR40+0x31c20], R0 ;  /* 0x031c2000ff0075a7 */ /* 0x000e640008000168 */
[----:B-1----:R-:W-:Y:S10]  /*d070*/  @!P0 BRA `(.L_x_53) ;  /* 0x0000003000108947 */ /* 0x002ff40003800000 */
.L_x_145:
[----:B0-----:R-:W-:Y:S01]  /*d080*/  MOV R0, RZ ;  /* 0x000000ff00007202 */ /* 0x001fe20000000f00 */
[----:B------:R-:W-:Y:S06]  /*d090*/  @!P1 BRA `(.L_x_54) ;  /* 0x0000001c00609947 */ /* 0x000fec0003800000 */
[----:B------:R-:W-:Y:S01]  /*d0a0*/  UIADD3 UR4, UR42, 0x1, URZ ;  /* 0x000000012a047890 */ /* 0x000fe2000fffe03f */
[----:B------:R-:W0:Y:S01]  /*d0b0*/  S2R R4, SR_TID.X ;  /* 0x0000000000047919 */ /* 0x000e220000002100 */
[----:B------:R-:W-:Y:S01]  /*d0c0*/  LOP3.LUT R24, RZ, R24, RZ, 0x33, !PT ;  /* 0x00000018ff187212 */ /* 0x000fe200078e33ff */
[----:B------:R-:W-:-:S03]  /*d0d0*/  IMAD.MOV.U32 R6, RZ, RZ, 0x1 ;  /* 0x00000001ff067424 */ /* 0x000fc600078e00ff */
[----:B------:R-:W-:-:S05]  /*d0e0*/  IMAD R25, R25, UR4, RZ ;  /* 0x0000000419197c24 */ /* 0x000fca000f8e02ff */
[----:B------:R-:W-:-:S04]  /*d0f0*/  VIMNMX R25, R25, UR41, PT ;  /* 0x0000002919197c48 */ /* 0x000fc8000bfe0100 */
[----:B------:R-:W-:Y:S01]  /*d100*/  LOP3.LUT R2, RZ, R25, RZ, 0x33, !PT ;  /* 0x00000019ff027212 */ /* 0x000fe200078e33ff */
[----:B------:R-:W-:-:S05]  /*d110*/  IMAD.MOV R3, RZ, RZ, -R25 ;  /* 0x000000ffff037224 */ /* 0x000fca00078e0a19 */
[----:B------:R-:W-:-:S05]  /*d120*/  VIADDMNMX R24, R3, 0x1, R24, !PT ;  /* 0x0000000103187846 */ /* 0x000fca0007800118 */
[----:B------:R-:W-:Y:S02]  /*d130*/  VIADD R3, R24, 0xfffffffe ;  /* 0xfffffffe18037836 */ /* 0x000fe40000000000 */
[----:B------:R-:W-:-:S03]  /*d140*/  IMAD.IADD R9, R25, 0x1, R24 ;  /* 0x0000000119097824 */ /* 0x000fc600078e0218 */
[----:B------:R-:W-:Y:S02]  /*d150*/  ISETP.NE.AND P0, PT, R3, R2, PT ;  /* 0x000000020300720c */ /* 0x000fe40003f05270 */
[----:B0-----:R-:W-:Y:S01]  /*d160*/  LOP3.LUT R7, R4, 0x1f, RZ, 0xc0, !PT ;  /* 0x0000001f04077812 */ /* 0x001fe200078ec0ff */
[----:B------:R-:W-:Y:S01]  /*d170*/  IMAD.MOV.U32 R4, RZ, RZ, R16 ;  /* 0x000000ffff047224 */ /* 0x000fe200078e0010 */
[----:B------:R-:W-:-:S09]  /*d180*/  LOP3.LUT R10, R9, 0x1, RZ, 0xc0, !PT ;  /* 0x00000001090a7812 */ /* 0x000fd200078ec0ff */
[----:B------:R-:W-:Y:S05]  /*d190*/  @!P0 BRA `(.L_x_55) ;  /* 0x0000001000cc8947 */ /* 0x000fea0003800000 */
[----:B------:R-:W-:Y:S01]  /*d1a0*/  BSSY B0, `(.L_x_55) ;  /* 0x0000132000007945 */ /* 0x000fe20003800000 */
[----:B------:R-:W-:Y:S01]  /*d1b0*/  IADD3 R9, R9, -R10, RZ ;  /* 0x8000000a09097210 */ /* 0x000fe20007ffe0ff */
[----:B------:R-:W-:Y:S02]  /*d1c0*/  IMAD.MOV.U32 R11, RZ, RZ, 0x1 ;  /* 0x00000001ff0b7424 */ /* 0x000fe400078e00ff */
[----:B------:R-:W-:-:S07]  /*d1d0*/  IMAD.MOV.U32 R4, RZ, RZ, R16 ;  /* 0x000000ffff047224 */ /* 0x000fce00078e0010 */
.L_x_90:
[----:B------:R-:W-:Y:S01]  /*d1e0*/  ISETP.NE.AND P0, PT, R22, RZ, PT ;  /* 0x000000ff1600720c */ /* 0x000fe20003f05270 */
[----:B------:R-:W-:Y:S01]  /*d1f0*/  VIADD R9, R9, 0xfffffffe ;  /* 0xfffffffe09097836 */ /* 0x000fe20000000000 */
[----:B------:R-:W-:Y:S04]  /*d200*/  BSSY B1, `(.L_x_56) ;  /* 0x0000093000017945 */ /* 0x000fe80003800000 */
[----:B------:R-:W-:-:S07]  /*d210*/  ISETP.NE.AND P1, PT, R9, RZ, PT ;  /* 0x000000ff0900720c */ /* 0x000fce0003f25270 */
[----:B------:R-:W-:Y:S06]  /*d220*/  @!P0 BRA `(.L_x_57) ;  /* 0x0000000800408947 */ /* 0x000fec0003800000 */
[----:B------:R-:W-:Y:S01]  /*d230*/  ISETP.NE.AND P0, PT, R23, RZ, PT ;  /* 0x000000ff1700720c */ /* 0x000fe20003f05270 */
[----:B------:R-:W-:Y:S01]  /*d240*/  IMAD.MOV.U32 R13, RZ, RZ, R8 ;  /* 0x000000ffff0d7224 */ /* 0x000fe200078e0008 */
[----:B------:R-:W-:-:S11]  /*d250*/  SHF.L.U32 R6, R11, 0x1f, RZ ;  /* 0x0000001f0b067819 */ /* 0x000fd600000006ff */
[----:B------:R-:W-:Y:S05]  /*d260*/  @!P0 BRA `(.L_x_58) ;  /* 0x00000000004c8947 */ /* 0x000fea0003800000 */
        /* <DEDUP_REMOVED lines=9> */
[----:B------:R-:W-:Y:S02]  /*d300*/  SHF.R.S32.HI R3, RZ, 0x1f, R15 ;  /* 0x0000001fff037819 */ /* 0x000fe4000001140f */
[----:B------:R-:W-:-:S05]  /*d310*/  MOV R2, R15 ;  /* 0x0000000f00027202 */ /* 0x000fca0000000f00 */
[----:B------:R-:W-:Y:S01]  /*d320*/  IMAD.WIDE.U32 R2, R18, UR4, R2 ;  /* 0x0000000412027c25 */ /* 0x000fe2000f8e0002 */
[----:B------:R-:W-:-:S03]  /*d330*/  ULDC.64 UR4, c[0x0][0x418] ;  /* 0x0001060000047ab9 */ /* 0x000fc60000000a00 */
[----:B------:R-:W-:Y:S01]  /*d340*/  IMAD.IADD R3, R5, 0x1, R3 ;  /* 0x0000000105037824 */ /* 0x000fe200078e0203 */
[----:B------:R-:W-:-:S04]  /*d350*/  LEA R4, P0, R2, UR4, 0x2 ;  /* 0x0000000402047c11 */ /* 0x000fc8000f8010ff */
[----:B------:R-:W-:-:S05]  /*d360*/  LEA.HI.X R5, R2, UR5, R3, 0x2, P0 ;  /* 0x0000000502057c11 */ /* 0x000fca00080f1403 */
[----:B------:R0:W5:Y:S01]  /*d370*/  LDG.E R4, desc[UR38][R4.64] ;  /* 0x0000002604047981 */ /* 0x000162000c1e1900 */
[----:B------:R-:W-:-:S04]  /*d380*/  IMAD.MOV R2, RZ, RZ, -R15 ;  /* 0x000000ffff027224 */ /* 0x000fc800078e0a0f */
[----:B------:R-:W-:-:S07]  /*d390*/  IMAD R13, R13, R2, R8 ;  /* 0x000000020d0d7224 */ /* 0x000fce00078e0208 */
.L_x_58:
[----:B------:R-:W1:Y:S01]  /*d3a0*/  SYNCS.PHASECHK.TRANS64.TRYWAIT P0, [UR40+0x31c48], R6 ;  /* 0x031c4806ff0075a7 */ /* 0x000e620008000168 */
[----:B------:R-:W-:Y:S01]  /*d3b0*/  BSSY B2, `(.L_x_59) ;  /* 0x0000003000027945 */ /* 0x000fe20003800000 */
[----:B------:R-:W-:-:S03]  /*d3c0*/  ISETP.NE.AND P2, PT, R28, RZ, PT ;  /* 0x000000ff1c00720c */ /* 0x000fc60003f45270 */
[----:B-1----:R-:W-:Y:S10]  /*d3d0*/  @!P0 BRA `(.L_x_60) ;  /* 0x0000002c00508947 */ /* 0x002ff40003800000 */
.L_x_146:
[----:B------:R-:W-:Y:S05]  /*d3e0*/  BSYNC B2 ;  /* 0x0000000000027941 */ /* 0x000fea0003800000 */
.L_x_59:
[----:B------:R-:W-:Y:S04]  /*d3f0*/  BSSY B2, `(.L_x_61) ;  /* 0x0000007000027945 */ /* 0x000fe80003800000 */
[----:B------:R-:W-:Y:S05]  /*d400*/  @P2 BRA `(.L_x_62) ;  /* 0x0000000000142947 */ /* 0x000fea0003800000 */
[----:B------:R-:W-:Y:S01]  /*d410*/  ISETP.NE.AND P0, PT, R7, RZ, PT ;  /* 0x000000ff0700720c */ /* 0x000fe20003f05270 */
[----:B------:R-:W-:-:S04]  /*d420*/  IMAD.MOV.U32 R2, RZ, RZ, 0x6c00 ;  /* 0x00006c00ff027424 */ /* 0x000fc800078e00ff */
[----:B------:R2:W-:Y:S08]  /*d430*/  SYNCS.ARRIVE.TRANS64 RZ, [UR40+0x31c38], R2 ;  /* 0x031c3802ffff79a7 */ /* 0x0005f00008000028 */
[----:B--2---:R-:W-:Y:S05]  /*d440*/  @!P0 BRA `(.L_x_62) ;  /* 0x0000000000048947 */ /* 0x004fea0003800000 */
[----:B------:R-:W-:Y:S01]  /*d450*/  BPT.TRAP 0x1 ;  /* 0x000000040000795c */ /* 0x000fe20000300000 */
.L_x_62:
[----:B------:R-:W-:Y:S05]  /*d460*/  BSYNC B2 ;  /* 0x0000000000027941 */ /* 0x000fea0003800000 */
.L_x_61:
[----:B0-----:R-:W-:Y:S01]  /*d470*/  IMAD.MOV.U32 R5, RZ, RZ, RZ ;  /* 0x000000ffff057224 */ /* 0x001fe200078e00ff */
[----:B------:R-:W-:Y:S01]  /*d480*/  ULDC.64 UR4, c[0x0][0x198] ;  /* 0x0000660000047ab9 */ /* 0x000fe20000000a00 */
[----:B------:R-:W-:Y:S01]  /*d490*/  PLOP3.LUT P0, PT, PT, PT, PT, 0x80, 0x0 ;  /* 0x000000000000781c */ /* 0x000fe20003f0f070 */
[----:B------:R-:W-:Y:S01]  /*d4a0*/  UIADD3 UR4, UP0, UR4, 0x370, URZ ;  /* 0x0000037004047890 */ /* 0x000fe2000ff1e03f */
[----:B------:R-:W-:Y:S01]  /*d4b0*/  IMAD R2, R13, 0x90, RZ ;  /* 0x000000900d027824 */ /* 0x000fe200078e02ff */
[----:B------:R-:W-:Y:S01]  /*d4c0*/  R2UR UR34, R5 ;  /* 0x00000000052272ca */ /* 0x000fe200000e0000 */
[----:B------:R-:W-:Y:S02]  /*d4d0*/  UIADD3 UR32, UR40, 0x1d600, URZ ;  /* 0x0001d60028207890 */ /* 0x000fe4000fffe03f */
[----:B------:R-:W-:Y:S02]  /*d4e0*/  UIADD3 UR33, UR40, 0x31c38, URZ ;  /* 0x00031c3828217890 */ /* 0x000fe4000fffe03f */
[----:B------:R-:W-:Y:S01]  /*d4f0*/  UIADD3.X UR5, URZ, UR5, URZ, UP0, !UPT ;  /* 0x000000053f057290 */ /* 0x000fe200087fe43f */
[----:B------:R-:W-:Y:S01]  /*d500*/  UMOV UR6, 0x0 ;  /* 0x0000000000067882 */ /* 0x000fe20000000000 */
[----:B------:R-:W-:-:S10]  /*d510*/  UMOV UR7, 0x14f00000 ;  /* 0x14f0000000077882 */ /* 0x000fd40000000000 */
.L_x_63:
[----:B------:R-:W-:-:S13]  /*d520*/  @P0 ELECT P3, URZ, PT ;  /* 0x00000000003f082f */ /* 0x000fda0003860000 */
[----:B-----5:R-:W-:Y:S02]  /*d530*/  @P3 R2UR UR37, R4 ;  /* 0x00000000042532ca */ /* 0x020fe400000e0000 */
[----:B------:R-:W-:Y:S02]  /*d540*/  @P3 R2UR UR35, R2 ;  /* 0x00000000022332ca */ /* 0x000fe400000e0000 */
[----:B------:R-:W-:Y:S02]  /*d550*/  @P3 PLOP3.LUT P0, PT, P3, PT, PT, 0x8, 0x0 ;  /* 0x000000000000381c */ /* 0x000fe40001f0e170 */
[----:B------:R-:W-:-:S09]  /*d560*/  PLOP3.LUT P3, PT, PT, PT, PT, 0x8, 0x0 ;  /* 0x000000000000781c */ /* 0x000fd20003f6e170 */
[----:B------:R0:W-:Y:S02]  /*d570*/  UTMALDG.4D [UR32], [UR4], desc[UR6] ;  /* 0x00000620040075b4 */ /* 0x0001e40008019000 */
[----:B0-----:R-:W-:Y:S05]  /*d580*/  @P0 BRA.U.ANY `(.L_x_63) ;  /* 0xfffffffd00e40947 */ /* 0x001fea000393ffff */
[----:B------:R-:W-:Y:S01]  /*d590*/  IMAD.MOV.U32 R12, RZ, RZ, 0x20 ;  /* 0x00000020ff0c7424 */ /* 0x000fe200078e00ff */
[----:B------:R-:W-:Y:S01]  /*d5a0*/  PLOP3.LUT P0, PT, PT, PT, PT, 0x80, 0x0 ;  /* 0x000000000000781c */ /* 0x000fe20003f0f070 */
[----:B------:R-:W-:Y:S01]  /*d5b0*/  UIADD3 UR8, UR40, 0x1fa00, URZ ;  /* 0x0001fa0028087890 */ /* 0x000fe2000fffe03f */
[----:B------:R-:W-:Y:S02]  /*d5c0*/  UMOV UR6, 0x0 ;  /* 0x0000000000067882 */ /* 0x000fe40000000000 */
[----:B------:R-:W-:Y:S01]  /*d5d0*/  R2UR UR10, R12 ;  /* 0x000000000c0a72ca */ /* 0x000fe200000e0000 */
[----:B------:R-:W-:-:S14]  /*d5e0*/  UMOV UR7, 0x14f00000 ;  /* 0x14f0000000077882 */ /* 0x000fdc0000000000 */
.L_x_64:
[----:B------:R-:W-:-:S13]  /*d5f0*/  @P0 ELECT P3, URZ, PT ;  /* 0x00000000003f082f */ /* 0x000fda0003860000 */
[----:B------:R-:W-:Y:S01]  /*d600*/  @P3 R2UR UR13, R4 ;  /* 0x00000000040d32ca */ /* 0x000fe200000e0000 */
[----:B------:R-:W-:Y:S01]  /*d610*/  UMOV UR9, UR33 ;  /* 0x0000002100097c82 */ /* 0x000fe20008000000 */
[----:B------:R-:W-:Y:S01]  /*d620*/  @P3 R2UR UR11, R2 ;  /* 0x00000000020b32ca */ /* 0x000fe200000e0000 */
[----:B------:R-:W-:Y:S01]  /*d630*/  UMOV UR12, UR36 ;  /* 0x00000024000c7c82 */ /* 0x000fe20008000000 */
[----:B------:R-:W-:Y:S02]  /*d640*/  @P3 PLOP3.LUT P0, PT, P3, PT, PT, 0x8, 0x0 ;  /* 0x000000000000381c */ /* 0x000fe40001f0e170 */
[----:B------:R-:W-:-:S09]  /*d650*/  PLOP3.LUT P3, PT, PT, PT, PT, 0x8, 0x0 ;  /* 0x000000000000781c */ /* 0x000fd20003f6e170 */
[----:B------:R0:W-:Y:S02]  /*d660*/  UTMALDG.4D [UR8], [UR4], desc[UR6] ;  /* 0x00000608040075b4 */ /* 0x0001e40008019000 */
[----:B0-----:R-:W-:Y:S05]  /*d670*/  @P0 BRA.U.ANY `(.L_x_64) ;  /* 0xfffffffd00dc0947 */ /* 0x001fea000393ffff */
[----:B------:R-:W-:Y:S01]  /*d680*/  MOV R14, 0x40 ;  /* 0x00000040000e7802 */ /* 0x000fe20000000f00 */
[----:B------:R-:W-:Y:S01]  /*d690*/  UIADD3 UR8, UR40, 0x21e00, URZ ;  /* 0x00021e0028087890 */ /* 0x000fe2000fffe03f */
[----:B------:R-:W-:Y:S01]  /*d6a0*/  PLOP3.LUT P0, PT, PT, PT, PT, 0x80, 0x0 ;  /* 0x000000000000781c */ /* 0x000fe20003f0f070 */
[----:B------:R-:W-:Y:S01]  /*d6b0*/  UMOV UR6, 0x0 ;  /* 0x0000000000067882 */ /* 0x000fe20000000000 */
[----:B------:R-:W-:Y:S01]  /*d6c0*/  R2UR UR10, R14 ;  /* 0x000000000e0a72ca */ /* 0x000fe200000e0000 */
[----:B------:R-:W-:-:S14]  /*d6d0*/  UMOV UR7, 0x14f00000 ;  /* 0x14f0000000077882 */ /* 0x000fdc0000000000 */
.L_x_65:
        /* <DEDUP_REMOVED lines=9> */
[----:B------:R-:W0:Y:S01]  /*d770*/  SYNCS.PHASECHK.TRANS64.TRYWAIT P0, [UR40+0x31c60], R6 ;  /* 0x031c6006ff0075a7 */ /* 0x000e220008000168 */
[----:B------:R-:W-:Y:S04]  /*d780*/  BSSY B2, `(.L_x_66) ;  /* 0x0000002000027945 */ /* 0x000fe80003800000 */
[----:B0-----:R-:W-:Y:S05]  /*d790*/  @!P0 BRA `(.L_x_67) ;  /* 0x0000002800788947 */ /* 0x001fea0003800000 */
.L_x_147:
[----:B------:R-:W-:Y:S05]  /*d7a0*/  BSYNC B2 ;  /* 0x0000000000027941 */ /* 0x000fea0003800000 */
.L_x_66:
[----:B------:R-:W-:Y:S01]  /*d7b0*/  BSSY B2, `(.L_x_68) ;  /* 0x0000009000027945 */ /* 0x000fe20003800000 */
[----:B------:R-:W-:Y:S02]  /*d7c0*/  IMAD.MOV.U32 R2, RZ, RZ, 0x0 ;  /* 0x00000000ff027424 */ /* 0x000fe400078e00ff */
[----:B01----:R-:W-:Y:S01]  /*d7d0*/  IMAD.MOV.U32 R3, RZ, RZ, 0x14f00000 ;  /* 0x14f00000ff037424 */ /* 0x003fe200078e00ff */
[----:B------:R-:W-:Y:S06]  /*d7e0*/  @P2 BRA `(.L_x_69) ;  /* 0x0000000000142947 */ /* 0x000fec0003800000 */
[----:B------:R-:W-:Y:S01]  /*d7f0*/  ISETP.NE.AND P0, PT, R7, RZ, PT ;  /* 0x000000ff0700720c */ /* 0x000fe20003f05270 */
[----:B------:R-:W-:-:S04]  /*d800*/  IMAD.MOV.U32 R6, RZ, RZ, 0x6c00 ;  /* 0x00006c00ff067424 */ /* 0x000fc800078e00ff */
[----:B------:R0:W-:Y:S08]  /*d810*/  SYNCS.ARRIVE.TRANS64 RZ, [UR40+0x31c50], R6 ;  /* 0x031c5006ffff79a7 */ /* 0x0001f00008000028 */
[----:B0-----:R-:W-:Y:S05]  /*d820*/  @!P0 BRA `(.L_x_69) ;  /* 0x0000000000048947 */ /* 0x001fea0003800000 */
[----:B------:R-:W-:Y:S01]  /*d830*/  BPT.TRAP 0x1 ;  /* 0x000000040000795c */ /* 0x000fe20000300000 */
.L_x_69:
[----:B------:R-:W-:Y:S05]  /*d840*/  BSYNC B2 ;  /* 0x0000000000027941 */ /* 0x000fea0003800000 */
.L_x_68:
[----:B------:R-:W-:Y:S01]  /*d850*/  R2UR UR6, R2 ;  /* 0x00000000020672ca */ /* 0x000fe200000e0000 */
[----:B------:R-:W-:Y:S01]  /*d860*/  ULDC.64 UR4, c[0x0][0x198] ;  /* 0x0000660000047ab9 */ /* 0x000fe20000000a00 */
[----:B------:R-:W-:Y:S01]  /*d870*/  R2UR UR7, R3 ;  /* 0x00000000030772ca */ /* 0x000fe200000e0000 */
[----:B------:R-:W-:Y:S01]  /*d880*/  UIADD3 UR4, UP0, UR4, 0x470, URZ ;  /* 0x0000047004047890 */ /* 0x000fe2000ff1e03f */
[----:B------:R-:W-:Y:S01]  /*d890*/  R2UR UR10, R5 ;  /* 0x00000000050a72ca */ /* 0x000fe200000e0000 */
[----:B------:R-:W-:Y:S01]  /*d8a0*/  IMAD R5, R17, 0x90, RZ ;  /* 0x0000009011057824 */ /* 0x000fe200078e02ff */
[----:B------:R-:W-:Y:S01]  /*d8b0*/  PLOP3.LUT P0, PT, PT, PT, PT, 0x80, 0x0 ;  /* 0x000000000000781c */ /* 0x000fe20003f0f070 */
[----:B------:R-:W-:Y:S02]  /*d8c0*/  UIADD3 UR8, UR40, 0x200, URZ ;  /* 0x0000020028087890 */ /* 0x000fe4000fffe03f */
[----:B------:R-:W-:Y:S02]  /*d8d0*/  UIADD3 UR9, UR40, 0x31c50, URZ ;  /* 0x00031c5028097890 */ /* 0x000fe4000fffe03f */
[----:B------:R-:W-:-:S12]  /*d8e0*/  UIADD3.X UR5, URZ, UR5, URZ, UP0, !UPT ;  /* 0x000000053f057290 */ /* 0x000fd800087fe43f */
.L_x_70:
[----:B------:R-:W-:-:S13]  /*d8f0*/  @P0 ELECT P2, URZ, PT ;  /* 0x00000000003f082f */ /* 0x000fda0003840000 */
[----:B------:R-:W-:Y:S01]  /*d900*/  @P2 R2UR UR13, R16 ;  /* 0x00000000100d22ca */ /* 0x000fe200000e0000 */
[----:B------:R-:W-:Y:S01]  /*d910*/  UMOV UR12, UR36 ;  /* 0x00000024000c7c82 */ /* 0x000fe20008000000 */
[----:B------:R-:W-:Y:S02]  /*d920*/  @P2 R2UR UR11, R5 ;  /* 0x00000000050b22ca */ /* 0x000fe400000e0000 */
[----:B------:R-:W-:Y:S02]  /*d930*/  @P2 PLOP3.LUT P0, PT, P2, PT, PT, 0x8, 0x0 ;  /* 0x000000000000281c */ /* 0x000fe4000170e170 */
[----:B------:R-:W-:-:S09]  /*d940*/  PLOP3.LUT P2, PT, PT, PT, PT, 0x8, 0x0 ;  /* 0x000000000000781c */ /* 0x000fd20003f4e170 */
[----:B------:R0:W-:Y:S02]  /*d950*/  UTMALDG.4D [UR8], [UR4], desc[UR6] ;  /* 0x00000608040075b4 */ /* 0x0001e40008019000 */
[----:B0-----:R-:W-:Y:S05]  /*d960*/  @P0 BRA.U.ANY `(.L_x_70) ;  /* 0xfffffffd00e00947 */ /* 0x001fea000393ffff */
[----:B------:R-:W-:Y:S01]  /*d970*/  R2UR UR10, R12 ;  /* 0x000000000c0a72ca */ /* 0x000fe200000e0000 */
[----:B------:R-:W-:Y:S01]  /*d980*/  UIADD3 UR8, UR40, 0x2600, URZ ;  /* 0x0000260028087890 */ /* 0x000fe2000fffe03f */
[----:B------:R-:W-:Y:S02]  /*d990*/  R2UR UR6, R2 ;  /* 0x00000000020672ca */ /* 0x000fe400000e0000 */
[----:B------:R-:W-:Y:S02]  /*d9a0*/  R2UR UR7, R3 ;  /* 0x00000000030772ca */ /* 0x000fe400000e0000 */
[----:B------:R-:W-:-:S13]  /*d9b0*/  PLOP3.LUT P0, PT, PT, PT, PT, 0x80, 0x0 ;  /* 0x000000000000781c */ /* 0x000fda0003f0f070 */
.L_x_71:
        /* <DEDUP_REMOVED lines=13> */
.L_x_72:
        /* <DEDUP_REMOVED lines=8> */
[----:B------:R-:W-:Y:S02]  /*db10*/  IMAD.MOV.U32 R17, RZ, RZ, R13 ;  /* 0x000000ffff117224 */ /* 0x000fe400078e000d */
[----:B------:R-:W-:-:S07]  /*db20*/  IMAD.MOV.U32 R16, RZ, RZ, R4 ;  /* 0x000000ffff107224 */ /* 0x000fce00078e0004 */
.L_x_57:
[----:B------:R-:W-:Y:S05]  /*db30*/  BSYNC B1 ;  /* 0x0000000000017941 */ /* 0x000fea0003800000 */
.L_x_56:
[----:B------:R-:W-:Y:S01]  /*db40*/  ISETP.NE.AND P0, PT, R22, RZ, PT ;  /* 0x000000ff1600720c */ /* 0x000fe20003f05270 */
[----:B------:R-:W-:Y:S01]  /*db50*/  BSSY B1, `(.L_x_73) ;  /* 0x0000093000017945 */ /* 0x000fe20003800000 */
[----:B------:R-:W-:-:S11]  /*db60*/  LOP3.LUT R6, R11, 0x1, RZ, 0x3c, !PT ;  /* 0x000000010b067812 */ /* 0x000fd600078e3cff */
[----:B------:R-:W-:Y:S05]  /*db70*/  @!P0 BRA `(.L_x_74) ;  /* 0x0000000800408947 */ /* 0x000fea0003800000 */
[----:B------:R-:W-:Y:S02]  /*db80*/  ISETP.NE.AND P0, PT, R23, RZ, PT ;  /* 0x000000ff1700720c */ /* 0x000fe40003f05270 */
[----:B------:R-:W-:Y:S02]  /*db90*/  SHF.L.U32 R12, R6, 0x1f, RZ ;  /* 0x0000001f060c7819 */ /* 0x000fe400000006ff */
[----:B------:R-:W-:-:S09]  /*dba0*/  IADD3 R13, R8, -0x1, RZ ;  /* 0xffffffff080d7810 */ /* 0x000fd20007ffe0ff */
        /* <DEDUP_REMOVED lines=20> */
.L_x_75:
[----:B------:R-:W1:Y:S01]  /*dcf0*/  SYNCS.PHASECHK.TRANS64.TRYWAIT P0, [UR40+0x31c40], R12 ;  /* 0x031c400cff0075a7 */ /* 0x000e620008000168 */
[----:B------:R-:W-:Y:S01]  /*dd00*/  BSSY B2, `(.L_x_76) ;  /* 0x0000003000027945 */ /* 0x000fe20003800000 */
[----:B------:R-:W-:-:S03]  /*dd10*/  ISETP.NE.AND P2, PT, R28, RZ, PT ;  /* 0x000000ff1c00720c */ /* 0x000fc60003f45270 */
[----:B-1----:R-:W-:Y:S10]  /*dd20*/  @!P0 BRA `(.L_x_77) ;  /* 0x00000024002c8947 */ /* 0x002ff40003800000 */
.L_x_148:
[----:B------:R-:W-:Y:S05]  /*dd30*/  BSYNC B2 ;  /* 0x0000000000027941 */ /* 0x000fea0003800000 */
.L_x_76:
[----:B------:R-:W-:Y:S04]  /*dd40*/  BSSY B2, `(.L_x_78) ;  /* 0x0000007000027945 */ /* 0x000fe80003800000 */
[----:B------:R-:W-:Y:S05]  /*dd50*/  @P2 BRA `(.L_x_79) ;  /* 0x0000000000142947 */ /* 0x000fea0003800000 */
[----:B------:R-:W-:Y:S01]  /*dd60*/  ISETP.NE.AND P0, PT, R7, RZ, PT ;  /* 0x000000ff0700720c */ /* 0x000fe20003f05270 */
[----:B------:R-:W-:-:S04]  /*dd70*/  IMAD.MOV.U32 R2, RZ, RZ, 0x6c00 ;  /* 0x00006c00ff027424 */ /* 0x000fc800078e00ff */
[----:B------:R2:W-:Y:S08]  /*dd80*/  SYNCS.ARRIVE.TRANS64 RZ, [UR40+0x31c30], R2 ;  /* 0x031c3002ffff79a7 */ /* 0x0005f00008000028 */
[----:B--2---:R-:W-:Y:S05]  /*dd90*/  @!P0 BRA `(.L_x_79) ;  /* 0x0000000000048947 */ /* 0x004fea0003800000 */
[----:B------:R-:W-:Y:S01]  /*dda0*/  BPT.TRAP 0x1 ;  /* 0x000000040000795c */ /* 0x000fe20000300000 */
.L_x_79:
[----:B------:R-:W-:Y:S05]  /*ddb0*/  BSYNC B2 ;  /* 0x0000000000027941 */ /* 0x000fea0003800000 */
.L_x_78:
[----:B0-----:R-:W-:Y:S01]  /*ddc0*/  MOV R5, RZ ;  /* 0x000000ff00057202 */ /* 0x001fe20000000f00 */
[----:B------:R-:W-:Y:S01]  /*ddd0*/  ULDC.64 UR4, c[0x0][0x198] ;  /* 0x0000660000047ab9 */ /* 0x000fe20000000a00 */
[----:B------:R-:W-:Y:S01]  /*dde0*/  PLOP3.LUT P0, PT, PT, PT, PT, 0x80, 0x0 ;  /* 0x000000000000781c */ /* 0x000fe20003f0f070 */
[----:B------:R-:W-:Y:S01]  /*ddf0*/  UIADD3 UR4, UP0, UR4, 0x370, URZ ;  /* 0x0000037004047890 */ /* 0x000fe2000ff1e03f */
[----:B------:R-:W-:Y:S01]  /*de00*/  R2UR UR10, R5 ;  /* 0x00000000050a72ca */ /* 0x000fe200000e0000 */
[----:B------:R-:W-:Y:S01]  /*de10*/  IMAD R2, R13, 0x90, RZ ;  /* 0x000000900d027824 */ /* 0x000fe200078e02ff */
[----:B------:R-:W-:Y:S02]  /*de20*/  UIADD3 UR8, UR40, 0x16a00, URZ ;  /* 0x00016a0028087890 */ /* 0x000fe4000fffe03f */
[----:B------:R-:W-:Y:S02]  /*de30*/  UIADD3 UR9, UR40, 0x31c30, URZ ;  /* 0x00031c3028097890 */ /* 0x000fe4000fffe03f */
[----:B------:R-:W-:Y:S01]  /*de40*/  UIADD3.X UR5, URZ, UR5, URZ, UP0, !UPT ;  /* 0x000000053f057290 */ /* 0x000fe200087fe43f */
[----:B------:R-:W-:Y:S01]  /*de50*/  UMOV UR6, 0x0 ;  /* 0x0000000000067882 */ /* 0x000fe20000000000 */
[----:B------:R-:W-:-:S10]  /*de60*/  UMOV UR7, 0x14f00000 ;  /* 0x14f0000000077882 */ /* 0x000fd40000000000 */
.L_x_80:
[----:B------:R-:W-:-:S13]  /*de70*/  @P0 ELECT P3, URZ, PT ;  /* 0x00000000003f082f */ /* 0x000fda0003860000 */
[----:B-----5:R-:W-:Y:S01]  /*de80*/  @P3 R2UR UR13, R4 ;  /* 0x00000000040d32ca */ /* 0x020fe200000e0000 */
[----:B------:R-:W-:Y:S01]  /*de90*/  UMOV UR12, UR36 ;  /* 0x00000024000c7c82 */ /* 0x000fe20008000000 */
[----:B------:R-:W-:Y:S02]  /*dea0*/  @P3 R2UR UR11, R2 ;  /* 0x00000000020b32ca */ /* 0x000fe400000e0000 */
[----:B------:R-:W-:Y:S02]  /*deb0*/  @P3 PLOP3.LUT P0, PT, P3, PT, PT, 0x8, 0x0 ;  /* 0x000000000000381c */ /* 0x000fe40001f0e170 */
[----:B------:R-:W-:-:S09]  /*dec0*/  PLOP3.LUT P3, PT, PT, PT, PT, 0x8, 0x0 ;  /* 0x000000000000781c */ /* 0x000fd20003f6e170 */
[----:B------:R0:W-:Y:S02]  /*ded0*/  UTMALDG.4D [UR8], [UR4], desc[UR6] ;  /* 0x00000608040075b4 */ /* 0x0001e40008019000 */
[----:B0-----:R-:W-:Y:S05]  /*dee0*/  @P0 BRA.U.ANY `(.L_x_80) ;  /* 0xfffffffd00e00947 */ /* 0x001fea000393ffff */
[----:B-1----:R-:W-:Y:S01]  /*def0*/  IMAD.MOV.U32 R12, RZ, RZ, 0x20 ;  /* 0x00000020ff0c7424 */ /* 0x002fe200078e00ff */
[----:B------:R-:W-:Y:S01]  /*df00*/  PLOP3.LUT P0, PT, PT, PT, PT, 0x80, 0x0 ;  /* 0x000000000000781c */ /* 0x000fe20003f0f070 */
[----:B------:R-:W-:Y:S01]  /*df10*/  UIADD3 UR8, UR40, 0x18e00, URZ ;  /* 0x00018e0028087890 */ /* 0x000fe2000fffe03f */
[----:B------:R-:W-:Y:S02]  /*df20*/  UMOV UR6, 0x0 ;  /* 0x0000000000067882 */ /* 0x000fe40000000000 */
[----:B------:R-:W-:Y:S01]  /*df30*/  R2UR UR10, R12 ;  /* 0x000000000c0a72ca */ /* 0x000fe200000e0000 */
[----:B------:R-:W-:-:S14]  /*df40*/  UMOV UR7, 0x14f00000 ;  /* 0x14f0000000077882 */ /* 0x000fdc0000000000 */
.L_x_81:
        /* <DEDUP_REMOVED lines=14> */
.L_x_82:
        /* <DEDUP_REMOVED lines=8> */
[----:B------:R-:W-:Y:S01]  /*e0b0*/  SHF.L.U32 R2, R11, 0x1f, RZ ;  /* 0x0000001f0b027819 */ /* 0x000fe200000006ff */
[----:B------:R-:W-:Y:S03]  /*e0c0*/  BSSY B2, `(.L_x_83) ;  /* 0x0000003000027945 */ /* 0x000fe60003800000 */
[----:B------:R-:W0:Y:S02]  /*e0d0*/  SYNCS.PHASECHK.TRANS64.TRYWAIT P0, [UR40+0x31c68], R2 ;  /* 0x031c6802ff0075a7 */ /* 0x000e240008000168 */
[----:B0-----:R-:W-:Y:S05]  /*e0e0*/  @!P0 BRA `(.L_x_84) ;  /* 0x0000002000548947 */ /* 0x001fea0003800000 */
.L_x_149:
[----:B------:R-:W-:Y:S05]  /*e0f0*/  BSYNC B2 ;  /* 0x0000000000027941 */ /* 0x000fea0003800000 */
.L_x_83:
[----:B------:R-:W-:Y:S01]  /*e100*/  BSSY B2, `(.L_x_85) ;  /* 0x0000009000027945 */ /* 0x000fe20003800000 */
[----:B0-----:R-:W-:Y:S02]  /*e110*/  IMAD.MOV.U32 R2, RZ, RZ, 0x0 ;  /* 0x00000000ff027424 */ /* 0x001fe400078e00ff */
[----:B------:R-:W-:Y:S01]  /*e120*/  IMAD.MOV.U32 R3, RZ, RZ, 0x14f00000 ;  /* 0x14f00000ff037424 */ /* 0x000fe200078e00ff */
[----:B------:R-:W-:Y:S06]  /*e130*/  @P2 BRA `(.L_x_86) ;  /* 0x0000000000142947 */ /* 0x000fec0003800000 */
[----:B------:R-:W-:Y:S01]  /*e140*/  ISETP.NE.AND P0, PT, R7, RZ, PT ;  /* 0x000000ff0700720c */ /* 0x000fe20003f05270 */
[----:B------:R-:W-:-:S04]  /*e150*/  IMAD.MOV.U32 R11, RZ, RZ, 0x6c00 ;  /* 0x00006c00ff0b7424 */ /* 0x000fc800078e00ff */
[----:B------:R0:W-:Y:S08]  /*e160*/  SYNCS.ARRIVE.TRANS64 RZ, [UR40+0x31c58], R11 ;  /* 0x031c580bffff79a7 */ /* 0x0001f00008000028 */
[----:B0-----:R-:W-:Y:S05]  /*e170*/  @!P0 BRA `(.L_x_86) ;  /* 0x0000000000048947 */ /* 0x001fea0003800000 */
[----:B------:R-:W-:Y:S01]  /*e180*/  BPT.TRAP 0x1 ;  /* 0x000000040000795c */ /* 0x000fe20000300000 */
.L_x_86:
[----:B------:R-:W-:Y:S05]  /*e190*/  BSYNC B2 ;  /* 0x0000000000027941 */ /* 0x000fea0003800000 */
.L_x_85:
        /* <DEDUP_REMOVED lines=10> */
.L_x_87:
        /* <DEDUP_REMOVED lines=13> */
.L_x_88:
        /* <DEDUP_REMOVED lines=13> */
.L_x_89:
        /* <DEDUP_REMOVED lines=8> */
[----:B------:R-:W-:Y:S01]  /*e460*/  MOV R17, R13 ;  /* 0x0000000d00117202 */ /* 0x000fe20000000f00 */
[----:B------:R-:W-:-:S07]  /*e470*/  IMAD.MOV.U32 R16, RZ, RZ, R4 ;  /* 0x000000ffff107224 */ /* 0x000fce00078e0004 */
.L_x_74:
[----:B------:R-:W-:Y:S05]  /*e480*/  BSYNC B1 ;  /* 0x0000000000017941 */ /* 0x000fea0003800000 */
.L_x_73:
[----:B------:R-:W-:Y:S02]  /*e490*/  VIADD R8, R8, 0xfffffffe ;  /* 0xfffffffe08087836 */ /* 0x000fe40000000000 */
[----:B------:R-:W-:Y:S01]  /*e4a0*/  IMAD.MOV.U32 R11, RZ, RZ, R6 ;  /* 0x000000ffff0b7224 */ /* 0x000fe200078e0006 */
[----:B------:R-:W-:Y:S06]  /*e4b0*/  @P1 BRA `(.L_x_90) ;  /* 0xffffffec00481947 */ /* 0x000fec000383ffff */
[----:B------:R-:W-:Y:S05]  /*e4c0*/  BSYNC B0 ;  /* 0x0000000000007941 */ /* 0x000fea0003800000 */
.L_x_55:
[----:B------:R-:W-:Y:S01]  /*e4d0*/  ISETP.NE.AND P0, PT, R10, RZ, PT ;  /* 0x000000ff0a00720c */ /* 0x000fe20003f05270 */
[----:B------:R-:W-:-:S12]  /*e4e0*/  BSSY B0, `(.L_x_54) ;  /* 0x0000093000007945 */ /* 0x000fd80003800000 */
[----:B------:R-:W-:Y:S05]  /*e4f0*/  @!P0 BRA `(.L_x_91) ;  /* 0x0000000800448947 */ /* 0x000fea0003800000 */
[----:B------:R-:W-:Y:S01]  /*e500*/  ISETP.NE.AND P1, PT, R22, RZ, PT ;  /* 0x000000ff1600720c */ /* 0x000fe20003f25270 */
[----:B------:R-:W-:-:S12]  /*e510*/  IMAD.MOV.U32 R0, RZ, RZ, 0x1 ;  /* 0x00000001ff007424 */ /* 0x000fd800078e00ff */
[----:B------:R-:W-:Y:S05]  /*e520*/  @!P1 BRA `(.L_x_91) ;  /* 0x0000000800389947 */ /* 0x000fea0003800000 */
[----:B------:R-:W-:Y:S02]  /*e530*/  ISETP.NE.AND P1, PT, R23, RZ, PT ;  /* 0x000000ff1700720c */ /* 0x000fe40003f25270 */
        /* <DEDUP_REMOVED lines=21> */
.L_x_92:
[----:B------:R-:W1:Y:S01]  /*e690*/  SYNCS.PHASECHK.TRANS64.TRYWAIT P0, [UR40+0x31c48], R9 ;  /* 0x031c4809ff0075a7 */ /* 0x000e620008000168 */
[----:B------:R-:W-:Y:S01]  /*e6a0*/  BSSY B1, `(.L_x_93) ;  /* 0x0000003000017945 */ /* 0x000fe20003800000 */
[----:B------:R-:W-:-:S03]  /*e6b0*/  ISETP.NE.AND P1, PT, R28, RZ, PT ;  /* 0x000000ff1c00720c */ /* 0x000fc60003f25270 */
[----:B-1----:R-:W-:Y:S10]  /*e6c0*/  @!P0 BRA `(.L_x_94) ;  /* 0x0000001800f48947 */ /* 0x002ff40003800000 */
.L_x_150:
[----:B------:R-:W-:Y:S05]  /*e6d0*/  BSYNC B1 ;  /* 0x0000000000017941 */ /* 0x000fea0003800000 */
.L_x_93:
[----:B------:R-:W-:Y:S04]  /*e6e0*/  BSSY B1, `(.L_x_95) ;  /* 0x0000007000017945 */ /* 0x000fe80003800000 */
[----:B------:R-:W-:Y:S05]  /*e6f0*/  @P1 BRA `(.L_x_96) ;  /* 0x0000000000141947 */ /* 0x000fea0003800000 */
[----:B------:R-:W-:Y:S01]  /*e700*/  ISETP.NE.AND P0, PT, R7, RZ, PT ;  /* 0x000000ff0700720c */ /* 0x000fe20003f05270 */
[----:B-1----:R-:W-:-:S04]  /*e710*/  IMAD.MOV.U32 R2, RZ, RZ, 0x6c00 ;  /* 0x00006c00ff027424 */ /* 0x002fc800078e00ff */
[----:B------:R2:W-:Y:S08]  /*e720*/  SYNCS.ARRIVE.TRANS64 RZ, [UR40+0x31c38], R2 ;  /* 0x031c3802ffff79a7 */ /* 0x0005f00008000028 */
[----:B--2---:R-:W-:Y:S05]  /*e730*/  @!P0 BRA `(.L_x_96) ;  /* 0x0000000000048947 */ /* 0x004fea0003800000 */
[----:B------:R-:W-:Y:S01]  /*e740*/  BPT.TRAP 0x1 ;  /* 0x000000040000795c */ /* 0x000fe20000300000 */
.L_x_96:
[----:B------:R-:W-:Y:S05]  /*e750*/  BSYNC B1 ;  /* 0x0000000000017941 */ /* 0x000fea0003800000 */
.L_x_95:
[----:B0-----:R-:W-:Y:S01]  /*e760*/  IMAD.MOV.U32 R5, RZ, RZ, RZ ;  /* 0x000000ffff057224 */ /* 0x001fe200078e00ff */
[----:B------:R-:W-:Y:S01]  /*e770*/  ULDC.64 UR4, c[0x0][0x198] ;  /* 0x0000660000047ab9 */ /* 0x000fe20000000a00 */
[----:B------:R-:W-:Y:S01]  /*e780*/  PLOP3.LUT P0, PT, PT, PT, PT, 0x80, 0x0 ;  /* 0x000000000000781c */ /* 0x000fe20003f0f070 */
[----:B------:R-:W-:Y:S01]  /*e790*/  UIADD3 UR4, UP0, UR4, 0x370, URZ ;  /* 0x0000037004047890 */ /* 0x000fe2000ff1e03f */
[----:B-1----:R-:W-:Y:S01]  /*e7a0*/  IMAD R2, R8, 0x90, RZ ;  /* 0x0000009008027824 */ /* 0x002fe200078e02ff */
[----:B------:R-:W-:Y:S01]  /*e7b0*/  R2UR UR10, R5 ;  /* 0x00000000050a72ca */ /* 0x000fe200000e0000 */
[----:B------:R-:W-:Y:S02]  /*e7c0*/  UIADD3 UR8, UR40, 0x1d600, URZ ;  /* 0x0001d60028087890 */ /* 0x000fe4000fffe03f */
[----:B------:R-:W-:Y:S02]  /*e7d0*/  UIADD3 UR9, UR40, 0x31c38, URZ ;  /* 0x00031c3828097890 */ /* 0x000fe4000fffe03f */
[----:B------:R-:W-:Y:S01]  /*e7e0*/  UIADD3.X UR5, URZ, UR5, URZ, UP0, !UPT ;  /* 0x000000053f057290 */ /* 0x000fe200087fe43f */
[----:B------:R-:W-:Y:S01]  /*e7f0*/  UMOV UR6, 0x0 ;  /* 0x0000000000067882 */ /* 0x000fe20000000000 */
[----:B------:R-:W-:-:S10]  /*e800*/  UMOV UR7, 0x14f00000 ;  /* 0x14f0000000077882 */ /* 0x000fd40000000000 */
.L_x_97:
        /* <DEDUP_REMOVED lines=14> */
.L_x_98:
        /* <DEDUP_REMOVED lines=14> */
.L_x_99:
        /* <DEDUP_REMOVED lines=8> */
[----:B------:R-:W0:Y:S01]  /*ea50*/  SYNCS.PHASECHK.TRANS64.TRYWAIT P0, [UR40+0x31c60], R9 ;  /* 0x031c6009ff0075a7 */ /* 0x000e220008000168 */
[----:B------:R-:W-:Y:S04]  /*ea60*/  BSSY B1, `(.L_x_100) ;  /* 0x0000002000017945 */ /* 0x000fe80003800000 */
[----:B0-----:R-:W-:Y:S05]  /*ea70*/  @!P0 BRA `(.L_x_101) ;  /* 0x0000001800208947 */ /* 0x001fea0003800000 */
.L_x_151:
[----:B------:R-:W-:Y:S05]  /*ea80*/  BSYNC B1 ;  /* 0x0000000000017941 */ /* 0x000fea0003800000 */
.L_x_100:
        /* <DEDUP_REMOVED lines=9> */
.L_x_103:
[----:B------:R-:W-:Y:S05]  /*eb20*/  BSYNC B1 ;  /* 0x0000000000017941 */ /* 0x000fea0003800000 */
.L_x_102:
        /* <DEDUP_REMOVED lines=10> */
.L_x_104:
        /* <DEDUP_REMOVED lines=13> */
.L_x_105:
        /* <DEDUP_REMOVED lines=13> */
.L_x_106:
        /* <DEDUP_REMOVED lines=10> */
.L_x_91:
[----:B------:R-:W-:Y:S05]  /*ee10*/  BSYNC B0 ;  /* 0x0000000000007941 */ /* 0x000fea0003800000 */
.L_x_54:
[----:B------:R-:W-:Y:S01]  /*ee20*/  ISETP.NE.AND P0, PT, R22, RZ, PT ;  /* 0x000000ff1600720c */ /* 0x000fe20003f05270 */
[----:B------:R-:W-:-:S12]  /*ee30*/  BSSY B0, `(.L_x_107) ;  /* 0x0000041000007945 */ /* 0x000fd80003800000 */
[----:B------:R-:W-:Y:S05]  /*ee40*/  @!P0 BRA `(.L_x_108) ;  /* 0x0000000000fc8947 */ /* 0x000fea0003800000 */
[----:B------:R-:W-:Y:S01]  /*ee50*/  LEA R3, R0, UR40, 0x3 ;  /* 0x0000002800037c11 */ /* 0x000fe2000f8e18ff */
[----:B------:R-:W-:Y:S01]  /*ee60*/  BSSY B1, `(.L_x_109) ;  /* 0x0000005000017945 */ /* 0x000fe20003800000 */
[----:B------:R-:W-:Y:S02]  /*ee70*/  SHF.L.U32 R2, R6, 0x1f, RZ ;  /* 0x0000001f06027819 */ /* 0x000fe400000006ff */
[----:B------:R-:W-:Y:S02]  /*ee80*/  ISETP.NE.AND P1, PT, R28, RZ, PT ;  /* 0x000000ff1c00720c */ /* 0x000fe40003f25270 */
[----:B------:R-:W0:Y:S02]  /*ee90*/  SYNCS.PHASECHK.TRANS64.TRYWAIT P0, [R3+URZ+0x31c60], R2 ;  /* 0x031c6002030075a7 */ /* 0x000e24000800017f */
[----:B0-----:R-:W-:Y:S09]  /*eea0*/  @!P0 BRA `(.L_x_110) ;  /* 0x00000014002c8947 */ /* 0x001ff20003800000 */
.L_x_152:
[----:B------:R-:W-:Y:S05]  /*eeb0*/  BSYNC B1 ;  /* 0x0000000000017941 */ /* 0x000fea0003800000 */
.L_x_109:
[----:B------:R-:W-:Y:S04]  /*eec0*/  BSSY B1, `(.L_x_111) ;  /* 0x0000008000017945 */ /* 0x000fe80003800000 */
[----:B------:R-:W-:Y:S05]  /*eed0*/  @P1 BRA `(.L_x_112) ;  /* 0x0000000000181947 */ /* 0x000fea0003800000 */
[----:B------:R-:W1:Y:S01]  /*eee0*/  S2R R4, SR_TID.X ;  /* 0x0000000000047919 */ /* 0x000e620000002100 */
[----:B0-----:R-:W-:-:S04]  /*eef0*/  MOV R2, 0x6c00 ;  /* 0x00006c0000027802 */ /* 0x001fc80000000f00 */
[----:B------:R2:W-:Y:S01]  /*ef00*/  SYNCS.ARRIVE.TRANS64 RZ, [R3+URZ+0x31c50], R2 ;  /* 0x031c500203ff79a7 */ /* 0x0005e2000800003f */
[----:B-1----:R-:W-:-:S13]  /*ef10*/  LOP3.LUT P0, RZ, R4, 0x1f, RZ, 0xc0, !PT ;  /* 0x0000001f04ff7812 */ /* 0x002fda000780c0ff */
[----:B--2---:R-:W-:Y:S05]  /*ef20*/  @!P0 BRA `(.L_x_112) ;  /* 0x0000000000048947 */ /* 0x004fea0003800000 */
[----:B------:R-:W-:Y:S01]  /*ef30*/  BPT.TRAP 0x1 ;  /* 0x000000040000795c */ /* 0x000fe20000300000 */
.L_x_112:
[----:B------:R-:W-:Y:S05]  /*ef40*/  BSYNC B1 ;  /* 0x0000000000017941 */ /* 0x000fea0003800000 */
.L_x_111:
[----:B------:R-:W-:Y:S01]  /*ef50*/  R2UR UR4, R0 ;  /* 0x00000000000472ca */ /* 0x000fe200000e0000 */
[----:B------:R-:W-:Y:S01]  /*ef60*/  ULDC.64 UR6, c[0x0][0x198] ;  /* 0x0000660000067ab9 */ /* 0x000fe20000000a00 */
[----:B------:R-:W-:Y:S01]  /*ef70*/  R2UR UR9, R3 ;  /* 0x00000000030972ca */ /* 0x000fe200000e0000 */
[----:B------:R-:W-:Y:S01]  /*ef80*/  UIADD3 UR6, UP0, UR6, 0x470, URZ ;  /* 0x0000047006067890 */ /* 0x000fe2000ff1e03f */
[----:B------:R-:W-:Y:S01]  /*ef90*/  PLOP3.LUT P0, PT, PT, PT, PT, 0x80, 0x0 ;  /* 0x000000000000781c */ /* 0x000fe20003f0f070 */
[----:B------:R-:W-:Y:S01]  /*efa0*/  IMAD R17, R17, 0x90, RZ ;  /* 0x0000009011117824 */ /* 0x000fe200078e02ff */
[----:B------:R-:W-:Y:S01]  /*efb0*/  UMOV UR14, 0x0 ;  /* 0x00000000000e7882 */ /* 0x000fe20000000000 */
[----:B------:R-:W-:Y:S01]  /*efc0*/  UIADD3.X UR7, URZ, UR7, URZ, UP0, !UPT ;  /* 0x000000073f077290 */ /* 0x000fe200087fe43f */
[----:B------:R-:W-:Y:S01]  /*efd0*/  UMOV UR15, 0x14f00000 ;  /* 0x14f00000000f7882 */ /* 0x000fe20000000000 */
[----:B------:R-:W-:-:S04]  /*efe0*/  UMOV UR10, URZ ;  /* 0x0000003f000a7c82 */ /* 0x000fc80008000000 */
[----:B------:R-:W-:Y:S02]  /*eff0*/  UIMAD UR4, UR4, 0x6c00, UR40 ;  /* 0x00006c00040478a4 */ /* 0x000fe4000f8e0228 */
[----:B------:R-:W-:Y:S02]  /*f000*/  UIADD3 UR9, UR9, 0x31c50, URZ ;  /* 0x00031c5009097890 */ /* 0x000fe4000fffe03f */
[----:B------:R-:W-:-:S12]  /*f010*/  UIADD3 UR8, UR4, 0x200, URZ ;  /* 0x0000020004087890 */ /* 0x000fd8000fffe03f */
.L_x_113:
[----:B------:R-:W-:-:S13]  /*f020*/  @P0 ELECT P1, URZ, PT ;  /* 0x00000000003f082f */ /* 0x000fda0003820000 */
[----:B------:R-:W-:Y:S01]  /*f030*/  @P1 R2UR UR13, R16 ;  /* 0x00000000100d12ca */ /* 0x000fe200000e0000 */
[----:B------:R-:W-:Y:S01]  /*f040*/  UMOV UR12, UR36 ;  /* 0x00000024000c7c82 */ /* 0x000fe20008000000 */
[----:B------:R-:W-:Y:S02]  /*f050*/  @P1 R2UR UR11, R17 ;  /* 0x00000000110b12ca */ /* 0x000fe400000e0000 */
[----:B------:R-:W-:Y:S02]  /*f060*/  @P1 PLOP3.LUT P0, PT, P1, PT, PT, 0x8, 0x0 ;  /* 0x000000000000181c */ /* 0x000fe40000f0e170 */
[----:B------:R-:W-:-:S09]  /*f070*/  PLOP3.LUT P1, PT, PT, PT, PT, 0x8, 0x0 ;  /* 0x000000000000781c */ /* 0x000fd20003f2e170 */
[----:B------:R1:W-:Y:S02]  /*f080*/  UTMALDG.4D [UR8], [UR6], desc[UR14] ;  /* 0x00000e08060075b4 */ /* 0x0003e40008019000 */
[----:B-1----:R-:W-:Y:S05]  /*f090*/  @P0 BRA.U.ANY `(.L_x_113) ;  /* 0xfffffffd00e00947 */ /* 0x002fea000393ffff */
[----:B------:R-:W-:Y:S01]  /*f0a0*/  PLOP3.LUT P0, PT, PT, PT, PT, 0x80, 0x0 ;  /* 0x000000000000781c */ /* 0x000fe20003f0f070 */
[----:B------:R-:W-:Y:S01]  /*f0b0*/  UIADD3 UR8, UR4, 0x2600, URZ ;  /* 0x0000260004087890 */ /* 0x000fe2000fffe03f */
[----:B------:R-:W-:Y:S01]  /*f0c0*/  UMOV UR14, 0x0 ;  /* 0x00000000000e7882 */ /* 0x000fe20000000000 */
[----:B------:R-:W-:Y:S01]  /*f0d0*/  UMOV UR15, 0x14f00000 ;  /* 0x14f00000000f7882 */ /* 0x000fe20000000000 */
[----:B------:R-:W-:-:S09]  /*f0e0*/  UMOV UR10, 0x20 ;  /* 0x00000020000a7882 */ /* 0x000fd20000000000 */
.L_x_114:
        /* <DEDUP_REMOVED lines=10> */
[----:B------:R-:W-:Y:S02]  /*f190*/  UMOV UR5, 0x14f00000 ;  /* 0x14f0000000057882 */ /* 0x000fe40000000000 */
[----:B------:R-:W-:Y:S01]  /*f1a0*/  UMOV UR4, 0x0 ;  /* 0x0000000000047882 */ /* 0x000fe20000000000 */
[----:B------:R-:W-:-:S08]  /*f1b0*/  UMOV UR10, 0x40 ;  /* 0x00000040000a7882 */ /* 0x000fd00000000000 */
.L_x_115:
        /* <DEDUP_REMOVED lines=8> */
.L_x_108:
[----:B------:R-:W-:Y:S05]  /*f240*/  BSYNC B0 ;  /* 0x0000000000007941 */ /* 0x000fea0003800000 */
.L_x_107:
[----:B------:R-:W-:Y:S02]  /*f250*/  VIADD R0, R0, 0x1 ;  /* 0x0000000100007836 */ /* 0x000fe40000000000 */
[----:B0-----:R-:W-:-:S03]  /*f260*/  IMAD.MOV.U32 R2, RZ, RZ, RZ ;  /* 0x000000ffff027224 */ /* 0x001fc600078e00ff */
[----:B------:R-:W-:-:S04]  /*f270*/  ISETP.NE.AND P0, PT, R0, 0x2, PT ;  /* 0x000000020000780c */ /* 0x000fc80003f05270 */
[----:B------:R-:W-:Y:S02]  /*f280*/  SEL R3, RZ, 0x1, P0 ;  /* 0x00000001ff037807 */ /* 0x000fe40000000000 */
[----:B------:R-:W-:Y:S02]  /*f290*/  SEL R0, R0, RZ, P0 ;  /* 0x000000ff00007207 */ /* 0x000fe40000000000 */
[----:B------:R-:W-:-:S07]  /*f2a0*/  LOP3.LUT R6, R6, R3, RZ, 0x3c, !PT ;  /* 0x0000000306067212 */ /* 0x000fce00078e3cff */
.L_x_38:
[----:B------:R-:W0:Y:S01]  /*f2b0*/  S2R R4, SR_CgaCtaId ;  /* 0x0000000000047919 */ /* 0x000e220000008800 */
[----:B------:R-:W-:Y:S02]  /*f2c0*/  MOV R3, 0x400 ;  /* 0x0000040000037802 */ /* 0x000fe40000000f00 */
[----:B------:R-:W-:Y:S02]  /*f2d0*/  SHF.L.U32 R2, R2, 0x1f, RZ ;  /* 0x0000001f02027819 */ /* 0x000fe400000006ff */
[----:B0-----:R-:W-:-:S04]  /*f2e0*/  LEA R7, R4, R3, 0x18 ;  /* 0x0000000304077211 */ /* 0x001fc800078ec0ff */
[----:B------:R-:W0:Y:S02]  /*f2f0*/  SYNCS.PHASECHK.TRANS64.TRYWAIT P0, [R7+URZ+0x31c20], R2 ;  /* 0x031c2002070075a7 */ /* 0x000e24000800017f */
[----:B0-----:R-:W-:Y:S05]  /*f300*/  @!P0 BRA `(.L_x_116) ;  /* 0x0000001000288947 */ /* 0x001fea0003800000 */
.L_x_153:
[----:B------:R-:W-:-:S03]  /*f310*/  UMOV UR4, 0xffffffff ;  /* 0xffffffff00047882 */ /* 0x000fc60000000000 */
[----:B------:R-:W-:Y:S05]  /*f320*/  BRA.DIV UR4, `(.L_x_117) ;  /* 0x0000001204347947 */ /* 0x000fea000b800000 */
[----:B0-----:R-:W0:Y:S02]  /*f330*/  S2R R2, SR_TID.X ;  /* 0x0000000000027919 */ /* 0x001e240000002100 */
[----:B0-----:R-:W-:-:S04]  /*f340*/  SHF.R.U32.HI R2, RZ, 0x5, R2 ;  /* 0x00000005ff027819 */ /* 0x001fc80000011602 */
[----:B------:R-:W-:-:S05]  /*f350*/  LOP3.LUT R2, R2, 0x3, RZ, 0xc0, !PT ;  /* 0x0000000302027812 */ /* 0x000fca00078ec0ff */
[----:B------:R0:W1:Y:S02]  /*f360*/  SHFL.IDX PT, R14, R2, RZ, 0x1f ;  /* 0x00001fff020e7589 */ /* 0x00006400000e0000 */
.L_x_156:
[----:B-1----:R-:W-:-:S13]  /*f370*/  ISETP.NE.AND P0, PT, R14, RZ, PT ;  /* 0x000000ff0e00720c */ /* 0x002fda0003f05270 */
[----:B------:R-:W-:Y:S05]  /*f380*/  @P0 BRA `(.L_x_10) ;  /* 0x0000000000840947 */ /* 0x000fea0003800000 */
[----:B------:R-:W-:-:S03]  /*f390*/  UMOV UR4, 0xffffffff ;  /* 0xffffffff00047882 */ /* 0x000fc60000000000 */
[----:B------:R-:W-:Y:S05]  /*f3a0*/  BRA.DIV UR4, `(.L_x_118) ;  /* 0x0000001204487947 */ /* 0x000fea000b800000 */
[----:B------:R-:W-:-:S13]  /*f3b0*/  ELECT P6, URZ, PT ;  /* 0x00000000003f782f */ /* 0x000fda00038c0000 */
.L_x_159:
[----:B------:R-:W-:Y:S05]  /*f3c0*/  @!P6 BRA `(.L_x_10) ;  /* 0x000000000074e947 */ /* 0x000fea0003800000 */
[----:B------:R-:W-:-:S04]  /*f3d0*/  LOP3.LUT R27, R27, 0x2, RZ, 0xfc, !PT ;  /* 0x000000021b1b7812 */ /* 0x000fc800078efcff */
[----:B------:R-:W-:-:S13]  /*f3e0*/  ISETP.NE.AND P2, PT, R27, 0x3, PT ;  /* 0x000000031b00780c */ /* 0x000fda0003f45270 */
[----:B------:R-:W-:Y:S05]  /*f3f0*/  @!P2 BRA `(.L_x_119) ;  /* 0x000000000004a947 */ /* 0x000fea0003800000 */
[----:B------:R-:W-:Y:S01]  /*f400*/  BPT.TRAP 0x1 ;  /* 0x000000040000795c */ /* 0x000fe20000300000 */
.L_x_119:
[----:B------:R-:W-:Y:S01]  /*f410*/  VIADD R9, R7, 0x31c40 ;  /* 0x00031c4007097836 */ /* 0x000fe20000000000 */
[----:B------:R-:W-:Y:S01]  /*f420*/  SHF.L.U32 R4, R6, 0x1f, RZ ;  /* 0x0000001f06047819 */ /* 0x000fe200000006ff */
[C---:B0-----:R-:W-:Y:S02]  /*f430*/  VIADD R2, R0.reuse, 0x1 ;  /* 0x0000000100027836 */ /* 0x041fe40000000000 */
[----:B------:R-:W-:-:S03]  /*f440*/  IMAD R5, R0, 0x8, R9 ;  /* 0x0000000800057824 */ /* 0x000fc600078e0209 */
[C---:B------:R-:W-:Y:S01]  /*f450*/  ISETP.NE.AND P1, PT, R2.reuse, 0x2, PT ;  /* 0x000000020200780c */ /* 0x040fe20003f25270 */
[----:B------:R-:W0:Y:S03]  /*f460*/  SYNCS.PHASECHK.TRANS64.TRYWAIT P0, [R5+URZ], R4 ;  /* 0x00000004050075a7 */ /* 0x000e26000800017f */
[----:B------:R-:W-:Y:S02]  /*f470*/  SEL R3, RZ, 0x1, P1 ;  /* 0x00000001ff037807 */ /* 0x000fe40000800000 */
[----:B------:R-:W-:Y:S02]  /*f480*/  SEL R8, R2, RZ, P1 ;  /* 0x000000ff02087207 */ /* 0x000fe40000800000 */
[----:B------:R-:W-:Y:S02]  /*f490*/  LOP3.LUT R2, R6, R3, RZ, 0x3c, !PT ;  /* 0x0000000306027212 */ /* 0x000fe400078e3cff */
[----:B------:R-:W-:-:S02]  /*f4a0*/  LEA R3, R8, R9, 0x3 ;  /* 0x0000000908037211 */ /* 0x000fc400078e18ff */
[----:B------:R-:W-:Y:S01]  /*f4b0*/  SHF.L.U32 R2, R2, 0x1f, RZ ;  /* 0x0000001f02027819 */ /* 0x000fe200000006ff */
[----:B0-----:R-:W-:Y:S06]  /*f4c0*/  @!P0 BRA `(.L_x_120) ;  /* 0x0000001000208947 */ /* 0x001fec0003800000 */
.L_x_160:
[----:B------:R-:W1:Y:S02]  /*f4d0*/  SYNCS.PHASECHK.TRANS64.TRYWAIT P0, [R3+URZ], R2 ;  /* 0x00000002030075a7 */ /* 0x000e64000800017f */
[----:B-1----:R-:W-:Y:S05]  /*f4e0*/  @!P0 BRA `(.L_x_121) ;  /* 0x00000010002c8947 */ /* 0x002fea0003800000 */
.L_x_161:
[----:B------:R-:W-:Y:S05]  /*f4f0*/  @!P2 BRA `(.L_x_122) ;  /* 0x000000000004a947 */ /* 0x000fea0003800000 */
[----:B------:R-:W-:Y:S01]  /*f500*/  BPT.TRAP 0x1 ;  /* 0x000000040000795c */ /* 0x000fe20000300000 */
.L_x_122:
[----:B-1----:R-:W-:-:S04]  /*f510*/  VIADD R3, R7, 0x31c60 ;  /* 0x00031c6007037836 */ /* 0x002fc80000000000 */
[----:B0-----:R-:W-:-:S04]  /*f520*/  IMAD R5, R0, 0x8, R3 ;  /* 0x0000000800057824 */ /* 0x001fc800078e0203 */
[----:B------:R-:W0:Y:S02]  /*f530*/  SYNCS.PHASECHK.TRANS64.TRYWAIT P0, [R5+URZ], R4 ;  /* 0x00000004050075a7 */ /* 0x000e24000800017f */
[----:B0-----:R-:W-:Y:S05]  /*f540*/  @!P0 BRA `(.L_x_123) ;  /* 0x0000001000288947 */ /* 0x001fea0003800000 */
.L_x_162:
[----:B------:R-:W-:-:S07]  /*f550*/  IMAD R3, R8, 0x8, R3 ;  /* 0x0000000808037824 */ /* 0x000fce00078e0203 */
.L_x_124:
[----:B-1----:R1:W2:Y:S02]  /*f560*/  SYNCS.PHASECHK.TRANS64.TRYWAIT P0, [R3+URZ], R2 ;  /* 0x00000002030075a7 */ /* 0x0022a4000800017f */
[----:B--2---:R-:W-:Y:S05]  /*f570*/  @!P0 NANOSLEEP.SYNCS 0x989680 ;  /* 0x009896800000895d */ /* 0x004fea0003900000 */
[----:B------:R-:W2:Y:S02]  /*f580*/  @!P0 SYNCS.PHASECHK.TRANS64 P0, [R3+URZ], R2 ;  /* 0x00000002030085a7 */ /* 0x000ea4000800007f */
[----:B--2---:R-:W-:Y:S05]  /*f590*/  @!P0 BRA `(.L_x_124) ;  /* 0xfffffffc00f08947 */ /* 0x004fea000383ffff */
.L_x_10:
[----:B------:R-:W-:Y:S05]  /*f5a0*/  BSYNC B6 ;  /* 0x0000000000067941 */ /* 0x000fea0003800000 */
.L_x_7:
[----:B------:R-:W-:Y:S05]  /*f5b0*/  EXIT ;  /* 0x000000000000794d */ /* 0x000fea0003800000 */
.L_x_14:
[----:B0-----:R-:W-:-:S04]  /*f5c0*/  IMAD.U32 R3, RZ, RZ, UR37 ;  /* 0x00000025ff037e24 */ /* 0x001fc8000f8e00ff */
[----:B------:R0:W1:Y:S03]  /*f5d0*/  SYNCS.PHASECHK.TRANS64.TRYWAIT P1, [R3+URZ+0x31c00], R0 ;  /* 0x031c0000030075a7 */ /* 0x000066000802017f */
[----:B-1----:R-:W-:Y:S05]  /*f5e0*/  @!P1 NANOSLEEP.SYNCS 0x989680 ;  /* 0x009896800000995d */ /* 0x002fea0003900000 */
[----:B------:R-:W1:Y:S02]  /*f5f0*/  @!P1 SYNCS.PHASECHK.TRANS64 P1, [R3+URZ+0x31c00], R0 ;  /* 0x031c0000030095a7 */ /* 0x000e64000802007f */
[----:B-1----:R-:W-:Y:S05]  /*f600*/  @!P1 BRA `(.L_x_14) ;  /* 0xfffffffc00ec9947 */ /* 0x002fea000383ffff */
[----:B------:R-:W-:Y:S05]  /*f610*/  BRA `(.L_x_125) ;  /* 0xffffff1800f87947 */ /* 0x000fea000383ffff */
.L_x_18:
[----:B0-----:R-:W-:-:S04]  /*f620*/  IMAD.U32 R3, RZ, RZ, UR37 ;  /* 0x00000025ff037e24 */ /* 0x001fc8000f8e00ff */
[----:B------:R0:W2:Y:S03]  /*f630*/  SYNCS.PHASECHK.TRANS64.TRYWAIT P1, [R3+URZ+0x31c30], R0 ;  /* 0x031c3000030075a7 */ /* 0x0000a6000802017f */
[----:B--2---:R-:W-:Y:S05]  /*f640*/  @!P1 NANOSLEEP.SYNCS 0x989680 ;  /* 0x009896800000995d */ /* 0x004fea0003900000 */
[----:B------:R-:W2:Y:S02]  /*f650*/  @!P1 SYNCS.PHASECHK.TRANS64 P1, [R3+URZ+0x31c30], R0 ;  /* 0x031c3000030095a7 */ /* 0x000ea4000802007f */
[----:B--2---:R-:W-:Y:S05]  /*f660*/  @!P1 BRA `(.L_x_18) ;  /* 0xfffffffc00ec9947 */ /* 0x004fea000383ffff */
[----:B------:R-:W-:Y:S05]  /*f670*/  BRA `(.L_x_17) ;  /* 0xffffff1c00007947 */ /* 0x000fea000383ffff */
.L_x_23:
[----:B-1----:R1:W2:Y:S02]  /*f680*/  SYNCS.PHASECHK.TRANS64.TRYWAIT P2, [R13+URZ+0x31c30], R12 ;  /* 0x031c300c0d0075a7 */ /* 0x0022a4000804017f */
[----:B--2---:R-:W-:Y:S05]  /*f690*/  @!P2 NANOSLEEP.SYNCS 0x989680 ;  /* 0x009896800000a95d */ /* 0x004fea0003900000 */
[----:B------:R-:W2:Y:S02]  /*f6a0*/  @!P2 SYNCS.PHASECHK.TRANS64 P2, [R13+URZ+0x31c30], R12 ;  /* 0x031c300c0d00a5a7 */ /* 0x000ea4000804007f */
[----:B--2---:R-:W-:Y:S05]  /*f6b0*/  @!P2 BRA `(.L_x_23) ;  /* 0xfffffffc00f0a947 */ /* 0x004fea000383ffff */
[----:B------:R-:W-:Y:S05]  /*f6c0*/  BRA `(.L_x_20) ;  /* 0xffffff6000587947 */ /* 0x000fea000383ffff */
.L_x_27:
[----:B-1----:R-:W-:-:S04]  /*f6d0*/  MOV R12, UR6 ;  /* 0x00000006000c7c02 */ /* 0x002fc80008000f00 */
[----:B------:R1:W2:Y:S03]  /*f6e0*/  SYNCS.PHASECHK.TRANS64.TRYWAIT P2, [R12+URZ+0x31c50], R11 ;  /* 0x031c500b0c0075a7 */ /* 0x0002a6000804017f */
[----:B--2---:R-:W-:Y:S05]  /*f6f0*/  @!P2 NANOSLEEP.SYNCS 0x989680 ;  /* 0x009896800000a95d */ /* 0x004fea0003900000 */
[----:B------:R-:W2:Y:S02]  /*f700*/  @!P2 SYNCS.PHASECHK.TRANS64 P2, [R12+URZ+0x31c50], R11 ;  /* 0x031c500b0c00a5a7 */ /* 0x000ea4000804007f */
[----:B--2---:R-:W-:Y:S05]  /*f710*/  @!P2 BRA `(.L_x_27) ;  /* 0xfffffffc00eca947 */ /* 0x004fea000383ffff */
[----:B------:R-:W-:Y:S05]  /*f720*/  BRA `(.L_x_24) ;  /* 0xffffff7400f47947 */ /* 0x000fea000383ffff */
.L_x_32:
[----:B--2---:R2:W4:Y:S02]  /*f730*/  SYNCS.PHASECHK.TRANS64.TRYWAIT P0, [R7+URZ+0x31c50], R6 ;  /* 0x031c5006070075a7 */ /* 0x004524000800017f */
[----:B----4-:R-:W-:Y:S05]  /*f740*/  @!P0 NANOSLEEP.SYNCS 0x989680 ;  /* 0x009896800000895d */ /* 0x010fea0003900000 */
[----:B------:R-:W4:Y:S02]  /*f750*/  @!P0 SYNCS.PHASECHK.TRANS64 P0, [R7+URZ+0x31c50], R6 ;  /* 0x031c5006070085a7 */ /* 0x000f24000800007f */
[----:B----4-:R-:W-:Y:S05]  /*f760*/  @!P0 BRA `(.L_x_32) ;  /* 0xfffffffc00f08947 */ /* 0x010fea000383ffff */
[----:B------:R-:W-:Y:S05]  /*f770*/  BRA `(.L_x_31) ;  /* 0xffffffa0000c7947 */ /* 0x000fea000383ffff */
.L_x_43:
[----:B------:R-:W-:Y:S02]  /*f780*/  IMAD.MOV.U32 R13, RZ, RZ, R22 ;  /* 0x000000ffff0d7224 */ /* 0x000fe400078e0016 */
[----:B------:R-:W-:Y:S02]  /*f790*/  IMAD.MOV.U32 R12, RZ, RZ, RZ ;  /* 0x000000ffff0c7224 */ /* 0x000fe400078e00ff */
[----:B------:R-:W-:Y:S02]  /*f7a0*/  IMAD.MOV.U32 R11, RZ, RZ, 0x1f ;  /* 0x0000001fff0b7424 */ /* 0x000fe400078e00ff */
[----:B------:R-:W-:-:S07]  /*f7b0*/  IMAD.MOV.U32 R15, RZ, RZ, -0x1 ;  /* 0xffffffffff0f7424 */ /* 0x000fce00078e00ff */
[----:B------:R-:W-:Y:S05]  /*f7c0*/  WARPSYNC.COLLECTIVE R15, `(.L_x_126) ;  /* 0x000000000f087348 */ /* 0x000fea0003c00000 */
[----:B------:R0:W1:Y:S02]  /*f7d0*/  SHFL.IDX P6, R14, R13, R12, R11 ;  /* 0x0000000c0d0e7389 */ /* 0x00006400000c000b */
[----:B01----:R-:W-:Y:S01]  /*f7e0*/  ENDCOLLECTIVE ;  /* 0x000000000000791b */ /* 0x003fe20003800000 */
.L_x_126:
[----:B------:R-:W-:Y:S05]  /*f7f0*/  BRA `(.L_x_127) ;  /* 0xffffffc800147947 */ /* 0x000fea000383ffff */
.L_x_45:
[----:B------:R-:W-:Y:S01]  /*f800*/  BSSY B0, `(.L_x_128) ;  /* 0x0000006000007945 */ /* 0x000fe20003800000 */
[----:B------:R-:W-:-:S07]  /*f810*/  IMAD.MOV.U32 R15, RZ, RZ, -0x1 ;  /* 0xffffffffff0f7424 */ /* 0x000fce00078e00ff */
[----:B------:R-:W-:Y:S05]  /*f820*/  WARPSYNC.COLLECTIVE R15, `(.L_x_129) ;  /* 0x000000000f0c7348 */ /* 0x000fea0003c00000 */
[----:B------:R-:W-:Y:S02]  /*f830*/  ELECT P6, UR62, PT ;  /* 0x00000000003e782f */ /* 0x000fe400038c0000 */
[----:B------:R-:W-:Y:S01]  /*f840*/  MOV R14, UR62 ;  /* 0x0000003e000e7c02 */ /* 0x000fe20008000f00 */
[----:B------:R-:W-:Y:S10]  /*f850*/  ENDCOLLECTIVE ;  /* 0x000000000000791b */ /* 0x000ff40003800000 */
.L_x_129:
[----:B------:R-:W-:Y:S05]  /*f860*/  BSYNC B0 ;  /* 0x0000000000007941 */ /* 0x000fea0003800000 */
.L_x_128:
[----:B------:R-:W-:Y:S05]  /*f870*/  BRA `(.L_x_130) ;  /* 0xffffffc800107947 */ /* 0x000fea000383ffff */
.L_x_47:
[----:B-1----:R-:W-:-:S04]  /*f880*/  MOV R3, UR40 ;  /* 0x0000002800037c02 */ /* 0x002fc80008000f00 */
[----:B------:R1:W2:Y:S03]  /*f890*/  SYNCS.PHASECHK.TRANS64.TRYWAIT P0, [R3+URZ+0x31c40], R0 ;  /* 0x031c4000030075a7 */ /* 0x0002a6000800017f */
[----:B--2---:R-:W-:Y:S05]  /*f8a0*/  @!P0 NANOSLEEP.SYNCS 0x989680 ;  /* 0x009896800000895d */ /* 0x004fea0003900000 */
[----:B------:R-:W2:Y:S02]  /*f8b0*/  @!P0 SYNCS.PHASECHK.TRANS64 P0, [R3+URZ+0x31c40], R0 ;  /* 0x031c4000030085a7 */ /* 0x000ea4000800007f */
[----:B--2---:R-:W-:Y:S05]  /*f8c0*/  @!P0 BRA `(.L_x_47) ;  /* 0xfffffffc00ec8947 */ /* 0x004fea000383ffff */
[----:B------:R-:W-:Y:S05]  /*f8d0*/  BRA `(.L_x_131) ;  /* 0xffffffc800607947 */ /* 0x000fea000383ffff */
.L_x_50:
[----:B------:R-:W-:Y:S01]  /*f8e0*/  IMAD R8, R12, 0xc0, R11 ;  /* 0x000000c00c087824 */ /* 0x000fe200078e020b */
[----:B------:R-:W0:Y:S01]  /*f8f0*/  LDC R5, c[0x0][0x448] ;  /* 0x00011200ff057b82 */ /* 0x000e220000000800 */
[----:B------:R-:W-:Y:S02]  /*f900*/  IMAD.MOV.U32 R13, RZ, RZ, R7 ;  /* 0x000000ffff0d7224 */ /* 0x000fe400078e0007 */
[----:B------:R-:W-:Y:S02]  /*f910*/  IMAD.MOV.U32 R12, RZ, RZ, RZ ;  /* 0x000000ffff0c7224 */ /* 0x000fe400078e00ff */
[----:B------:R-:W-:Y:S02]  /*f920*/  IMAD.MOV.U32 R11, RZ, RZ, 0x1c1f ;  /* 0x00001c1fff0b7424 */ /* 0x000fe400078e00ff */
[----:B------:R-:W-:Y:S02]  /*f930*/  IMAD.MOV.U32 R15, RZ, RZ, -0x1 ;  /* 0xffffffffff0f7424 */ /* 0x000fe400078e00ff */
[----:B------:R-:W-:-:S07]  /*f940*/  VIADD R4, R8, 0x20 ;  /* 0x0000002008047836 */ /* 0x000fce0000000000 */
[----:B0-----:R-:W-:Y:S05]  /*f950*/  WARPSYNC.COLLECTIVE R15, `(.L_x_132) ;  /* 0x000000000f087348 */ /* 0x001fea0003c00000 */
[----:B------:R1:W2:Y:S02]  /*f960*/  SHFL.IDX P6, R14, R13, R12, R11 ;  /* 0x0000000c0d0e7389 */ /* 0x0002a400000c000b */
[----:B012---:R-:W-:Y:S01]  /*f970*/  ENDCOLLECTIVE ;  /* 0x000000000000791b */ /* 0x007fe20003800000 */
.L_x_132:
[----:B------:R-:W-:Y:S01]  /*f980*/  MOV R13, R6 ;  /* 0x00000006000d7202 */ /* 0x000fe20000000f00 */
[----:B------:R-:W-:-:S07]  /*f990*/  IMAD.MOV.U32 R3, RZ, RZ, R14 ;  /* 0x000000ffff037224 */ /* 0x000fce00078e000e */
[----:B------:R-:W-:Y:S05]  /*f9a0*/  WARPSYNC.COLLECTIVE R15, `(.L_x_133) ;  /* 0x000000000f087348 */ /* 0x000fea0003c00000 */
[----:B------:R0:W1:Y:S02]  /*f9b0*/  SHFL.IDX P6, R14, R13, R12, R11 ;  /* 0x0000000c0d0e7389 */ /* 0x00006400000c000b */
[----:B01----:R-:W-:Y:S01]  /*f9c0*/  ENDCOLLECTIVE ;  /* 0x000000000000791b */ /* 0x003fe20003800000 */
.L_x_133:
[----:B------:R-:W-:Y:S02]  /*f9d0*/  ULDC UR4, c[0x0][0x288] ;  /* 0x0000a20000047ab9 */ /* 0x000fe40000000800 */
[----:B------:R-:W-:-:S05]  /*f9e0*/  IMAD R9, R5, UR4, RZ ;  /* 0x0000000405097c24 */ /* 0x000fca000f8e02ff */
[----:B------:R-:W-:Y:S01]  /*f9f0*/  ISETP.GE.AND P3, PT, R8, R9, PT ;  /* 0x000000090800720c */ /* 0x000fe20003f66270 */
[----:B------:R-:W-:Y:S02]  /*fa00*/  IMAD.MOV.U32 R13, RZ, RZ, R7 ;  /* 0x000000ffff0d7224 */ /* 0x000fe400078e0007 */
[----:B------:R-:W-:-:S10]  /*fa10*/  IMAD.MOV.U32 R12, RZ, RZ, 0x1 ;  /* 0x00000001ff0c7424 */ /* 0x000fd400078e00ff */
[----:B------:R-:W-:Y:S01]  /*fa20*/  @!P3 LEA R29, R0, UR40, 0x1 ;  /* 0x00000028001dbc11 */ /* 0x000fe2000f8e08ff */
[----:B------:R-:W-:-:S07]  /*fa30*/  IMAD.MOV.U32 R2, RZ, RZ, R14 ;  /* 0x000000ffff027224 */ /* 0x000fce00078e000e */
[----:B------:R-:W-:Y:S05]  /*fa40*/  WARPSYNC.COLLECTIVE R15, `(.L_x_134) ;  /* 0x000000000f087348 */ /* 0x000fea0003c00000 */
[----:B------:R0:W1:Y:S02]  /*fa50*/  SHFL.IDX P6, R14, R13, R12, R11 ;  /* 0x0000000c0d0e7389 */ /* 0x00006400000c000b */
[----:B01----:R-:W-:Y:S01]  /*fa60*/  ENDCOLLECTIVE ;  /* 0x000000000000791b */ /* 0x003fe20003800000 */
.L_x_134:
[----:B------:R-:W-:-:S05]  /*fa70*/  @!P3 IMAD.WIDE.U32 R2, R21, 0x2, R2 ;  /* 0x000000021502b825 */ /* 0x000fca00078e0002 */
[----:B------:R-:W-:Y:S01]  /*fa80*/  @!PT LDS RZ, [RZ] ;  /* 0x00000000fffff984 */ /* 0x000fe20000000800 */
[----:B------:R-:W-:Y:S01]  /*fa90*/  @!PT LDS RZ, [RZ] ;  /* 0x00000000fffff984 */ /* 0x000fe20000000800 */
[----:B------:R-:W-:Y:S01]  /*faa0*/  @!PT LDS RZ, [RZ] ;  /* 0x00000000fffff984 */ /* 0x000fe20000000800 */
[----:B------:R0:W-:Y:S04]  /*fab0*/  @!P3 LDGSTS.E.BYPASS.LTC128B.128 [R29+0xda00], desc[UR38][R2.64], !P2 ;  /* 0x0da00000021dbfae */ /* 0x0001e8000d101d66 */
[----:B------:R0:W-:Y:S01]  /*fac0*/  @!P3 LDGSTS.E.BYPASS.LTC128B.128 [R29+0x10a00], desc[UR38][R2.64+0x40], !P0 ;  /* 0x10a00040021dbfae */ /* 0x0001e2000c101d66 */
[----:B------:R-:W-:-:S03]  /*fad0*/  MOV R13, R6 ;  /* 0x00000006000d7202 */ /* 0x000fc60000000f00 */
[----:B------:R0:W-:Y:S01]  /*fae0*/  @!P3 LDGSTS.E.BYPASS.LTC128B.128 [R29+0x13a00], desc[UR38][R2.64+0x80], !P1 ;  /* 0x13a00080021dbfae */ /* 0x0001e2000c901d66 */
[----:B------:R-:W-:Y:S01]  /*faf0*/  ISETP.GE.AND P3, PT, R4, R9, PT ;  /* 0x000000090400720c */ /* 0x000fe20003f66270 */
[----:B------:R-:W-:-:S12]  /*fb00*/  IMAD.MOV.U32 R5, RZ, RZ, R14 ;  /* 0x000000ffff057224 */ /* 0x000fd800078e000e */
[----:B0-----:R-:W-:Y:S05]  /*fb10*/  WARPSYNC.COLLECTIVE R15, `(.L_x_135) ;  /* 0x000000000f087348 */ /* 0x001fea0003c00000 */
[----:B------:R1:W2:Y:S02]  /*fb20*/  SHFL.IDX P6, R14, R13, R12, R11 ;  /* 0x0000000c0d0e7389 */ /* 0x0002a400000c000b */
[----:B012---:R-:W-:Y:S01]  /*fb30*/  ENDCOLLECTIVE ;  /* 0x000000000000791b */ /* 0x007fe20003800000 */
.L_x_135:
[----:B------:R-:W-:Y:S01]  /*fb40*/  VIADD R2, R8, 0x40 ;  /* 0x0000004008027836 */ /* 0x000fe20000000000 */
[----:B------:R-:W-:Y:S01]  /*fb50*/  @!P3 LEA R29, R0, UR40, 0x1 ;  /* 0x00000028001dbc11 */ /* 0x000fe2000f8e08ff */
[----:B------:R-:W-:Y:S02]  /*fb60*/  IMAD.MOV.U32 R13, RZ, RZ, R7 ;  /* 0x000000ffff0d7224 */ /* 0x000fe400078e0007 */
[----:B------:R-:W-:Y:S02]  /*fb70*/  IMAD.MOV.U32 R12, RZ, RZ, 0x2 ;  /* 0x00000002ff0c7424 */ /* 0x000fe400078e00ff */
[----:B------:R-:W-:-:S07]  /*fb80*/  IMAD.MOV.U32 R4, RZ, RZ, R14 ;  /* 0x000000ffff047224 */ /* 0x000fce00078e000e */
[----:B------:R-:W-:Y:S05]  /*fb90*/  WARPSYNC.COLLECTIVE R15, `(.L_x_136) ;  /* 0x000000000f087348 */ /* 0x000fea0003c00000 */
[----:B------:R0:W1:Y:S02]  /*fba0*/  SHFL.IDX P6, R14, R13, R12, R11 ;  /* 0x0000000c0d0e7389 */ /* 0x00006400000c000b */
[----:B01----:R-:W-:Y:S01]  /*fbb0*/  ENDCOLLECTIVE ;  /* 0x000000000000791b */ /* 0x003fe20003800000 */
.L_x_136:
        /* <DEDUP_REMOVED lines=13> */
.L_x_137:
[----:B------:R-:W-:Y:S01]  /*fc90*/  IMAD.MOV.U32 R3, RZ, RZ, R2 ;  /* 0x000000ffff037224 */ /* 0x000fe200078e0002 */
[----:B------:R-:W-:Y:S01]  /*fca0*/  @!P3 LEA R5, R0, UR40, 0x1 ;  /* 0x000000280005bc11 */ /* 0x000fe2000f8e08ff */
[----:B------:R-:W-:Y:S02]  /*fcb0*/  IMAD.MOV.U32 R13, RZ, RZ, R7 ;  /* 0x000000ffff0d7224 */ /* 0x000fe400078e0007 */
[----:B------:R-:W-:Y:S02]  /*fcc0*/  IMAD.MOV.U32 R12, RZ, RZ, 0x3 ;  /* 0x00000003ff0c7424 */ /* 0x000fe400078e00ff */
[----:B------:R-:W-:-:S07]  /*fcd0*/  IMAD.MOV.U32 R2, RZ, RZ, R14 ;  /* 0x000000ffff027224 */ /* 0x000fce00078e000e */
[----:B------:R-:W-:Y:S05]  /*fce0*/  WARPSYNC.COLLECTIVE R15, `(.L_x_138) ;  /* 0x000000000f087348 */ /* 0x000fea0003c00000 */
[----:B------:R0:W1:Y:S02]  /*fcf0*/  SHFL.IDX P6, R14, R13, R12, R11 ;  /* 0x0000000c0d0e7389 */ /* 0x00006400000c000b */
[----:B01----:R-:W-:Y:S01]  /*fd00*/  ENDCOLLECTIVE ;  /* 0x000000000000791b */ /* 0x003fe20003800000 */
.L_x_138:
        /* <DEDUP_REMOVED lines=8> */
[----:B------:R-:W-:-:S07]  /*fd90*/  IMAD.MOV.U32 R7, RZ, RZ, R14 ;  /* 0x000000ffff077224 */ /* 0x000fce00078e000e */
[----:B0-----:R-:W-:Y:S05]  /*fda0*/  WARPSYNC.COLLECTIVE R15, `(.L_x_139) ;  /* 0x000000000f087348 */ /* 0x001fea0003c00000 */
[----:B------:R1:W2:Y:S02]  /*fdb0*/  SHFL.IDX P6, R14, R13, R12, R11 ;  /* 0x0000000c0d0e7389 */ /* 0x0002a400000c000b */
[----:B012---:R-:W-:Y:S01]  /*fdc0*/  ENDCOLLECTIVE ;  /* 0x000000000000791b */ /* 0x007fe20003800000 */
.L_x_139:
[----:B------:R-:W-:Y:S02]  /*fdd0*/  VIADD R2, R8, 0x60 ;  /* 0x0000006008027836 */ /* 0x000fe40000000000 */
[----:B------:R-:W-:-:S03]  /*fde0*/  IMAD.MOV.U32 R5, RZ, RZ, R7 ;  /* 0x000000ffff057224 */ /* 0x000fc600078e0007 */
[----:B------:R-:W-:Y:S01]  /*fdf0*/  ISETP.GE.AND P3, PT, R2, R9, PT ;  /* 0x000000090200720c */ /* 0x000fe20003f66270 */
[----:B------:R-:W-:Y:S02]  /*fe00*/  VIADD R2, R8, 0x80 ;  /* 0x0000008008027836 */ /* 0x000fe40000000000 */
[----:B------:R-:W-:Y:S01]  /*fe10*/  IMAD.MOV.U32 R13, RZ, RZ, R10 ;  /* 0x000000ffff0d7224 */ /* 0x000fe200078e000a */
[----:B------:R-:W-:-:S09]  /*fe20*/  MOV R12, RZ ;  /* 0x000000ff000c7202 */ /* 0x000fd20000000f00 */
[----:B------:R-:W-:Y:S01]  /*fe30*/  @!P3 LEA R7, R0, UR40, 0x1 ;  /* 0x000000280007bc11 */ /* 0x000fe2000f8e08ff */
[----:B------:R-:W-:-:S07]  /*fe40*/  IMAD.MOV.U32 R4, RZ, RZ, R14 ;  /* 0x000000ffff047224 */ /* 0x000fce00078e000e */
[----:B------:R-:W-:Y:S05]  /*fe50*/  WARPSYNC.COLLECTIVE R15, `(.L_x_140) ;  /* 0x000000000f087348 */ /* 0x000fea0003c00000 */
[----:B------:R0:W1:Y:S02]  /*fe60*/  SHFL.IDX P6, R14, R13, R12, R11 ;  /* 0x0000000c0d0e7389 */ /* 0x00006400000c000b */
[----:B01----:R-:W-:Y:S01]  /*fe70*/  ENDCOLLECTIVE ;  /* 0x000000000000791b */ /* 0x003fe20003800000 */
.L_x_140:
[----:B------:R-:W-:-:S05]  /*fe80*/  @!P3 IMAD.WIDE.U32 R4, R21, 0x2, R4 ;  /* 0x000000021504b825 */ /* 0x000fca00078e0004 */
[----:B------:R-:W-:Y:S01]  /*fe90*/  @!PT LDS RZ, [RZ] ;  /* 0x00000000fffff984 */ /* 0x000fe20000000800 */
[----:B------:R-:W-:Y:S01]  /*fea0*/  @!PT LDS RZ, [RZ] ;  /* 0x00000000fffff984 */ /* 0x000fe20000000800 */
[----:B------:R-:W-:Y:S01]  /*feb0*/  @!PT LDS RZ, [RZ] ;  /* 0x00000000fffff984 */ /* 0x000fe20000000800 */
[----:B------:R0:W-:Y:S04]  /*fec0*/  @!P3 LDGSTS.E.BYPASS.LTC128B.128 [R7+0xf200], desc[UR38][R4.64], !P2 ;  /* 0x0f2000000407bfae */ /* 0x0001e8000d101d66 */
[----:B------:R0:W-:Y:S01]  /*fed0*/  @!P3 LDGSTS.E.BYPASS.LTC128B.128 [R7+0x12200], desc[UR38][R4.64+0x40], !P0 ;  /* 0x122000400407bfae */ /* 0x0001e2000c101d66 */
[----:B------:R-:W-:-:S03]  /*fee0*/  IMAD.MOV.U32 R13, RZ, RZ, R20 ;  /* 0x000000ffff0d7224 */ /* 0x000fc600078e0014 */
[----:B------:R0:W-:Y:S01]  /*fef0*/  @!P3 LDGSTS.E.BYPASS.LTC128B.128 [R7+0x15200], desc[UR38][R4.64+0x80], !P1 ;  /* 0x152000800407bfae */ /* 0x0001e2000c901d66 */
[----:B------:R-:W-:Y:S01]  /*ff00*/  ISETP.GE.AND P3, PT, R2, R9, PT ;  /* 0x000000090200720c */ /* 0x000fe20003f66270 */
[----:B------:R-:W-:-:S12]  /*ff10*/  IMAD.MOV.U32 R29, RZ, RZ, R14 ;  /* 0x000000ffff1d7224 */ /* 0x000fd800078e000e */
[----:B0-----:R-:W-:Y:S05]  /*ff20*/  WARPSYNC.COLLECTIVE R15, `(.L_x_141) ;  /* 0x000000000f087348 */ /* 0x001fea0003c00000 */
[----:B------:R1:W2:Y:S02]  /*ff30*/  SHFL.IDX P6, R14, R13, R12, R11 ;  /* 0x0000000c0d0e7389 */ /* 0x0002a400000c000b */
[----:B012---:R-:W-:Y:S01]  /*ff40*/  ENDCOLLECTIVE ;  /* 0x000000000000791b */ /* 0x007fe20003800000 */
.L_x_141:
[----:B------:R-:W-:Y:S01]  /*ff50*/  IMAD.MOV.U32 R3, RZ, RZ, R29 ;  /* 0x000000ffff037224 */ /* 0x000fe200078e001d */
[----:B------:R-:W-:Y:S02]  /*ff60*/  @!P3 LEA R29, R0, UR40, 0x1 ;  /* 0x00000028001dbc11 */ /* 0x000fe4000f8e08ff */
[----:B------:R-:W-:Y:S01]  /*ff70*/  MOV R13, R10 ;  /* 0x0000000a000d7202 */ /* 0x000fe20000000f00 */
[----:B------:R-:W-:Y:S02]  /*ff80*/  IMAD.MOV.U32 R12, RZ, RZ, 0x1 ;  /* 0x00000001ff0c7424 */ /* 0x000fe400078e00ff */
[----:B------:R-:W-:-:S07]  /*ff90*/  IMAD.MOV.U32 R6, RZ, RZ, R14 ;  /* 0x000000ffff067224 */ /* 0x000fce00078e000e */
[----:B------:R-:W-:Y:S05]  /*ffa0*/  WARPSYNC.COLLECTIVE R15, `(.L_x_142) ;  /* 0x000000000f087348 */ /* 0x000fea0003c00000 */
[----:B------:R0:W1:Y:S02]  /*ffb0*/  SHFL.IDX P6, R14, R13, R12, R11 ;  /* 0x0000000c0d0e7389 */ /* 0x00006400000c000b */
[----:B01----:R-:W-:Y:S01]  /*ffc0*/  ENDCOLLECTIVE ;  /* 0x000000000000791b */ /* 0x003fe20003800000 */
.L_x_142:
[----:B------:R-:W-:Y:S02]  /*ffd0*/  IMAD.MOV.U32 R2, RZ, RZ, R6 ;  /* 0x000000ffff027224 */ /* 0x000fe400078e0006 */
[----:B------:R-:W-:Y:S02]  /*ffe0*/  IMAD.MOV.U32 R6, RZ, RZ, 0x1 ;  /* 0x00000001ff067424 */ /* 0x000fe400078e00ff */
[----:B------:R-:W-:-:S05]  /*fff0*/  @!P3 IMAD.WIDE.U32 R2, R21, 0x2, R2 ;  /* 0x000000021502b825 */ /* 0x000fca00078e0002 */
[----:B------:R-:W-:Y:S01]  /*10000*/  @!PT LDS RZ, [RZ] ;  /* 0x00000000fffff984 */ /* 0x000fe20000000800 */
[----:B------:R-:W-:Y:S01]  /*10010*/  @!PT LDS RZ, [RZ] ;  /* 0x00000000fffff984 */ /* 0x000fe20000000800 */
[----:B------:R-:W-:Y:S01]  /*10020*/  @!PT LDS RZ, [RZ] ;  /* 0x00000000fffff984 */ /* 0x000fe20000000800 */
[----:B------:R0:W-:Y:S01]  /*10030*/  @!P3 LDGSTS.E.BYPASS.LTC128B.128 [R29+0xfa00], desc[UR38][R2.64], !P2 ;  /* 0x0fa00000021dbfae */ /* 0x0001e2000d101d66 */
[----:B------:R-:W-:-:S03]  /*10040*/  IMAD.MOV.U32 R13, RZ, RZ, R20 ;  /* 0x000000ffff0d7224 */ /* 0x000fc600078e0014 */
[----:B------:R0:W-:Y:S04]  /*10050*/  @!P3 LDGSTS.E.BYPASS.LTC128B.128 [R29+0x12a00], desc[UR38][R2.64+0x40], !P0 ;  /* 0x12a00040021dbfae */ /* 0x0001e8000c101d66 */
[----:B------:R0:W-:Y:S01]  /*10060*/  @!P3 LDGSTS.E.BYPASS.LTC128B.128 [R29+0x15a00], desc[UR38][R2.64+0x80], !P1 ;  /* 0x15a00080021dbfae */ /* 0x0001e2000c901d66 */
[----:B------:R-:W-:-:S07]  /*10070*/  IMAD.MOV.U32 R10, RZ, RZ, R14 ;  /* 0x000000ffff0a7224 */ /* 0x000fce00078e000e */
[----:B0-----:R-:W-:Y:S05]  /*10080*/  WARPSYNC.COLLECTIVE R15, `(.L_x_143) ;  /* 0x000000000f087348 */ /* 0x001fea0003c00000 */
[----:B------:R1:W2:Y:S02]  /*10090*/  SHFL.IDX P6, R14, R13, R12, R11 ;  /* 0x0000000c0d0e7389 */ /* 0x0002a400000c000b */
[----:B012---:R-:W-:Y:S01]  /*100a0*/  ENDCOLLECTIVE ;  /* 0x000000000000791b */ /* 0x007fe20003800000 */
.L_x_143:
[----:B------:R-:W-:Y:S05]  /*100b0*/  BRA `(.L_x_144) ;  /* 0xffffffcc00887947 */ /* 0x000fea000383ffff */
.L_x_53:
[----:B0-----:R-:W-:-:S04]  /*100c0*/  IMAD.U32 R3, RZ, RZ, UR40 ;  /* 0x00000028ff037e24 */ /* 0x001fc8000f8e00ff */
[----:B------:R0:W1:Y:S03]  /*100d0*/  SYNCS.PHASECHK.TRANS64.TRYWAIT P0, [R3+URZ+0x31c20], R0 ;  /* 0x031c2000030075a7 */ /* 0x000066000800017f */
[----:B-1----:R-:W-:Y:S05]  /*100e0*/  @!P0 NANOSLEEP.SYNCS 0x989680 ;  /* 0x009896800000895d */ /* 0x002fea0003900000 */
[----:B------:R-:W1:Y:S02]  /*100f0*/  @!P0 SYNCS.PHASECHK.TRANS64 P0, [R3+URZ+0x31c20], R0 ;  /* 0x031c2000030085a7 */ /* 0x000e64000800007f */
[----:B-1----:R-:W-:Y:S05]  /*10100*/  @!P0 BRA `(.L_x_53) ;  /* 0xfffffffc00ec8947 */ /* 0x002fea000383ffff */
[----:B------:R-:W-:Y:S05]  /*10110*/  BRA `(.L_x_145) ;  /* 0xffffffcc00d87947 */ /* 0x000fea000383ffff */
.L_x_60:
[----:B-1----:R-:W-:-:S04]  /*10120*/  MOV R3, UR40 ;  /* 0x0000002800037c02 */ /* 0x002fc80008000f00 */
[----:B------:R1:W2:Y:S03]  /*10130*/  SYNCS.PHASECHK.TRANS64.TRYWAIT P0, [R3+URZ+0x31c48], R6 ;  /* 0x031c4806030075a7 */ /* 0x0002a6000800017f */
[----:B--2---:R-:W-:Y:S05]  /*10140*/  @!P0 NANOSLEEP.SYNCS 0x989680 ;  /* 0x009896800000895d */ /* 0x004fea0003900000 */
[----:B------:R-:W2:Y:S02]  /*10150*/  @!P0 SYNCS.PHASECHK.TRANS64 P0, [R3+URZ+0x31c48], R6 ;  /* 0x031c4806030085a7 */ /* 0x000ea4000800007f */
[----:B--2---:R-:W-:Y:S05]  /*10160*/  @!P0 BRA `(.L_x_60) ;  /* 0xfffffffc00ec8947 */ /* 0x004fea000383ffff */
[----:B------:R-:W-:Y:S05]  /*10170*/  BRA `(.L_x_146) ;  /* 0xffffffd000987947 */ /* 0x000fea000383ffff */
.L_x_67:
[----:B01----:R-:W-:-:S04]  /*10180*/  IMAD.U32 R3, RZ, RZ, UR40 ;  /* 0x00000028ff037e24 */ /* 0x003fc8000f8e00ff */
[----:B------:R0:W1:Y:S03]  /*10190*/  SYNCS.PHASECHK.TRANS64.TRYWAIT P0, [R3+URZ+0x31c60], R6 ;  /* 0x031c6006030075a7 */ /* 0x000066000800017f */
[----:B-1----:R-:W-:Y:S05]  /*101a0*/  @!P0 NANOSLEEP.SYNCS 0x989680 ;  /* 0x009896800000895d */ /* 0x002fea0003900000 */
[----:B------:R-:W1:Y:S02]  /*101b0*/  @!P0 SYNCS.PHASECHK.TRANS64 P0, [R3+URZ+0x31c60], R6 ;  /* 0x031c6006030085a7 */ /* 0x000e64000800007f */
[----:B-1----:R-:W-:Y:S05]  /*101c0*/  @!P0 BRA `(.L_x_67) ;  /* 0xfffffffc00ec8947 */ /* 0x002fea000383ffff */
[----:B------:R-:W-:Y:S05]  /*101d0*/  BRA `(.L_x_147) ;  /* 0xffffffd400707947 */ /* 0x000fea000383ffff */
.L_x_77:
[----:B-1----:R-:W-:-:S04]  /*101e0*/  IMAD.U32 R3, RZ, RZ, UR40 ;  /* 0x00000028ff037e24 */ /* 0x002fc8000f8e00ff */
[----:B------:R1:W2:Y:S03]  /*101f0*/  SYNCS.PHASECHK.TRANS64.TRYWAIT P0, [R3+URZ+0x31c40], R12 ;  /* 0x031c400c030075a7 */ /* 0x0002a6000800017f */
[----:B--2---:R-:W-:Y:S05]  /*10200*/  @!P0 NANOSLEEP.SYNCS 0x989680 ;  /* 0x009896800000895d */ /* 0x004fea0003900000 */
[----:B------:R-:W2:Y:S02]  /*10210*/  @!P0 SYNCS.PHASECHK.TRANS64 P0, [R3+URZ+0x31c40], R12 ;  /* 0x031c400c030085a7 */ /* 0x000ea4000800007f */
[----:B--2---:R-:W-:Y:S05]  /*10220*/  @!P0 BRA `(.L_x_77) ;  /* 0xfffffffc00ec8947 */ /* 0x004fea000383ffff */
[----:B------:R-:W-:Y:S05]  /*10230*/  BRA `(.L_x_148) ;  /* 0xffffffd800bc7947 */ /* 0x000fea000383ffff */
.L_x_84:
[----:B0-----:R-:W-:-:S04]  /*10240*/  IMAD.U32 R3, RZ, RZ, UR40 ;  /* 0x00000028ff037e24 */ /* 0x001fc8000f8e00ff */
[----:B------:R0:W1:Y:S03]  /*10250*/  SYNCS.PHASECHK.TRANS64.TRYWAIT P0, [R3+URZ+0x31c68], R2 ;  /* 0x031c6802030075a7 */ /* 0x000066000800017f */
[----:B-1----:R-:W-:Y:S05]  /*10260*/  @!P0 NANOSLEEP.SYNCS 0x989680 ;  /* 0x009896800000895d */ /* 0x002fea0003900000 */
[----:B------:R-:W1:Y:S02]  /*10270*/  @!P0 SYNCS.PHASECHK.TRANS64 P0, [R3+URZ+0x31c68], R2 ;  /* 0x031c6802030085a7 */ /* 0x000e64000800007f */
[----:B-1----:R-:W-:Y:S05]  /*10280*/  @!P0 BRA `(.L_x_84) ;  /* 0xfffffffc00ec8947 */ /* 0x002fea000383ffff */
[----:B------:R-:W-:Y:S05]  /*10290*/  BRA `(.L_x_149) ;  /* 0xffffffdc00947947 */ /* 0x000fea000383ffff */
.L_x_94:
[----:B-1----:R-:W-:-:S04]  /*102a0*/  IMAD.U32 R2, RZ, RZ, UR40 ;  /* 0x00000028ff027e24 */ /* 0x002fc8000f8e00ff */
[----:B------:R1:W2:Y:S03]  /*102b0*/  SYNCS.PHASECHK.TRANS64.TRYWAIT P0, [R2+URZ+0x31c48], R9 ;  /* 0x031c4809020075a7 */ /* 0x0002a6000800017f */
[----:B--2---:R-:W-:Y:S05]  /*102c0*/  @!P0 NANOSLEEP.SYNCS 0x989680 ;  /* 0x009896800000895d */ /* 0x004fea0003900000 */
[----:B------:R-:W2:Y:S02]  /*102d0*/  @!P0 SYNCS.PHASECHK.TRANS64 P0, [R2+URZ+0x31c48], R9 ;  /* 0x031c4809020085a7 */ /* 0x000ea4000800007f */
[----:B--2---:R-:W-:Y:S05]  /*102e0*/  @!P0 BRA `(.L_x_94) ;  /* 0xfffffffc00ec8947 */ /* 0x004fea000383ffff */
[----:B------:R-:W-:Y:S05]  /*102f0*/  BRA `(.L_x_150) ;  /* 0xffffffe000f47947 */ /* 0x000fea000383ffff */
.L_x_101:
[----:B0-----:R-:W-:-:S04]  /*10300*/  IMAD.U32 R2, RZ, RZ, UR40 ;  /* 0x00000028ff027e24 */ /* 0x001fc8000f8e00ff */
[----:B------:R0:W1:Y:S03]  /*10310*/  SYNCS.PHASECHK.TRANS64.TRYWAIT P0, [R2+URZ+0x31c60], R9 ;  /* 0x031c6009020075a7 */ /* 0x000066000800017f */
[----:B-1----:R-:W-:Y:S05]  /*10320*/  @!P0 NANOSLEEP.SYNCS 0x989680 ;  /* 0x009896800000895d */ /* 0x002fea0003900000 */
[----:B------:R-:W1:Y:S02]  /*10330*/  @!P0 SYNCS.PHASECHK.TRANS64 P0, [R2+URZ+0x31c60], R9 ;  /* 0x031c6009020085a7 */ /* 0x000e64000800007f */
[----:B-1----:R-:W-:Y:S05]  /*10340*/  @!P0 BRA `(.L_x_101) ;  /* 0xfffffffc00ec8947 */ /* 0x002fea000383ffff */
[----:B------:R-:W-:Y:S05]  /*10350*/  BRA `(.L_x_151) ;  /* 0xffffffe400c87947 */ /* 0x000fea000383ffff */
.L_x_110:
[----:B0-----:R0:W1:Y:S02]  /*10360*/  SYNCS.PHASECHK.TRANS64.TRYWAIT P0, [R3+URZ+0x31c60], R2 ;  /* 0x031c6002030075a7 */ /* 0x001064000800017f */
[----:B-1----:R-:W-:Y:S05]  /*10370*/  @!P0 NANOSLEEP.SYNCS 0x989680 ;  /* 0x009896800000895d */ /* 0x002fea0003900000 */
[----:B------:R-:W1:Y:S02]  /*10380*/  @!P0 SYNCS.PHASECHK.TRANS64 P0, [R3+URZ+0x31c60], R2 ;  /* 0x031c6002030085a7 */ /* 0x000e64000800007f */
[----:B-1----:R-:W-:Y:S05]  /*10390*/  @!P0 BRA `(.L_x_110) ;  /* 0xfffffffc00f08947 */ /* 0x002fea000383ffff */
[----:B------:R-:W-:Y:S05]  /*103a0*/  BRA `(.L_x_152) ;  /* 0xffffffe800c07947 */ /* 0x000fea000383ffff */
.L_x_116:
[----:B0-----:R0:W1:Y:S02]  /*103b0*/  SYNCS.PHASECHK.TRANS64.TRYWAIT P0, [R7+URZ+0x31c20], R2 ;  /* 0x031c2002070075a7 */ /* 0x001064000800017f */
[----:B-1----:R-:W-:Y:S05]  /*103c0*/  @!P0 NANOSLEEP.SYNCS 0x989680 ;  /* 0x009896800000895d */ /* 0x002fea0003900000 */
[----:B------:R-:W1:Y:S02]  /*103d0*/  @!P0 SYNCS.PHASECHK.TRANS64 P0, [R7+URZ+0x31c20], R2 ;  /* 0x031c2002070085a7 */ /* 0x000e64000800007f */
[----:B-1----:R-:W-:Y:S05]  /*103e0*/  @!P0 BRA `(.L_x_116) ;  /* 0xfffffffc00f08947 */ /* 0x002fea000383ffff */
[----:B------:R-:W-:Y:S05]  /*103f0*/  BRA `(.L_x_153) ;  /* 0xffffffec00c47947 */ /* 0x000fea000383ffff */
.L_x_117:
[----:B------:R-:W1:Y:S01]  /*10400*/  S2R R3, SR_TID.X ;  /* 0x0000000000037919 */ /* 0x000e620000002100 */
[----:B------:R-:W-:Y:S01]  /*10410*/  BSSY B0, `(.L_x_154) ;  /* 0x000000a000007945 */ /* 0x000fe20003800000 */
[----:B------:R-:W-:Y:S02]  /*10420*/  IMAD.MOV.U32 R12, RZ, RZ, RZ ;  /* 0x000000ffff0c7224 */ /* 0x000fe400078e00ff */
[----:B------:R-:W-:Y:S02]  /*10430*/  IMAD.MOV.U32 R11, RZ, RZ, 0x1f ;  /* 0x0000001fff0b7424 */ /* 0x000fe400078e00ff */
[----:B------:R-:W-:Y:S01]  /*10440*/  IMAD.MOV.U32 R15, RZ, RZ, -0x1 ;  /* 0xffffffffff0f7424 */ /* 0x000fe200078e00ff */
[----:B-1----:R-:W-:-:S04]  /*10450*/  SHF.R.U32.HI R3, RZ, 0x5, R3 ;  /* 0x00000005ff037819 */ /* 0x002fc80000011603 */
[----:B------:R-:W-:-:S04]  /*10460*/  LOP3.LUT R3, R3, 0x3, RZ, 0xc0, !PT ;  /* 0x0000000303037812 */ /* 0x000fc800078ec0ff */
[----:B------:R-:W-:-:S07]  /*10470*/  MOV R13, R3 ;  /* 0x00000003000d7202 */ /* 0x000fce0000000f00 */
[----:B0-----:R-:W-:Y:S05]  /*10480*/  WARPSYNC.COLLECTIVE R15, `(.L_x_155) ;  /* 0x000000000f087348 */ /* 0x001fea0003c00000 */
[----:B------:R1:W2:Y:S02]  /*10490*/  SHFL.IDX P6, R14, R13, R12, R11 ;  /* 0x0000000c0d0e7389 */ /* 0x0002a400000c000b */
[----:B012---:R-:W-:Y:S01]  /*104a0*/  ENDCOLLECTIVE ;  /* 0x000000000000791b */ /* 0x007fe20003800000 */
.L_x_155:
[----:B------:R-:W-:Y:S05]  /*104b0*/  BSYNC B0 ;  /* 0x0000000000007941 */ /* 0x000fea0003800000 */
.L_x_154:
[----:B------:R-:W-:Y:S05]  /*104c0*/  BRA `(.L_x_156) ;  /* 0xffffffec00a87947 */ /* 0x000fea000383ffff */
.L_x_118:
[----:B------:R-:W-:Y:S01]  /*104d0*/  BSSY B0, `(.L_x_157) ;  /* 0x0000006000007945 */ /* 0x000fe20003800000 */
[----:B------:R-:W-:-:S07]  /*104e0*/  IMAD.MOV.U32 R15, RZ, RZ, -0x1 ;  /* 0xffffffffff0f7424 */ /* 0x000fce00078e00ff */
[----:B0-----:R-:W-:Y:S05]  /*104f0*/  WARPSYNC.COLLECTIVE R15, `(.L_x_158) ;  /* 0x000000000f0c7348 */ /* 0x001fea0003c00000 */
[----:B------:R-:W-:Y:S02]  /*10500*/  ELECT P6, UR62, PT ;  /* 0x00000000003e782f */ /* 0x000fe400038c0000 */
[----:B------:R-:W-:Y:S01]  /*10510*/  MOV R14, UR62 ;  /* 0x0000003e000e7c02 */ /* 0x000fe20008000f00 */
[----:B0-----:R-:W-:Y:S10]  /*10520*/  ENDCOLLECTIVE ;  /* 0x000000000000791b */ /* 0x001ff40003800000 */
.L_x_158:
[----:B------:R-:W-:Y:S05]  /*10530*/  BSYNC B0 ;  /* 0x0000000000007941 */ /* 0x000fea0003800000 */
.L_x_157:
[----:B------:R-:W-:Y:S05]  /*10540*/  BRA `(.L_x_159) ;  /* 0xffffffec009c7947 */ /* 0x000fea000383ffff */
.L_x_120:
[----:B0-----:R0:W1:Y:S02]  /*10550*/  SYNCS.PHASECHK.TRANS64.TRYWAIT P0, [R5+URZ], R4 ;  /* 0x00000004050075a7 */ /* 0x001064000800017f */
[----:B-1----:R-:W-:Y:S05]  /*10560*/  @!P0 NANOSLEEP.SYNCS 0x989680 ;  /* 0x009896800000895d */ /* 0x002fea0003900000 */
[----:B------:R-:W1:Y:S02]  /*10570*/  @!P0 SYNCS.PHASECHK.TRANS64 P0, [R5+URZ], R4 ;  /* 0x00000004050085a7 */ /* 0x000e64000800007f */
[----:B-1----:R-:W-:Y:S05]  /*10580*/  @!P0 BRA `(.L_x_120) ;  /* 0xfffffffc00f08947 */ /* 0x002fea000383ffff */
[----:B------:R-:W-:Y:S05]  /*10590*/  BRA `(.L_x_160) ;  /* 0xffffffec00cc7947 */ /* 0x000fea000383ffff */
.L_x_121:
[----:B-1----:R1:W2:Y:S02]  /*105a0*/  SYNCS.PHASECHK.TRANS64.TRYWAIT P0, [R3+URZ], R2 ;  /* 0x00000002030075a7 */ /* 0x0022a4000800017f */
[----:B--2---:R-:W-:Y:S05]  /*105b0*/  @!P0 NANOSLEEP.SYNCS 0x989680 ;  /* 0x009896800000895d */ /* 0x004fea0003900000 */
[----:B------:R-:W2:Y:S02]  /*105c0*/  @!P0 SYNCS.PHASECHK.TRANS64 P0, [R3+URZ], R2 ;  /* 0x00000002030085a7 */ /* 0x000ea4000800007f */
[----:B--2---:R-:W-:Y:S05]  /*105d0*/  @!P0 BRA `(.L_x_121) ;  /* 0xfffffffc00f08947 */ /* 0x004fea000383ffff */
[----:B------:R-:W-:Y:S05]  /*105e0*/  BRA `(.L_x_161) ;  /* 0xffffffec00c07947 */ /* 0x000fea000383ffff */
.L_x_123:
[----:B0-----:R0:W1:Y:S02]  /*105f0*/  SYNCS.PHASECHK.TRANS64.TRYWAIT P0, [R5+URZ], R4 ;  /* 0x00000004050075a7 */ /* 0x001064000800017f */
[----:B-1----:R-:W-:Y:S05]  /*10600*/  @!P0 NANOSLEEP.SYNCS 0x989680 ;  /* 0x009896800000895d */ /* 0x002fea0003900000 */
[----:B------:R-:W1:Y:S02]  /*10610*/  @!P0 SYNCS.PHASECHK.TRANS64 P0, [R5+URZ], R4 ;  /* 0x00000004050085a7 */ /* 0x000e64000800007f */
[----:B-1----:R-:W-:Y:S05]  /*10620*/  @!P0 BRA `(.L_x_123) ;  /* 0xfffffffc00f08947 */ /* 0x002fea000383ffff */
[----:B------:R-:W-:Y:S05]  /*10630*/  BRA `(.L_x_162) ;  /* 0xffffffec00c47947 */ /* 0x000fea000383ffff */
.L_x_163:
[----:B------:R-:W-:-:S00]  /*10640*/  BRA `(.L_x_163) ;  /* 0xfffffffc00fc7947 */ /* 0x000fc0000383ffff */
[----:B------:R-:W-:-:S00]  /*10650*/  NOP ;  /* 0x0000000000007918 */ /* 0x000fc00000000000 */
        /* <DEDUP_REMOVED lines=10> */
.L_x_2776:


//--------------------- .text._ZN7cutlass13device_kernelIN5flash11enable_sm90INS1_16FlashAttnFwdSm90INS1_25CollectiveMainloopFwdSm90ILi2EN4cute5tupleIJNS5_1CILi1EEES8_S8_EEENS6_IJNS7_ILi192EEENS7_ILi144EEENS7_ILi96EEEEEELi96ENS_6half_tEfNS_4arch4Sm90ELb0ELb0ELb1ELb1ELb0ELb0ELb0ELb0ELb1ELb1ELb1ELb0EEENS1_21CollectiveEpilogueFwdINS6_IJSA_SC_SB_EEES9_SE_SG_Li384ELb1ELb1ELb1ELb0EEENS1_36VarlenDynamicPersistentTileSchedulerILi192ELi144ELi384ELi128ELb1ELb1ELb1ELb0ELb1ELb1EEEEEEEEEvNT_6ParamsE --------------------------
	.section	.text._ZN7cutlass13device_kernelIN5flash11enable_sm90INS1_16FlashAttnFwdSm90INS1_25CollectiveMainloopFwdSm90ILi2EN4cute5tupleIJNS5_1CILi1EEES8_S8_EEENS6_IJNS7_ILi192EEENS7_ILi144EEENS7_ILi96EEEEEELi96ENS_6half_tEfNS_4arch4Sm90ELb0ELb0ELb1ELb1ELb0ELb0ELb0ELb0ELb1ELb1ELb1ELb0EEENS1_21CollectiveEpilogueFwdINS6_IJSA_SC_SB_EEES9_SE_SG_Li384ELb1ELb1ELb1ELb0EEENS1_36VarlenDynamicPersistentTileSchedulerILi192ELi144ELi384ELi128ELb1ELb1ELb1ELb0ELb1ELb1EEEEEEEEEvNT_6ParamsE,"ax",@progbits
	.align	128
.text._ZN7cutlass13device_kernelIN5flash11enable_sm90INS1_16FlashAttnFwdSm90INS1_25CollectiveMainloopFwdSm90ILi2EN4cute5tupleIJNS5_1CILi1EEES8_S8_EEENS6_IJNS7_ILi192EEENS7_ILi144EEENS7_ILi96EEEEEELi96ENS_6half_tEfNS_4arch4Sm90ELb0ELb0ELb1ELb1ELb0ELb0ELb0ELb0ELb1ELb1ELb1ELb0EEENS1_21CollectiveEpilogueFwdINS6_IJSA_SC_SB_EEES9_SE_SG_Li384ELb1ELb1ELb1ELb0EEENS1_36VarlenDynamicPersistentTileSchedulerILi192ELi144ELi384ELi128ELb1ELb1ELb1ELb0ELb1ELb1EEEEEEEEEvNT_6ParamsE:
        .type           _ZN7cutlass13device_kernelIN5flash11enable_sm90INS1_16FlashAttnFwdSm90INS1_25CollectiveMainloopFwdSm90ILi2EN4cute5tupleIJNS5_1CILi1EEES8_S8_EEENS6_IJNS7_ILi192EEENS7_ILi144EEENS7_ILi96EEEEEELi96ENS_6half_tEfNS_4arch4Sm90ELb0ELb0ELb1ELb1ELb0ELb0ELb0ELb0ELb1ELb1ELb1ELb0EEENS1_21CollectiveEpilogueFwdINS6_IJSA_SC_SB_EEES9_SE_SG_Li384ELb1ELb1ELb1ELb0EEENS1_36VarlenDynamicPersistentTileSchedulerILi192ELi144ELi384ELi128ELb1ELb1ELb1ELb0ELb1ELb1EEEEEEEEEvNT_6ParamsE,@function
        .size           _ZN7cutlass13device_kernelIN5flash11enable_sm90INS1_16FlashAttnFwdSm90INS1_25CollectiveMainloopFwdSm90ILi2EN4cute5tupleIJNS5_1CILi1EEES8_S8_EEENS6_IJNS7_ILi192EEENS7_ILi144EEENS7_ILi96EEEEEELi96ENS_6half_tEfNS_4arch4Sm90ELb0ELb0ELb1ELb1ELb0ELb0ELb0ELb0ELb1ELb1ELb1ELb0EEENS1_21CollectiveEpilogueFwdINS6_IJSA_SC_SB_EEES9_SE_SG_Li384ELb1ELb1ELb1ELb0EEENS1_36VarlenDynamicPersistentTileSchedulerILi192ELi144ELi384ELi128ELb1ELb1ELb1ELb0ELb1ELb1EEEEEEEEEvNT_6ParamsE,(.L_x_2777 - _ZN7cutlass13device_kernelIN5flash11enable_sm90INS1_16FlashAttnFwdSm90INS1_25CollectiveMainloopFwdSm90ILi2EN4cute5tupleIJNS5_1CILi1EEES8_S8_EEENS6_IJNS7_ILi192EEENS7_ILi144EEENS7_ILi96EEEEEELi96ENS_6half_tEfNS_4arch4Sm90ELb0ELb0ELb1ELb1ELb0ELb0ELb0ELb0ELb1ELb1ELb1ELb0EEENS1_21CollectiveEpilogueFwdINS6_IJSA_SC_SB_EEES9_SE_SG_Li384ELb1ELb1ELb1ELb0EEENS1_36VarlenDynamicPersistentTileSchedulerILi192ELi144ELi384ELi128ELb1ELb1ELb1ELb0ELb1ELb1EEEEEEEEEvNT_6ParamsE)
        .other          _ZN7cutlass13device_kernelIN5flash11enable_sm90INS1_16FlashAttnFwdSm90INS1_25CollectiveMainloopFwdSm90ILi2EN4cute5tupleIJNS5_1CILi1EEES8_S8_EEENS6_IJNS7_ILi192EEENS7_ILi144EEENS7_ILi96EEEEEELi96ENS_6half_tEfNS_4arch4Sm90ELb0ELb0ELb1ELb1ELb0ELb0ELb0ELb0ELb1ELb1ELb1ELb0EEENS1_21CollectiveEpilogueFwdINS6_IJSA_SC_SB_EEES9_SE_SG_Li384ELb1ELb1ELb1ELb0EEENS1_36VarlenDynamicPersistentTileSchedulerILi192ELi144ELi384ELi128ELb1ELb1ELb1ELb0ELb1ELb1EEEEEEEEEvNT_6ParamsE,@"STO_CUDA_ENTRY STV_DEFAULT"
_ZN7cutlass13device_kernelIN5flash11enable_sm90INS1_16FlashAttnFwdSm90INS1_25CollectiveMainloopFwdSm90ILi2EN4cute5tupleIJNS5_1CILi1EEES8_S8_EEENS6_IJNS7_ILi192EEENS7_ILi144EEENS7_ILi96EEEEEELi96ENS_6half_tEfNS_4arch4Sm90ELb0ELb0ELb1ELb1ELb0ELb0ELb0ELb0ELb1ELb1ELb1ELb0EEENS1_21CollectiveEpilogueFwdINS6_IJSA_SC_SB_EEES9_SE_SG_Li384ELb1ELb1ELb1ELb0EEENS1_36VarlenDynamicPersistentTileSchedulerILi192ELi144ELi384ELi128ELb1ELb1ELb1ELb0ELb1ELb1EEEEEEEEEvNT_6ParamsE:
[----:B------:R-:W0:Y:S02]  /*0000*/  LDC R1, c[0x0][0x28] ;  /* 0x00000a00ff017b82 */ /* 0x000e240000000800 */
[----:B0-----:R-:W-:Y:S01]  /*0010*/  VIADD R1, R1, 0xffffffa8 ;  /* 0xffffffa801017836 */ /* 0x001fe20000000000 */
[----:B------:R-:W0:Y:S01]  /*0020*/  S2R R3, SR_TID.X ;  /* 0x0000000000037919 */ /* 0x000e220000002100 */
[----:B------:R-:W-:Y:S01]  /*0030*/  ELECT P0, URZ, PT ;  /* 0x00000000003f782f */ /* 0x000fe20003800000 */
[----:B------:R-:W-:Y:S01]  /*0040*/  BSSY B0, `(.L_x_164) ;  /* 0x000000e000007945 */ /* 0x000fe20003800000 */
[--C-:B0-----:R-:W-:Y:S02]  /*0050*/  SHF.R.U32.HI R0, RZ, 0x5, R3.reuse ;  /* 0x00000005ff007819 */ /* 0x101fe40000011603 */
[----:B------:R-:W-:-:S03]  /*0060*/  SHF.R.U32.HI R3, RZ, 0x7, R3 ;  /* 0x00000007ff037819 */ /* 0x000fc60000011603 */
[----:B------:R-:W0:Y:S02]  /*0070*/  SHFL.IDX PT, R2, R0, RZ, 0x1f ;  /* 0x00001fff00027589 */ /* 0x000e2400000e0000 */
[----:B0-----:R-:W-:-:S13]  /*0080*/  ISETP.EQ.AND P0, PT, R2, RZ, P0 ;  /* 0x000000ff0200720c */ /* 0x001fda0000702270 */
[----:B------:R-:W-:Y:S05]  /*0090*/  @!P0 BRA `(.L_x_165) ;  /* 0x0000000000208947 */ /* 0x000fea0003800000 */
        /* <DEDUP_REMOVED lines=8> */
.L_x_165:
[----:B------:R-:W-:Y:S05]  /*0120*/  BSYNC B0 ;  /* 0x0000000000007941 */ /* 0x000fea0003800000 */
.L_x_164:
[----:B------:R-:W-:Y:S01]  /*0130*/  VOTEU.ANY UP0, P0 ;  /* 0x00000000003f7886 */ /* 0x000fe20000000100 */
[----:B------:R-:W0:Y:S01]  /*0140*/  SHFL.IDX PT, R3, R3, RZ, 0x1f ;  /* 0x00001fff03037589 */ /* 0x000e2200000e0000 */
[----:B------:R-:W-:Y:S01]  /*0150*/  UMOV UR4, 0x80 ;  /* 0x0000008000047882 */ /* 0x000fe20000000000 */
[----:B------:R-:W-:Y:S01]  /*0160*/  UMOV UR7, 0x180 ;  /* 0x0000018000077882 */ /* 0x000fe20000000000 */
[----:B------:R-:W-:Y:S01]  /*0170*/  VOTEU.ANY UP1, P0 ;  /* 0x00000000003f7886 */ /* 0x000fe20000020100 */
[----:B------:R-:W1:Y:S01]  /*0180*/  @UP0 S2UR UR8, SR_CgaCtaId ;  /* 0x00000000000809c3 */ /* 0x000e620000008800 */
[----:B------:R-:W2:Y:S01]  /*0190*/  SHFL.IDX PT, R2, R0, RZ, 0x1f ;  /* 0x00001fff00027589 */ /* 0x000ea200000e0000 */
[----:B------:R-:W-:Y:S01]  /*01a0*/  @UP0 UMOV UR6, 0x400 ;  /* 0x0000040000060882 */ /* 0x000fe20000000000 */
[----:B------:R-:W-:-:S04]  /*01b0*/  @UP0 UIADD3 UR4, -UR4, 0x100000, URZ ;  /* 0x0010000004040890 */ /* 0x000fc8000fffe13f */
[----:B------:R-:W-:Y:S02]  /*01c0*/  @UP0 USHF.L.U32 UR5, UR4, 0xb, URZ ;  /* 0x0000000b04050899 */ /* 0x000fe4000800063f */
[----:B------:R-:W-:Y:S01]  /*01d0*/  @UP0 USHF.L.U32 UR4, UR4, 0x1, URZ ;  /* 0x0000000104040899 */ /* 0x000fe2000800063f */
[----:B------:R-:W-:Y:S01]  /*01e0*/  VOTEU.ANY UP2, P0 ;  /* 0x00000000003f7886 */ /* 0x000fe20000040100 */
[----:B0-----:R-:W-:Y:S01]  /*01f0*/  R2UR UR9, R3 ;  /* 0x00000000030972ca */ /* 0x001fe200000e0000 */
[----:B-1----:R-:W-:Y:S01]  /*0200*/  @UP0 ULEA UR8, UR8, UR6, 0x18 ;  /* 0x0000000608080291 */ /* 0x002fe2000f8ec03f */
[----:B--2---:R-:W-:Y:S01]  /*0210*/  ISETP.NE.AND P1, PT, R2, RZ, PT ;  /* 0x000000ff0200720c */ /* 0x004fe20003f25270 */
[----:B------:R-:W-:-:S04]  /*0220*/  @UP0 UIADD3 UR6, -UR7, 0x100000, URZ ;  /* 0x0010000007060890 */ /* 0x000fc8000fffe13f */
[----:B------:R-:W-:Y:S02]  /*0230*/  @UP0 USHF.L.U32 UR7, UR6, 0xb, URZ ;  /* 0x0000000b06070899 */ /* 0x000fe4000800063f */
[----:B------:R-:W-:-:S04]  /*0240*/  @UP0 USHF.L.U32 UR6, UR6, 0x1, URZ ;  /* 0x0000000106060899 */ /* 0x000fc8000800063f */
[----:B------:R-:W-:Y:S01]  /*0250*/  UISETP.NE.AND UP0, UPT, UR9, URZ, UPT ;  /* 0x0000003f0900728c */ /* 0x000fe2000bf05270 */
[----:B------:R-:W0:Y:S02]  /*0260*/  FENCE.VIEW.ASYNC.S ;  /* 0x00000000000073c6 */ /* 0x000e240000000000 */
[----:B0-----:R0:W1:Y:S05]  /*0270*/  @UP1 SYNCS.EXCH.64 URZ, [UR8+0x31c00], UR4 ;  /* 0x031c0004083f15b2 */ /* 0x00106a0008000100 */
[----:B------:R0:W2:Y:S01]  /*0280*/  @UP2 SYNCS.EXCH.64 URZ, [UR8+0x31c20], UR6 ;  /* 0x031c2006083f25b2 */ /* 0x0000a20008000100 */
        /* <DEDUP_REMOVED lines=17> */
[----:B------:R3:W0:Y:S02]  /*03a0*/  SYNCS.EXCH.64 URZ, [UR8+0x31c48], UR6 ;  /* 0x031c4806083f75b2 */ /* 0x0006240008000100 */
[----:B---3--:R-:W-:Y:S01]  /*03b0*/  NOP ;  /* 0x0000000000007918 */ /* 0x008fe20000000000 */
.L_x_166:
[----:B------:R-:W3:Y:S01]  /*03c0*/  SHFL.IDX PT, R2, R0, RZ, 0x1f ;  /* 0x00001fff00027589 */ /* 0x000ee200000e0000 */
[----:B------:R-:W-:Y:S01]  /*03d0*/  NOP ;  /* 0x0000000000007918 */ /* 0x000fe20000000000 */
[----:B---3--:R-:W-:-:S13]  /*03e0*/  ISETP.NE.AND P0, PT, R2, RZ, PT ;  /* 0x000000ff0200720c */ /* 0x008fda0003f05270 */
        /* <DEDUP_REMOVED lines=17> */
[----:B------:R3:W0:Y:S02]  /*0500*/  SYNCS.EXCH.64 URZ, [UR8+0x31c68], UR6 ;  /* 0x031c6806083f75b2 */ /* 0x0006240008000100 */
[----:B---3--:R-:W-:Y:S01]  /*0510*/  NOP ;  /* 0x0000000000007918 */ /* 0x008fe20000000000 */
.L_x_167:
[----:B------:R-:W3:Y:S01]  /*0520*/  SHFL.IDX PT, R2, R0, RZ, 0x1f ;  /* 0x00001fff00027589 */ /* 0x000ee200000e0000 */
[----:B------:R-:W-:Y:S01]  /*0530*/  NOP ;  /* 0x0000000000007918 */ /* 0x000fe20000000000 */
[----:B---3--:R-:W-:-:S13]  /*0540*/  ISETP.NE.AND P0, PT, R2, RZ, PT ;  /* 0x000000ff0200720c */ /* 0x008fda0003f05270 */
        /* <DEDUP_REMOVED lines=13> */
[----:B------:R3:W0:Y:S02]  /*0620*/  SYNCS.EXCH.64 URZ, [UR6+0x31c88], UR4 ;  /* 0x031c8804063f75b2 */ /* 0x0006240008000100 */
[----:B---3--:R-:W-:Y:S01]  /*0630*/  NOP ;  /* 0x0000000000007918 */ /* 0x008fe20000000000 */
.L_x_168:
        /* <DEDUP_REMOVED lines=22> */
.L_x_169:
        /* <DEDUP_REMOVED lines=22> */
.L_x_170:
[----:B0-----:R-:W-:Y:S01]  /*0900*/  UMOV UR4, 0x1 ;  /* 0x0000000100047882 */ /* 0x001fe20000000000 */
[----:B------:R-:W-:Y:S01]  /*0910*/  PLOP3.LUT P0, PT, PT, PT, UP0, 0x80, 0x0 ;  /* 0x000000000000781c */ /* 0x000fe20003f0f008 */
[----:B------:R-:W-:Y:S01]  /*0920*/  USEL UR4, UR4, 0x2, !UP0 ;  /* 0x0000000204047887 */ /* 0x000fe2000c000000 */
[----:B------:R-:W-:-:S05]  /*0930*/  NOP ;  /* 0x0000000000007918 */ /* 0x000fca0000000000 */
[----:B------:R-:W-:-:S05]  /*0940*/  IMAD.U32 R2, RZ, RZ, UR4 ;  /* 0x00000004ff027e24 */ /* 0x000fca000f8e00ff */
[----:B------:R0:W-:Y:S01]  /*0950*/  STL [R1+0x50], R2 ;  /* 0x0000500201007387 */ /* 0x0001e20000100800 */
[----:B-12-4-:R-:W-:Y:S06]  /*0960*/  BAR.SYNC.DEFER_BLOCKING 0x0 ;  /* 0x0000000000007b1d */ /* 0x016fec0000010000 */
[----:B------:R-:W-:Y:S05]  /*0970*/  @!P0 BRA `(.L_x_171) ;  /* 0x000000cc007c8947 */ /* 0x000fea0003800000 */
.L_x_172:
[----:B------:R-:W-:-:S08]  /*0980*/  NOP ;  /* 0x0000000000007918 */ /* 0x000fd00000000000 */
[----:B------:R-:W1:Y:S02]  /*0990*/  USETMAXREG.TRY_ALLOC.CTAPOOL UP0, 0xa0 ;  /* 0x000000a0000079c8 */ /* 0x000e640008000600 */
[----:B-1----:R-:W-:-:S13]  /*09a0*/  PLOP3.LUT P0, PT, PT, PT, UP0, 0x80, 0x0 ;  /* 0x000000000000781c */ /* 0x002fda0003f0f008 */
[----:B------:R-:W-:Y:S05]  /*09b0*/  @!P0 BRA `(.L_x_172) ;  /* 0xfffffffc00f08947 */ /* 0x000fea000383ffff */
[----:B0-----:R-:W0:Y:S01]  /*09c0*/  S2R R2, SR_TID.X ;  /* 0x0000000000027919 */ /* 0x001e220000002100 */
[----:B------:R-:W1:Y:S01]  /*09d0*/  S2UR UR4, SR_CgaCtaId ;  /* 0x00000000000479c3 */ /* 0x000e620000008800 */
[----:B------:R-:W-:-:S07]  /*09e0*/  UMOV UR37, 0x400 ;  /* 0x0000040000257882 */ /* 0x000fce0000000000 */
[----:B------:R-:W-:Y:S06]  /*09f0*/  BAR.ARV 0x8, 0x200 ;  /* 0x0208000000007b1d */ /* 0x000fec0000002000 */
[----:B-1----:R-:W-:-:S03]  /*0a00*/  ULEA UR37, UR4, UR37, 0x18 ;  /* 0x0000002504257291 */ /* 0x002fc6000f8ec03f */
[----:B------:R-:W-:Y:S01]  /*0a10*/  ULDC UR4, c[0x0][0xc3c] ;  /* 0x00030f0000047ab9 */ /* 0x000fe20000000800 */
[----:B0-----:R-:W-:-:S04]  /*0a20*/  LOP3.LUT R0, R2, 0xffffff80, RZ, 0xc0, !PT ;  /* 0xffffff8002007812 */ /* 0x001fc800078ec0ff */
[----:B------:R-:W-:-:S13]  /*0a30*/  ISETP.NE.AND P0, PT, R0, 0x80, PT ;  /* 0x000000800000780c */ /* 0x000fda0003f05270 */
[----:B------:R-:W-:Y:S08]  /*0a40*/  @!P0 BAR.ARV 0x9, 0x100 ;  /* 0x0244000000008b1d */ /* 0x000ff00000002000 */
[----:B------:R-:W-:Y:S06]  /*0a50*/  BAR.SYNC.DEFER_BLOCKING 0x5, 0x200 ;  /* 0x0148000000007b1d */ /* 0x000fec0000010000 */
[----:B------:R-:W0:Y:S02]  /*0a60*/  LDS.128 R8, [UR37+0x31cd0] ;  /* 0x031cd025ff087984 */ /* 0x000e240008000c00 */
[----:B------:R-:W-:Y:S06]  /*0a70*/  BAR.ARV 0x4, 0x200 ;  /* 0x0108000000007b1d */ /* 0x000fec0000002000 */
[----:B0-----:R-:W-:-:S13]  /*0a80*/  ISETP.GE.AND P0, PT, R11, UR4, PT ;  /* 0x000000040b007c0c */ /* 0x001fda000bf06270 */
[----:B------:R-:W-:Y:S05]  /*0a90*/  @P0 EXIT ;  /* 0x000000000000094d */ /* 0x000fea0003800000 */
[----:B------:R-:W2:Y:S01]  /*0aa0*/  LDL R3, [R1+0x50] ;  /* 0x0000500001037983 */ /* 0x000ea20000100800 */
[----:B------:R-:W-:Y:S01]  /*0ab0*/  VIADD R15, R2, 0xffffff80 ;  /* 0xffffff80020f7836 */ /* 0x000fe20000000000 */
[----:B------:R-:W-:Y:S01]  /*0ac0*/  R2UR UR6, R9 ;  /* 0x00000000090672ca */ /* 0x000fe200000e0000 */
[----:B------:R-:W-:Y:S01]  /*0ad0*/  UMOV UR39, URZ ;  /* 0x0000003f00277c82 */ /* 0x000fe20008000000 */
[----:B------:R-:W-:Y:S01]  /*0ae0*/  R2UR UR5, R10 ;  /* 0x000000000a0572ca */ /* 0x000fe200000e0000 */
[----:B------:R-:W-:Y:S01]  /*0af0*/  UMOV UR36, URZ ;  /* 0x0000003f00247c82 */ /* 0x000fe20008000000 */
[----:B------:R-:W-:Y:S02]  /*0b00*/  SHF.R.S32.HI R0, RZ, 0x1f, R15 ;  /* 0x0000001fff007819 */ /* 0x000fe4000001140f */
[----:B------:R-:W-:Y:S02]  /*0b10*/  R2UR UR7, R11 ;  /* 0x000000000b0772ca */ /* 0x000fe400000e0000 */
[----:B------:R-:W-:-:S02]  /*0b20*/  LEA.HI R2, R0, R15, RZ, 0x4 ;  /* 0x0000000f00027211 */ /* 0x000fc400078f20ff */
[----:B------:R-:W-:Y:S02]  /*0b30*/  LEA.HI R7, R0, R15, RZ, 0x5 ;  /* 0x0000000f00077211 */ /* 0x000fe400078f28ff */
[----:B------:R-:W-:Y:S02]  /*0b40*/  SHF.R.S32.HI R5, RZ, 0x4, R2 ;  /* 0x00000004ff057819 */ /* 0x000fe40000011402 */
[----:B------:R-:W-:Y:S02]  /*0b50*/  SHF.R.S32.HI R10, RZ, 0x5, R7 ;  /* 0x00000005ff0a7819 */ /* 0x000fe40000011407 */
[----:B------:R-:W-:-:S04]  /*0b60*/  LEA.HI R4, R2, R5, RZ, 0x1 ;  /* 0x0000000502047211 */ /* 0x000fc800078f08ff */
[----:B------:R-:W-:-:S05]  /*0b70*/  LOP3.LUT R6, R4, 0x1ffffffe, RZ, 0xc0, !PT ;  /* 0x1ffffffe04067812 */ /* 0x000fca00078ec0ff */
[----:B------:R-:W-:Y:S01]  /*0b80*/  IMAD.IADD R6, R5, 0x1, -R6 ;  /* 0x0000000105067824 */ /* 0x000fe200078e0a06 */
[----:B--2---:R-:W-:Y:S02]  /*0b90*/  R2UR UR4, R3 ;  /* 0x00000000030472ca */ /* 0x004fe400000e0000 */
[----:B------:R-:W-:Y:S02]  /*0ba0*/  LOP3.LUT R3, R2, 0xfffffff0, RZ, 0xc0, !PT ;  /* 0xfffffff002037812 */ /* 0x000fe400078ec0ff */
[CC--:B------:R-:W-:Y:S02]  /*0bb0*/  LEA.HI R2, R0.reuse, R15.reuse, RZ, 0x7 ;  /* 0x0000000f00027211 */ /* 0x0c0fe400078f38ff */
[----:B------:R-:W-:Y:S01]  /*0bc0*/  LEA.HI R0, R0, R15, RZ, 0x2 ;  /* 0x0000000f00007211 */ /* 0x000fe200078f10ff */
[C---:B------:R-:W-:Y:S01]  /*0bd0*/  IMAD.IADD R3, R15.reuse, 0x1, -R3 ;  /* 0x000000010f037824 */ /* 0x040fe200078e0a03 */
[----:B------:R-:W-:Y:S02]  /*0be0*/  LOP3.LUT R8, R2, 0xffffff80, RZ, 0xc0, !PT ;  /* 0xffffff8002087812 */ /* 0x000fe400078ec0ff */
[----:B------:R-:W-:Y:S01]  /*0bf0*/  SHF.R.S32.HI R16, RZ, 0x7, R2 ;  /* 0x00000007ff107819 */ /* 0x000fe20000011402 */
[--C-:B------:R-:W-:Y:S01]  /*0c00*/  IMAD R12, R10, 0x10, R3.reuse ;  /* 0x000000100a0c7824 */ /* 0x100fe200078e0203 */
[----:B------:R-:W-:Y:S01]  /*0c10*/  SHF.R.S32.HI R4, RZ, 0x1f, R3 ;  /* 0x0000001fff047819 */ /* 0x000fe20000011403 */
[----:B------:R-:W-:Y:S01]  /*0c20*/  IMAD.IADD R14, R15, 0x1, -R8 ;  /* 0x000000010f0e7824 */ /* 0x000fe200078e0a08 */
[----:B------:R-:W-:Y:S01]  /*0c30*/  ULOP3.LUT UR8, UR4, 0x1, URZ, 0xfc, !UPT ;  /* 0x0000000104087892 */ /* 0x000fe2000f8efc3f */
[----:B------:R-:W-:Y:S01]  /*0c40*/  IMAD.HI R2, R16, 0x55555556, RZ ;  /* 0x5555555610027827 */ /* 0x000fe200078e02ff */
[CC--:B------:R-:W-:Y:S01]  /*0c50*/  LEA.HI R5, R4.reuse, R3.reuse, RZ, 0x3 ;  /* 0x0000000304057211 */ /* 0x0c0fe200078f18ff */
[----:B------:R-:W-:Y:S01]  /*0c60*/  UMOV UR4, URZ ;  /* 0x0000003f00047c82 */ /* 0x000fe20008000000 */
[----:B------:R-:W-:-:S02]  /*0c70*/  LEA.HI R4, R4, R3, RZ, 0x2 ;  /* 0x0000000304047211 */ /* 0x000fc400078f10ff */
[----:B------:R-:W-:Y:S01]  /*0c80*/  SHF.R.S32.HI R9, RZ, 0x1f, R14 ;  /* 0x0000001fff097819 */ /* 0x000fe2000001140e */
[----:B------:R-:W-:Y:S01]  /*0c90*/  IMAD.SHL.U32 R5, R5, 0x10, RZ ;  /* 0x0000001005057824 */ /* 0x000fe200078e00ff */
[----:B------:R-:W-:Y:S02]  /*0ca0*/  LOP3.LUT R8, R4, 0x7fffffc, RZ, 0xc0, !PT ;  /* 0x07fffffc04087812 */ /* 0x000fe400078ec0ff */
[----:B------:R-:W-:Y:S02]  /*0cb0*/  LEA.HI R11, R9, R14, RZ, 0x2 ;  /* 0x0000000e090b7211 */ /* 0x000fe400078f10ff */
[----:B------:R-:W-:Y:S01]  /*0cc0*/  LOP3.LUT R5, R5, 0x7fffff80, RZ, 0xc0, !PT ;  /* 0x7fffff8005057812 */ /* 0x000fe200078ec0ff */
[----:B------:R-:W-:Y:S01]  /*0cd0*/  IMAD.IADD R8, R3, 0x1, -R8 ;  /* 0x0000000103087824 */ /* 0x000fe200078e0a08 */
[----:B------:R-:W-:Y:S02]  /*0ce0*/  SHF.R.S32.HI R4, RZ, 0x2, R4 ;  /* 0x00000002ff047819 */ /* 0x000fe40000011404 */
[----:B------:R-:W-:Y:S01]  /*0cf0*/  SHF.R.S32.HI R3, RZ, 0x1f, R11 ;  /* 0x0000001fff037819 */ /* 0x000fe2000001140b */
[----:B------:R-:W-:Y:S01]  /*0d00*/  IMAD R5, R10, 0x100, R5 ;  /* 0x000001000a057824 */ /* 0x000fe200078e0205 */
[----:B------:R-:W-:Y:S01]  /*0d10*/  SHF.R.S32.HI R10, RZ, 0x2, R11 ;  /* 0x00000002ff0a7819 */ /* 0x000fe2000001140b */
[----:B------:R-:W-:Y:S01]  /*0d20*/  IMAD.SHL.U32 R4, R4, 0x40, RZ ;  /* 0x0000004004047824 */ /* 0x000fe200078e00ff */
[----:B------:R-:W-:Y:S01]  /*0d30*/  LOP3.LUT R11, R11, 0x7ffffffc, RZ, 0xc0, !PT ;  /* 0x7ffffffc0b0b7812 */ /* 0x000fe200078ec0ff */
[----:B------:R-:W-:Y:S01]  /*0d40*/  IMAD R7, R8, 0x10, R5 ;  /* 0x0000001008077824 */ /* 0x000fe200078e0205 */
[----:B------:R-:W-:Y:S01]  /*0d50*/  LEA.HI R5, R3, R10, RZ, 0x3 ;  /* 0x0000000a03057211 */ /* 0x000fe200078f18ff */
[----:B------:R-:W-:Y:S01]  /*0d60*/  IMAD.SHL.U32 R3, R6, 0x8, RZ ;  /* 0x0000000806037824 */ /* 0x000fe200078e00ff */
[----:B------:R-:W-:Y:S01]  /*0d70*/  LOP3.LUT R4, R4, 0x40, RZ, 0xc0, !PT ;  /* 0x0000004004047812 */ /* 0x000fe200078ec0ff */
[----:B------:R-:W-:Y:S01]  /*0d80*/  IMAD.IADD R11, R14, 0x1, -R11 ;  /* 0x000000010e0b7824 */ /* 0x000fe200078e0a0b */
[----:B------:R-:W-:-:S02]  /*0d90*/  LEA.HI R6, R2, R2, RZ, 0x1 ;  /* 0x0000000202067211 */ /* 0x000fc400078f08ff */
[----:B------:R-:W-:Y:S01]  /*0da0*/  LOP3.LUT R13, R5, 0xfffffff8, RZ, 0xc0, !PT ;  /* 0xfffffff8050d7812 */ /* 0x000fe200078ec0ff */
[----:B------:R-:W-:Y:S01]  /*0db0*/  IMAD.SHL.U32 R157, R11, 0x2, RZ ;  /* 0x000000020b9d7824 */ /* 0x000fe200078e00ff */
[--C-:B------:R-:W-:Y:S01]  /*0dc0*/  LOP3.LUT R2, R4, 0x8, R3.reuse, 0xf8, !PT ;  /* 0x0000000804027812 */ /* 0x100fe200078ef803 */
[----:B------:R-:W-:Y:S01]  /*0dd0*/  IMAD.U32 R3, R12, 0x20, R3 ;  /* 0x000000200c037824 */ /* 0x000fe200078e0003 */
[----:B------:R-:W-:Y:S01]  /*0de0*/  SHF.R.U32.HI R5, RZ, 0x3, R4 ;  /* 0x00000003ff057819 */ /* 0x000fe20000011604 */
[----:B------:R-:W-:Y:S01]  /*0df0*/  IMAD.IADD R10, R10, 0x1, -R13 ;  /* 0x000000010a0a7824 */ /* 0x000fe200078e0a0d */
[----:B------:R-:W-:Y:S01]  /*0e00*/  LOP3.LUT R4, R0, 0xfffffffc, RZ, 0xc0, !PT ;  /* 0xfffffffc00047812 */ /* 0x000fe200078ec0ff */
[----:B------:R-:W-:Y:S01]  /*0e10*/  VIADD R155, R157, 0x8 ;  /* 0x000000089d9b7836 */ /* 0x000fe20000000000 */
[----:B------:R-:W-:Y:S01]  /*0e20*/  LEA.HI R9, R9, R14, RZ, 0x5 ;  /* 0x0000000e09097211 */ /* 0x000fe200078f28ff */
[----:B------:R0:W-:Y:S01]  /*0e30*/  STL [R1+0x48], R3 ;  /* 0x0000480301007387 */ /* 0x0001e20000100800 */
[----:B------:R-:W-:Y:S01]  /*0e40*/  LOP3.LUT R2, R2, R5, RZ, 0x3c, !PT ;  /* 0x0000000502027212 */ /* 0x000fe200078e3cff */
[----:B------:R-:W-:Y:S01]  /*0e50*/  IMAD.IADD R4, R15, 0x1, -R4 ;  /* 0x000000010f047824 */ /* 0x000fe200078e0a04 */
[----:B------:R-:W-:Y:S01]  /*0e60*/  SHF.R.S32.HI R9, RZ, 0x5, R9 ;  /* 0x00000005ff097819 */ /* 0x000fe20000011409 */
[----:B------:R-:W-:Y:S01]  /*0e70*/  IMAD R6, R6, -0x3, R16 ;  /* 0xfffffffd06067824 */ /* 0x000fe200078e0210 */
[----:B------:R-:W-:Y:S01]  /*0e80*/  SHF.R.S32.HI R0, RZ, 0x2, R0 ;  /* 0x00000002ff007819 */ /* 0x000fe20000011400 */
[----:B------:R-:W-:-:S02]  /*0e90*/  IMAD.SHL.U32 R18, R4, 0x8, RZ ;  /* 0x0000000804127824 */ /* 0x000fc400078e00ff */
[----:B------:R-:W-:Y:S01]  /*0ea0*/  IMAD R9, R9, 0x10, R10 ;  /* 0x0000001009097824 */ /* 0x000fe200078e020a */
[----:B0-----:R-:W-:Y:S01]  /*0eb0*/  LEA.HI R3, R4, R4, RZ, 0x1 ;  /* 0x0000000404037211 */ /* 0x001fe200078f08ff */
[----:B------:R-:W-:Y:S02]  /*0ec0*/  VIADD R144, R18, 0x40 ;  /* 0x0000004012907836 */ /* 0x000fe40000000000 */
[----:B------:R-:W-:Y:S01]  /*0ed0*/  VIADD R152, R157, 0x20 ;  /* 0x000000209d987836 */ /* 0x000fe20000000000 */
[----:B------:R-:W-:Y:S01]  /*0ee0*/  LOP3.LUT R3, R3, 0x1ffffffe, RZ, 0xc0, !PT ;  /* 0x1ffffffe03037812 */ /* 0x000fe200078ec0ff */
[C---:B------:R-:W-:Y:S01]  /*0ef0*/  VIADD R149, R157.reuse, 0x38 ;  /* 0x000000389d957836 */ /* 0x040fe20000000000 */
[----:B------:R-:W-:Y:S01]  /*0f00*/  SHF.R.S32.HI R0, RZ, 0x1f, R144 ;  /* 0x0000001fff007819 */ /* 0x000fe20000011490 */
[----:B------:R-:W-:Y:S01]  /*0f10*/  VIADD R146, R157, 0x50 ;  /* 0x000000509d927836 */ /* 0x000fe20000000000 */
[----:B------:R-:W-:Y:S01]  /*0f20*/  SHF.R.S32.HI R0, RZ, 0x1f, R155 ;  /* 0x0000001fff007819 */ /* 0x000fe2000001149b */
[----:B------:R-:W-:Y:S01]  /*0f30*/  IMAD R5, R6, 0x40, R9 ;  /* 0x0000004006057824 */ /* 0x000fe200078e0209 */
[----:B------:R-:W-:Y:S01]  /*0f40*/  SHF.R.S32.HI R0, RZ, 0x1f, R152 ;  /* 0x0000001fff007819 */ /* 0x000fe20000011498 */
[----:B------:R-:W-:Y:S01]  /*0f50*/  IMAD.IADD R3, R4, 0x1, -R3 ;  /* 0x0000000104037824 */ /* 0x000fe200078e0a03 */
[----:B------:R-:W-:Y:S01]  /*0f60*/  SHF.R.S32.HI R0, RZ, 0x1f, R149 ;  /* 0x0000001fff007819 */ /* 0x000fe20000011495 */
[----:B------:R-:W-:Y:S01]  /*0f70*/  IMAD.IADD R2, R2, 0x1, R7 ;  /* 0x0000000102027824 */ /* 0x000fe200078e0207 */
[----:B------:R-:W-:Y:S01]  /*0f80*/  SHF.R.S32.HI R0, RZ, 0x1f, R146 ;  /* 0x0000001fff007819 */ /* 0x000fe20000011492 */
[----:B------:R-:W-:Y:S01]  /*0f90*/  IMAD.U32 R7, RZ, RZ, UR8 ;  /* 0x00000008ff077e24 */ /* 0x000fe2000f8e00ff */
[----:B------:R-:W-:Y:S01]  /*0fa0*/  STL [R1+0x40], R5 ;  /* 0x0000400501007387 */ /* 0x000fe20000100800 */
[----:B------:R-:W-:Y:S01]  /*0fb0*/  IMAD.U32 R6, RZ, RZ, UR4 ;  /* 0x00000004ff067e24 */ /* 0x000fe2000f8e00ff */
[----:B------:R-:W-:Y:S01]  /*0fc0*/  LEA R2, R2, UR37, 0x1 ;  /* 0x0000002502027c11 */ /* 0x000fe2000f8e08ff */
[----:B------:R-:W-:Y:S01]  /*0fd0*/  IMAD R0, R3, 0x8, R5 ;  /* 0x0000000803007824 */ /* 0x000fe200078e0205 */
[----:B------:R-:W-:Y:S01]  /*0fe0*/  STL [R1+0x4c], R7 ;  /* 0x00004c0701007387 */ /* 0x000fe20000100800 */
[----:B------:R-:W-:-:S02]  /*0ff0*/  VIADD R22, R18, 0x20 ;  /* 0x0000002012167836 */ /* 0x000fc40000000000 */
[C---:B------:R-:W-:Y:S01]  /*1000*/  VIADD R154, R157.reuse, 0x10 ;  /* 0x000000109d9a7836 */ /* 0x040fe20000000000 */
[----:B------:R0:W-:Y:S01]  /*1010*/  STL [R1+0x10], R6 ;  /* 0x0000100601007387 */ /* 0x0001e20000100800 */
[C---:B------:R-:W-:Y:S01]  /*1020*/  VIADD R153, R157.reuse, 0x18 ;  /* 0x000000189d997836 */ /* 0x040fe20000000000 */
[----:B------:R-:W-:Y:S01]  /*1030*/  SHF.R.S32.HI R4, RZ, 0x1f, R22 ;  /* 0x0000001fff047819 */ /* 0x000fe20000011416 */
[C---:B------:R-:W-:Y:S01]  /*1040*/  VIADD R151, R157.reuse, 0x28 ;  /* 0x000000289d977836 */ /* 0x040fe20000000000 */
[----:B------:R1:W-:Y:S01]  /*1050*/  STL [R1+0x44], R0 ;  /* 0x0000440001007387 */ /* 0x0003e20000100800 */
[C---:B------:R-:W-:Y:S01]  /*1060*/  VIADD R150, R157.reuse, 0x30 ;  /* 0x000000309d967836 */ /* 0x040fe20000000000 */
[----:B------:R-:W-:Y:S01]  /*1070*/  SHF.R.S32.HI R4, RZ, 0x1f, R154 ;  /* 0x0000001fff047819 */ /* 0x000fe2000001149a */
[C---:B------:R-:W-:Y:S01]  /*1080*/  VIADD R148, R157.reuse, 0x40 ;  /* 0x000000409d947836 */ /* 0x040fe20000000000 */
[----:B------:R-:W-:Y:S01]  /*1090*/  SHF.R.S32.HI R4, RZ, 0x1f, R151 ;  /* 0x0000001fff047819 */ /* 0x000fe20000011497 */
[C---:B------:R-:W-:Y:S01]  /*10a0*/  VIADD R147, R157.reuse, 0x48 ;  /* 0x000000489d937836 */ /* 0x040fe20000000000 */
[----:B0-----:R-:W-:Y:S01]  /*10b0*/  SHF.R.S32.HI R6, RZ, 0x1f, R153 ;  /* 0x0000001fff067819 */ /* 0x001fe20000011499 */
[----:B------:R-:W-:Y:S01]  /*10c0*/  VIADD R145, R157, 0x58 ;  /* 0x000000589d917836 */ /* 0x000fe20000000000 */
[----:B------:R-:W-:-:S02]  /*10d0*/  SHF.R.S32.HI R6, RZ, 0x1f, R150 ;  /* 0x0000001fff067819 */ /* 0x000fc40000011496 */
[----:B------:R-:W-:Y:S02]  /*10e0*/  SHF.R.S32.HI R4, RZ, 0x1f, R148 ;  /* 0x0000001fff047819 */ /* 0x000fe40000011494 */
[----:B------:R-:W-:Y:S02]  /*10f0*/  SHF.R.S32.HI R6, RZ, 0x1f, R147 ;  /* 0x0000001fff067819 */ /* 0x000fe40000011493 */
[----:B-1----:R-:W-:-:S07]  /*1100*/  SHF.R.S32.HI R4, RZ, 0x1f, R145 ;  /* 0x0000001fff047819 */ /* 0x002fce0000011491 */
.L_x_210:
[----:B------:R-:W-:Y:S01]  /*1110*/  ULDC.64 UR8, c[0x0][0xc88] ;  /* 0x0003220000087ab9 */ /* 0x000fe20000000a00 */
[----:B------:R-:W-:Y:S01]  /*1120*/  ULDC.64 UR12, c[0x0][0x208] ;  /* 0x00008200000c7ab9 */ /* 0x000fe20000000a00 */
[----:B------:R-:W-:Y:S01]  /*1130*/  UIMAD.WIDE UR8, UR7, 0x4, UR8 ;  /* 0x00000004070878a5 */ /* 0x000fe2000f8e0208 */
[----:B------:R-:W-:Y:S02]  /*1140*/  ULDC.64 UR10, c[0x0][0xa20] ;  /* 0x00028800000a7ab9 */ /* 0x000fe40000000a00 */
[----:B------:R-:W-:-:S03]  /*1150*/  ULDC UR7, c[0x0][0x2f0] ;  /* 0x0000bc0000077ab9 */ /* 0x000fc60000000800 */
[----:B012---:R-:W-:Y:S02]  /*1160*/  IMAD.U32 R4, RZ, RZ, UR8 ;  /* 0x00000008ff047e24 */ /* 0x007fe4000f8e00ff */
[----:B----4-:R-:W-:Y:S01]  /*1170*/  IMAD.U32 R5, RZ, RZ, UR9 ;  /* 0x00000009ff057e24 */ /* 0x010fe2000f8e00ff */
[----:B------:R-:W-:-:S04]  /*1180*/  ULDC.64 UR8, c[0x0][0xa28] ;  /* 0x00028a0000087ab9 */ /* 0x000fc80000000a00 */
[----:B------:R-:W2:Y:S01]  /*1190*/  LDG.E R4, desc[UR12][R4.64] ;  /* 0x0000000c04047981 */ /* 0x000ea2000c1e1900 */
[----:B------:R-:W-:Y:S02]  /*11a0*/  UISETP.NE.U32.AND UP0, UPT, UR8, URZ, UPT ;  /* 0x0000003f0800728c */ /* 0x000fe4000bf05070 */
[----:B------:R-:W-:Y:S02]  /*11b0*/  UISETP.NE.U32.AND UP1, UPT, UR10, URZ, UPT ;  /* 0x0000003f0a00728c */ /* 0x000fe4000bf25070 */
[----:B------:R-:W-:Y:S02]  /*11c0*/  UISETP.NE.AND.EX UP0, UPT, UR9, URZ, UPT, UP0 ;  /* 0x0000003f0900728c */ /* 0x000fe4000bf05300 */
[----:B------:R-:W-:-:S04]  /*11d0*/  UISETP.NE.AND.EX UP1, UPT, UR11, URZ, UPT, UP1 ;  /* 0x0000003f0b00728c */ /* 0x000fc8000bf25310 */
[----:B------:R-:W-:Y:S02]  /*11e0*/  PLOP3.LUT P0, PT, PT, PT, UP0, 0x80, 0x0 ;  /* 0x000000000000781c */ /* 0x000fe40003f0f008 */
[----:B------:R-:W-:Y:S02]  /*11f0*/  PLOP3.LUT P1, PT, PT, PT, UP1, 0x80, 0x0 ;  /* 0x000000000000781c */ /* 0x000fe40003f2f018 */
[----:B--2---:R-:W-:-:S13]  /*1200*/  R2UR UR4, R4 ;  /* 0x00000000040472ca */ /* 0x004fda00000e0000 */
[----:B------:R-:W-:Y:S02]  /*1210*/  USHF.R.S32.HI UR14, URZ, 0x1f, UR4 ;  /* 0x0000001f3f0e7899 */ /* 0x000fe40008011404 */
[----:B-----5:R-:W-:Y:S01]  /*1220*/  IMAD.U32 R0, RZ, RZ, UR4 ;  /* 0x00000004ff007e24 */ /* 0x020fe2000f8e00ff */
[----:B------:R-:W-:-:S04]  /*1230*/  @UP0 ULEA UR8, UP2, UR4, UR8, 0x2 ;  /* 0x0000000804080291 */ /* 0x000fc8000f84103f */
[----:B------:R-:W-:Y:S02]  /*1240*/  @UP0 ULEA.HI.X UR9, UR4, UR9, UR14, 0x2, UP2 ;  /* 0x0000000904090291 */ /* 0x000fe400090f140e */
[----:B------:R-:W-:Y:S01]  /*1250*/  IMAD.U32 R3, RZ, RZ, UR14 ;  /* 0x0000000eff037e24 */ /* 0x000fe2000f8e00ff */
[----:B------:R-:W-:Y:S01]  /*1260*/  @UP1 ULEA UR10, UP0, UR4, UR10, 0x2 ;  /* 0x0000000a040a1291 */ /* 0x000fe2000f80103f */
[----:B------:R-:W-:Y:S01]  /*1270*/  IMAD.U32 R4, RZ, RZ, UR8 ;  /* 0x00000008ff047e24 */ /* 0x000fe2000f8e00ff */
[----:B------:R-:W-:Y:S02]  /*1280*/  STL [R1+0xc], R0 ;  /* 0x00000c0001007387 */ /* 0x000fe40000100800 */
[----:B------:R-:W-:Y:S01]  /*1290*/  @UP1 ULEA.HI.X UR11, UR4, UR11, UR14, 0x2, UP0 ;  /* 0x0000000b040b1291 */ /* 0x000fe200080f140e */
[----:B------:R-:W-:Y:S01]  /*12a0*/  IMAD.U32 R5, RZ, RZ, UR9 ;  /* 0x00000009ff057e24 */ /* 0x000fe2000f8e00ff */
[----:B------:R0:W-:Y:S01]  /*12b0*/  STL [R1+0x14], R3 ;  /* 0x0000140301007387 */ /* 0x0001e20000100800 */
[----:B------:R-:W-:Y:S01]  /*12c0*/  IMAD.U32 R6, RZ, RZ, UR10 ;  /* 0x0000000aff067e24 */ /* 0x000fe2000f8e00ff */
[----:B------:R-:W-:Y:S01]  /*12d0*/  ULDC.64 UR8, c[0x0][0x418] ;  /* 0x0001060000087ab9 */ /* 0x000fe20000000a00 */
[----:B------:R-:W-:Y:S01]  /*12e0*/  ULDC UR4, c[0x0][0x424] ;  /* 0x0001090000047ab9 */ /* 0x000fe20000000800 */
[----:B---3--:R-:W-:Y:S01]  /*12f0*/  IMAD.U32 R7, RZ, RZ, UR11 ;  /* 0x0000000bff077e24 */ /* 0x008fe2000f8e00ff */
[----:B------:R-:W2:Y:S04]  /*1300*/  @P0 LDG.E R4, desc[UR12][R4.64] ;  /* 0x0000000c04040981 */ /* 0x000ea8000c1e1900 */
[----:B------:R-:W3:Y:S01]  /*1310*/  @P1 LDG.E R6, desc[UR12][R6.64] ;  /* 0x0000000c06061981 */ /* 0x000ee2000c1e1900 */
[----:B0-----:R-:W-:Y:S01]  /*1320*/  IMAD.U32 R3, RZ, RZ, UR6 ;  /* 0x00000006ff037e24 */ /* 0x001fe2000f8e00ff */
[----:B------:R-:W-:-:S02]  /*1330*/  UISETP.NE.U32.AND UP0, UPT, UR8, URZ, UPT ;  /* 0x0000003f0800728c */ /* 0x000fc4000bf05070 */
[----:B------:R-:W-:Y:S02]  /*1340*/  ULOP3.LUT UR6, UR5, 0xffff, URZ, 0xc0, !UPT ;  /* 0x0000ffff05067892 */ /* 0x000fe4000f8ec03f */
[----:B------:R0:W-:Y:S01]  /*1350*/  STL [R1+0x4], R3 ;  /* 0x0000040301007387 */ /* 0x0001e20000100800 */
[----:B------:R-:W-:Y:S01]  /*1360*/  UISETP.NE.AND.EX UP0, UPT, UR9, URZ, UPT, UP0 ;  /* 0x0000003f0900728c */ /* 0x000fe2000bf05300 */
[----:B------:R-:W-:Y:S02]  /*1370*/  UMOV UR38, URZ ;  /* 0x0000003f00267c82 */ /* 0x000fe40008000000 */
[----:B------:R-:W-:Y:S01]  /*1380*/  IMAD.U32 R156, RZ, RZ, UR6 ;  /* 0x00000006ff9c7e24 */ /* 0x000fe2000f8e00ff */
[----:B------:R-:W-:Y:S02]  /*1390*/  USEL UR4, UR4, 0x1, UP0 ;  /* 0x0000000104047887 */ /* 0x000fe40008000000 */
[----:B------:R-:W-:Y:S02]  /*13a0*/  ULOP3.LUT UR6, UR5, 0xff0000, URZ, 0xc0, !UPT ;  /* 0x00ff000005067892 */ /* 0x000fe4000f8ec03f */
[----:B------:R-:W-:-:S02]  /*13b0*/  UIMAD UR4, UR4, UR7, URZ ;  /* 0x00000007040472a4 */ /* 0x000fc4000f8e023f */
[----:B------:R-:W-:Y:S01]  /*13c0*/  ULOP3.LUT UR7, UR5, 0xff000000, URZ, 0xc0, !UPT ;  /* 0xff00000005077892 */ /* 0x000fe2000f8ec03f */
[----:B--2---:R-:W-:-:S04]  /*13d0*/  @P0 R2UR UR38, R4 ;  /* 0x00000000042602ca */ /* 0x004fc800000e0000 */
[----:B---3--:R-:W-:Y:S01]  /*13e0*/  @P1 R2UR UR4, R6 ;  /* 0x00000000060412ca */ /* 0x008fe200000e0000 */
[----:B0-----:R-:W-:-:S14]  /*13f0*/  @P1 BRA `(.L_x_173) ;  /* 0x00000000003c1947 */ /* 0x001fdc0003800000 */
[----:B------:R-:W-:Y:S02]  /*1400*/  ULDC.64 UR8, c[0x0][0xa08] ;  /* 0x0002820000087ab9 */ /* 0x000fe40000000a00 */
[----:B------:R-:W-:-:S04]  /*1410*/  ISETP.NE.U32.AND P0, PT, RZ, UR8, PT ;  /* 0x00000008ff007c0c */ /* 0x000fc8000bf05070 */
[----:B------:R-:W-:-:S13]  /*1420*/  ISETP.NE.AND.EX P0, PT, RZ, UR9, PT, P0 ;  /* 0x00000009ff007c0c */ /* 0x000fda000bf05300 */
[----:B------:R-:W-:Y:S05]  /*1430*/  @!P0 BRA `(.L_x_173) ;  /* 0x00000000002c8947 */ /* 0x000fea0003800000 */
[----:B------:R-:W-:Y:S01]  /*1440*/  R2UR UR10, R0 ;  /* 0x00000000000a72ca */ /* 0x000fe200000e0000 */
[----:B------:R-:W-:Y:S01]  /*1450*/  ULDC.64 UR4, c[0x0][0xa08] ;  /* 0x0002820000047ab9 */ /* 0x000fe20000000a00 */
[----:B------:R-:W-:-:S11]  /*1460*/  ULDC.64 UR8, c[0x0][0x208] ;  /* 0x0000820000087ab9 */ /* 0x000fd60000000a00 */
[----:B------:R-:W-:-:S06]  /*1470*/  UIMAD.WIDE UR4, UR10, 0x4, UR4 ;  /* 0x000000040a0478a5 */ /* 0x000fcc000f8e0204 */
[----:B------:R-:W-:Y:S02]  /*1480*/  IMAD.U32 R4, RZ, RZ, UR4 ;  /* 0x00000004ff047e24 */ /* 0x000fe4000f8e00ff */
[----:B------:R-:W-:-:S05]  /*1490*/  IMAD.U32 R5, RZ, RZ, UR5 ;  /* 0x00000005ff057e24 */ /* 0x000fca000f8e00ff */
[----:B------:R-:W2:Y:S04]  /*14a0*/  LDG.E R3, desc[UR8][R4.64] ;  /* 0x0000000804037981 */ /* 0x000ea8000c1e1900 */
[----:B------:R-:W3:Y:S01]  /*14b0*/  LDG.E R0, desc[UR8][R4.64+0x4] ;  /* 0x0000040804007981 */ /* 0x000ee2000c1e1900 */
[----:B--2---:R-:W-:Y:S02]  /*14c0*/  R2UR UR4, R3 ;  /* 0x00000000030472ca */ /* 0x004fe400000e0000 */
[----:B---3--:R-:W-:-:S13]  /*14d0*/  R2UR UR5, R0 ;  /* 0x00000000000572ca */ /* 0x008fda00000e0000 */
[----:B------:R-:W-:-:S12]  /*14e0*/  UIADD3 UR4, -UR4, UR5, URZ ;  /* 0x0000000504047290 */ /* 0x000fd8000fffe13f */
.L_x_173:
[----:B------:R-:W-:Y:S02]  /*14f0*/  UIADD3 UR38, -UR38, UR4, URZ ;  /* 0x0000000426267290 */ /* 0x000fe4000fffe13f */
[----:B------:R-:W-:Y:S02]  /*1500*/  USHF.R.U32.HI UR7, URZ, 0x8, UR7 ;  /* 0x000000083f077899 */ /* 0x000fe40008011607 */
[----:B------:R-:W-:Y:S02]  /*1510*/  UISETP.GE.AND UP0, UPT, UR38, 0x1, UPT ;  /* 0x000000012600788c */ /* 0x000fe4000bf06270 */
[----:B------:R-:W-:Y:S02]  /*1520*/  UIADD3 UR4, UR38, 0x8f, URZ ;  /* 0x0000008f26047890 */ /* 0x000fe4000fffe03f */
[----:B------:R-:W-:Y:S02]  /*1530*/  ULEA.HI UR7, UR6, UR7, URZ, 0x10 ;  /* 0x0000000706077291 */ /* 0x000fe4000f8f803f */
[----:B------:R-:W-:Y:S01]  /*1540*/  PLOP3.LUT P0, PT, PT, PT, UP0, 0x80, 0x0 ;  /* 0x000000000000781c */ /* 0x000fe20003f0f008 */
[----:B------:R-:W-:-:S02]  /*1550*/  UIMAD.WIDE UR4, UR4, 0x38e38e39, URZ ;  /* 0x38e38e39040478a5 */ /* 0x000fc4000f8e023f */
[----:B------:R-:W-:Y:S02]  /*1560*/  ULOP3.LUT UR8, UR7, 0xff, URZ, 0xc0, !UPT ;  /* 0x000000ff07087892 */ /* 0x000fe4000f8ec03f */
[----:B------:R-:W-:Y:S02]  /*1570*/  USHF.R.U32.HI UR7, URZ, 0x10, UR7 ;  /* 0x000000103f077899 */ /* 0x000fe40008011607 */
[----:B------:R-:W-:Y:S02]  /*1580*/  USHF.R.U32.HI UR6, URZ, 0x1f, UR5 ;  /* 0x0000001f3f067899 */ /* 0x000fe40008011605 */
[----:B------:R-:W-:Y:S01]  /*1590*/  IMAD.U32 R23, RZ, RZ, UR8 ;  /* 0x00000008ff177e24 */ /* 0x000fe2000f8e00ff */
[----:B------:R-:W-:Y:S01]  /*15a0*/  UMOV UR4, URZ ;  /* 0x0000003f00047c82 */ /* 0x000fe20008000000 */
[----:B------:R-:W-:Y:S01]  /*15b0*/  ULEA.HI.SX32 UR9, UR5, UR6, 0x1b ;  /* 0x0000000605097291 */ /* 0x000fe2000f8fda3f */
[----:B------:R-:W-:Y:S01]  /*15c0*/  IMAD.U32 R19, RZ, RZ, UR7 ;  /* 0x00000007ff137e24 */ /* 0x000fe2000f8e00ff */
[----:B------:R-:W-:Y:S10]  /*15d0*/  @!P0 BRA `(.L_x_174) ;  /* 0x0000000000948947 */ /* 0x000ff40003800000 */
[----:B------:R-:W-:Y:S01]  /*15e0*/  R2UR UR5, R19 ;  /* 0x00000000130572ca */ /* 0x000fe200000e0000 */
[----:B------:R-:W-:-:S12]  /*15f0*/  ULDC UR4, c[0x0][0x9f0] ;  /* 0x00027c0000047ab9 */ /* 0x000fd80000000800 */
[----:B------:R-:W-:-:S04]  /*1600*/  UISETP.NE.AND UP0, UPT, UR5, URZ, UPT ;  /* 0x0000003f0500728c */ /* 0x000fc8000bf05270 */
[----:B------:R-:W-:-:S03]  /*1610*/  USEL UR10, UR5, UR4, UP0 ;  /* 0x00000004050a7287 */ /* 0x000fc60008000000 */
[----:B------:R-:W-:Y:S01]  /*1620*/  UMOV UR4, URZ ;  /* 0x0000003f00047c82 */ /* 0x000fe20008000000 */
[----:B------:R-:W-:Y:S02]  /*1630*/  UIADD3 UR6, UR9, -0x1, UR10 ;  /* 0xffffffff09067890 */ /* 0x000fe4000fffe00a */
[----:B------:R-:W-:-:S04]  /*1640*/  IMAD.U32 R4, RZ, RZ, UR10 ;  /* 0x0000000aff047e24 */ /* 0x000fc8000f8e00ff */
[----:B------:R-:W-:Y:S01]  /*1650*/  IMAD.U32 R5, RZ, RZ, UR6 ;  /* 0x00000006ff057e24 */ /* 0x000fe2000f8e00ff */
[-C--:B------:R-:W-:Y:S01]  /*1660*/  IABS R0, R4.reuse ;  /* 0x0000000400007213 */ /* 0x080fe20000000000 */
[----:B------:R-:W-:Y:S01]  /*1670*/  ULOP3.LUT UR6, UR6, UR10, URZ, 0x3c, !UPT ;  /* 0x0000000a06067292 */ /* 0x000fe2000f8e3c3f */
[----:B------:R-:W-:Y:S02]  /*1680*/  IABS R6, R4 ;  /* 0x0000000400067213 */ /* 0x000fe40000000000 */
[----:B------:R-:W-:Y:S02]  /*1690*/  R2UR UR11, R0 ;  /* 0x00000000000b72ca */ /* 0x000fe400000e0000 */
[----:B------:R-:W-:-:S05]  /*16a0*/  IABS R5, R5 ;  /* 0x0000000500057213 */ /* 0x000fca0000000000 */
[----:B------:R-:W-:-:S05]  /*16b0*/  IMAD.MOV.U32 R4, RZ, RZ, R5 ;  /* 0x000000ffff047224 */ /* 0x000fca00078e0005 */
[----:B------:R-:W-:Y:S01]  /*16c0*/  R2UR UR8, R4 ;  /* 0x00000000040872ca */ /* 0x000fe200000e0000 */
[----:B------:R-:W0:Y:S08]  /*16d0*/  I2F.RP R0, UR11 ;  /* 0x0000000b00007d06 */ /* 0x000e300008209400 */
[----:B0-----:R-:W0:Y:S02]  /*16e0*/  MUFU.RCP R0, R0 ;  /* 0x0000000000007308 */ /* 0x001e240000001000 */
[----:B0-----:R-:W-:-:S02]  /*16f0*/  VIADD R3, R0, 0xffffffe ;  /* 0x0ffffffe00037836 */ /* 0x001fc40000000000 */
[----:B------:R-:W-:-:S04]  /*1700*/  IMAD.MOV R0, RZ, RZ, -R6 ;  /* 0x000000ffff007224 */ /* 0x000fc800078e0a06 */
[----:B------:R-:W0:Y:S02]  /*1710*/  F2I.FTZ.U32.TRUNC.NTZ R3, R3 ;  /* 0x0000000300037305 */ /* 0x000e24000021f000 */
[----:B0-----:R-:W-:-:S13]  /*1720*/  R2UR UR5, R3 ;  /* 0x00000000030572ca */ /* 0x001fda00000e0000 */
[----:B------:R-:W-:-:S04]  /*1730*/  UIADD3 UR7, URZ, -UR5, URZ ;  /* 0x800000053f077290 */ /* 0x000fc8000fffe03f */
[----:B------:R-:W-:-:S04]  /*1740*/  UIMAD UR7, UR7, UR11, URZ ;  /* 0x0000000b070772a4 */ /* 0x000fc8000f8e023f */
[----:B------:R-:W-:-:S03]  /*1750*/  UIMAD.WIDE.U32 UR4, UR5, UR7, UR4 ;  /* 0x00000007050472a5 */ /* 0x000fc6000f8e0004 */
[----:B------:R-:W-:Y:S01]  /*1760*/  R2UR UR7, R0 ;  /* 0x00000000000772ca */ /* 0x000fe200000e0000 */
[----:B------:R-:W-:-:S12]  /*1770*/  UIMAD.WIDE.U32 UR4, UR5, UR8, URZ ;  /* 0x00000008050472a5 */ /* 0x000fd8000f8e003f */
[----:B------:R-:W-:-:S04]  /*1780*/  UIMAD UR4, UR5, UR7, UR8 ;  /* 0x00000007050472a4 */ /* 0x000fc8000f8e0208 */
[----:B------:R-:W-:-:S11]  /*1790*/  UISETP.GT.U32.AND UP1, UPT, UR11, UR4, UPT ;  /* 0x000000040b00728c */ /* 0x000fd6000bf24070 */
[----:B------:R-:W-:Y:S02]  /*17a0*/  @!UP1 UIADD3 UR4, UR4, -UR11, URZ ;  /* 0x8000000b04049290 */ /* 0x000fe4000fffe03f */
[----:B------:R-:W-:Y:S02]  /*17b0*/  @!UP1 UIADD3 UR5, UR5, 0x1, URZ ;  /* 0x0000000105059890 */ /* 0x000fe4000fffe03f */
[----:B------:R-:W-:Y:S02]  /*17c0*/  UISETP.GE.U32.AND UP0, UPT, UR4, UR11, UPT ;  /* 0x0000000b0400728c */ /* 0x000fe4000bf06070 */
[----:B------:R-:W-:-:S09]  /*17d0*/  UISETP.GE.AND UP1, UPT, UR6, URZ, UPT ;  /* 0x0000003f0600728c */ /* 0x000fd2000bf26270 */
[----:B------:R-:W-:Y:S02]  /*17e0*/  @UP0 UIADD3 UR5, UR5, 0x1, URZ ;  /* 0x0000000105050890 */ /* 0x000fe4000fffe03f */
[----:B------:R-:W-:-:S05]  /*17f0*/  UISETP.NE.AND UP0, UPT, UR10, URZ, UPT ;  /* 0x0000003f0a00728c */ /* 0x000fca000bf05270 */
[----:B------:R-:W-:Y:S02]  /*1800*/  UMOV UR4, UR5 ;  /* 0x0000000500047c82 */ /* 0x000fe40008000000 */
[----:B------:R-:W-:-:S04]  /*1810*/  @!UP1 UIADD3 UR4, -UR4, URZ, URZ ;  /* 0x0000003f04049290 */ /* 0x000fc8000fffe13f */
[----:B------:R-:W-:-:S12]  /*1820*/  @!UP0 ULOP3.LUT UR4, URZ, UR10, URZ, 0x33, !UPT ;  /* 0x0000000a3f048292 */ /* 0x000fd8000f8e333f */
.L_x_174:
[----:B------:R-:W-:Y:S01]  /*1830*/  R2UR UR5, R23 ;  /* 0x00000000170572ca */ /* 0x000fe200000e0000 */
[----:B------:R-:W-:Y:S01]  /*1840*/  IMAD.U32 R0, RZ, RZ, UR9 ;  /* 0x00000009ff007e24 */ /* 0x000fe2000f8e00ff */
[----:B------:R-:W-:Y:S01]  /*1850*/  PLOP3.LUT P0, PT, PT, PT, PT, 0x80, 0x0 ;  /* 0x000000000000781c */ /* 0x000fe20003f0f070 */
[----:B------:R-:W-:Y:S01]  /*1860*/  IMAD.U32 R3, RZ, RZ, UR4 ;  /* 0x00000004ff037e24 */ /* 0x000fe2000f8e00ff */
        /* <DEDUP_REMOVED lines=8> */
[----:B------:R-:W-:Y:S01]  /*18f0*/  CS2R R54, SRZ ;  /* 0x0000000000367805 */ /* 0x000fe2000001ff00 */
[----:B------:R-:W-:Y:S01]  /*1900*/  UIMAD UR5, UR5, UR4, URZ ;  /* 0x00000004050572a4 */ /* 0x000fe2000f8e023f */
[----:B------:R-:W-:-:S02]  /*1910*/  CS2R R52, SRZ ;  /* 0x0000000000347805 */ /* 0x000fc4000001ff00 */
[----:B------:R-:W-:Y:S02]  /*1920*/  CS2R R50, SRZ ;  /* 0x0000000000327805 */ /* 0x000fe4000001ff00 */
[----:B------:R-:W-:Y:S02]  /*1930*/  CS2R R48, SRZ ;  /* 0x0000000000307805 */ /* 0x000fe4000001ff00 */
[----:B------:R-:W-:Y:S02]  /*1940*/  CS2R R46, SRZ ;  /* 0x00000000002e7805 */ /* 0x000fe4000001ff00 */
[----:B------:R-:W-:Y:S02]  /*1950*/  CS2R R44, SRZ ;  /* 0x00000000002c7805 */ /* 0x000fe4000001ff00 */
[----:B------:R-:W-:Y:S01]  /*1960*/  VIADDMNMX R0, R3, UR5, R0, PT ;  /* 0x0000000503007c46 */ /* 0x000fe2000b800100 */
[----:B------:R-:W-:Y:S01]  /*1970*/  IMAD.U32 R16, RZ, RZ, UR5 ;  /* 0x00000005ff107e24 */ /* 0x000fe2000f8e00ff */
[----:B------:R-:W-:Y:S01]  /*1980*/  CS2R R42, SRZ ;  /* 0x00000000002a7805 */ /* 0x000fe2000001ff00 */
[----:B------:R-:W-:Y:S01]  /*1990*/  IMAD.MOV.U32 R3, RZ, RZ, RZ ;  /* 0x000000ffff037224 */ /* 0x000fe200078e00ff */
[----:B------:R-:W-:Y:S01]  /*19a0*/  R2UR UR40, R0 ;  /* 0x00000000002872ca */ /* 0x000fe200000e0000 */
[----:B------:R-:W-:Y:S01]  /*19b0*/  IMAD.MOV.U32 R0, RZ, RZ, RZ ;  /* 0x000000ffff007224 */ /* 0x000fe200078e00ff */
        /* <DEDUP_REMOVED lines=8> */
[----:B------:R-:W-:Y:S01]  /*1a40*/  CS2R R20, SRZ ;  /* 0x0000000000147805 */ /* 0x000fe2000001ff00 */
[----:B------:R-:W-:-:S06]  /*1a50*/  UISETP.GT.AND UP0, UPT, UR40, UR5, UPT ;  /* 0x000000052800728c */ /* 0x000fcc000bf04270 */
[----:B------:R-:W-:-:S13]  /*1a60*/  PLOP3.LUT P1, PT, PT, PT, UP0, 0x80, 0x0 ;  /* 0x000000000000781c */ /* 0x000fda0003f2f008 */
[----:B------:R-:W-:Y:S05]  /*1a70*/  @!P1 BRA `(.L_x_175) ;  /* 0x0000008c00e89947 */ /* 0x000fea0003800000 */
[----:B------:R-:W0:Y:S02]  /*1a80*/  S2R R4, SR_TID.X ;  /* 0x0000000000047919 */ /* 0x000e240000002100 */
[----:B0-----:R-:W-:-:S05]  /*1a90*/  VIADD R5, R4, 0xffffff80 ;  /* 0xffffff8004057836 */ /* 0x001fca0000000000 */
[----:B------:R-:W-:-:S04]  /*1aa0*/  SHF.R.S32.HI R4, RZ, 0x1f, R5 ;  /* 0x0000001fff047819 */ /* 0x000fc80000011405 */
[----:B------:R-:W-:-:S04]  /*1ab0*/  LEA.HI R4, R4, R5, RZ, 0x7 ;  /* 0x0000000504047211 */ /* 0x000fc800078f38ff */
[----:B------:R-:W-:-:S05]  /*1ac0*/  SHF.R.S32.HI R4, RZ, 0x7, R4 ;  /* 0x00000007ff047819 */ /* 0x000fca0000011404 */
[----:B------:R-:W0:Y:S02]  /*1ad0*/  SHFL.IDX PT, R0, R4, RZ, 0x1f ;  /* 0x00001fff04007589 */ /* 0x000e2400000e0000 */
[----:B0-----:R-:W-:-:S13]  /*1ae0*/  R2UR UR6, R0 ;  /* 0x00000000000672ca */ /* 0x001fda00000e0000 */
[----:B------:R-:W-:Y:S02]  /*1af0*/  UIMAD.WIDE UR4, UR6, 0x55555556, URZ ;  /* 0x55555556060478a5 */ /* 0x000fe4000f8e023f */
[----:B------:R-:W-:Y:S02]  /*1b00*/  IMAD.U32 R17, RZ, RZ, UR6 ;  /* 0x00000006ff117e24 */ /* 0x000fe4000f8e00ff */
[----:B------:R-:W-:Y:S02]  /*1b10*/  ULEA.HI UR41, UR5, UR5, URZ, 0x1 ;  /* 0x0000000505297291 */ /* 0x000fe4000f8f083f */
[----:B------:R-:W-:Y:S02]  /*1b20*/  UIADD3 UR5, UR37, 0x24300, URZ ;  /* 0x0002430025057890 */ /* 0x000fe4000fffe03f */
[----:B------:R-:W-:Y:S02]  /*1b30*/  UIMAD UR41, UR41, -0x3, UR6 ;  /* 0xfffffffd292978a4 */ /* 0x000fe4000f8e0206 */
[----:B------:R-:W-:-:S02]  /*1b40*/  ULOP3.LUT UP0, URZ, UR5, 0x9f, URZ, 0xc0, !UPT ;  /* 0x0000009f053f7892 */ /* 0x000fc4000f80c03f */
[----:B------:R-:W-:-:S04]  /*1b50*/  ULEA UR4, UR41, UR5, 0xb ;  /* 0x0000000529047291 */ /* 0x000fc8000f8e583f */
[----:B------:R-:W-:Y:S01]  /*1b60*/  PLOP3.LUT P0, PT, PT, PT, UP0, 0x80, 0x0 ;  /* 0x000000000000781c */ /* 0x000fe20003f0f008 */
[----:B------:R-:W-:-:S04]  /*1b70*/  USHF.R.U32.HI UR4, URZ, 0x4, UR4 ;  /* 0x000000043f047899 */ /* 0x000fc80008011604 */
[----:B------:R-:W-:-:S08]  /*1b80*/  ULOP3.LUT UR61, UR4, 0x3fff, URZ, 0xc0, !UPT ;  /* 0x00003fff043d7892 */ /* 0x000fd0000f8ec03f */
        /* <DEDUP_REMOVED lines=8> */
[----:B------:R-:W-:Y:S02]  /*1c10*/  IMAD.U32 R10, RZ, RZ, UR6 ;  /* 0x00000006ff0a7e24 */ /* 0x000fe4000f8e00ff */
[----:B------:R-:W-:Y:S02]  /*1c20*/  IMAD.U32 R6, RZ, RZ, UR4 ;  /* 0x00000004ff067e24 */ /* 0x000fe4000f8e00ff */
[----:B------:R-:W-:-:S02]  /*1c30*/  IMAD.U32 R7, RZ, RZ, UR5 ;  /* 0x00000005ff077e24 */ /* 0x000fc4000f8e00ff */
[----:B------:R-:W-:Y:S02]  /*1c40*/  IMAD.U32 R11, RZ, RZ, UR7 ;  /* 0x00000007ff0b7e24 */ /* 0x000fe4000f8e00ff */
[----:B------:R-:W-:Y:S02]  /*1c50*/  IMAD.MOV.U32 R8, RZ, RZ, 0x70 ;  /* 0x00000070ff087424 */ /* 0x000fe400078e00ff */
[----:B------:R-:W-:Y:S02]  /*1c60*/  IMAD.MOV.U32 R12, RZ, RZ, 0x1 ;  /* 0x00000001ff0c7424 */ /* 0x000fe400078e00ff */
[----:B0-----:R-:W-:-:S07]  /*1c70*/  IMAD.MOV.U32 R13, RZ, RZ, RZ ;  /* 0x000000ffff0d7224 */ /* 0x001fce00078e00ff */
[----:B------:R-:W-:-:S07]  /*1c80*/  LEPC R20, `(.L_x_176) ;  /* 0x000000001014794e */ /* 0x000fce0000000000 */
[----:B-1----:R-:W-:Y:S05]  /*1c90*/  CALL.ABS.NOINC R14 ;  /* 0x000000000e007343 */ /* 0x002fea0003c00000 */
.L_x_176:
[----:B------:R-:W2:Y:S04]  /*1ca0*/  LDL R21, [R1+0x10] ;  /* 0x0000100001157983 */ /* 0x000ea80000100800 */
[----:B------:R-:W3:Y:S01]  /*1cb0*/  LDL R20, [R1+0x4c] ;  /* 0x00004c0001147983 */ /* 0x000ee20000100800 */
[----:B--2---:R-:W-:Y:S02]  /*1cc0*/  R2UR UR6, R21 ;  /* 0x00000000150672ca */ /* 0x004fe400000e0000 */
[----:B---3--:R-:W-:-:S11]  /*1cd0*/  R2UR UR5, R20 ;  /* 0x00000000140572ca */ /* 0x008fd600000e0000 */
[----:B------:R-:W-:-:S04]  /*1ce0*/  ULEA.HI UR4, UR6, UR6, URZ, 0x1 ;  /* 0x0000000606047291 */ /* 0x000fc8000f8f083f */
[----:B------:R-:W-:Y:S01]  /*1cf0*/  ULOP3.LUT UR4, UR4, 0xfffffffe, URZ, 0xc0, !UPT ;  /* 0xfffffffe04047892 */ /* 0x000fe2000f8ec03f */
[----:B------:R-:W-:-:S03]  /*1d00*/  IMAD.U32 R3, RZ, RZ, UR5 ;  /* 0x00000005ff037e24 */ /* 0x000fc6000f8e00ff */
[----:B------:R-:W-:Y:S02]  /*1d10*/  UIADD3 UR4, UR6, -UR4, URZ ;  /* 0x8000000406047290 */ /* 0x000fe4000fffe03f */
[----:B------:R-:W-:-:S04]  /*1d20*/  ISETP.NE.AND P0, PT, R3, 0x3, PT ;  /* 0x000000030300780c */ /* 0x000fc80003f05270 */
[----:B------:R-:W-:-:S05]  /*1d30*/  IMAD.U32 R0, RZ, RZ, UR4 ;  /* 0x00000004ff007e24 */ /* 0x000fca000f8e00ff */
[----:B------:R-:W-:-:S04]  /*1d40*/  SHF.L.U32 R0, R0, 0x1f, RZ ;  /* 0x0000001f00007819 */ /* 0x000fc800000006ff */
[----:B------:R-:W0:Y:S02]  /*1d50*/  SYNCS.PHASECHK.TRANS64.TRYWAIT P1, [UR37+0x31c00], R0 ;  /* 0x031c0000ff0075a7 */ /* 0x000e240008020165 */
[----:B0-----:R-:W-:Y:S05]  /*1d60*/  @!P1 BRA `(.L_x_177) ;  /* 0x0000012000549947 */ /* 0x001fea0003800000 */
.L_x_335:
[----:B------:R-:W-:Y:S05]  /*1d70*/  @!P0 BRA `(.L_x_178) ;  /* 0x0000000000048947 */ /* 0x000fea0003800000 */
[----:B------:R-:W-:Y:S01]  /*1d80*/  BPT.TRAP 0x1 ;  /* 0x000000040000795c */ /* 0x000fe20000300000 */
.L_x_178:
[----:B0-----:R-:W-:Y:S02]  /*1d90*/  IMAD.U32 R0, RZ, RZ, UR36 ;  /* 0x00000024ff007e24 */ /* 0x001fe4000f8e00ff */
[----:B------:R-:W-:-:S03]  /*1da0*/  IMAD.U32 R3, RZ, RZ, UR39 ;  /* 0x00000027ff037e24 */ /* 0x000fc6000f8e00ff */
[----:B------:R-:W-:Y:S02]  /*1db0*/  LEA R0, R0, UR37, 0x3 ;  /* 0x0000002500007c11 */ /* 0x000fe4000f8e18ff */
[----:B------:R-:W-:-:S04]  /*1dc0*/  SHF.L.U32 R3, R3, 0x1f, RZ ;  /* 0x0000001f03037819 */ /* 0x000fc800000006ff */
[----:B------:R0:W1:Y:S01]  /*1dd0*/  SYNCS.PHASECHK.TRANS64.TRYWAIT P2, [R0+URZ+0x31c30], R3 ;  /* 0x031c3003000075a7 */ /* 0x000062000804017f */
[----:B------:R-:W-:Y:S05]  /*1de0*/  @!P0 BRA `(.L_x_179) ;  /* 0x0000000000048947 */ /* 0x000fea0003800000 */
[----:B------:R-:W-:Y:S01]  /*1df0*/  BPT.TRAP 0x1 ;  /* 0x000000040000795c */ /* 0x000fe20000300000 */
.L_x_179:
[----:B------:R-:W2:Y:S01]  /*1e00*/  S2R R4, SR_TID.X ;  /* 0x0000000000047919 */ /* 0x000ea20000002100 */
[----:B------:R-:W-:Y:S01]  /*1e10*/  IMAD.MOV.U32 R71, RZ, RZ, RZ ;  /* 0x000000ffff477224 */ /* 0x000fe200078e00ff */
[----:B--2---:R-:W-:Y:S01]  /*1e20*/  LOP3.LUT P1, RZ, R4, 0x7f, RZ, 0xc0, !PT ;  /* 0x0000007f04ff7812 */ /* 0x004fe2000782c0ff */
[----:B-1----:R-:W-:-:S12]  /*1e30*/  @P2 BRA `(.L_x_180) ;  /* 0x0000000000082947 */ /* 0x002fd80003800000 */
[----:B------:R-:W1:Y:S02]  /*1e40*/  SYNCS.PHASECHK.TRANS64.TRYWAIT P2, [R0+URZ+0x31c30], R3 ;  /* 0x031c3003000075a7 */ /* 0x000e64000804017f */
[----:B-1----:R-:W-:Y:S05]  /*1e50*/  @!P2 BRA `(.L_x_181) ;  /* 0x000001200030a947 */ /* 0x002fea0003800000 */
.L_x_180:
[----:B------:R-:W-:Y:S05]  /*1e60*/  WARPSYNC.ALL ;  /* 0x0000000000007948 */ /* 0x000fea0003800000 */
[----:B------:R-:W-:Y:S01]  /*1e70*/  UIADD3 UR4, UR37, 0x16a00, URZ ;  /* 0x00016a0025047890 */ /* 0x000fe2000fffe03f */
[----:B------:R-:W-:Y:S01]  /*1e80*/  WARPGROUP.ARRIVE ;  /* 0x00000000000079c5 */ /* 0x000fe20000000000 */
[----:B------:R-:W-:Y:S01]  /*1e90*/  ULEA UR41, UR41, UR37, 0xc ;  /* 0x0000002529297291 */ /* 0x000fe2000f8e603f */
[----:B------:R-:W-:Y:S01]  /*1ea0*/  P2R R104, PR, RZ, 0x1 ;  /* 0x00000001ff687803 */ /* 0x000fe20000000000 */
[----:B------:R-:W-:Y:S01]  /*1eb0*/  USHF.R.U32.HI UR4, URZ, 0x4, UR4 ;  /* 0x000000043f047899 */ /* 0x000fe20008011604 */
[----:B01----:R-:W-:Y:S01]  /*1ec0*/  @!P1 VIADD R0, R0, 0x31c40 ;  /* 0x00031c4000009836 */ /* 0x003fe20000000000 */
[----:B------:R-:W-:Y:S01]  /*1ed0*/  UIADD3 UR41, UR41, 0xda00, URZ ;  /* 0x0000da0029297890 */ /* 0x000fe2000fffe03f */
[----:B------:R-:W-:Y:S01]  /*1ee0*/  R2UR UR32, R16 ;  /* 0x00000000102072ca */ /* 0x000fe200000e0000 */
[----:B------:R-:W-:-:S02]  /*1ef0*/  ULOP3.LUT UR4, UR4, 0x3fff, URZ, 0xc0, !UPT ;  /* 0x00003fff04047892 */ /* 0x000fc4000f8ec03f */
[----:B------:R-:W-:Y:S02]  /*1f00*/  USHF.R.U32.HI UR41, URZ, 0x4, UR41 ;  /* 0x000000043f297899 */ /* 0x000fe40008011629 */
[----:B------:R-:W-:Y:S02]  /*1f10*/  ULOP3.LUT UR6, UR4, 0x10000, URZ, 0xfc, !UPT ;  /* 0x0001000004067892 */ /* 0x000fe4000f8efc3f */
[----:B------:R-:W-:Y:S02]  /*1f20*/  ULOP3.LUT UR5, UR41, 0x3fff, URZ, 0xc0, !UPT ;  /* 0x00003fff29057892 */ /* 0x000fe4000f8ec03f */
[----:B------:R-:W-:Y:S02]  /*1f30*/  UIMAD UR4, UR36, 0x6c0, UR6 ;  /* 0x000006c0240478a4 */ /* 0x000fe4000f8e0206 */
[----:B------:R-:W-:Y:S01]  /*1f40*/  ULOP3.LUT UR5, UR5, 0x10000, URZ, 0xfc, !UPT ;  /* 0x0001000005057892 */ /* 0x000fe2000f8efc3f */
[----:B------:R-:W-:Y:S01]  /*1f50*/  UMOV UR31, 0x80000020 ;  /* 0x80000020001f7882 */ /* 0x000fe20000000000 */
[----:B------:R-:W-:Y:S01]  /*1f60*/  UMOV UR29, 0x80000020 ;  /* 0x80000020001d7882 */ /* 0x000fe20000000000 */
[----:B------:R-:W-:-:S02]  /*1f70*/  UIADD3 UR10, UR4, 0x40, URZ ;  /* 0x00000040040a7890 */ /* 0x000fc4000fffe03f */
[----:B------:R-:W-:Y:S02]  /*1f80*/  UMOV UR30, UR4 ;  /* 0x00000004001e7c82 */ /* 0x000fe40008000000 */
[----:B------:R-:W-:Y:S01]  /*1f90*/  UMOV UR28, UR5 ;  /* 0x00000005001c7c82 */ /* 0x000fe20008000000 */
[----:B------:R-:W-:Y:S01]  /*1fa0*/  UMOV UR9, UR29 ;  /* 0x0000001d00097c82 */ /* 0x000fe20008000000 */
[----:B------:R-:W-:Y:S01]  /*1fb0*/  HGMMA.64x16x16.F32 R96, gdesc[UR28], RZ, !UPT, gsb0 ;  /* 0x002000001c6079f0 */ /* 0x000fe2000c0008ff */
[----:B------:R-:W-:Y:S01]  /*1fc0*/  UMOV UR8, UR28 ;  /* 0x0000001c00087c82 */ /* 0x000fe20008000000 */
[----:B------:R-:W-:Y:S01]  /*1fd0*/  UMOV UR11, 0x80000020 ;  /* 0x80000020000b7882 */ /* 0x000fe20000000000 */
[----:B------:R-:W-:Y:S02]  /*1fe0*/  UIADD3 UR7, UR4, 0x80, URZ ;  /* 0x0000008004077890 */ /* 0x000fe4000fffe03f */
[----:B------:R-:W-:Y:S02]  /*1ff0*/  UIADD3 UR12, UR4, 0xc0, URZ ;  /* 0x000000c0040c7890 */ /* 0x000fe4000fffe03f */
[----:B------:R-:W-:-:S02]  /*2000*/  UIADD3 UR13, UR4, 0x100, URZ ;  /* 0x00000100040d7890 */ /* 0x000fc4000fffe03f */
[----:B------:R-:W-:Y:S01]  /*2010*/  UIADD3 UR14, UR4, 0x140, URZ ;  /* 0x00000140040e7890 */ /* 0x000fe2000fffe03f */
[----:B------:R-:W-:Y:S01]  /*2020*/  UMOV UR15, 0x80000020 ;  /* 0x80000020000f7882 */ /* 0x000fe20000000000 */
[----:B------:R-:W-:Y:S02]  /*2030*/  UIADD3 UR16, UR4, 0x380, URZ ;  /* 0x0000038004107890 */ /* 0x000fe4000fffe03f */
[----:B------:R-:W-:Y:S01]  /*2040*/  UIADD3 UR18, UR4, 0x242, URZ ;  /* 0x0000024204127890 */ /* 0x000fe2000fffe03f */
[----:B------:R-:W-:Y:S01]  /*2050*/  UMOV UR17, 0x80000020 ;  /* 0x8000002000117882 */ /* 0x000fe20000000000 */
[----:B------:R-:W-:Y:S01]  /*2060*/  UMOV UR19, 0x80000020 ;  /* 0x8000002000137882 */ /* 0x000fe20000000000 */
[----:B------:R-:W-:Y:S02]  /*2070*/  UIADD3 UR20, UR5, 0x600, URZ ;  /* 0x0000060005147890 */ /* 0x000fe4000fffe03f */
[----:B------:R-:W-:Y:S01]  /*2080*/  UIADD3 UR22, UR4, 0x480, URZ ;  /* 0x0000048004167890 */ /* 0x000fe2000fffe03f */
[----:B------:R-:W-:Y:S01]  /*2090*/  UMOV UR21, 0x80000020 ;  /* 0x8000002000157882 */ /* 0x000fe20000000000 */
[----:B------:R-:W-:Y:S01]  /*20a0*/  UMOV UR23, 0x80000020 ;  /* 0x8000002000177882 */ /* 0x000fe20000000000 */
[----:B------:R-:W-:-:S02]  /*20b0*/  UIADD3 UR24, UR5, 0x602, URZ ;  /* 0x0000060205187890 */ /* 0x000fc4000fffe03f */
[----:B------:R-:W-:Y:S01]  /*20c0*/  UIADD3 UR26, UR4, 0x482, URZ ;  /* 0x00000482041a7890 */ /* 0x000fe2000fffe03f */
[----:B------:R-:W-:Y:S01]  /*20d0*/  UMOV UR25, 0x80000020 ;  /* 0x8000002000197882 */ /* 0x000fe20000000000 */
[----:B------:R-:W-:Y:S01]  /*20e0*/  UMOV UR27, 0x80000020 ;  /* 0x80000020001b7882 */ /* 0x000fe20000000000 */
[----:B------:R-:W-:-:S04]  /*20f0*/  UIADD3 UR60, UR40, -0x2, URZ ;  /* 0xfffffffe283c7890 */ /* 0x000fc8000fffe03f */
[----:B------:R-:W-:Y:S01]  /*2100*/  UISETP.GE.AND UP0, UPT, UR60, UR32, UPT ;  /* 0x000000203c00728c */ /* 0x000fe2000bf06270 */
[----:B------:R-:W-:Y:S02]  /*2110*/  WARPGROUP.DEPBAR.LE gsb0, 0x0 ;  /* 0x00008000000079c5 */ /* 0x000fe40000010000 */
[----:B------:R-:W-:-:S06]  /*2120*/  WARPGROUP.ARRIVE ;  /* 0x00000000000079c5 */ /* 0x000fcc0000000000 */
[----:B------:R-:W-:Y:S01]  /*2130*/  HGMMA.64x16x16.F32 R88, gdesc[UR8], RZ, !UPT, gsb0 ;  /* 0x00200000085879f0 */ /* 0x000fe2000c0008ff */
[----:B------:R-:W-:Y:S01]  /*2140*/  UMOV UR8, UR28 ;  /* 0x0000001c00087c82 */ /* 0x000fe20008000000 */
[----:B------:R-:W-:Y:S01]  /*2150*/  UMOV UR9, UR29 ;  /* 0x0000001d00097c82 */ /* 0x000fe20008000000 */
[----:B------:R-:W-:Y:S01]  /*2160*/  UMOV UR10, UR7 ;  /* 0x00000007000a7c82 */ /* 0x000fe20008000000 */
[----:B------:R-:W-:Y:S01]  /*2170*/  UMOV UR11, 0x80000020 ;  /* 0x80000020000b7882 */ /* 0x000fe20000000000 */
[----:B------:R-:W-:Y:S01]  /*2180*/  UIADD3 UR7, UR4, 0x180, URZ ;  /* 0x0000018004077890 */ /* 0x000fe2000fffe03f */
        /* <DEDUP_REMOVED lines=52> */
[----:B------:R-:W-:Y:S01]  /*24d0*/  UMOV UR9, 0x80000020 ;  /* 0x8000002000097882 */ /* 0x000fe20000000000 */
[----:B------:R-:W-:Y:S01]  /*24e0*/  UMOV UR10, UR7 ;  /* 0x00000007000a7c82 */ /* 0x000fe20008000000 */
[----:B------:R-:W-:Y:S01]  /*24f0*/  UMOV UR11, 0x80000020 ;  /* 0x80000020000b7882 */ /* 0x000fe20000000000 */
[----:B------:R-:W-:Y:S02]  /*2500*/  UIADD3 UR7, UR4, 0x82, URZ ;  /* 0x0000008204077890 */ /* 0x000fe4000fffe03f */
        /* <DEDUP_REMOVED lines=43> */
[----:B------:R-:W-:Y:S01]  /*27c0*/  UIADD3 UR7, UR4, 0x2c0, URZ ;  /* 0x000002c004077890 */ /* 0x000fe2000fffe03f */
[----:B------:R-:W-:Y:S02]  /*27d0*/  WARPGROUP.DEPBAR.LE gsb0, 0x0 ;  /* 0x00008000000079c5 */ /* 0x000fe40000010000 */
[----:B------:R-:W-:-:S06]  /*27e0*/  WARPGROUP.ARRIVE ;  /* 0x00000000000079c5 */ /* 0x000fcc0000000000 */
[----:B------:R-:W-:Y:S01]  /*27f0*/  HGMMA.64x16x16.F32 R32, gdesc[UR8], R32, gsb0 ;  /* 0x00200000082079f0 */ /* 0x000fe20008000820 */
[----:B------:R-:W-:Y:S01]  /*2800*/  UMOV UR10, UR13 ;  /* 0x0000000d000a7c82 */ /* 0x000fe20008000000 */
[----:B------:R-:W-:Y:S01]  /*2810*/  UMOV UR11, 0x80000020 ;  /* 0x80000020000b7882 */ /* 0x000fe20000000000 */
[----:B------:R-:W-:Y:S01]  /*2820*/  UMOV UR13, 0x80000020 ;  /* 0x80000020000d7882 */ /* 0x000fe20000000000 */
[----:B------:R-:W-:Y:S02]  /*2830*/  WARPGROUP.DEPBAR.LE gsb0, 0x0 ;  /* 0x00008000000079c5 */ /* 0x000fe40000010000 */
[----:B------:R-:W-:-:S06]  /*2840*/  WARPGROUP.ARRIVE ;  /* 0x00000000000079c5 */ /* 0x000fcc0000000000 */
[----:B------:R-:W-:Y:S01]  /*2850*/  HGMMA.64x16x16.F32 R24, gdesc[UR8], R24, gsb0 ;  /* 0x00200000081879f0 */ /* 0x000fe20008000818 */
        /* <DEDUP_REMOVED lines=165> */
[----:B------:R-:W0:Y:S01]  /*32b0*/  MUFU.TANH R3, R3 ;  /* 0x0000000300037308 */ /* 0x000e220000002400 */
[----:B------:R-:W-:Y:S01]  /*32c0*/  UMOV UR27, 0x80000020 ;  /* 0x80000020001b7882 */ /* 0x000fe20000000000 */
[----:B------:R-:W-:Y:S01]  /*32d0*/  FMUL.FTZ R5, R98, UR5 ;  /* 0x0000000562057c20 */ /* 0x000fe20008410000 */
[----:B------:R-:W-:Y:S01]  /*32e0*/  FMUL.FTZ R6, R99, UR5 ;  /* 0x0000000563067c20 */ /* 0x000fe20008410000 */
[----:B------:R-:W-:-:S04]  /*32f0*/  FMUL.FTZ R10, R103, UR5 ;  /* 0x00000005670a7c20 */ /* 0x000fc80008410000 */
[----:B------:R-:W1:Y:S08]  /*3300*/  MUFU.TANH R4, R4 ;  /* 0x0000000400047308 */ /* 0x000e700000002400 */
[----:B------:R-:W2:Y:S08]  /*3310*/  MUFU.TANH R7, R7 ;  /* 0x0000000700077308 */ /* 0x000eb00000002400 */
[----:B------:R-:W3:Y:S08]  /*3320*/  MUFU.TANH R8, R8 ;  /* 0x0000000800087308 */ /* 0x000ef00000002400 */
[----:B------:R-:W4:Y:S08]  /*3330*/  MUFU.TANH R9, R9 ;  /* 0x0000000900097308 */ /* 0x000f300000002400 */
        /* <DEDUP_REMOVED lines=16> */
[----:B------:R-:W-:Y:S08]  /*3440*/  MUFU.TANH R20, R20 ;  /* 0x0000001400147308 */ /* 0x000ff00000002400 */
        /* <DEDUP_REMOVED lines=8> */
[----:B------:R-:W-:Y:S02]  /*34d0*/  IMAD.U32 R82, RZ, RZ, UR38 ;  /* 0x00000026ff527e24 */ /* 0x000fe4000f8e00ff */
[----:B------:R-:W-:Y:S01]  /*34e0*/  FMUL.FTZ R68, R83, UR5 ;  /* 0x0000000553447c20 */ /* 0x000fe20008410000 */
[----:B------:R-:W-:Y:S01]  /*34f0*/  FMUL.FTZ R69, R84, UR5 ;  /* 0x0000000554457c20 */ /* 0x000fe20008410000 */
[----:B------:R-:W-:Y:S01]  /*3500*/  IMAD.U32 R84, RZ, RZ, UR40 ;  /* 0x00000028ff547e24 */ /* 0x000fe2000f8e00ff */
[----:B------:R-:W-:Y:S01]  /*3510*/  HGMMA.64x16x16.F32 R72, gdesc[UR24], R72, gsb0 ;  /* 0x00200000184879f0 */ /* 0x000fe20008000848 */
[----:B------:R-:W-:Y:S01]  /*3520*/  UIADD3 UR26, UR4, 0x582, URZ ;  /* 0x00000582041a7890 */ /* 0x000fe2000fffe03f */
[----:B------:R-:W-:Y:S01]  /*3530*/  IADD3 R83, R82, 0x90, -R157 ;  /* 0x0000009052537810 */ /* 0x000fe20007ffe89d */
[----:B------:R-:W-:Y:S01]  /*3540*/  UMOV UR27, 0x80000020 ;  /* 0x80000020001b7882 */ /* 0x000fe20000000000 */
[----:B------:R-:W-:Y:S01]  /*3550*/  FMUL.FTZ R65, R80, UR5 ;  /* 0x0000000550417c20 */ /* 0x000fe20008410000 */
[----:B------:R-:W-:Y:S01]  /*3560*/  FMUL.FTZ R80, R86, UR5 ;  /* 0x0000000556507c20 */ /* 0x000fe20008410000 */
[----:B------:R-:W-:Y:S01]  /*3570*/  FMUL.FTZ R66, R81, UR5 ;  /* 0x0000000551427c20 */ /* 0x000fe20008410000 */
[----:B------:R-:W-:Y:S01]  /*3580*/  FMUL.FTZ R81, R87, UR5 ;  /* 0x0000000557517c20 */ /* 0x000fe20008410000 */
[----:B------:R-:W-:Y:S01]  /*3590*/  MUFU.TANH R14, R14 ;  /* 0x0000000e000e7308 */ /* 0x000fe20000002400 */
[----:B------:R-:W-:-:S07]  /*35a0*/  FMUL.FTZ R70, R85, UR5 ;  /* 0x0000000555467c20 */ /* 0x000fce0008410000 */
[----:B------:R-:W5:Y:S08]  /*35b0*/  MUFU.TANH R65, R65 ;  /* 0x0000004100417308 */ /* 0x000f700000002400 */
[----:B------:R-:W5:Y:S08]  /*35c0*/  MUFU.TANH R66, R66 ;  /* 0x0000004200427308 */ /* 0x000f700000002400 */
[----:B------:R-:W5:Y:S08]  /*35d0*/  MUFU.TANH R21, R21 ;  /* 0x0000001500157308 */ /* 0x000f700000002400 */
[----:B------:R-:W-:Y:S08]  /*35e0*/  MUFU.TANH R69, R69 ;  /* 0x0000004500457308 */ /* 0x000ff00000002400 */
[----:B------:R-:W-:Y:S01]  /*35f0*/  MUFU.TANH R70, R70 ;  /* 0x0000004600467308 */ /* 0x000fe20000002400 */
[----:B------:R-:W-:-:S02]  /*3600*/  WARPGROUP.DEPBAR.LE gsb0, 0x0 ;  /* 0x00008000000079c5 */ /* 0x000fc40000010000 */
[----:B------:R-:W-:Y:S01]  /*3610*/  WARPGROUP.ARRIVE ;  /* 0x00000000000079c5 */ /* 0x000fe20000000000 */
[----:B------:R-:W-:Y:S01]  /*3620*/  FMUL.FTZ R74, R74, UR5 ;  /* 0x000000054a4a7c20 */ /* 0x000fe20008410000 */
[----:B------:R-:W-:Y:S01]  /*3630*/  FMUL.FTZ R72, R72, UR5 ;  /* 0x0000000548487c20 */ /* 0x000fe20008410000 */
[----:B------:R-:W-:Y:S02]  /*3640*/  FMUL.FTZ R73, R73, UR5 ;  /* 0x0000000549497c20 */ /* 0x000fe40008410000 */
[----:B------:R-:W-:Y:S01]  /*3650*/  MUFU.TANH R67, R67 ;  /* 0x0000004300437308 */ /* 0x000fe20000002400 */
[----:B------:R-:W-:Y:S01]  /*3660*/  FMUL.FTZ R76, R76, UR5 ;  /* 0x000000054c4c7c20 */ /* 0x000fe20008410000 */
[----:B------:R-:W-:Y:S01]  /*3670*/  HGMMA.64x16x16.F32 R56, gdesc[UR24], R56, gsb0 ;  /* 0x00200000183879f0 */ /* 0x000fe20008000838 */
[----:B------:R-:W-:Y:S01]  /*3680*/  UIADD3 UR26, UR4, 0x5c2, URZ ;  /* 0x000005c2041a7890 */ /* 0x000fe2000fffe03f */
[----:B------:R-:W-:Y:S01]  /*3690*/  FMUL.FTZ R77, R77, UR5 ;  /* 0x000000054d4d7c20 */ /* 0x000fe20008410000 */
[----:B------:R-:W-:Y:S01]  /*36a0*/  UMOV UR27, 0x80000020 ;  /* 0x80000020001b7882 */ /* 0x000fe20000000000 */
[----:B------:R-:W-:Y:S01]  /*36b0*/  FMUL.FTZ R75, R75, UR5 ;  /* 0x000000054b4b7c20 */ /* 0x000fe20008410000 */
[----:B------:R-:W-:Y:S01]  /*36c0*/  FMUL.FTZ R78, R78, UR5 ;  /* 0x000000054e4e7c20 */ /* 0x000fe20008410000 */
[----:B------:R-:W5:Y:S01]  /*36d0*/  MUFU.TANH R74, R74 ;  /* 0x0000004a004a7308 */ /* 0x000f620000002400 */
[----:B------:R-:W-:-:S07]  /*36e0*/  FMUL.FTZ R79, R79, UR5 ;  /* 0x000000054f4f7c20 */ /* 0x000fce0008410000 */
[----:B------:R-:W5:Y:S08]  /*36f0*/  MUFU.TANH R72, R72 ;  /* 0x0000004800487308 */ /* 0x000f700000002400 */
[----:B------:R-:W5:Y:S08]  /*3700*/  MUFU.TANH R68, R68 ;  /* 0x0000004400447308 */ /* 0x000f700000002400 */
[----:B------:R-:W5:Y:S08]  /*3710*/  MUFU.TANH R73, R73 ;  /* 0x0000004900497308 */ /* 0x000f700000002400 */
[----:B------:R-:W5:Y:S08]  /*3720*/  MUFU.TANH R80, R80 ;  /* 0x0000005000507308 */ /* 0x000f700000002400 */
[----:B------:R-:W5:Y:S01]  /*3730*/  MUFU.TANH R76, R76 ;  /* 0x0000004c004c7308 */ /* 0x000f620000002400 */
[----:B------:R-:W-:-:S02]  /*3740*/  WARPGROUP.DEPBAR.LE gsb0, 0x0 ;  /* 0x00008000000079c5 */ /* 0x000fc40000010000 */
[----:B------:R-:W-:Y:S01]  /*3750*/  WARPGROUP.ARRIVE ;  /* 0x00000000000079c5 */ /* 0x000fe20000000000 */
[----:B------:R-:W-:-:S04]  /*3760*/  FMUL.FTZ R56, R56, UR5 ;  /* 0x0000000538387c20 */ /* 0x000fc80008410000 */
[----:B------:R-:W5:Y:S01]  /*3770*/  MUFU.TANH R81, R81 ;  /* 0x0000005100517308 */ /* 0x000f620000002400 */
        /* <DEDUP_REMOVED lines=9> */
[----:B------:R-:W-:Y:S01]  /*3810*/  FMUL.FTZ R62, R62, UR5 ;  /* 0x000000053e3e7c20 */ /* 0x000fe20008410000 */
[----:B------:R-:W-:-:S05]  /*3820*/  FMUL.FTZ R63, R63, UR5 ;  /* 0x000000053f3f7c20 */ /* 0x000fca0008410000 */
        /* <DEDUP_REMOVED lines=8> */
[----:B------:R-:W-:Y:S02]  /*38b0*/  IMAD R52, R84, -0x90, R83 ;  /* 0xffffff7054347824 */ /* 0x000fe400078e0253 */
[----:B------:R-:W-:Y:S01]  /*38c0*/  FMUL.FTZ R84, R54, UR5 ;  /* 0x0000000536547c20 */ /* 0x000fe20008410000 */
[----:B------:R-:W-:Y:S01]  /*38d0*/  FMUL.FTZ R55, R55, UR5 ;  /* 0x0000000537377c20 */ /* 0x000fe20008410000 */
[----:B------:R-:W-:Y:S01]  /*38e0*/  FMUL.FTZ R83, R53, UR5 ;  /* 0x0000000535537c20 */ /* 0x000fe20008410000 */
[----:B------:R-:W-:Y:S01]  /*38f0*/  HGMMA.64x16x16.F32 R40, gdesc[UR24], R40, gsb0 ;  /* 0x00200000182879f0 */ /* 0x000fe20008000828 */
[----:B------:R-:W-:Y:S01]  /*3900*/  UIADD3 UR26, UR4, 0x642, URZ ;  /* 0x00000642041a7890 */ /* 0x000fe2000fffe03f */
[C---:B------:R-:W-:Y:S01]  /*3910*/  ISETP.GT.AND P2, PT, R52.reuse, RZ, PT ;  /* 0x000000ff3400720c */ /* 0x040fe20003f44270 */
[----:B------:R-:W-:Y:S01]  /*3920*/  UMOV UR27, 0x80000020 ;  /* 0x80000020001b7882 */ /* 0x000fe20000000000 */
[----:B------:R-:W-:Y:S01]  /*3930*/  ISETP.GT.AND P6, PT, R52, 0x1, PT ;  /* 0x000000013400780c */ /* 0x000fe20003fc4270 */
[----:B------:R-:W-:Y:S01]  /*3940*/  FMUL.FTZ R48, R48, UR5 ;  /* 0x0000000530307c20 */ /* 0x000fe20008410000 */
[----:B------:R-:W-:Y:S01]  /*3950*/  ISETP.GT.AND P5, PT, R52, 0x8, PT ;  /* 0x000000083400780c */ /* 0x000fe20003fa4270 */
[----:B------:R-:W5:Y:S01]  /*3960*/  MUFU.TANH R79, R79 ;  /* 0x0000004f004f7308 */ /* 0x000f620000002400 */
[----:B0-----:R-:W-:Y:S01]  /*3970*/  FSEL R3, R3, -INF , P2 ;  /* 0xff80000003037808 */ /* 0x001fe20001000000 */
[----:B------:R-:W-:Y:S01]  /*3980*/  FMUL.FTZ R49, R49, UR5 ;  /* 0x0000000531317c20 */ /* 0x000fe20008410000 */
[----:B-1----:R-:W-:Y:S01]  /*3990*/  FSEL R4, R4, -INF , P6 ;  /* 0xff80000004047808 */ /* 0x002fe20003000000 */
[----:B------:R-:W-:Y:S01]  /*39a0*/  FMUL.FTZ R50, R50, UR5 ;  /* 0x0000000532327c20 */ /* 0x000fe20008410000 */
[C---:B------:R-:W-:Y:S01]  /*39b0*/  ISETP.GT.AND P4, PT, R52.reuse, 0x9, PT ;  /* 0x000000093400780c */ /* 0x040fe20003f84270 */
[----:B------:R-:W-:Y:S01]  /*39c0*/  FMUL.FTZ R51, R51, UR5 ;  /* 0x0000000533337c20 */ /* 0x000fe20008410000 */
[----:B--2---:R-:W-:Y:S01]  /*39d0*/  FSEL R7, R7, -INF , P5 ;  /* 0xff80000007077808 */ /* 0x004fe20002800000 */
[----:B------:R-:W0:Y:S01]  /*39e0*/  MUFU.TANH R61, R61 ;  /* 0x0000003d003d7308 */ /* 0x000e220000002400 */
[----:B------:R-:W-:-:S02]  /*39f0*/  ISETP.GT.AND P3, PT, R52, 0x10, PT ;  /* 0x000000103400780c */ /* 0x000fc40003f64270 */
[----:B---3--:R-:W-:Y:S02]  /*3a00*/  FSEL R8, R8, -INF , P4 ;  /* 0xff80000008087808 */ /* 0x008fe40002000000 */
[----:B----4-:R-:W-:Y:S02]  /*3a10*/  FSEL R9, R9, -INF , P5 ;  /* 0xff80000009097808 */ /* 0x010fe40002800000 */
[C---:B------:R-:W-:Y:S01]  /*3a20*/  ISETP.GT.AND P5, PT, R52.reuse, 0x19, PT ;  /* 0x000000193400780c */ /* 0x040fe20003fa4270 */
[----:B------:R-:W1:Y:S01]  /*3a30*/  MUFU.TANH R58, R58 ;  /* 0x0000003a003a7308 */ /* 0x000e620000002400 */
[----:B-----5:R-:W-:Y:S02]  /*3a40*/  FSEL R5, R5, -INF , P2 ;  /* 0xff80000005057808 */ /* 0x020fe40001000000 */
[----:B------:R-:W-:Y:S02]  /*3a50*/  ISETP.GT.AND P2, PT, R52, 0x11, PT ;  /* 0x000000113400780c */ /* 0x000fe40003f44270 */
[----:B------:R-:W-:-:S02]  /*3a60*/  FSEL R11, R11, -INF , P3 ;  /* 0xff8000000b0b7808 */ /* 0x000fc40001800000 */
[----:B------:R-:W-:Y:S01]  /*3a70*/  FSEL R64, R64, -INF , P5 ;  /* 0xff80000040407808 */ /* 0x000fe20002800000 */
[----:B------:R-:W2:Y:S01]  /*3a80*/  MUFU.TANH R48, R48 ;  /* 0x0000003000307308 */ /* 0x000ea20000002400 */
[----:B------:R-:W-:Y:S02]  /*3a90*/  FSEL R20, R20, -INF , P5 ;  /* 0xff80000014147808 */ /* 0x000fe40002800000 */
[----:B------:R-:W-:Y:S02]  /*3aa0*/  FSEL R6, R6, -INF , P6 ;  /* 0xff80000006067808 */ /* 0x000fe40003000000 */
[C---:B------:R-:W-:Y:S02]  /*3ab0*/  ISETP.GT.AND P5, PT, R52.reuse, 0x30, PT ;  /* 0x000000303400780c */ /* 0x040fe40003fa4270 */
[----:B------:R-:W-:Y:S01]  /*3ac0*/  ISETP.GT.AND P6, PT, R52, 0x18, PT ;  /* 0x000000183400780c */ /* 0x000fe20003fc4270 */
[----:B------:R-:W3:Y:S01]  /*3ad0*/  MUFU.TANH R59, R59 ;  /* 0x0000003b003b7308 */ /* 0x000ee20000002400 */
[----:B------:R-:W-:-:S02]  /*3ae0*/  FSEL R12, R12, -INF , P2 ;  /* 0xff8000000c0c7808 */ /* 0x000fc40001000000 */
[----:B------:R-:W-:Y:S02]  /*3af0*/  FSEL R15, R15, -INF , P6 ;  /* 0xff8000000f0f7808 */ /* 0x000fe40003000000 */
[----:B------:R-:W-:Y:S02]  /*3b00*/  FSEL R10, R10, -INF , P4 ;  /* 0xff8000000a0a7808 */ /* 0x000fe40002000000 */
[C---:B------:R-:W-:Y:S01]  /*3b10*/  ISETP.GT.AND P4, PT, R52.reuse, 0x20, PT ;  /* 0x000000203400780c */ /* 0x040fe20003f84270 */
[----:B------:R-:W4:Y:S01]  /*3b20*/  MUFU.TANH R49, R49 ;  /* 0x0000003100317308 */ /* 0x000f220000002400 */
[----:B------:R-:W-:Y:S02]  /*3b30*/  FSEL R13, R13, -INF , P3 ;  /* 0xff8000000d0d7808 */ /* 0x000fe40001800000 */
[----:B------:R-:W-:Y:S01]  /*3b40*/  ISETP.GT.AND P3, PT, R52, 0x21, PT ;  /* 0x000000213400780c */ /* 0x000fe20003f64270 */
[----:B------:R-:W-:Y:S02]  /*3b50*/  WARPGROUP.DEPBAR.LE gsb0, 0x0 ;  /* 0x00008000000079c5 */ /* 0x000fe40000010000 */
[----:B------:R-:W-:Y:S01]  /*3b60*/  WARPGROUP.ARRIVE ;  /* 0x00000000000079c5 */ /* 0x000fe20000000000 */
[----:B------:R-:W-:Y:S01]  /*3b70*/  FMUL.FTZ R86, R41, UR5 ;  /* 0x0000000529567c20 */ /* 0x000fe20008410000 */
[----:B------:R-:W-:Y:S01]  /*3b80*/  FMUL.FTZ R90, R45, UR5 ;  /* 0x000000052d5a7c20 */ /* 0x000fe20008410000 */
[----:B------:R5:W-:Y:S01]  /*3b90*/  MUFU.TANH R41, R84 ;  /* 0x0000005400297308 */ /* 0x000be20000002400 */
[----:B------:R-:W-:Y:S01]  /*3ba0*/  FMUL.FTZ R87, R42, UR5 ;  /* 0x000000052a577c20 */ /* 0x000fe20008410000 */
[----:B------:R-:W-:Y:S01]  /*3bb0*/  FSEL R65, R65, -INF , P4 ;  /* 0xff80000041417808 */ /* 0x000fe20002000000 */
[----:B------:R-:W-:Y:S01]  /*3bc0*/  HGMMA.64x16x16.F32 R32, gdesc[UR24], R32, gsb0 ;  /* 0x00200000182079f0 */ /* 0x000fe20008000820 */
[----:B------:R-:W-:Y:S01]  /*3bd0*/  FMUL.FTZ R88, R43, UR5 ;  /* 0x000000052b587c20 */ /* 0x000fe20008410000 */
[----:B------:R-:W-:Y:S01]  /*3be0*/  FSEL R14, R14, -INF , P2 ;  /* 0xff8000000e0e7808 */ /* 0x000fe20001000000 */
[----:B------:R-:W-:Y:S01]  /*3bf0*/  FMUL.FTZ R53, R47, UR5 ;  /* 0x000000052f357c20 */ /* 0x000fe20008410000 */
[----:B------:R-:W-:Y:S01]  /*3c00*/  ISETP.GT.AND P2, PT, R52, 0x28, PT ;  /* 0x000000283400780c */ /* 0x000fe20003f44270 */
[----:B------:R0:W-:Y:S01]  /*3c10*/  MUFU.TANH R42, R55 ;  /* 0x00000037002a7308 */ /* 0x0001e20000002400 */
[----:B-----5:R-:W-:Y:S01]  /*3c20*/  FMNMX.FTZ R84, R3, R4, !PT ;  /* 0x0000000403547209 */ /* 0x020fe20007810000 */
[----:B------:R-:W-:Y:S01]  /*3c30*/  UIADD3 UR26, UR4, 0x682, URZ ;  /* 0x00000682041a7890 */ /* 0x000fe2000fffe03f */
[----:B------:R-:W-:Y:S01]  /*3c40*/  FSEL R66, R66, -INF , P3 ;  /* 0xff80000042427808 */ /* 0x000fe20001800000 */
[----:B------:R-:W-:Y:S01]  /*3c50*/  UMOV UR27, 0x80000020 ;  /* 0x80000020001b7882 */ /* 0x000fe20000000000 */
[----:B------:R-:W-:Y:S01]  /*3c60*/  FMNMX.FTZ R45, R7, R84, !PT ;  /* 0x00000054072d7209 */ /* 0x000fe20007810000 */
[----:B------:R-:W-:Y:S01]  /*3c70*/  FMUL.FTZ R85, R40, UR5 ;  /* 0x0000000528557c20 */ /* 0x000fe20008410000 */
[----:B------:R-:W-:Y:S01]  /*3c80*/  FSEL R21, R21, -INF , P6 ;  /* 0xff80000015157808 */ /* 0x000fe20003000000 */
[----:B------:R5:W-:Y:S01]  /*3c90*/  MUFU.TANH R47, R88 ;  /* 0x00000058002f7308 */ /* 0x000be20000002400 */
[----:B------:R-:W-:Y:S01]  /*3ca0*/  FMNMX.FTZ R84, R8, R45, !PT ;  /* 0x0000002d08547209 */ /* 0x000fe20007810000 */
[----:B------:R-:W-:Y:S01]  /*3cb0*/  FMUL.FTZ R94, R44, UR5 ;  /* 0x000000052c5e7c20 */ /* 0x000fe20008410000 */
[----:B------:R-:W-:Y:S01]  /*3cc0*/  FSEL R45, R74, -INF , P5 ;  /* 0xff8000004a2d7808 */ /* 0x000fe20002800000 */
[----:B------:R-:W-:Y:S01]  /*3cd0*/  FMUL.FTZ R54, R46, UR5 ;  /* 0x000000052e367c20 */ /* 0x000fe20008410000 */
[----:B0-----:R-:W-:-:S02]  /*3ce0*/  FMNMX.FTZ R55, R11, R84, !PT ;  /* 0x000000540b377209 */ /* 0x001fc40007810000 */
[----:B------:R-:W-:Y:S01]  /*3cf0*/  ISETP.GT.AND P6, PT, R52, 0x29, PT ;  /* 0x000000293400780c */ /* 0x000fe20003fc4270 */
[----:B------:R-:W0:Y:S01]  /*3d00*/  MUFU.TANH R62, R62 ;  /* 0x0000003e003e7308 */ /* 0x000e220000002400 */
[----:B------:R-:W-:Y:S02]  /*3d10*/  FMNMX.FTZ R74, R12, R55, !PT ;  /* 0x000000370c4a7209 */ /* 0x000fe40007810000 */
[----:B------:R-:W-:Y:S02]  /*3d20*/  FSEL R69, R69, -INF , P2 ;  /* 0xff80000045457808 */ /* 0x000fe40001000000 */
[----:B------:R-:W-:Y:S02]  /*3d30*/  FMNMX.FTZ R55, R15, R74, !PT ;  /* 0x0000004a0f377209 */ /* 0x000fe40007810000 */
[----:B------:R-:W-:Y:S01]  /*3d40*/  FSEL R70, R70, -INF , P6 ;  /* 0xff80000046467808 */ /* 0x000fe20003000000 */
[----:B------:R-:W0:Y:S01]  /*3d50*/  MUFU.TANH R82, R82 ;  /* 0x0000005200527308 */ /* 0x000e220000002400 */
[----:B------:R-:W-:-:S02]  /*3d60*/  FMNMX.FTZ R74, R20, R55, !PT ;  /* 0x00000037144a7209 */ /* 0x000fc40007810000 */
[----:B------:R-:W-:Y:S02]  /*3d70*/  FSEL R67, R67, -INF , P4 ;  /* 0xff80000043437808 */ /* 0x000fe40002000000 */
[----:B------:R-:W-:Y:S02]  /*3d80*/  FMNMX.FTZ R55, R65, R74, !PT ;  /* 0x0000004a41377209 */ /* 0x000fe40007810000 */
[----:B------:R-:W-:Y:S01]  /*3d90*/  ISETP.GT.AND P4, PT, R52, 0x31, PT ;  /* 0x000000313400780c */ /* 0x000fe20003f84270 */
[----:B------:R-:W0:Y:S01]  /*3da0*/  MUFU.TANH R63, R63 ;  /* 0x0000003f003f7308 */ /* 0x000e220000002400 */
[----:B------:R-:W-:Y:S02]  /*3db0*/  FSEL R72, R72, -INF , P5 ;  /* 0xff80000048487808 */ /* 0x000fe40002800000 */
[----:B------:R-:W-:Y:S02]  /*3dc0*/  FSEL R68, R68, -INF , P3 ;  /* 0xff80000044447808 */ /* 0x000fe40001800000 */
[----:B------:R-:W-:-:S02]  /*3dd0*/  ISETP.GT.AND P3, PT, R52, 0x38, PT ;  /* 0x000000383400780c */ /* 0x000fc40003f64270 */
[----:B------:R-:W-:Y:S01]  /*3de0*/  FSEL R73, R73, -INF , P4 ;  /* 0xff80000049497808 */ /* 0x000fe20002000000 */
[----:B------:R-:W0:Y:S01]  /*3df0*/  MUFU.TANH R40, R83 ;  /* 0x0000005300287308 */ /* 0x000e220000002400 */
[----:B------:R-:W-:Y:S02]  /*3e00*/  FSEL R80, R80, -INF , P2 ;  /* 0xff80000050507808 */ /* 0x000fe40001000000 */
[----:B------:R-:W-:Y:S02]  /*3e10*/  ISETP.GT.AND P2, PT, R52, 0x39, PT ;  /* 0x000000393400780c */ /* 0x000fe40003f44270 */
[----:B------:R-:W-:Y:S01]  /*3e20*/  FSEL R76, R76, -INF , P3 ;  /* 0xff8000004c4c7808 */ /* 0x000fe20001800000 */
[----:B------:R-:W-:Y:S02]  /*3e30*/  WARPGROUP.DEPBAR.LE gsb0, 0x0 ;  /* 0x00008000000079c5 */ /* 0x000fe40000010000 */
[----:B-----5:R-:W-:Y:S01]  /*3e40*/  FMUL.FTZ R88, R32, UR5 ;  /* 0x0000000520587c20 */ /* 0x020fe20008410000 */
[----:B------:R-:W-:Y:S01]  /*3e50*/  FMNMX.FTZ R32, R66, R55, !PT ;  /* 0x0000003742207209 */ /* 0x000fe20007810000 */
[----:B------:R-:W-:Y:S01]  /*3e60*/  WARPGROUP.ARRIVE ;  /* 0x00000000000079c5 */ /* 0x000fe20000000000 */
[----:B------:R-:W-:Y:S01]  /*3e70*/  FSEL R81, R81, -INF , P6 ;  /* 0xff80000051517808 */ /* 0x000fe20003000000 */
[----:B------:R-:W-:Y:S01]  /*3e80*/  FMUL.FTZ R74, R33, UR5 ;  /* 0x00000005214a7c20 */ /* 0x000fe20008410000 */
[----:B------:R-:W-:Y:S01]  /*3e90*/  FMNMX.FTZ R55, R69, R32, !PT ;  /* 0x0000002045377209 */ /* 0x000fe20007810000 */
[----:B------:R-:W-:Y:S01]  /*3ea0*/  FMUL.FTZ R33, R34, UR5 ;  /* 0x0000000522217c20 */ /* 0x000fe20008410000 */
[----:B------:R-:W-:Y:S01]  /*3eb0*/  ISETP.GT.AND P6, PT, R52, 0x40, PT ;  /* 0x000000403400780c */ /* 0x000fe20003fc4270 */
[----:B------:R-:W-:Y:S01]  /*3ec0*/  HGMMA.64x16x16.F32 R24, gdesc[UR24], R24, gsb0 ;  /* 0x00200000181879f0 */ /* 0x000fe20008000818 */
[----:B------:R-:W-:Y:S01]  /*3ed0*/  FMNMX.FTZ R55, R70, R55, !PT ;  /* 0x0000003746377209 */ /* 0x000fe20007810000 */
[----:B------:R-:W-:Y:S01]  /*3ee0*/  FMUL.FTZ R34, R35, UR5 ;  /* 0x0000000523227c20 */ /* 0x000fe20008410000 */
[----:B------:R-:W-:Y:S01]  /*3ef0*/  FSEL R77, R77, -INF , P2 ;  /* 0xff8000004d4d7808 */ /* 0x000fe20001000000 */
[----:B------:R-:W5:Y:S01]  /*3f00*/  MUFU.TANH R50, R50 ;  /* 0x0000003200327308 */ /* 0x000f620000002400 */
[----:B------:R-:W-:Y:S01]  /*3f10*/  FMNMX.FTZ R32, R72, R55, !PT ;  /* 0x0000003748207209 */ /* 0x000fe20007810000 */
[----:B------:R-:W-:Y:S01]  /*3f20*/  FMUL.FTZ R84, R36, UR5 ;  /* 0x0000000524547c20 */ /* 0x000fe20008410000 */
[----:B------:R-:W-:Y:S01]  /*3f30*/  ISETP.GT.AND P5, PT, R52, 0x41, PT ;  /* 0x000000413400780c */ /* 0x000fe20003fa4270 */
[----:B------:R-:W-:Y:S01]  /*3f40*/  FMUL.FTZ R36, R38, UR5 ;  /* 0x0000000526247c20 */ /* 0x000fe20008410000 */
[----:B------:R-:W-:Y:S01]  /*3f50*/  FMNMX.FTZ R55, R73, R32, !PT ;  /* 0x0000002049377209 */ /* 0x000fe20007810000 */
[----:B------:R-:W-:Y:S01]  /*3f60*/  FMUL.FTZ R39, R39, UR5 ;  /* 0x0000000527277c20 */ /* 0x000fe20008410000 */
[----:B------:R-:W-:Y:S01]  /*3f70*/  FSEL R56, R56, -INF , P6 ;  /* 0xff80000038387808 */ /* 0x000fe20003000000 */
[----:B------:R-:W5:Y:S01]  /*3f80*/  MUFU.TANH R43, R85 ;  /* 0x00000055002b7308 */ /* 0x000f620000002400 */
[----:B------:R-:W-:-:S02]  /*3f90*/  FMNMX.FTZ R32, R76, R55, !PT ;  /* 0x000000374c207209 */ /* 0x000fc40007810000 */
[----:B------:R-:W-:Y:S02]  /*3fa0*/  FSEL R75, R75, -INF , P4 ;  /* 0xff8000004b4b7808 */ /* 0x000fe40002000000 */
[----:B------:R-:W-:Y:S02]  /*3fb0*/  FMNMX.FTZ R35, R77, R32, !PT ;  /* 0x000000204d237209 */ /* 0x000fe40007810000 */
[----:B------:R-:W-:Y:S01]  /*3fc0*/  ISETP.GT.AND P4, PT, R52, 0x48, PT ;  /* 0x000000483400780c */ /* 0x000fe20003f84270 */
[----:B------:R-:W5:Y:S01]  /*3fd0*/  MUFU.TANH R51, R51 ;  /* 0x0000003300337308 */ /* 0x000f620000002400 */
[----:B------:R-:W-:Y:S02]  /*3fe0*/  FSEL R57, R57, -INF , P5 ;  /* 0xff80000039397808 */ /* 0x000fe40002800000 */
[----:B------:R-:W-:Y:S01]  /*3ff0*/  FMNMX.FTZ R32, R56, R35, !PT ;  /* 0x0000002338207209 */ /* 0x000fe20007810000 */
[----:B------:R-:W-:Y:S01]  /*4000*/  FMUL.FTZ R35, R37, UR5 ;  /* 0x0000000525237c20 */ /* 0x000fe20008410000 */
[----:B------:R-:W-:-:S02]  /*4010*/  FSEL R78, R78, -INF , P3 ;  /* 0xff8000004e4e7808 */ /* 0x000fc40001800000 */
[----:B------:R-:W-:Y:S01]  /*4020*/  ISETP.GT.AND P3, PT, R52, 0x49, PT ;  /* 0x000000493400780c */ /* 0x000fe20003f64270 */
[----:B------:R-:W5:Y:S01]  /*4030*/  MUFU.TANH R44, R86 ;  /* 0x00000056002c7308 */ /* 0x000f620000002400 */
[----:B------:R-:W-:Y:S02]  /*4040*/  FSEL R60, R60, -INF , P4 ;  /* 0xff8000003c3c7808 */ /* 0x000fe40002000000 */
[----:B------:R-:W-:Y:S02]  /*4050*/  FMNMX.FTZ R55, R57, R32, !PT ;  /* 0x0000002039377209 */ /* 0x000fe40007810000 */
[----:B------:R-:W-:Y:S02]  /*4060*/  FSEL R79, R79, -INF , P2 ;  /* 0xff8000004f4f7808 */ /* 0x000fe40001000000 */
[----:B------:R-:W-:Y:S01]  /*4070*/  ISETP.GT.AND P2, PT, R52, 0x50, PT ;  /* 0x000000503400780c */ /* 0x000fe20003f44270 */
[----:B------:R-:W5:Y:S01]  /*4080*/  MUFU.TANH R94, R94 ;  /* 0x0000005e005e7308 */ /* 0x000f620000002400 */
[----:B------:R-:W-:-:S02]  /*4090*/  FSEL R61, R61, -INF , P3 ;  /* 0xff8000003d3d7808 */ /* 0x000fc40001800000 */
[----:B------:R-:W-:Y:S02]  /*40a0*/  FMNMX.FTZ R32, R60, R55, !PT ;  /* 0x000000373c207209 */ /* 0x000fe40007810000 */
[----:B-1----:R-:W-:Y:S02]  /*40b0*/  FSEL R58, R58, -INF , P6 ;  /* 0xff8000003a3a7808 */ /* 0x002fe40003000000 */
[----:B------:R-:W-:Y:S01]  /*40c0*/  ISETP.GT.AND P6, PT, R52, 0x51, PT ;  /* 0x000000513400780c */ /* 0x000fe20003fc4270 */
[----:B------:R-:W1:Y:S01]  /*40d0*/  MUFU.TANH R90, R90 ;  /* 0x0000005a005a7308 */ /* 0x000e620000002400 */
[----:B--2---:R-:W-:Y:S02]  /*40e0*/  FSEL R48, R48, -INF , P2 ;  /* 0xff80000030307808 */ /* 0x004fe40001000000 */
[----:B------:R-:W-:Y:S02]  /*40f0*/  FMNMX.FTZ R37, R61, R32, !PT ;  /* 0x000000203d257209 */ /* 0x000fe40007810000 */
[----:B---3--:R-:W-:-:S02]  /*4100*/  FSEL R59, R59, -INF , P5 ;  /* 0xff8000003b3b7808 */ /* 0x008fc40002800000 */
[----:B------:R-:W-:Y:S01]  /*4110*/  ISETP.GT.AND P5, PT, R52, 0x58, PT ;  /* 0x000000583400780c */ /* 0x000fe20003fa4270 */
[----:B------:R2:W3:Y:S01]  /*4120*/  MUFU.TANH R46, R87 ;  /* 0x00000057002e7308 */ /* 0x0004e20000002400 */
[----:B----4-:R-:W-:Y:S01]  /*4130*/  FSEL R49, R49, -INF , P6 ;  /* 0xff80000031317808 */ /* 0x010fe20003000000 */
[----:B------:R-:W-:Y:S02]  /*4140*/  WARPGROUP.DEPBAR.LE gsb0, 0x0 ;  /* 0x00008000000079c5 */ /* 0x000fe40000010000 */
[----:B------:R-:W-:Y:S01]  /*4150*/  FMNMX.FTZ R32, R48, R37, !PT ;  /* 0x0000002530207209 */ /* 0x000fe20007810000 */
[----:B------:R-:W-:Y:S01]  /*4160*/  FMUL.FTZ R38, R28, UR5 ;  /* 0x000000051c267c20 */ /* 0x000fe20008410000 */
[----:B0-----:R-:W-:Y:S01]  /*4170*/  FSEL R62, R62, -INF , P4 ;  /* 0xff8000003e3e7808 */ /* 0x001fe20002000000 */
[----:B------:R-:W-:Y:S01]  /*4180*/  FMUL.FTZ R29, R29, UR5 ;  /* 0x000000051d1d7c20 */ /* 0x000fe20008410000 */
[----:B------:R-:W-:Y:S01]  /*4190*/  ISETP.GT.AND P4, PT, R52, 0x59, PT ;  /* 0x000000593400780c */ /* 0x000fe20003f84270 */
[----:B------:R-:W0:Y:S01]  /*41a0*/  MUFU.TANH R88, R88 ;  /* 0x0000005800587308 */ /* 0x000e220000002400 */
[----:B------:R-:W-:Y:S01]  /*41b0*/  FSEL R82, R82, -INF , P5 ;  /* 0xff80000052527808 */ /* 0x000fe20002800000 */
[----:B--2---:R-:W-:Y:S01]  /*41c0*/  FMUL.FTZ R87, R31, UR5 ;  /* 0x000000051f577c20 */ /* 0x004fe20008410000 */
[----:B------:R-:W-:Y:S01]  /*41d0*/  FMNMX.FTZ R37, R49, R32, !PT ;  /* 0x0000002031257209 */ /* 0x000fe20007810000 */
[----:B------:R-:W-:Y:S01]  /*41e0*/  FMUL.FTZ R32, R24, UR5 ;  /* 0x0000000518207c20 */ /* 0x000fe20008410000 */
[----:B------:R-:W-:Y:S01]  /*41f0*/  FSEL R63, R63, -INF , P3 ;  /* 0xff8000003f3f7808 */ /* 0x000fe20001800000 */
[----:B------:R-:W-:Y:S01]  /*4200*/  FMUL.FTZ R85, R30, UR5 ;  /* 0x000000051e557c20 */ /* 0x000fe20008410000 */
[----:B------:R-:W-:Y:S01]  /*4210*/  ISETP.GT.AND P3, PT, R52, 0x60, PT ;  /* 0x000000603400780c */ /* 0x000fe20003f64270 */
[----:B------:R-:W2:Y:S01]  /*4220*/  MUFU.TANH R74, R74 ;  /* 0x0000004a004a7308 */ /* 0x000ea20000002400 */
[----:B------:R-:W-:-:S02]  /*4230*/  FSEL R40, R40, -INF , P4 ;  /* 0xff80000028287808 */ /* 0x000fc40002000000 */
[----:B------:R-:W-:Y:S02]  /*4240*/  FMNMX.FTZ R37, R82, R37, !PT ;  /* 0x0000002552257209 */ /* 0x000fe40007810000 */
[----:B-----5:R-:W-:Y:S02]  /*4250*/  FSEL R50, R50, -INF , P2 ;  /* 0xff80000032327808 */ /* 0x020fe40001000000 */
[----:B------:R-:W-:Y:S01]  /*4260*/  ISETP.GT.AND P2, PT, R52, 0x61, PT ;  /* 0x000000613400780c */ /* 0x000fe20003f44270 */
[----:B------:R-:W4:Y:S01]  /*4270*/  MUFU.TANH R54, R54 ;  /* 0x0000003600367308 */ /* 0x000f220000002400 */
[----:B------:R-:W-:Y:S02]  /*4280*/  FSEL R86, R43, -INF , P3 ;  /* 0xff8000002b567808 */ /* 0x000fe40001800000 */
[----:B------:R-:W-:Y:S02]  /*4290*/  FMNMX.FTZ R37, R40, R37, !PT ;  /* 0x0000002528257209 */ /* 0x000fe40007810000 */
[----:B------:R-:W-:-:S02]  /*42a0*/  FSEL R51, R51, -INF , P6 ;  /* 0xff80000033337808 */ /* 0x000fc40003000000 */
[----:B------:R-:W-:Y:S01]  /*42b0*/  ISETP.GT.AND P6, PT, R52, 0x68, PT ;  /* 0x000000683400780c */ /* 0x000fe20003fc4270 */
[----:B------:R-:W5:Y:S01]  /*42c0*/  MUFU.TANH R84, R84 ;  /* 0x0000005400547308 */ /* 0x000f620000002400 */
[----:B------:R-:W-:Y:S02]  /*42d0*/  FSEL R92, R44, -INF , P2 ;  /* 0xff8000002c5c7808 */ /* 0x000fe40001000000 */
[----:B------:R-:W-:Y:S01]  /*42e0*/  FMNMX.FTZ R43, R86, R37, !PT ;  /* 0x00000025562b7209 */ /* 0x000fe20007810000 */
[----:B------:R-:W-:Y:S01]  /*42f0*/  FMUL.FTZ R37, R25, UR5 ;  /* 0x0000000519257c20 */ /* 0x000fe20008410000 */
[----:B------:R-:W-:Y:S02]  /*4300*/  FSEL R41, R41, -INF , P5 ;  /* 0xff80000029297808 */ /* 0x000fe40002800000 */
[----:B------:R-:W-:Y:S01]  /*4310*/  ISETP.GT.AND P5, PT, R52, 0x69, PT ;  /* 0x000000693400780c */ /* 0x000fe20003fa4270 */
[----:B------:R-:W5:Y:S01]  /*4320*/  MUFU.TANH R53, R53 ;  /* 0x0000003500357308 */ /* 0x000f620000002400 */
[----:B------:R-:W-:-:S02]  /*4330*/  FSEL R94, R94, -INF , P6 ;  /* 0xff8000005e5e7808 */ /* 0x000fc40003000000 */
[----:B------:R-:W-:Y:S02]  /*4340*/  FMNMX.FTZ R43, R92, R43, !PT ;  /* 0x0000002b5c2b7209 */ /* 0x000fe40007810000 */
[----:B------:R-:W-:Y:S02]  /*4350*/  FSEL R42, R42, -INF , P4 ;  /* 0xff8000002a2a7808 */ /* 0x000fe40002000000 */
[----:B------:R-:W-:Y:S01]  /*4360*/  ISETP.GT.AND P4, PT, R52, 0x70, PT ;  /* 0x000000703400780c */ /* 0x000fe20003f84270 */
[----:B------:R-:W5:Y:S01]  /*4370*/  MUFU.TANH R35, R35 ;  /* 0x0000002300237308 */ /* 0x000f620000002400 */
[----:B-1----:R-:W-:Y:S02]  /*4380*/  FSEL R90, R90, -INF , P5 ;  /* 0xff8000005a5a7808 */ /* 0x002fe40002800000 */
[----:B------:R-:W-:Y:S02]  /*4390*/  FMNMX.FTZ R43, R94, R43, !PT ;  /* 0x0000002b5e2b7209 */ /* 0x000fe40007810000 */
[----:B---3--:R-:W-:-:S02]  /*43a0*/  FSEL R24, R46, -INF , P3 ;  /* 0xff8000002e187808 */ /* 0x008fc40001800000 */
[----:B------:R-:W-:Y:S01]  /*43b0*/  ISETP.GT.AND P3, PT, R52, 0x71, PT ;  /* 0x000000713400780c */ /* 0x000fe20003f64270 */
[----:B------:R-:W1:Y:S01]  /*43c0*/  MUFU.TANH R33, R33 ;  /* 0x0000002100217308 */ /* 0x000e620000002400 */
[----:B0-----:R-:W-:Y:S02]  /*43d0*/  FSEL R88, R88, -INF , P4 ;  /* 0xff80000058587808 */ /* 0x001fe40002000000 */
[----:B------:R-:W-:Y:S02]  /*43e0*/  FMNMX.FTZ R43, R90, R43, !PT ;  /* 0x0000002b5a2b7209 */ /* 0x000fe40007810000 */
[----:B------:R-:W-:Y:S02]  /*43f0*/  FSEL R25, R47, -INF , P2 ;  /* 0xff8000002f197808 */ /* 0x000fe40001000000 */
[----:B------:R-:W-:Y:S01]  /*4400*/  ISETP.GT.AND P2, PT, R52, 0x78, PT ;  /* 0x000000783400780c */ /* 0x000fe20003f44270 */
[----:B------:R0:W3:Y:S01]  /*4410*/  MUFU.TANH R46, R32 ;  /* 0x00000020002e7308 */ /* 0x0000e20000002400 */
[----:B--2---:R-:W-:-:S02]  /*4420*/  FSEL R74, R74, -INF , P3 ;  /* 0xff8000004a4a7808 */ /* 0x004fc40001800000 */
[----:B------:R-:W-:Y:S02]  /*4430*/  FMNMX.FTZ R43, R88, R43, !PT ;  /* 0x0000002b582b7209 */ /* 0x000fe40007810000 */
[----:B----4-:R-:W-:Y:S02]  /*4440*/  FSEL R28, R54, -INF , P6 ;  /* 0xff800000361c7808 */ /* 0x010fe40003000000 */
[----:B------:R-:W-:Y:S01]  /*4450*/  ISETP.GT.AND P6, PT, R52, 0x79, PT ;  /* 0x000000793400780c */ /* 0x000fe20003fc4270 */
[----:B------:R-:W2:Y:S01]  /*4460*/  MUFU.TANH R34, R34 ;  /* 0x0000002200227308 */ /* 0x000ea20000002400 */
[----:B-----5:R-:W-:Y:S02]  /*4470*/  FSEL R84, R84, -INF , P2 ;  /* 0xff80000054547808 */ /* 0x020fe40001000000 */
[----:B------:R-:W-:Y:S02]  /*4480*/  FMNMX.FTZ R47, R74, R43, !PT ;  /* 0x0000002b4a2f7209 */ /* 0x000fe40007810000 */
[----:B0-----:R-:W-:-:S02]  /*4490*/  FSEL R32, R53, -INF , P5 ;  /* 0xff80000035207808 */ /* 0x001fc40002800000 */
[----:B------:R-:W-:Y:S01]  /*44a0*/  ISETP.GT.AND P5, PT, R52, 0x80, PT ;  /* 0x000000803400780c */ /* 0x000fe20003fa4270 */
[----:B------:R-:W0:Y:S01]  /*44b0*/  MUFU.TANH R37, R37 ;  /* 0x0000002500257308 */ /* 0x000e220000002400 */
[----:B------:R-:W-:Y:S02]  /*44c0*/  FSEL R54, R35, -INF , P6 ;  /* 0xff80000023367808 */ /* 0x000fe40003000000 */
[----:B------:R-:W-:Y:S02]  /*44d0*/  FMNMX.FTZ R47, R84, R47, !PT ;  /* 0x0000002f542f7209 */ /* 0x000fe40007810000 */
[----:B-1----:R-:W-:Y:S02]  /*44e0*/  FSEL R33, R33, -INF , P4 ;  /* 0xff80000021217808 */ /* 0x002fe40002000000 */
[----:B------:R-:W-:Y:S01]  /*44f0*/  ISETP.GT.AND P4, PT, R52, 0x81, PT ;  /* 0x000000813400780c */ /* 0x000fe20003f84270 */
[----:B------:R-:W1:Y:S01]  /*4500*/  MUFU.TANH R36, R36 ;  /* 0x0000002400247308 */ /* 0x000e620000002400 */
[----:B---3--:R-:W-:-:S02]  /*4510*/  FSEL R46, R46, -INF , P5 ;  /* 0xff8000002e2e7808 */ /* 0x008fc40002800000 */
[----:B------:R-:W-:Y:S02]  /*4520*/  FMNMX.FTZ R47, R54, R47, !PT ;  /* 0x0000002f362f7209 */ /* 0x000fe40007810000 */
[----:B--2---:R-:W-:Y:S02]  /*4530*/  FSEL R34, R34, -INF , P3 ;  /* 0xff80000022227808 */ /* 0x004fe40001800000 */
[----:B------:R-:W-:Y:S01]  /*4540*/  ISETP.GT.AND P3, PT, R52, 0x88, PT ;  /* 0x000000883400780c */ /* 0x000fe20003f64270 */
[----:B------:R-:W2:Y:S01]  /*4550*/  MUFU.TANH R38, R38 ;  /* 0x0000002600267308 */ /* 0x000ea20000002400 */
[----:B0-----:R-:W-:Y:S01]  /*4560*/  FSEL R44, R37, -INF , P4 ;  /* 0xff800000252c7808 */ /* 0x001fe20002000000 */
[----:B------:R-:W-:Y:S01]  /*4570*/  FMUL.FTZ R37, R26, UR5 ;  /* 0x000000051a257c20 */ /* 0x000fe20008410000 */
[----:B------:R-:W-:-:S04]  /*4580*/  FMNMX.FTZ R47, R46, R47, !PT ;  /* 0x0000002f2e2f7209 */ /* 0x000fc80007810000 */
[----:B------:R-:W-:Y:S01]  /*4590*/  FMNMX.FTZ R47, R44, R47, !PT ;  /* 0x0000002f2c2f7209 */ /* 0x000fe20007810000 */
[----:B------:R1:W0:Y:S08]  /*45a0*/  MUFU.TANH R43, R29 ;  /* 0x0000001d002b7308 */ /* 0x0002300000002400 */
[----:B------:R-:W-:Y:S01]  /*45b0*/  MUFU.TANH R39, R39 ;  /* 0x0000002700277308 */ /* 0x000fe20000002400 */
[----:B-1----:R-:W-:-:S02]  /*45c0*/  FSEL R29, R36, -INF , P2 ;  /* 0xff800000241d7808 */ /* 0x002fc40001000000 */
[----:B------:R-:W-:Y:S02]  /*45d0*/  ISETP.GT.AND P2, PT, R52, 0x89, PT ;  /* 0x000000893400780c */ /* 0x000fe40003f44270 */
[----:B--2---:R-:W-:-:S03]  /*45e0*/  FSEL R38, R38, -INF , P3 ;  /* 0xff80000026267808 */ /* 0x004fc60001800000 */
[----:B------:R-:W-:Y:S01]  /*45f0*/  MUFU.TANH R37, R37 ;  /* 0x0000002500257308 */ /* 0x000fe20000002400 */
[----:B0-----:R-:W-:Y:S01]  /*4600*/  FSEL R36, R43, -INF , P2 ;  /* 0xff8000002b247808 */ /* 0x001fe20001000000 */
[----:B------:R-:W-:Y:S01]  /*4610*/  FMUL.FTZ R43, R27, UR5 ;  /* 0x000000051b2b7c20 */ /* 0x000fe20008410000 */
[----:B------:R-:W-:-:S04]  /*4620*/  FMNMX.FTZ R47, R38, R47, !PT ;  /* 0x0000002f262f7209 */ /* 0x000fc80007810000 */
[----:B------:R-:W-:Y:S01]  /*4630*/  FMNMX.FTZ R47, R36, R47, !PT ;  /* 0x0000002f242f7209 */ /* 0x000fe20007810000 */
[----:B------:R-:W-:Y:S04]  /*4640*/  MUFU.TANH R43, R43 ;  /* 0x0000002b002b7308 */ /* 0x000fe80000002400 */
[----:B------:R-:W0:Y:S04]  /*4650*/  SHFL.BFLY PT, R52, R47, 0x2, 0x1f ;  /* 0x0c401f002f347f89 */ /* 0x000e2800000e0000 */
[----:B------:R-:W1:Y:S08]  /*4660*/  MUFU.TANH R85, R85 ;  /* 0x0000005500557308 */ /* 0x000e700000002400 */
[----:B------:R-:W2:Y:S01]  /*4670*/  MUFU.TANH R87, R87 ;  /* 0x0000005700577308 */ /* 0x000ea20000002400 */
[----:B-1----:R-:W-:-:S02]  /*4680*/  FSEL R85, R85, -INF , P3 ;  /* 0xff80000055557808 */ /* 0x002fc40001800000 */
[----:B0-----:R-:W-:-:S05]  /*4690*/  FMNMX.FTZ R52, R47, R52, !PT ;  /* 0x000000342f347209 */ /* 0x001fca0007810000 */
[----:B------:R-:W0:Y:S01]  /*46a0*/  SHFL.BFLY PT, R35, R52, 0x1, 0x1f ;  /* 0x0c201f0034237f89 */ /* 0x000e2200000e0000 */
[----:B--2---:R-:W-:Y:S02]  /*46b0*/  FSEL R87, R87, -INF , P2 ;  /* 0xff80000057577808 */ /* 0x004fe40001000000 */
[----:B0-----:R-:W-:-:S04]  /*46c0*/  FMNMX.FTZ R114, R52, R35, !PT ;  /* 0x0000002334727209 */ /* 0x001fc80007810000 */
[C---:B------:R-:W-:Y:S01]  /*46d0*/  FSETP.NEU.FTZ.AND P0, PT, R114.reuse, -INF , PT ;  /* 0xff8000007200780b */ /* 0x040fe20003f1d000 */
[----:B------:R-:W-:-:S05]  /*46e0*/  FMUL.FTZ R35, R114, UR11 ;  /* 0x0000000b72237c20 */ /* 0x000fca0008410000 */
[----:B------:R-:W-:Y:S02]  /*46f0*/  FSEL R35, R35, RZ, P0 ;  /* 0x000000ff23237208 */ /* 0x000fe40000000000 */
[----:B------:R-:W-:-:S03]  /*4700*/  ISETP.NE.AND P0, PT, R104, RZ, PT ;  /* 0x000000ff6800720c */ /* 0x000fc60003f05270 */
[--C-:B------:R-:W-:Y:S01]  /*4710*/  FFMA.FTZ R98, R8, UR11, -R35.reuse ;  /* 0x0000000b08627c23 */ /* 0x100fe20008010823 */
[----:B------:R-:W-:Y:S01]  /*4720*/  FMNMX.FTZ R8, R5, R6, !PT ;  /* 0x0000000605087209 */ /* 0x000fe20007810000 */
[--C-:B------:R-:W-:Y:S01]  /*4730*/  FFMA.FTZ R31, R3, UR11, -R35.reuse ;  /* 0x0000000b031f7c23 */ /* 0x100fe20008010823 */
[--C-:B------:R-:W-:Y:S01]  /*4740*/  FFMA.FTZ R83, R12, UR11, -R35.reuse ;  /* 0x0000000b0c537c23 */ /* 0x100fe20008010823 */
[--C-:B------:R-:W-:Y:S01]  /*4750*/  FFMA.FTZ R96, R20, UR11, -R35.reuse ;  /* 0x0000000b14607c23 */ /* 0x100fe20008010823 */
[----:B------:R-:W-:Y:S01]  /*4760*/  FMNMX.FTZ R3, R9, R8, !PT ;  /* 0x0000000809037209 */ /* 0x000fe20007810000 */
[--C-:B------:R-:W-:Y:S01]  /*4770*/  FFMA.FTZ R53, R73, UR11, -R35.reuse ;  /* 0x0000000b49357c23 */ /* 0x100fe20008010823 */
[----:B------:R-:W-:Y:S01]  /*4780*/  FSEL R73, R39, -INF , P6 ;  /* 0xff80000027497808 */ /* 0x000fe20003000000 */
        /* <DEDUP_REMOVED lines=11> */
[--C-:B------:R-:W-:Y:S01]  /*4840*/  FFMA.FTZ R4, R4, UR11, -R35.reuse ;  /* 0x0000000b04047c23 */ /* 0x100fe20008010823 */
[--C-:B------:R-:W-:Y:S01]  /*4850*/  FFMA.FTZ R7, R7, UR11, -R35.reuse ;  /* 0x0000000b07077c23 */ /* 0x100fe20008010823 */
[----:B------:R-:W-:Y:S01]  /*4860*/  FMNMX.FTZ R3, R21, R8, !PT ;  /* 0x0000000815037209 */ /* 0x000fe20007810000 */
[----:B------:R-:W-:Y:S01]  /*4870*/  MUFU.EX2 R31, R31 ;  /* 0x0000001f001f7308 */ /* 0x000fe20000000800 */
[--C-:B------:R-:W-:Y:S01]  /*4880*/  FFMA.FTZ R55, R61, UR11, -R35.reuse ;  /* 0x0000000b3d377c23 */ /* 0x100fe20008010823 */
[--C-:B------:R-:W-:Y:S01]  /*4890*/  FFMA.FTZ R30, R11, UR11, -R35.reuse ;  /* 0x0000000b0b1e7c23 */ /* 0x100fe20008010823 */
[----:B------:R-:W-:Y:S01]  /*48a0*/  FMNMX.FTZ R12, R64, R3, !PT ;  /* 0x00000003400c7209 */ /* 0x000fe20007810000 */
[--C-:B------:R-:W-:Y:S01]  /*48b0*/  FFMA.FTZ R61, R54, UR11, -R35.reuse ;  /* 0x0000000b363d7c23 */ /* 0x100fe20008010823 */
[--C-:B------:R-:W-:Y:S01]  /*48c0*/  FFMA.FTZ R8, R65, UR11, -R35.reuse ;  /* 0x0000000b41087c23 */ /* 0x100fe20008010823 */
[--C-:B------:R-:W-:Y:S01]  /*48d0*/  FFMA.FTZ R65, R66, UR11, -R35.reuse ;  /* 0x0000000b42417c23 */ /* 0x100fe20008010823 */
[----:B------:R-:W-:Y:S01]  /*48e0*/  FMNMX.FTZ R3, R67, R12, !PT ;  /* 0x0000000c43037209 */ /* 0x000fe20007810000 */
[----:B------:R-:W0:Y:S01]  /*48f0*/  MUFU.EX2 R4, R4 ;  /* 0x0000000400047308 */ /* 0x000e220000000800 */
[--C-:B------:R-:W-:Y:S01]  /*4900*/  FFMA.FTZ R11, R69, UR11, -R35.reuse ;  /* 0x0000000b450b7c23 */ /* 0x100fe20008010823 */
[--C-:B------:R-:W-:Y:S01]  /*4910*/  FFMA.FTZ R66, R70, UR11, -R35.reuse ;  /* 0x0000000b46427c23 */ /* 0x100fe20008010823 */
[----:B------:R-:W-:Y:S01]  /*4920*/  FMNMX.FTZ R3, R68, R3, !PT ;  /* 0x0000000344037209 */ /* 0x000fe20007810000 */
[--C-:B------:R-:W-:Y:S01]  /*4930*/  FFMA.FTZ R57, R57, UR11, -R35.reuse ;  /* 0x0000000b39397c23 */ /* 0x100fe20008010823 */
[--C-:B------:R-:W-:Y:S01]  /*4940*/  FFMA.FTZ R43, R94, UR11, -R35.reuse ;  /* 0x0000000b5e2b7c23 */ /* 0x100fe20008010823 */
[--C-:B------:R-:W-:Y:S01]  /*4950*/  FFMA.FTZ R70, R90, UR11, -R35.reuse ;  /* 0x0000000b5a467c23 */ /* 0x100fe20008010823 */
[----:B------:R-:W-:Y:S01]  /*4960*/  FMNMX.FTZ R12, R80, R3, !PT ;  /* 0x00000003500c7209 */ /* 0x000fe20007810000 */
[----:B------:R-:W1:Y:S01]  /*4970*/  MUFU.EX2 R7, R7 ;  /* 0x0000000700077308 */ /* 0x000e620000000800 */
[--C-:B------:R-:W-:Y:S01]  /*4980*/  FFMA.FTZ R47, R88, UR11, -R35.reuse ;  /* 0x0000000b582f7c23 */ /* 0x100fe20008010823 */
[--C-:B------:R-:W-:Y:S01]  /*4990*/  FFMA.FTZ R46, R46, UR11, -R35.reuse ;  /* 0x0000000b2e2e7c23 */ /* 0x100fe20008010823 */
[----:B------:R-:W-:Y:S01]  /*49a0*/  FMNMX.FTZ R12, R81, R12, !PT ;  /* 0x0000000c510c7209 */ /* 0x000fe20007810000 */
[--C-:B------:R-:W-:Y:S01]  /*49b0*/  FFMA.FTZ R69, R44, UR11, -R35.reuse ;  /* 0x0000000b2c457c23 */ /* 0x100fe20008010823 */
[----:B------:R-:W-:-:S02]  /*49c0*/  FFMA.FTZ R36, R36, UR11, -R35 ;  /* 0x0000000b24247c23 */ /* 0x000fc40008010823 */
[----:B------:R-:W-:Y:S01]  /*49d0*/  FMNMX.FTZ R12, R45, R12, !PT ;  /* 0x0000000c2d0c7209 */ /* 0x000fe20007810000 */
[----:B------:R-:W2:Y:S03]  /*49e0*/  MUFU.EX2 R98, R98 ;  /* 0x0000006200627308 */ /* 0x000ea60000000800 */
        /* <DEDUP_REMOVED lines=9> */
[----:B---3--:R-:W-:Y:S02]  /*4a80*/  FFMA.FTZ R72, R74, UR11, -R35 ;  /* 0x0000000b4a487c23 */ /* 0x008fe40008010823 */
[----:B------:R-:W-:-:S04]  /*4a90*/  FMNMX.FTZ R3, R63, R20, !PT ;  /* 0x000000143f037209 */ /* 0x000fc80007810000 */
[----:B------:R-:W-:Y:S01]  /*4aa0*/  FMNMX.FTZ R20, R50, R3, !PT ;  /* 0x0000000332147209 */ /* 0x000fe20007810000 */
[----:B------:R-:W-:Y:S03]  /*4ab0*/  MUFU.EX2 R27, R27 ;  /* 0x0000001b001b7308 */ /* 0x000fe60000000800 */
[----:B------:R-:W-:-:S04]  /*4ac0*/  FMNMX.FTZ R20, R51, R20, !PT ;  /* 0x0000001433147209 */ /* 0x000fc80007810000 */
[----:B------:R-:W-:Y:S01]  /*4ad0*/  FMNMX.FTZ R3, R41, R20, !PT ;  /* 0x0000001429037209 */ /* 0x000fe20007810000 */
[----:B------:R-:W-:Y:S01]  /*4ae0*/  FFMA.FTZ R20, R56, UR11, -R35 ;  /* 0x0000000b38147c23 */ /* 0x000fe20008010823 */
[----:B------:R-:W-:Y:S02]  /*4af0*/  MUFU.EX2 R96, R96 ;  /* 0x0000006000607308 */ /* 0x000fe40000000800 */
[----:B------:R-:W-:-:S04]  /*4b00*/  FMNMX.FTZ R3, R42, R3, !PT ;  /* 0x000000032a037209 */ /* 0x000fc80007810000 */
[----:B------:R-:W-:Y:S02]  /*4b10*/  FMNMX.FTZ R26, R24, R3, !PT ;  /* 0x00000003181a7209 */ /* 0x000fe40007810000 */
[----:B------:R-:W-:Y:S02]  /*4b20*/  MUFU.EX2 R8, R8 ;  /* 0x0000000800087308 */ /* 0x000fe40000000800 */
[----:B------:R-:W-:Y:S01]  /*4b30*/  FMNMX.FTZ R3, R25, R26, !PT ;  /* 0x0000001a19037209 */ /* 0x000fe20007810000 */
[--C-:B------:R-:W-:Y:S01]  /*4b40*/  FFMA.FTZ R26, R60, UR11, -R35.reuse ;  /* 0x0000000b3c1a7c23 */ /* 0x100fe20008010823 */
[--C-:B------:R-:W-:Y:S01]  /*4b50*/  FFMA.FTZ R60, R40, UR11, -R35.reuse ;  /* 0x0000000b283c7c23 */ /* 0x100fe20008010823 */
[----:B------:R-:W-:Y:S01]  /*4b60*/  FFMA.FTZ R40, R86, UR11, -R35 ;  /* 0x0000000b56287c23 */ /* 0x000fe20008010823 */
[----:B------:R-:W-:Y:S02]  /*4b70*/  FMNMX.FTZ R3, R28, R3, !PT ;  /* 0x000000031c037209 */ /* 0x000fe40007810000 */
[----:B------:R-:W-:Y:S02]  /*4b80*/  MUFU.EX2 R65, R65 ;  /* 0x0000004100417308 */ /* 0x000fe40000000800 */
[----:B------:R-:W-:-:S04]  /*4b90*/  FMNMX.FTZ R56, R32, R3, !PT ;  /* 0x0000000320387209 */ /* 0x000fc80007810000 */
[----:B------:R-:W-:Y:S02]  /*4ba0*/  FMNMX.FTZ R3, R33, R56, !PT ;  /* 0x0000003821037209 */ /* 0x000fe40007810000 */
[----:B------:R-:W-:Y:S02]  /*4bb0*/  MUFU.EX2 R11, R11 ;  /* 0x0000000b000b7308 */ /* 0x000fe40000000800 */
[----:B------:R-:W-:-:S04]  /*4bc0*/  FMNMX.FTZ R56, R34, R3, !PT ;  /* 0x0000000322387209 */ /* 0x000fc80007810000 */
[----:B------:R-:W-:Y:S02]  /*4bd0*/  FMNMX.FTZ R56, R29, R56, !PT ;  /* 0x000000381d387209 */ /* 0x000fe40007810000 */
[----:B------:R-:W-:Y:S02]  /*4be0*/  MUFU.EX2 R66, R66 ;  /* 0x0000004200427308 */ /* 0x000fe40000000800 */
[----:B------:R-:W-:Y:S01]  /*4bf0*/  FMNMX.FTZ R3, R73, R56, !PT ;  /* 0x0000003849037209 */ /* 0x000fe20007810000 */
[--C-:B------:R-:W-:Y:S01]  /*4c00*/  FFMA.FTZ R56, R49, UR11, -R35.reuse ;  /* 0x0000000b31387c23 */ /* 0x100fe20008010823 */
[----:B------:R-:W-:Y:S02]  /*4c10*/  FFMA.FTZ R49, R92, UR11, -R35 ;  /* 0x0000000b5c317c23 */ /* 0x000fe40008010823 */
[----:B------:R-:W-:Y:S02]  /*4c20*/  FMNMX.FTZ R48, R76, R3, !PT ;  /* 0x000000034c307209 */ /* 0x000fe40007810000 */
[----:B------:R-:W-:Y:S02]  /*4c30*/  MUFU.EX2 R53, R53 ;  /* 0x0000003500357308 */ /* 0x000fe40000000800 */
[----:B------:R-:W-:-:S04]  /*4c40*/  FMNMX.FTZ R48, R77, R48, !PT ;  /* 0x000000304d307209 */ /* 0x000fc80007810000 */
[----:B------:R-:W-:Y:S02]  /*4c50*/  FMNMX.FTZ R48, R85, R48, !PT ;  /* 0x0000003055307209 */ /* 0x000fe40007810000 */
[----:B------:R-:W-:Y:S02]  /*4c60*/  MUFU.EX2 R15, R15 ;  /* 0x0000000f000f7308 */ /* 0x000fe40000000800 */
[----:B------:R-:W-:-:S05]  /*4c70*/  FMNMX.FTZ R48, R87, R48, !PT ;  /* 0x0000003057307209 */ /* 0x000fca0007810000 */
[----:B------:R-:W3:Y:S01]  /*4c80*/  SHFL.BFLY PT, R3, R48, 0x2, 0x1f ;  /* 0x0c401f0030037f89 */ /* 0x000ee200000e0000 */
[----:B------:R-:W-:Y:S08]  /*4c90*/  MUFU.EX2 R52, R52 ;  /* 0x0000003400347308 */ /* 0x000ff00000000800 */
[----:B------:R-:W-:Y:S08]  /*4ca0*/  MUFU.EX2 R20, R20 ;  /* 0x0000001400147308 */ /* 0x000ff00000000800 */
[----:B------:R-:W-:Y:S01]  /*4cb0*/  MUFU.EX2 R57, R57 ;  /* 0x0000003900397308 */ /* 0x000fe20000000800 */
[----:B---3--:R-:W-:Y:S01]  /*4cc0*/  FMNMX.FTZ R3, R48, R3, !PT ;  /* 0x0000000330037209 */ /* 0x008fe20007810000 */
[----:B------:R-:W-:-:S06]  /*4cd0*/  FFMA.FTZ R48, R84, UR11, -R35 ;  /* 0x0000000b54307c23 */ /* 0x000fcc0008010823 */
[----:B------:R-:W-:Y:S01]  /*4ce0*/  MUFU.EX2 R26, R26 ;  /* 0x0000001a001a7308 */ /* 0x000fe20000000800 */
[----:B------:R-:W3:Y:S07]  /*4cf0*/  SHFL.BFLY PT, R82, R3, 0x1, 0x1f ;  /* 0x0c201f0003527f89 */ /* 0x000eee00000e0000 */
[----:B------:R-:W-:Y:S08]  /*4d00*/  MUFU.EX2 R55, R55 ;  /* 0x0000003700377308 */ /* 0x000ff00000000800 */
[----:B------:R-:W-:Y:S08]  /*4d10*/  MUFU.EX2 R37, R37 ;  /* 0x0000002500257308 */ /* 0x000ff00000000800 */
[----:B------:R-:W-:Y:S01]  /*4d20*/  MUFU.EX2 R56, R56 ;  /* 0x0000003800387308 */ /* 0x000fe20000000800 */
[----:B---3--:R-:W-:Y:S01]  /*4d30*/  FMNMX.FTZ R74, R3, R82, !PT ;  /* 0x00000052034a7209 */ /* 0x008fe20007810000 */
[----:B------:R-:W-:-:S03]  /*4d40*/  FFMA.FTZ R3, R38, UR11, -R35 ;  /* 0x0000000b26037c23 */ /* 0x000fc60008010823 */
[C---:B------:R-:W-:Y:S01]  /*4d50*/  FSETP.NEU.FTZ.AND P2, PT, R74.reuse, -INF , PT ;  /* 0xff8000004a00780b */ /* 0x040fe20003f5d000 */
[----:B------:R-:W-:Y:S02]  /*4d60*/  FMUL.FTZ R38, R74, UR11 ;  /* 0x0000000b4a267c20 */ /* 0x000fe40008410000 */
[----:B------:R-:W-:Y:S03]  /*4d70*/  MUFU.EX2 R39, R39 ;  /* 0x0000002700277308 */ /* 0x000fe60000000800 */
[----:B------:R-:W-:Y:S02]  /*4d80*/  FSEL R38, R38, RZ, P2 ;  /* 0x000000ff26267208 */ /* 0x000fe40001000000 */
[----:B------:R-:W-:-:S03]  /*4d90*/  PLOP3.LUT P2, PT, PT, PT, UP0, 0x80, 0x0 ;  /* 0x000000000000781c */ /* 0x000fc60003f4f008 */
[----:B------:R-:W-:Y:S01]  /*4da0*/  MUFU.EX2 R60, R60 ;  /* 0x0000003c003c7308 */ /* 0x000fe20000000800 */
[--C-:B------:R-:W-:Y:S01]  /*4db0*/  FFMA.FTZ R5, R5, UR11, -R38.reuse ;  /* 0x0000000b05057c23 */ /* 0x100fe20008010826 */
[--C-:B------:R-:W-:Y:S01]  /*4dc0*/  FFMA.FTZ R82, R6, UR11, -R38.reuse ;  /* 0x0000000b06527c23 */ /* 0x100fe20008010826 */
[--C-:B------:R-:W-:Y:S01]  /*4dd0*/  FFMA.FTZ R84, R9, UR11, -R38.reuse ;  /* 0x0000000b09547c23 */ /* 0x100fe20008010826 */
[--C-:B------:R-:W-:Y:S01]  /*4de0*/  FFMA.FTZ R93, R10, UR11, -R38.reuse ;  /* 0x0000000b0a5d7c23 */ /* 0x100fe20008010826 */
[--C-:B------:R-:W-:Y:S01]  /*4df0*/  FFMA.FTZ R54, R13, UR11, -R38.reuse ;  /* 0x0000000b0d367c23 */ /* 0x100fe20008010826 */
[--C-:B------:R-:W-:Y:S01]  /*4e00*/  FFMA.FTZ R91, R14, UR11, -R38.reuse ;  /* 0x0000000b0e5b7c23 */ /* 0x100fe20008010826 */
[--C-:B------:R-:W-:Y:S01]  /*4e10*/  FFMA.FTZ R10, R21, UR11, -R38.reuse ;  /* 0x0000000b150a7c23 */ /* 0x100fe20008010826 */
[----:B------:R-:W-:Y:S01]  /*4e20*/  MUFU.EX2 R5, R5 ;  /* 0x0000000500057308 */ /* 0x000fe20000000800 */
[--C-:B------:R-:W-:Y:S01]  /*4e30*/  FFMA.FTZ R89, R64, UR11, -R38.reuse ;  /* 0x0000000b40597c23 */ /* 0x100fe20008010826 */
[--C-:B------:R-:W-:Y:S01]  /*4e40*/  FFMA.FTZ R64, R68, UR11, -R38.reuse ;  /* 0x0000000b44407c23 */ /* 0x100fe20008010826 */
[--C-:B------:R-:W-:Y:S01]  /*4e50*/  FFMA.FTZ R21, R62, UR11, -R38.reuse ;  /* 0x0000000b3e157c23 */ /* 0x100fe20008010826 */
[----:B------:R-:W-:Y:S01]  /*4e60*/  FFMA.FTZ R68, R59, UR11, -R38 ;  /* 0x0000000b3b447c23 */ /* 0x000fe20008010826 */
[----:B0-----:R-:W-:Y:S01]  /*4e70*/  FADD.FTZ R62, R31, R4 ;  /* 0x000000041f3e7221 */ /* 0x001fe20000010000 */
[--C-:B------:R-:W-:Y:S01]  /*4e80*/  FFMA.FTZ R35, R58, UR11, -R38.reuse ;  /* 0x0000000b3a237c23 */ /* 0x100fe20008010826 */
[----:B------:R-:W-:Y:S01]  /*4e90*/  FFMA.FTZ R58, R63, UR11, -R38 ;  /* 0x0000000b3f3a7c23 */ /* 0x000fe20008010826 */
[----:B------:R-:W0:Y:S01]  /*4ea0*/  MUFU.EX2 R82, R82 ;  /* 0x0000005200527308 */ /* 0x000e220000000800 */
[----:B-1----:R-:W-:Y:S01]  /*4eb0*/  FADD.FTZ R63, R7, R62 ;  /* 0x0000003e073f7221 */ /* 0x002fe20000010000 */
[--C-:B------:R-:W-:Y:S01]  /*4ec0*/  FFMA.FTZ R9, R67, UR11, -R38.reuse ;  /* 0x0000000b43097c23 */ /* 0x100fe20008010826 */
[--C-:B------:R-:W-:Y:S01]  /*4ed0*/  FFMA.FTZ R50, R50, UR11, -R38.reuse ;  /* 0x0000000b32327c23 */ /* 0x100fe20008010826 */
[--C-:B------:R-:W-:Y:S01]  /*4ee0*/  FFMA.FTZ R44, R78, UR11, -R38.reuse ;  /* 0x0000000b4e2c7c23 */ /* 0x100fe20008010826 */
[----:B--2---:R-:W-:Y:S01]  /*4ef0*/  FADD.FTZ R63, R98, R63 ;  /* 0x0000003f623f7221 */ /* 0x004fe20000010000 */
[----:B------:R-:W-:Y:S01]  /*4f00*/  FFMA.FTZ R14, R80, UR11, -R38 ;  /* 0x0000000b500e7c23 */ /* 0x000fe20008010826 */
[----:B------:R-:W-:Y:S01]  /*4f10*/  @!P1 PRMT R6, RZ, 0x654, R0 ;  /* 0x00000654ff069816 */ /* 0x000fe20000000000 */
[----:B------:R-:W1:Y:S01]  /*4f20*/  MUFU.EX2 R84, R84 ;  /* 0x0000005400547308 */ /* 0x000e620000000800 */
[--C-:B------:R-:W-:Y:S01]  /*4f30*/  FFMA.FTZ R51, R51, UR11, -R38.reuse ;  /* 0x0000000b33337c23 */ /* 0x100fe20008010826 */
[--C-:B------:R-:W-:Y:S01]  /*4f40*/  FFMA.FTZ R67, R81, UR11, -R38.reuse ;  /* 0x0000000b51437c23 */ /* 0x100fe20008010826 */
[----:B------:R-:W-:Y:S01]  /*4f50*/  F2FP.F16.F32.PACK_AB R4, R4, R31 ;  /* 0x0000001f0404723e */ /* 0x000fe200000000ff */
[--C-:B------:R-:W-:Y:S01]  /*4f60*/  FFMA.FTZ R13, R45, UR11, -R38.reuse ;  /* 0x0000000b2d0d7c23 */ /* 0x100fe20008010826 */
[--C-:B------:R-:W-:Y:S01]  /*4f70*/  FFMA.FTZ R80, R75, UR11, -R38.reuse ;  /* 0x0000000b4b507c23 */ /* 0x100fe20008010826 */
[--C-:B------:R-:W-:Y:S01]  /*4f80*/  FFMA.FTZ R24, R24, UR11, -R38.reuse ;  /* 0x0000000b18187c23 */ /* 0x100fe20008010826 */
[----:B------:R-:W-:Y:S01]  /*4f90*/  FFMA.FTZ R45, R79, UR11, -R38 ;  /* 0x0000000b4f2d7c23 */ /* 0x000fe20008010826 */
[----:B------:R-:W2:Y:S01]  /*4fa0*/  MUFU.EX2 R93, R93 ;  /* 0x0000005d005d7308 */ /* 0x000ea20000000800 */
[----:B0-----:R-:W-:Y:S01]  /*4fb0*/  FADD.FTZ R59, R5, R82 ;  /* 0x00000052053b7221 */ /* 0x001fe20000010000 */
[----:B------:R0:W-:Y:S01]  /*4fc0*/  @!P1 SYNCS.ARRIVE.TRANS64.RED.A1T0 RZ, [R6+URZ], RZ ;  /* 0x000000ff06ff99a7 */ /* 0x0001e2000810043f */
[----:B------:R-:W-:Y:S01]  /*4fd0*/  F2FP.F16.F32.PACK_AB R5, R82, R5 ;  /* 0x000000055205723e */ /* 0x000fe200000000ff */
[--C-:B------:R-:W-:Y:S01]  /*4fe0*/  FFMA.FTZ R42, R42, UR11, -R38.reuse ;  /* 0x0000000b2a2a7c23 */ /* 0x100fe20008010826 */
[--C-:B------:R-:W-:Y:S01]  /*4ff0*/  FFMA.FTZ R41, R41, UR11, -R38.reuse ;  /* 0x0000000b29297c23 */ /* 0x100fe20008010826 */
[--C-:B------:R-:W-:Y:S01]  /*5000*/  FFMA.FTZ R33, R33, UR11, -R38.reuse ;  /* 0x0000000b21217c23 */ /* 0x100fe20008010826 */
[--C-:B------:R-:W-:Y:S01]  /*5010*/  FFMA.FTZ R34, R34, UR11, -R38.reuse ;  /* 0x0000000b22227c23 */ /* 0x100fe20008010826 */
[----:B------:R-:W3:Y:S01]  /*5020*/  MUFU.EX2 R54, R54 ;  /* 0x0000003600367308 */ /* 0x000ee20000000800 */
[----:B-1----:R-:W-:Y:S01]  /*5030*/  FADD.FTZ R62, R84, R59 ;  /* 0x0000003b543e7221 */ /* 0x002fe20000010000 */
[----:B0-----:R-:W-:Y:S01]  /*5040*/  F2FP.F16.F32.PACK_AB R6, R98, R7 ;  /* 0x000000076206723e */ /* 0x001fe200000000ff */
[--C-:B------:R-:W-:Y:S01]  /*5050*/  FFMA.FTZ R73, R73, UR11, -R38.reuse ;  /* 0x0000000b49497c23 */ /* 0x100fe20008010826 */
[--C-:B------:R-:W-:Y:S01]  /*5060*/  FFMA.FTZ R76, R76, UR11, -R38.reuse ;  /* 0x0000000b4c4c7c23 */ /* 0x100fe20008010826 */
[--C-:B------:R-:W-:Y:S01]  /*5070*/  FFMA.FTZ R77, R77, UR11, -R38.reuse ;  /* 0x0000000b4d4d7c23 */ /* 0x100fe20008010826 */
[----:B------:R-:W-:-:S02]  /*5080*/  FFMA.FTZ R85, R85, UR11, -R38 ;  /* 0x0000000b55557c23 */ /* 0x000fc40008010826 */
[----:B------:R-:W0:Y:S01]  /*5090*/  MUFU.EX2 R91, R91 ;  /* 0x0000005b005b7308 */ /* 0x000e220000000800 */
[C---:B--2---:R-:W-:Y:S01]  /*50a0*/  FADD.FTZ R59, R93.reuse, R62 ;  /* 0x0000003e5d3b7221 */ /* 0x044fe20000010000 */
[----:B------:R-:W-:Y:S01]  /*50b0*/  FADD.FTZ R62, R30, R63 ;  /* 0x0000003f1e3e7221 */ /* 0x000fe20000010000 */
[----:B------:R-:W-:-:S03]  /*50c0*/  F2FP.F16.F32.PACK_AB R7, R93, R84 ;  /* 0x000000545d07723e */ /* 0x000fc600000000ff */
[----:B------:R-:W-:Y:S02]  /*50d0*/  FADD.FTZ R62, R83, R62 ;  /* 0x0000003e533e7221 */ /* 0x000fe40000010000 */
[----:B------:R-:W-:Y:S01]  /*50e0*/  MUFU.EX2 R10, R10 ;  /* 0x0000000a000a7308 */ /* 0x000fe20000000800 */
[----:B---3--:R-:W-:Y:S01]  /*50f0*/  FADD.FTZ R78, R54, R59 ;  /* 0x0000003b364e7221 */ /* 0x008fe20000010000 */
[----:B------:R-:W-:Y:S01]  /*5100*/  FADD.FTZ R63, R27, R62 ;  /* 0x0000003e1b3f7221 */ /* 0x000fe20000010000 */
[----:B------:R1:W-:Y:S01]  /*5110*/  STSM.16.M88.4 [R2+0x24300], R4 ;  /* 0x0243000402007844 */ /* 0x0003e20000000200 */
[----:B------:R-:W-:Y:S02]  /*5120*/  FFMA.FTZ R59, R28, UR11, -R38 ;  /* 0x0000000b1c3b7c23 */ /* 0x000fe40008010826 */
[----:B------:R-:W-:Y:S02]  /*5130*/  FADD.FTZ R63, R96, R63 ;  /* 0x0000003f603f7221 */ /* 0x000fe40000010000 */
[----:B------:R-:W2:Y:S02]  /*5140*/  MUFU.EX2 R89, R89 ;  /* 0x0000005900597308 */ /* 0x000ea40000000800 */
[----:B------:R-:W-:Y:S01]  /*5150*/  FADD.FTZ R62, R8, R63 ;  /* 0x0000003f083e7221 */ /* 0x000fe20000010000 */
[----:B------:R-:W-:-:S03]  /*5160*/  F2FP.F16.F32.PACK_AB R8, R65, R8 ;  /* 0x000000084108723e */ /* 0x000fc600000000ff */
[----:B------:R-:W-:Y:S01]  /*5170*/  FADD.FTZ R62, R65, R62 ;  /* 0x0000003e413e7221 */ /* 0x000fe20000010000 */
[----:B------:R-:W-:Y:S01]  /*5180*/  IMAD.MOV.U32 R65, RZ, RZ, R71 ;  /* 0x000000ffff417224 */ /* 0x000fe200078e0047 */
[----:B------:R-:W3:Y:S02]  /*5190*/  MUFU.EX2 R9, R9 ;  /* 0x0000000900097308 */ /* 0x000ee40000000800 */
[----:B------:R-:W-:Y:S01]  /*51a0*/  FADD.FTZ R75, R11, R62 ;  /* 0x0000003e0b4b7221 */ /* 0x000fe20000010000 */
[----:B-1----:R-:W-:Y:S02]  /*51b0*/  F2FP.F16.F32.PACK_AB R6, R96, R27 ;  /* 0x0000001b6006723e */ /* 0x002fe400000000ff */
[----:B------:R-:W-:Y:S01]  /*51c0*/  F2FP.F16.F32.PACK_AB R4, R83, R30 ;  /* 0x0000001e5304723e */ /* 0x000fe200000000ff */
[----:B------:R-:W-:Y:S01]  /*51d0*/  FADD.FTZ R75, R66, R75 ;  /* 0x0000004b424b7221 */ /* 0x000fe20000010000 */
[----:B0-----:R-:W-:Y:S01]  /*51e0*/  F2FP.F16.F32.PACK_AB R5, R91, R54 ;  /* 0x000000365b05723e */ /* 0x001fe200000000ff */
[----:B------:R0:W-:Y:S01]  /*51f0*/  MUFU.EX2 R0, R50 ;  /* 0x0000003200007308 */ /* 0x0001e20000000800 */
[----:B--2---:R-:W-:Y:S01]  /*5200*/  F2FP.F16.F32.PACK_AB R7, R89, R10 ;  /* 0x0000000a5907723e */ /* 0x004fe200000000ff */
[----:B------:R-:W-:Y:S01]  /*5210*/  FADD.FTZ R62, R12, R75 ;  /* 0x0000004b0c3e7221 */ /* 0x000fe20000010000 */
[----:B------:R-:W-:Y:S01]  /*5220*/  F2FP.F16.F32.PACK_AB R12, R53, R12 ;  /* 0x0000000c350c723e */ /* 0x000fe200000000ff */
[----:B------:R-:W-:-:S02]  /*5230*/  IMAD.MOV.U32 R54, RZ, RZ, R71 ;  /* 0x000000ffff367224 */ /* 0x000fc400078e0047 */
[----:B------:R-:W-:Y:S01]  /*5240*/  FADD.FTZ R62, R53, R62 ;  /* 0x0000003e353e7221 */ /* 0x000fe20000010000 */
[----:B------:R-:W-:Y:S01]  /*5250*/  STSM.16.M88.4 [R2+0x25b00], R4 ;  /* 0x025b000402007844 */ /* 0x000fe20000000200 */
[----:B------:R-:W1:Y:S01]  /*5260*/  MUFU.EX2 R64, R64 ;  /* 0x0000004000407308 */ /* 0x000e620000000800 */
[----:B0-----:R-:W-:Y:S01]  /*5270*/  FFMA.FTZ R50, R25, UR11, -R38 ;  /* 0x0000000b19327c23 */ /* 0x001fe20008010826 */
[----:B------:R-:W-:Y:S01]  /*5280*/  FADD.FTZ R25, R91, R78 ;  /* 0x0000004e5b197221 */ /* 0x000fe20000010000 */
[----:B------:R-:W-:Y:S01]  /*5290*/  FADD.FTZ R27, R15, R62 ;  /* 0x0000003e0f1b7221 */ /* 0x000fe20000010000 */
[--C-:B------:R-:W-:Y:S02]  /*52a0*/  IMAD.MOV.U32 R62, RZ, RZ, R71.reuse ;  /* 0x000000ffff3e7224 */ /* 0x100fe400078e0047 */
[----:B------:R-:W-:Y:S02]  /*52b0*/  IMAD.MOV.U32 R53, RZ, RZ, R71 ;  /* 0x000000ffff357224 */ /* 0x000fe400078e0047 */
[----:B------:R-:W-:Y:S01]  /*52c0*/  FADD.FTZ R27, R52, R27 ;  /* 0x0000001b341b7221 */ /* 0x000fe20000010000 */
[----:B------:R0:W-:Y:S03]  /*52d0*/  MUFU.EX2 R31, R51 ;  /* 0x00000033001f7308 */ /* 0x0001e60000000800 */
[----:B------:R-:W-:-:S05]  /*52e0*/  FADD.FTZ R30, R20, R27 ;  /* 0x0000001b141e7221 */ /* 0x000fca0000010000 */
[----:B------:R-:W2:Y:S01]  /*52f0*/  MUFU.EX2 R14, R14 ;  /* 0x0000000e000e7308 */ /* 0x000ea20000000800 */
[--C-:B0-----:R-:W-:Y:S01]  /*5300*/  FFMA.FTZ R51, R32, UR11, -R38.reuse ;  /* 0x0000000b20337c23 */ /* 0x101fe20008010826 */
[----:B------:R-:W-:Y:S01]  /*5310*/  FADD.FTZ R32, R10, R25 ;  /* 0x000000190a207221 */ /* 0x000fe20000010000 */
[--C-:B------:R-:W-:Y:S01]  /*5320*/  FFMA.FTZ R25, R29, UR11, -R38.reuse ;  /* 0x0000000b1d197c23 */ /* 0x100fe20008010826 */
[----:B------:R-:W-:Y:S02]  /*5330*/  FFMA.FTZ R38, R87, UR11, -R38 ;  /* 0x0000000b57267c23 */ /* 0x000fe40008010826 */
[----:B------:R-:W-:Y:S02]  /*5340*/  FADD.FTZ R32, R89, R32 ;  /* 0x0000002059207221 */ /* 0x000fe40000010000 */
[----:B------:R-:W0:Y:S02]  /*5350*/  MUFU.EX2 R67, R67 ;  /* 0x0000004300437308 */ /* 0x000e240000000800 */
[----:B---3--:R-:W-:Y:S01]  /*5360*/  FADD.FTZ R63, R9, R32 ;  /* 0x00000020093f7221 */ /* 0x008fe20000010000 */
[----:B-1----:R-:W-:-:S03]  /*5370*/  F2FP.F16.F32.PACK_AB R9, R64, R9 ;  /* 0x000000094009723e */ /* 0x002fc600000000ff */
[----:B------:R-:W-:Y:S01]  /*5380*/  FADD.FTZ R63, R64, R63 ;  /* 0x0000003f403f7221 */ /* 0x000fe20000010000 */
[----:B------:R-:W-:Y:S01]  /*5390*/  IMAD.MOV.U32 R64, RZ, RZ, R71 ;  /* 0x000000ffff407224 */ /* 0x000fe200078e0047 */
[----:B------:R-:W1:Y:S08]  /*53a0*/  MUFU.EX2 R13, R13 ;  /* 0x0000000d000d7308 */ /* 0x000e700000000800 */
[----:B------:R-:W3:Y:S08]  /*53b0*/  MUFU.EX2 R80, R80 ;  /* 0x0000005000507308 */ /* 0x000ef00000000800 */
[----:B------:R-:W4:Y:S08]  /*53c0*/  MUFU.EX2 R44, R44 ;  /* 0x0000002c002c7308 */ /* 0x000f300000000800 */
[----:B------:R2:W-:Y:S08]  /*53d0*/  MUFU.EX2 R29, R24 ;  /* 0x00000018001d7308 */ /* 0x0005f00000000800 */
[----:B------:R-:W5:Y:S01]  /*53e0*/  MUFU.EX2 R45, R45 ;  /* 0x0000002d002d7308 */ /* 0x000f620000000800 */
[----:B--2---:R-:W-:-:S04]  /*53f0*/  FADD.FTZ R24, R14, R63 ;  /* 0x0000003f0e187221 */ /* 0x004fc80000010000 */
[----:B0-----:R-:W-:-:S03]  /*5400*/  FADD.FTZ R24, R67, R24 ;  /* 0x0000001843187221 */ /* 0x001fc60000010000 */
[----:B------:R-:W0:Y:S01]  /*5410*/  MUFU.EX2 R35, R35 ;  /* 0x0000002300237308 */ /* 0x000e220000000800 */
[----:B-1----:R-:W-:Y:S01]  /*5420*/  FADD.FTZ R63, R13, R24 ;  /* 0x000000180d3f7221 */ /* 0x002fe20000010000 */
[----:B---3--:R-:W-:-:S03]  /*5430*/  F2FP.F16.F32.PACK_AB R13, R80, R13 ;  /* 0x0000000d500d723e */ /* 0x008fc600000000ff */
[----:B------:R-:W-:-:S03]  /*5440*/  FADD.FTZ R63, R80, R63 ;  /* 0x0000003f503f7221 */ /* 0x000fc60000010000 */
[----:B------:R-:W1:Y:S01]  /*5450*/  MUFU.EX2 R68, R68 ;  /* 0x0000004400447308 */ /* 0x000e620000000800 */
[----:B----4-:R-:W-:Y:S01]  /*5460*/  FADD.FTZ R10, R44, R63 ;  /* 0x0000003f2c0a7221 */ /* 0x010fe20000010000 */
[----:B------:R-:W-:-:S03]  /*5470*/  IMAD.MOV.U32 R63, RZ, RZ, R71 ;  /* 0x000000ffff3f7224 */ /* 0x000fc600078e0047 */
[----:B-----5:R-:W-:Y:S01]  /*5480*/  FADD.FTZ R24, R45, R10 ;  /* 0x0000000a2d187221 */ /* 0x020fe20000010000 */
[----:B------:R-:W-:Y:S01]  /*5490*/  F2FP.F16.F32.PACK_AB R10, R66, R11 ;  /* 0x0000000b420a723e */ /* 0x000fe200000000ff */
[--C-:B------:R-:W-:Y:S01]  /*54a0*/  IMAD.MOV.U32 R66, RZ, RZ, R71.reuse ;  /* 0x000000ffff427224 */ /* 0x100fe200078e0047 */
[----:B------:R-:W2:Y:S01]  /*54b0*/  MUFU.EX2 R21, R21 ;  /* 0x0000001500157308 */ /* 0x000ea20000000800 */
[----:B0-----:R-:W-:Y:S01]  /*54c0*/  FADD.FTZ R27, R35, R24 ;  /* 0x00000018231b7221 */ /* 0x001fe20000010000 */
[----:B------:R-:W-:Y:S01]  /*54d0*/  F2FP.F16.F32.PACK_AB R11, R67, R14 ;  /* 0x0000000e430b723e */ /* 0x000fe200000000ff */
[----:B------:R-:W-:-:S04]  /*54e0*/  IMAD.MOV.U32 R67, RZ, RZ, R71 ;  /* 0x000000ffff437224 */ /* 0x000fc800078e0047 */
[----:B------:R0:W-:Y:S01]  /*54f0*/  STSM.16.M88.4 [R2+0x27300], R8 ;  /* 0x0273000802007844 */ /* 0x0001e20000000200 */
[----:B------:R-:W3:Y:S01]  /*5500*/  MUFU.EX2 R58, R58 ;  /* 0x0000003a003a7308 */ /* 0x000ee20000000800 */
[----:B-1----:R-:W-:-:S07]  /*5510*/  FADD.FTZ R14, R68, R27 ;  /* 0x0000001b440e7221 */ /* 0x002fce0000010000 */
[----:B------:R-:W-:Y:S01]  /*5520*/  MUFU.EX2 R28, R42 ;  /* 0x0000002a001c7308 */ /* 0x000fe20000000800 */
[----:B--2---:R-:W-:Y:S01]  /*5530*/  FADD.FTZ R27, R21, R14 ;  /* 0x0000000e151b7221 */ /* 0x004fe20000010000 */
[----:B------:R-:W-:Y:S01]  /*5540*/  F2FP.F16.F32.PACK_AB R14, R52, R15 ;  /* 0x0000000f340e723e */ /* 0x000fe200000000ff */
[----:B------:R-:W-:Y:S01]  /*5550*/  IMAD.MOV.U32 R52, RZ, RZ, R71 ;  /* 0x000000ffff347224 */ /* 0x000fe200078e0047 */
[----:B------:R-:W-:Y:S02]  /*5560*/  F2FP.F16.F32.PACK_AB R15, R45, R44 ;  /* 0x0000002c2d0f723e */ /* 0x000fe400000000ff */
[----:B0-----:R-:W-:Y:S02]  /*5570*/  F2FP.F16.F32.PACK_AB R9, R31, R0 ;  /* 0x000000001f09723e */ /* 0x001fe400000000ff */
[----:B------:R0:W-:Y:S01]  /*5580*/  MUFU.EX2 R42, R59 ;  /* 0x0000003b002a7308 */ /* 0x0001e20000000800 */
[----:B---3--:R-:W-:Y:S01]  /*5590*/  FADD.FTZ R27, R58, R27 ;  /* 0x0000001b3a1b7221 */ /* 0x008fe20000010000 */
[----:B------:R1:W-:Y:S01]  /*55a0*/  STSM.16.M88.4 [R2+0x28b00], R12 ;  /* 0x028b000c02007844 */ /* 0x0003e20000000200 */
[----:B------:R-:W-:-:S02]  /*55b0*/  F2FP.F16.F32.PACK_AB R8, R56, R37 ;  /* 0x000000253808723e */ /* 0x000fc400000000ff */
[----:B------:R-:W-:-:S03]  /*55c0*/  F2FP.F16.F32.PACK_AB R10, R60, R39 ;  /* 0x000000273c0a723e */ /* 0x000fc600000000ff */
[----:B------:R-:W2:Y:S01]  /*55d0*/  MUFU.EX2 R41, R41 ;  /* 0x0000002900297308 */ /* 0x000ea20000000800 */
[----:B0-----:R-:W-:-:S04]  /*55e0*/  FADD.FTZ R59, R57, R30 ;  /* 0x0000001e393b7221 */ /* 0x001fc80000010000 */
[----:B------:R-:W-:Y:S01]  /*55f0*/  FADD.FTZ R24, R26, R59 ;  /* 0x0000003b1a187221 */ /* 0x000fe20000010000 */
[C---:B------:R-:W-:Y:S01]  /*5600*/  F2FP.F16.F32.PACK_AB R26, R55.reuse, R26 ;  /* 0x0000001a371a723e */ /* 0x040fe200000000ff */
[--C-:B------:R-:W-:Y:S01]  /*5610*/  IMAD.MOV.U32 R59, RZ, RZ, R71.reuse ;  /* 0x000000ffff3b7224 */ /* 0x100fe200078e0047 */
[----:B------:R-:W0:Y:S01]  /*5620*/  MUFU.EX2 R40, R40 ;  /* 0x0000002800287308 */ /* 0x000e220000000800 */
[----:B------:R-:W-:Y:S01]  /*5630*/  FADD.FTZ R24, R55, R24 ;  /* 0x0000001837187221 */ /* 0x000fe20000010000 */
[----:B------:R-:W-:-:S03]  /*5640*/  IMAD.MOV.U32 R55, RZ, RZ, R71 ;  /* 0x000000ffff377224 */ /* 0x000fc600078e0047 */
[----:B------:R-:W-:Y:S01]  /*5650*/  FADD.FTZ R45, R37, R24 ;  /* 0x00000018252d7221 */ /* 0x000fe20000010000 */
[----:B------:R-:W-:Y:S01]  /*5660*/  FADD.FTZ R24, R0, R27 ;  /* 0x0000001b00187221 */ /* 0x000fe20000010000 */
[----:B------:R-:W-:Y:S01]  /*5670*/  IMAD.MOV.U32 R37, RZ, RZ, R71 ;  /* 0x000000ffff257224 */ /* 0x000fe200078e0047 */
[----:B------:R3:W4:Y:S01]  /*5680*/  MUFU.EX2 R32, R50 ;  /* 0x0000003200207308 */ /* 0x0007220000000800 */
[----:B------:R-:W-:Y:S01]  /*5690*/  FADD.FTZ R44, R56, R45 ;  /* 0x0000002d382c7221 */ /* 0x000fe20000010000 */
[----:B--2---:R-:W-:Y:S01]  /*56a0*/  F2FP.F16.F32.PACK_AB R11, R28, R41 ;  /* 0x000000291c0b723e */ /* 0x004fe200000000ff */
[--C-:B------:R-:W-:Y:S02]  /*56b0*/  IMAD.MOV.U32 R56, RZ, RZ, R71.reuse ;  /* 0x000000ffff387224 */ /* 0x100fe400078e0047 */
[----:B------:R-:W-:Y:S01]  /*56c0*/  FADD.FTZ R27, R39, R44 ;  /* 0x0000002c271b7221 */ /* 0x000fe20000010000 */
[----:B------:R-:W-:Y:S02]  /*56d0*/  IMAD.MOV.U32 R44, RZ, RZ, R71 ;  /* 0x000000ffff2c7224 */ /* 0x000fe400078e0047 */
[----:B------:R-:W2:Y:S01]  /*56e0*/  MUFU.EX2 R49, R49 ;  /* 0x0000003100317308 */ /* 0x000ea20000000800 */
[----:B---3--:R-:W-:Y:S01]  /*56f0*/  FADD.FTZ R50, R31, R24 ;  /* 0x000000181f327221 */ /* 0x008fe20000010000 */
[----:B------:R-:W-:Y:S01]  /*5700*/  FADD.FTZ R27, R60, R27 ;  /* 0x0000001b3c1b7221 */ /* 0x000fe20000010000 */
[----:B------:R-:W-:Y:S01]  /*5710*/  F2FP.F16.F32.PACK_AB R24, R57, R20 ;  /* 0x000000143918723e */ /* 0x000fe200000000ff */
[----:B------:R-:W-:-:S02]  /*5720*/  IMAD.MOV.U32 R60, RZ, RZ, R71 ;  /* 0x000000ffff3c7224 */ /* 0x000fc400078e0047 */
[----:B------:R-:W-:Y:S01]  /*5730*/  FADD.FTZ R45, R41, R50 ;  /* 0x00000032292d7221 */ /* 0x000fe20000010000 */
[----:B0-----:R-:W-:Y:S01]  /*5740*/  FADD.FTZ R6, R40, R27 ;  /* 0x0000001b28067221 */ /* 0x001fe20000010000 */
[----:B------:R-:W-:Y:S01]  /*5750*/  F2FP.F16.F32.PACK_AB R27, R58, R21 ;  /* 0x000000153a1b723e */ /* 0x000fe200000000ff */
[----:B------:R-:W0:Y:S01]  /*5760*/  MUFU.EX2 R43, R43 ;  /* 0x0000002b002b7308 */ /* 0x000e220000000800 */
[----:B------:R-:W-:Y:S01]  /*5770*/  FADD.FTZ R4, R28, R45 ;  /* 0x0000002d1c047221 */ /* 0x000fe20000010000 */
[--C-:B------:R-:W-:Y:S02]  /*5780*/  IMAD.MOV.U32 R58, RZ, RZ, R71.reuse ;  /* 0x000000ffff3a7224 */ /* 0x100fe400078e0047 */
[--C-:B------:R-:W-:Y:S02]  /*5790*/  IMAD.MOV.U32 R57, RZ, RZ, R71.reuse ;  /* 0x000000ffff397224 */ /* 0x100fe400078e0047 */
[----:B------:R-:W-:Y:S01]  /*57a0*/  FADD.FTZ R5, R29, R4 ;  /* 0x000000041d057221 */ /* 0x000fe20000010000 */
[----:B------:R-:W-:Y:S01]  /*57b0*/  IMAD.MOV.U32 R50, RZ, RZ, R71 ;  /* 0x000000ffff327224 */ /* 0x000fe200078e0047 */
[----:B------:R-:W3:Y:S02]  /*57c0*/  MUFU.EX2 R51, R51 ;  /* 0x0000003300337308 */ /* 0x000ee40000000800 */
[----:B----4-:R-:W-:Y:S01]  /*57d0*/  FADD.FTZ R5, R32, R5 ;  /* 0x0000000520057221 */ /* 0x010fe20000010000 */
[----:B--2---:R-:W-:Y:S01]  /*57e0*/  FADD.FTZ R6, R49, R6 ;  /* 0x0000000631067221 */ /* 0x004fe20000010000 */
[----:B------:R-:W-:-:S02]  /*57f0*/  IMAD.MOV.U32 R45, RZ, RZ, R71 ;  /* 0x000000ffff2d7224 */ /* 0x000fc400078e0047 */
[----:B------:R-:W-:Y:S01]  /*5800*/  FADD.FTZ R0, R42, R5 ;  /* 0x000000052a007221 */ /* 0x000fe20000010000 */
[--C-:B------:R-:W-:Y:S01]  /*5810*/  IMAD.MOV.U32 R41, RZ, RZ, R71.reuse ;  /* 0x000000ffff297224 */ /* 0x100fe200078e0047 */
[----:B------:R-:W2:Y:S01]  /*5820*/  MUFU.EX2 R70, R70 ;  /* 0x0000004600467308 */ /* 0x000ea20000000800 */
[----:B0-----:R-:W-:Y:S01]  /*5830*/  FADD.FTZ R7, R43, R6 ;  /* 0x000000062b077221 */ /* 0x001fe20000010000 */
[--C-:B------:R-:W-:Y:S02]  /*5840*/  IMAD.MOV.U32 R39, RZ, RZ, R71.reuse ;  /* 0x000000ffff277224 */ /* 0x100fe400078e0047 */
[--C-:B------:R-:W-:Y:S02]  /*5850*/  IMAD.MOV.U32 R31, RZ, RZ, R71.reuse ;  /* 0x000000ffff1f7224 */ /* 0x100fe400078e0047 */
[----:B------:R-:W-:Y:S02]  /*5860*/  IMAD.MOV.U32 R28, RZ, RZ, R71 ;  /* 0x000000ffff1c7224 */ /* 0x000fe400078e0047 */
[----:B------:R-:W0:Y:S01]  /*5870*/  MUFU.EX2 R33, R33 ;  /* 0x0000002100217308 */ /* 0x000e220000000800 */
[----:B---3--:R-:W-:-:S07]  /*5880*/  FADD.FTZ R0, R51, R0 ;  /* 0x0000000033007221 */ /* 0x008fce0000010000 */
[----:B------:R-:W3:Y:S01]  /*5890*/  MUFU.EX2 R47, R47 ;  /* 0x0000002f002f7308 */ /* 0x000ee20000000800 */
[C---:B--2---:R-:W-:Y:S01]  /*58a0*/  FADD.FTZ R4, R70.reuse, R7 ;  /* 0x0000000746047221 */ /* 0x044fe20000010000 */
[----:B------:R-:W-:Y:S01]  /*58b0*/  F2FP.F16.F32.PACK_AB R6, R70, R43 ;  /* 0x0000002b4606723e */ /* 0x000fe200000000ff */
[--C-:B------:R-:W-:Y:S02]  /*58c0*/  IMAD.MOV.U32 R70, RZ, RZ, R71.reuse ;  /* 0x000000ffff467224 */ /* 0x100fe400078e0047 */
[----:B------:R-:W-:-:S03]  /*58d0*/  IMAD.MOV.U32 R43, RZ, RZ, R71 ;  /* 0x000000ffff2b7224 */ /* 0x000fc600078e0047 */
[----:B------:R-:W2:Y:S01]  /*58e0*/  MUFU.EX2 R34, R34 ;  /* 0x0000002200227308 */ /* 0x000ea20000000800 */
[----:B0-----:R-:W-:-:S07]  /*58f0*/  FADD.FTZ R7, R33, R0 ;  /* 0x0000000021077221 */ /* 0x001fce0000010000 */
[----:B------:R-:W1:Y:S01]  /*5900*/  MUFU.EX2 R72, R72 ;  /* 0x0000004800487308 */ /* 0x000e620000000800 */
[----:B---3--:R-:W-:Y:S01]  /*5910*/  FADD.FTZ R5, R47, R4 ;  /* 0x000000042f057221 */ /* 0x008fe20000010000 */
[----:B------:R-:W-:Y:S01]  /*5920*/  F2FP.F16.F32.PACK_AB R4, R49, R40 ;  /* 0x000000283104723e */ /* 0x000fe200000000ff */
[--C-:B------:R-:W-:Y:S02]  /*5930*/  IMAD.MOV.U32 R49, RZ, RZ, R71.reuse ;  /* 0x000000ffff317224 */ /* 0x100fe400078e0047 */
[----:B------:R-:W-:-:S03]  /*5940*/  IMAD.MOV.U32 R40, RZ, RZ, R71 ;  /* 0x000000ffff287224 */ /* 0x000fc600078e0047 */
[----:B------:R0:W3:Y:S01]  /*5950*/  MUFU.EX2 R30, R25 ;  /* 0x00000019001e7308 */ /* 0x0000e20000000800 */
[----:B--2---:R-:W-:-:S07]  /*5960*/  FADD.FTZ R7, R34, R7 ;  /* 0x0000000722077221 */ /* 0x004fce0000010000 */
[----:B------:R-:W2:Y:S01]  /*5970*/  MUFU.EX2 R48, R48 ;  /* 0x0000003000307308 */ /* 0x000ea20000000800 */
[----:B-1----:R-:W-:Y:S01]  /*5980*/  FADD.FTZ R15, R72, R5 ;  /* 0x00000005480f7221 */ /* 0x002fe20000010000 */
[----:B0-----:R-:W-:Y:S01]  /*5990*/  F2FP.F16.F32.PACK_AB R25, R68, R35 ;  /* 0x000000234419723e */ /* 0x001fe200000000ff */
[--C-:B------:R-:W-:Y:S01]  /*59a0*/  IMAD.MOV.U32 R68, RZ, RZ, R71.reuse ;  /* 0x000000ffff447224 */ /* 0x100fe200078e0047 */
[----:B------:R-:W-:Y:S01]  /*59b0*/  F2FP.F16.F32.PACK_AB R5, R32, R29 ;  /* 0x0000001d2005723e */ /* 0x000fe200000000ff */
[----:B------:R-:W-:Y:S02]  /*59c0*/  IMAD.MOV.U32 R35, RZ, RZ, R71 ;  /* 0x000000ffff237224 */ /* 0x000fe400078e0047 */
[----:B------:R0:W-:Y:S01]  /*59d0*/  STSM.16.M88.4 [R2+0x2a300], R24 ;  /* 0x02a3001802007844 */ /* 0x0001e20000000200 */
[----:B------:R-:W1:Y:S01]  /*59e0*/  MUFU.EX2 R73, R73 ;  /* 0x0000004900497308 */ /* 0x000e620000000800 */
[----:B---3--:R-:W-:Y:S01]  /*59f0*/  FADD.FTZ R12, R30, R7 ;  /* 0x000000071e0c7221 */ /* 0x008fe20000010000 */
[----:B------:R-:W-:Y:S01]  /*5a00*/  F2FP.F16.F32.PACK_AB R7, R51, R42 ;  /* 0x0000002a3307723e */ /* 0x000fe200000000ff */
[----:B------:R3:W-:Y:S01]  /*5a10*/  STSM.16.M88.4 [R2+0x2bb00], R8 ;  /* 0x02bb000802007844 */ /* 0x0007e20000000200 */
[----:B------:R-:W-:-:S02]  /*5a20*/  IMAD.MOV.U32 R51, RZ, RZ, R71 ;  /* 0x000000ffff337224 */ /* 0x000fc400078e0047 */
[----:B------:R-:W-:Y:S01]  /*5a30*/  IMAD.MOV.U32 R42, RZ, RZ, R71 ;  /* 0x000000ffff2a7224 */ /* 0x000fe200078e0047 */
[----:B------:R4:W-:Y:S01]  /*5a40*/  STSM.16.M88.4 [R2+0x2d300], R4 ;  /* 0x02d3000402007844 */ /* 0x0009e20000000200 */
[----:B------:R-:W5:Y:S01]  /*5a50*/  MUFU.EX2 R61, R61 ;  /* 0x0000003d003d7308 */ /* 0x000f620000000800 */
[----:B--2---:R-:W-:Y:S01]  /*5a60*/  FADD.FTZ R0, R48, R15 ;  /* 0x0000000f30007221 */ /* 0x004fe20000010000 */
[--C-:B------:R-:W-:Y:S02]  /*5a70*/  IMAD.MOV.U32 R32, RZ, RZ, R71.reuse ;  /* 0x000000ffff207224 */ /* 0x100fe400078e0047 */
[--C-:B------:R-:W-:Y:S02]  /*5a80*/  IMAD.MOV.U32 R29, RZ, RZ, R71.reuse ;  /* 0x000000ffff1d7224 */ /* 0x100fe400078e0047 */
[--C-:B0-----:R-:W-:Y:S02]  /*5a90*/  IMAD.MOV.U32 R27, RZ, RZ, R71.reuse ;  /* 0x000000ffff1b7224 */ /* 0x101fe400078e0047 */
[----:B------:R-:W0:Y:S01]  /*5aa0*/  MUFU.EX2 R76, R76 ;  /* 0x0000004c004c7308 */ /* 0x000e220000000800 */
[----:B-1----:R-:W-:Y:S01]  /*5ab0*/  FADD.FTZ R15, R73, R12 ;  /* 0x0000000c490f7221 */ /* 0x002fe20000010000 */
[--C-:B------:R-:W-:Y:S01]  /*5ac0*/  IMAD.MOV.U32 R26, RZ, RZ, R71.reuse ;  /* 0x000000ffff1a7224 */ /* 0x100fe200078e0047 */
[----:B---3--:R-:W-:Y:S01]  /*5ad0*/  F2FP.F16.F32.PACK_AB R8, R72, R47 ;  /* 0x0000002f4808723e */ /* 0x008fe200000000ff */
[--C-:B------:R-:W-:Y:S01]  /*5ae0*/  IMAD.MOV.U32 R47, RZ, RZ, R71.reuse ;  /* 0x000000ffff2f7224 */ /* 0x100fe200078e0047 */
[----:B------:R-:W-:Y:S01]  /*5af0*/  F2FP.F16.F32.PACK_AB R9, R34, R33 ;  /* 0x000000212209723e */ /* 0x000fe200000000ff */
[----:B------:R-:W-:-:S02]  /*5b00*/  IMAD.MOV.U32 R34, RZ, RZ, R71 ;  /* 0x000000ffff227224 */ /* 0x000fc400078e0047 */
[----:B------:R-:W1:Y:S01]  /*5b10*/  MUFU.EX2 R46, R46 ;  /* 0x0000002e002e7308 */ /* 0x000e620000000800 */
[C---:B-----5:R-:W-:Y:S01]  /*5b20*/  FADD.FTZ R11, R61.reuse, R0 ;  /* 0x000000003d0b7221 */ /* 0x060fe20000010000 */
[----:B------:R-:W-:Y:S01]  /*5b30*/  F2FP.F16.F32.PACK_AB R10, R61, R48 ;  /* 0x000000303d0a723e */ /* 0x000fe200000000ff */
[--C-:B------:R-:W-:Y:S02]  /*5b40*/  IMAD.MOV.U32 R61, RZ, RZ, R71.reuse ;  /* 0x000000ffff3d7224 */ /* 0x100fe400078e0047 */
[--C-:B------:R-:W-:Y:S02]  /*5b50*/  IMAD.MOV.U32 R48, RZ, RZ, R71.reuse ;  /* 0x000000ffff307224 */ /* 0x100fe400078e0047 */
[----:B------:R-:W-:Y:S01]  /*5b60*/  IMAD.MOV.U32 R33, RZ, RZ, R71 ;  /* 0x000000ffff217224 */ /* 0x000fe200078e0047 */
[----:B------:R-:W2:Y:S01]  /*5b70*/  MUFU.EX2 R13, R77 ;  /* 0x0000004d000d7308 */ /* 0x000ea20000000800 */
[----:B0-----:R-:W-:Y:S01]  /*5b80*/  FADD.FTZ R14, R76, R15 ;  /* 0x0000000f4c0e7221 */ /* 0x001fe20000010000 */
[----:B------:R-:W-:-:S02]  /*5b90*/  IMAD.MOV.U32 R25, RZ, RZ, R71 ;  /* 0x000000ffff197224 */ /* 0x000fc400078e0047 */
[----:B------:R-:W-:-:S04]  /*5ba0*/  IMAD.MOV.U32 R24, RZ, RZ, R71 ;  /* 0x000000ffff187224 */ /* 0x000fc800078e0047 */
[----:B------:R-:W0:Y:S01]  /*5bb0*/  MUFU.EX2 R69, R69 ;  /* 0x0000004500457308 */ /* 0x000e220000000800 */
[----:B-1----:R-:W-:Y:S01]  /*5bc0*/  FADD.FTZ R0, R46, R11 ;  /* 0x0000000b2e007221 */ /* 0x002fe20000010000 */
[----:B------:R-:W-:Y:S01]  /*5bd0*/  F2FP.F16.F32.PACK_AB R11, R73, R30 ;  /* 0x0000001e490b723e */ /* 0x000fe200000000ff */
[----:B------:R-:W-:-:S04]  /*5be0*/  IMAD.MOV.U32 R30, RZ, RZ, R71 ;  /* 0x000000ffff1e7224 */ /* 0x000fc800078e0047 */
[----:B------:R1:W-:Y:S01]  /*5bf0*/  STSM.16.M88.4 [R2+0x2eb00], R8 ;  /* 0x02eb000802007844 */ /* 0x0003e20000000200 */
[----:B------:R-:W-:Y:S01]  /*5c00*/  MUFU.EX2 R3, R3 ;  /* 0x0000000300037308 */ /* 0x000fe20000000800 */
[C---:B--2---:R-:W-:Y:S01]  /*5c10*/  FADD.FTZ R20, R13.reuse, R14 ;  /* 0x0000000e0d147221 */ /* 0x044fe20000010000 */
[----:B------:R-:W-:-:S06]  /*5c20*/  F2FP.F16.F32.PACK_AB R13, R13, R76 ;  /* 0x0000004c0d0d723e */ /* 0x000fcc00000000ff */
[----:B------:R-:W2:Y:S01]  /*5c30*/  MUFU.EX2 R36, R36 ;  /* 0x0000002400247308 */ /* 0x000ea20000000800 */
[C---:B0-----:R-:W-:Y:S01]  /*5c40*/  F2FP.F16.F32.PACK_AB R12, R69.reuse, R46 ;  /* 0x0000002e450c723e */ /* 0x041fe200000000ff */
[----:B------:R-:W-:Y:S01]  /*5c50*/  FADD.FTZ R0, R69, R0 ;  /* 0x0000000045007221 */ /* 0x000fe20000010000 */
[--C-:B------:R-:W-:Y:S02]  /*5c60*/  IMAD.MOV.U32 R69, RZ, RZ, R71.reuse ;  /* 0x000000ffff457224 */ /* 0x100fe400078e0047 */
[----:B------:R-:W-:-:S03]  /*5c70*/  IMAD.MOV.U32 R46, RZ, RZ, R71 ;  /* 0x000000ffff2e7224 */ /* 0x000fc600078e0047 */
[----:B------:R-:W-:Y:S08]  /*5c80*/  MUFU.EX2 R85, R85 ;  /* 0x0000005500557308 */ /* 0x000ff00000000800 */
[----:B------:R-:W0:Y:S01]  /*5c90*/  MUFU.EX2 R38, R38 ;  /* 0x0000002600267308 */ /* 0x000e220000000800 */
[----:B--2---:R-:W-:Y:S01]  /*5ca0*/  F2FP.F16.F32.PACK_AB R14, R36, R3 ;  /* 0x00000003240e723e */ /* 0x004fe200000000ff */
[----:B------:R-:W-:-:S04]  /*5cb0*/  FADD.FTZ R3, R3, R0 ;  /* 0x0000000003037221 */ /* 0x000fc80000010000 */
[----:B----4-:R-:W-:Y:S01]  /*5cc0*/  FADD.FTZ R5, R36, R3 ;  /* 0x0000000324057221 */ /* 0x010fe20000010000 */
[----:B------:R-:W-:Y:S01]  /*5cd0*/  IMAD.MOV.U32 R36, RZ, RZ, R71 ;  /* 0x000000ffff247224 */ /* 0x000fe200078e0047 */
[----:B0-----:R-:W-:Y:S01]  /*5ce0*/  F2FP.F16.F32.PACK_AB R15, R38, R85 ;  /* 0x00000055260f723e */ /* 0x001fe200000000ff */
[----:B------:R-:W-:-:S04]  /*5cf0*/  FADD.FTZ R85, R85, R20 ;  /* 0x0000001455557221 */ /* 0x000fc80000010000 */
[----:B------:R1:W-:Y:S01]  /*5d00*/  STSM.16.M88.4 [R2+0x30300], R12 ;  /* 0x0303000c02007844 */ /* 0x0003e20000000200 */
[----:B------:R-:W-:Y:S01]  /*5d10*/  FADD.FTZ R4, R38, R85 ;  /* 0x0000005526047221 */ /* 0x000fe20000010000 */
[----:B------:R-:W-:Y:S01]  /*5d20*/  IMAD.MOV.U32 R38, RZ, RZ, R71 ;  /* 0x000000ffff267224 */ /* 0x000fe200078e0047 */
[----:B------:R0:W-:Y:S06]  /*5d30*/  MEMBAR.ALL.CTA ;  /* 0x0000000000007992 */ /* 0x0001ec0000008000 */
[----:B0-----:R-:W0:Y:S02]  /*5d40*/  FENCE.VIEW.ASYNC.S ;  /* 0x00000000000073c6 */ /* 0x001e240000000000 */
[----:B0-----:R-:W-:Y:S01]  /*5d50*/  NOP ;  /* 0x0000000000007918 */ /* 0x001fe20000000000 */
[----:B------:R-:W-:Y:S05]  /*5d60*/  @!P2 BRA `(.L_x_182) ;  /* 0x000000400088a947 */ /* 0x000fea0003800000 */
[----:B------:R-:W-:Y:S01]  /*5d70*/  IMAD.MOV.U32 R0, RZ, RZ, R74 ;  /* 0x000000ffff007224 */ /* 0x000fe200078e004a */
[----:B------:R-:W-:Y:S01]  /*5d80*/  CS2R R70, SRZ ;  /* 0x0000000000467805 */ /* 0x000fe2000001ff00 */
[----:B------:R-:W-:Y:S01]  /*5d90*/  IMAD.MOV.U32 R3, RZ, RZ, R114 ;  /* 0x000000ffff037224 */ /* 0x000fe200078e0072 */
        /* <DEDUP_REMOVED lines=22> */
[----:B------:R-:W-:Y:S01]  /*5f00*/  CS2R R24, SRZ ;  /* 0x0000000000187805 */ /* 0x000fe2000001ff00 */
[----:B------:R-:W-:Y:S01]  /*5f10*/  UMOV UR38, UR39 ;  /* 0x0000002700267c82 */ /* 0x000fe20008000000 */
[----:B------:R-:W-:Y:S01]  /*5f20*/  UMOV UR7, UR36 ;  /* 0x0000002400077c82 */ /* 0x000fe20008000000 */
[----:B------:R-:W-:-:S05]  /*5f30*/  ULDC UR5, c[0x0][0x9d8] ;  /* 0x0002760000057ab9 */ /* 0x000fca0000000800 */
.L_x_191:
[----:B------:R-:W-:Y:S01]  /*5f40*/  R2UR UR4, R17 ;  /* 0x00000000110472ca */ /* 0x000fe200000e0000 */
[----:B------:R-:W-:-:S04]  /*5f50*/  UIADD3 UR36, UR7, 0x1, URZ ;  /* 0x0000000107247890 */ /* 0x000fc8000fffe03f */
[----:B------:R-:W-:-:S04]  /*5f60*/  UISETP.NE.AND UP0, UPT, UR36, 0x2, UPT ;  /* 0x000000022400788c */ /* 0x000fc8000bf05270 */
[----:B------:R-:W-:Y:S02]  /*5f70*/  USEL UR39, URZ, 0x1, UP0 ;  /* 0x000000013f277887 */ /* 0x000fe40008000000 */
[----:B------:R-:W-:Y:S02]  /*5f80*/  USEL UR36, UR36, URZ, UP0 ;  /* 0x0000003f24247287 */ /* 0x000fe40008000000 */
[----:B------:R-:W-:Y:S01]  /*5f90*/  ISETP.NE.AND P3, PT, RZ, UR4, PT ;  /* 0x00000004ff007c0c */ /* 0x000fe2000bf65270 */
[----:B------:R-:W-:-:S12]  /*5fa0*/  ULOP3.LUT UR39, UR38, UR39, URZ, 0x3c, !UPT ;  /* 0x0000002726277292 */ /* 0x000fd8000f8e3c3f */
[----:B0-----:R-:W-:Y:S05]  /*5fb0*/  @P3 BRA `(.L_x_183) ;  /* 0x00000000002c3947 */ /* 0x001fea0003800000 */
[----:B------:R-:W-:Y:S05]  /*5fc0*/  @!P0 BRA `(.L_x_184) ;  /* 0x0000000000048947 */ /* 0x000fea0003800000 */
[----:B------:R-:W-:Y:S01]  /*5fd0*/  BPT.TRAP 0x1 ;  /* 0x000000040000795c */ /* 0x000fe20000300000 */
.L_x_184:
[----:B------:R-:W-:Y:S01]  /*5fe0*/  ULEA UR4, UR36, UR37, 0x3 ;  /* 0x0000002524047291 */ /* 0x000fe2000f8e183f */
[----:B------:R-:W-:-:S05]  /*5ff0*/  IMAD.U32 R6, RZ, RZ, UR39 ;  /* 0x00000027ff067e24 */ /* 0x000fca000f8e00ff */
[----:B------:R-:W-:-:S04]  /*6000*/  SHF.L.U32 R6, R6, 0x1f, RZ ;  /* 0x0000001f06067819 */ /* 0x000fc800000006ff */
[----:B------:R0:W2:Y:S01]  /*6010*/  SYNCS.PHASECHK.TRANS64.TRYWAIT P2, [UR4+0x31c30], R6 ;  /* 0x031c3006ff0075a7 */ /* 0x0000a20008040144 */
[----:B------:R-:W-:Y:S05]  /*6020*/  @!P0 BRA `(.L_x_185) ;  /* 0x0000000000048947 */ /* 0x000fea0003800000 */
[----:B------:R-:W-:Y:S01]  /*6030*/  BPT.TRAP 0x1 ;  /* 0x000000040000795c */ /* 0x000fe20000300000 */
.L_x_185:
[----:B--2---:R-:W-:Y:S05]  /*6040*/  @P2 BRA `(.L_x_183) ;  /* 0x0000000000082947 */ /* 0x004fea0003800000 */
[----:B------:R-:W2:Y:S02]  /*6050*/  SYNCS.PHASECHK.TRANS64.TRYWAIT P2, [UR4+0x31c30], R6 ;  /* 0x031c3006ff0075a7 */ /* 0x000ea40008040144 */
[----:B--2---:R-:W-:Y:S05]  /*6060*/  @!P2 BRA `(.L_x_186) ;  /* 0x000000dc00c0a947 */ /* 0x004fea0003800000 */
.L_x_183:
[----:B--2---:R-:W2:Y:S01]  /*6070*/  S2R R7, SR_TID.X ;  /* 0x0000000000077919 */ /* 0x004ea20000002100 */
[----:B------:R-:W-:Y:S01]  /*6080*/  UIMAD UR4, UR36, 0x6c0, UR6 ;  /* 0x000006c0240478a4 */ /* 0x000fe2000f8e0206 */
[----:B------:R-:W-:Y:S01]  /*6090*/  UMOV UR31, 0x80000020 ;  /* 0x80000020001f7882 */ /* 0x000fe20000000000 */
[----:B------:R-:W-:Y:S02]  /*60a0*/  UMOV UR32, UR28 ;  /* 0x0000001c00207c82 */ /* 0x000fe40008000000 */
[----:B------:R-:W-:Y:S01]  /*60b0*/  UIADD3 UR34, UR4, 0x40, URZ ;  /* 0x0000004004227890 */ /* 0x000fe2000fffe03f */
[----:B------:R-:W-:Y:S02]  /*60c0*/  UMOV UR33, UR29 ;  /* 0x0000001d00217c82 */ /* 0x000fe40008000000 */
[----:B------:R-:W-:Y:S01]  /*60d0*/  UMOV UR30, UR4 ;  /* 0x00000004001e7c82 */ /* 0x000fe20008000000 */
[----:B------:R-:W-:Y:S01]  /*60e0*/  UMOV UR35, 0x80000020 ;  /* 0x8000002000237882 */ /* 0x000fe20000000000 */
[----:B------:R-:W-:Y:S01]  /*60f0*/  UIADD3 UR42, UR4, 0x80, URZ ;  /* 0x00000080042a7890 */ /* 0x000fe2000fffe03f */
[----:B------:R-:W-:Y:S01]  /*6100*/  UMOV UR40, UR28 ;  /* 0x0000001c00287c82 */ /* 0x000fe20008000000 */
        /* <DEDUP_REMOVED lines=15> */
[----:B--2---:R-:W-:Y:S01]  /*6200*/  SHF.R.U32.HI R7, RZ, 0x7, R7 ;  /* 0x00000007ff077819 */ /* 0x004fe20000011607 */
[----:B------:R-:W-:Y:S01]  /*6210*/  UMOV UR56, UR28 ;  /* 0x0000001c00387c82 */ /* 0x000fe20008000000 */
[----:B------:R-:W-:Y:S01]  /*6220*/  UMOV UR57, UR29 ;  /* 0x0000001d00397c82 */ /* 0x000fe20008000000 */
[----:B------:R-:W-:Y:S01]  /*6230*/  UMOV UR59, 0x80000020 ;  /* 0x80000020003b7882 */ /* 0x000fe20000000000 */
[----:B------:R-:W-:Y:S01]  /*6240*/  UIADD3 UR10, UR4, 0x2, URZ ;  /* 0x00000002040a7890 */ /* 0x000fe2000fffe03f */
[----:B0-----:R-:W-:Y:S01]  /*6250*/  VIADD R6, R7, 0x8 ;  /* 0x0000000807067836 */ /* 0x001fe20000000000 */
[----:B------:R-:W-:Y:S01]  /*6260*/  UMOV UR11, 0x80000020 ;  /* 0x80000020000b7882 */ /* 0x000fe20000000000 */
[----:B------:R-:W-:Y:S01]  /*6270*/  UIADD3 UR14, UR4, 0x202, URZ ;  /* 0x00000202040e7890 */ /* 0x000fe2000fffe03f */
[----:B------:R-:W-:-:S02]  /*6280*/  UMOV UR15, 0x80000020 ;  /* 0x80000020000f7882 */ /* 0x000fc40000000000 */
[----:B------:R0:W-:Y:S01]  /*6290*/  BAR.SYNC.DEFER_BLOCKING R6, 0x100 ;  /* 0x000400060000751d */ /* 0x0001e20000010000 */
[----:B------:R-:W-:Y:S02]  /*62a0*/  UIADD3 UR18, UR4, 0x242, URZ ;  /* 0x0000024204127890 */ /* 0x000fe4000fffe03f */
[----:B------:R-:W-:Y:S02]  /*62b0*/  UIADD3 UR22, UR4, 0x480, URZ ;  /* 0x0000048004167890 */ /* 0x000fe4000fffe03f */
[----:B------:R-:W-:Y:S01]  /*62c0*/  UIADD3 UR26, UR4, 0x482, URZ ;  /* 0x00000482041a7890 */ /* 0x000fe2000fffe03f */
[----:B------:R-:W-:Y:S01]  /*62d0*/  UMOV UR19, 0x80000020 ;  /* 0x8000002000137882 */ /* 0x000fe20000000000 */
[----:B------:R-:W-:Y:S01]  /*62e0*/  UMOV UR23, 0x80000020 ;  /* 0x8000002000177882 */ /* 0x000fe20000000000 */
[----:B------:R-:W-:Y:S01]  /*62f0*/  UMOV UR27, 0x80000020 ;  /* 0x80000020001b7882 */ /* 0x000fe20000000000 */
[----:B------:R-:W-:-:S06]  /*6300*/  WARPGROUP.ARRIVE ;  /* 0x00000000000079c5 */ /* 0x000fcc0000000000 */
[----:B------:R-:W-:Y:S01]  /*6310*/  HGMMA.64x16x16.F32 R136, gdesc[UR28], RZ, !UPT, gsb0 ;  /* 0x002000001c8879f0 */ /* 0x000fe2000c0008ff */
[----:B------:R-:W-:Y:S01]  /*6320*/  UIADD3 UR30, UR4, 0x1c0, URZ ;  /* 0x000001c0041e7890 */ /* 0x000fe2000fffe03f */
        /* <DEDUP_REMOVED lines=45> */
[----:B------:R-:W-:Y:S03]  /*6600*/  HGMMA.64x16x16.F32 R80, gdesc[UR28], RZ, !UPT, gsb0 ;  /* 0x002000001c5079f0 */ /* 0x000fe6000c0008ff */
        /* <DEDUP_REMOVED lines=267> */
.L_x_188:
[----:B------:R-:W-:Y:S01]  /*76c0*/  ULEA UR4, UR7, UR37, 0x3 ;  /* 0x0000002507047291 */ /* 0x000fe2000f8e183f */
[----:B------:R-:W-:-:S05]  /*76d0*/  IMAD.U32 R6, RZ, RZ, UR38 ;  /* 0x00000026ff067e24 */ /* 0x000fca000f8e00ff */
[----:B------:R-:W-:-:S04]  /*76e0*/  SHF.L.U32 R6, R6, 0x1f, RZ ;  /* 0x0000001f06067819 */ /* 0x000fc800000006ff */
[----:B------:R0:W2:Y:S01]  /*76f0*/  SYNCS.PHASECHK.TRANS64.TRYWAIT P2, [UR4+0x31c50], R6 ;  /* 0x031c5006ff0075a7 */ /* 0x0000a20008040144 */
[----:B------:R-:W-:Y:S05]  /*7700*/  @!P0 BRA `(.L_x_189) ;  /* 0x0000000000048947 */ /* 0x000fea0003800000 */
[----:B------:R-:W-:Y:S01]  /*7710*/  BPT.TRAP 0x1 ;  /* 0x000000040000795c */ /* 0x000fe20000300000 */
.L_x_189:
[----:B--2---:R-:W-:Y:S05]  /*7720*/  @P2 BRA `(.L_x_187) ;  /* 0x0000000000082947 */ /* 0x004fea0003800000 */
[----:B------:R-:W2:Y:S02]  /*7730*/  SYNCS.PHASECHK.TRANS64.TRYWAIT P2, [UR4+0x31c50], R6 ;  /* 0x031c5006ff0075a7 */ /* 0x000ea40008040144 */
[----:B--2---:R-:W-:Y:S05]  /*7740*/  @!P2 BRA `(.L_x_190) ;  /* 0x000000c80020a947 */ /* 0x004fea0003800000 */
.L_x_187:
[----:B------:R-:W-:Y:S01]  /*7750*/  UIADD3 UR4, UR37, 0x200, URZ ;  /* 0x0000020025047890 */ /* 0x000fe2000fffe03f */
[----:B------:R-:W-:Y:S01]  /*7760*/  WARPGROUP.ARRIVE ;  /* 0x00000000000079c5 */ /* 0x000fe20000000000 */
[----:B------:R-:W-:Y:S01]  /*7770*/  UMOV UR33, 0xc0000010 ;  /* 0xc000001000217882 */ /* 0x000fe20000000000 */
[----:B------:R-:W-:Y:S01]  /*7780*/  UMOV UR35, 0x80000020 ;  /* 0x8000002000237882 */ /* 0x000fe20000000000 */
[----:B------:R-:W-:Y:S01]  /*7790*/  USHF.R.U32.HI UR4, URZ, 0x4, UR4 ;  /* 0x000000043f047899 */ /* 0x000fe20008011604 */
[----:B0-2---:R-:W-:Y:S01]  /*77a0*/  FMUL.FTZ R6, R136, UR5 ;  /* 0x0000000588067c20 */ /* 0x005fe20008410000 */
[----:B------:R-:W-:Y:S01]  /*77b0*/  FMUL.FTZ R7, R137, UR5 ;  /* 0x0000000589077c20 */ /* 0x000fe20008410000 */
[----:B-1----:R-:W-:Y:S01]  /*77c0*/  FMUL.FTZ R10, R140, UR5 ;  /* 0x000000058c0a7c20 */ /* 0x002fe20008410000 */
[----:B------:R-:W-:Y:S01]  /*77d0*/  ULOP3.LUT UR4, UR4, 0x3fff, URZ, 0xc0, !UPT ;  /* 0x00003fff04047892 */ /* 0x000fe2000f8ec03f */
[----:B------:R-:W-:Y:S01]  /*77e0*/  FMUL.FTZ R11, R141, UR5 ;  /* 0x000000058d0b7c20 */ /* 0x000fe20008410000 */
[----:B------:R-:W-:Y:S01]  /*77f0*/  FMUL.FTZ R12, R128, UR5 ;  /* 0x00000005800c7c20 */ /* 0x000fe20008410000 */
[----:B------:R-:W0:Y:S01]  /*7800*/  MUFU.TANH R6, R6 ;  /* 0x0000000600067308 */ /* 0x000e220000002400 */
[----:B------:R-:W-:Y:S01]  /*7810*/  ULOP3.LUT UR10, UR4, 0x2400000, URZ, 0xfc, !UPT ;  /* 0x02400000040a7892 */ /* 0x000fe2000f8efc3f */
[----:B------:R-:W-:Y:S01]  /*7820*/  FMUL.FTZ R13, R129, UR5 ;  /* 0x00000005810d7c20 */ /* 0x000fe20008410000 */
[----:B------:R-:W-:Y:S01]  /*7830*/  ULOP3.LUT UR4, UR61, 0x10000, URZ, 0xfc, !UPT ;  /* 0x000100003d047892 */ /* 0x000fe2000f8efc3f */
[----:B------:R-:W-:Y:S01]  /*7840*/  FMUL.FTZ R20, R120, UR5 ;  /* 0x0000000578147c20 */ /* 0x000fe20008410000 */
[----:B------:R-:W-:Y:S01]  /*7850*/  UIMAD UR10, UR7, 0x6c0, UR10 ;  /* 0x000006c0070a78a4 */ /* 0x000fe2000f8e020a */
[----:B------:R-:W-:Y:S01]  /*7860*/  FMUL.FTZ R120, R124, UR5 ;  /* 0x000000057c787c20 */ /* 0x000fe20008410000 */
[----:B------:R-:W-:Y:S01]  /*7870*/  FMUL.FTZ R14, R132, UR5 ;  /* 0x00000005840e7c20 */ /* 0x000fe20008410000 */
[----:B------:R-:W1:Y:S01]  /*7880*/  MUFU.TANH R7, R7 ;  /* 0x0000000700077308 */ /* 0x000e620000002400 */
[----:B------:R-:W-:Y:S01]  /*7890*/  FMUL.FTZ R15, R133, UR5 ;  /* 0x00000005850f7c20 */ /* 0x000fe20008410000 */
[----:B------:R-:W-:Y:S01]  /*78a0*/  UMOV UR32, UR4 ;  /* 0x0000000400207c82 */ /* 0x000fe20008000000 */
        /* <DEDUP_REMOVED lines=41> */
[----:B------:R-:W-:Y:S01]  /*7b40*/  ULDC UR11, c[0x0][0x988] ;  /* 0x00026200000b7ab9 */ /* 0x000fe20000000800 */
        /* <DEDUP_REMOVED lines=37> */
[----:B------:R-:W0:Y:S01]  /*7da0*/  S2R R139, SR_TID.X ;  /* 0x00000000008b7919 */ /* 0x000e220000002100 */
[----:B------:R-:W-:Y:S01]  /*7db0*/  R2UR UR14, R16 ;  /* 0x00000000100e72ca */ /* 0x000fe200000e0000 */
[----:B------:R-:W-:-:S04]  /*7dc0*/  UMOV UR38, UR39 ;  /* 0x0000002700267c82 */ /* 0x000fc80008000000 */
[----:B------:R-:W3:Y:S01]  /*7dd0*/  MUFU.TANH R112, R112 ;  /* 0x0000007000707308 */ /* 0x000ee20000002400 */
[----:B-1----:R-:W-:-:S07]  /*7de0*/  FMNMX.FTZ R124, R120, R124, !PT ;  /* 0x0000007c787c7209 */ /* 0x002fce0007810000 */
[----:B------:R-:W1:Y:S01]  /*7df0*/  MUFU.TANH R113, R113 ;  /* 0x0000007100717308 */ /* 0x000e620000002400 */
[----:B--2---:R-:W-:Y:S01]  /*7e00*/  FMNMX.FTZ R124, R121, R124, !PT ;  /* 0x0000007c797c7209 */ /* 0x004fe20007810000 */
[----:B------:R-:W-:-:S06]  /*7e10*/  UISETP.GT.AND UP0, UPT, UR60, UR14, UPT ;  /* 0x0000000e3c00728c */ /* 0x000fcc000bf04270 */
[----:B------:R-:W2:Y:S01]  /*7e20*/  MUFU.TANH R116, R116 ;  /* 0x0000007400747308 */ /* 0x000ea20000002400 */
[----:B---3--:R-:W-:Y:S01]  /*7e30*/  FMNMX.FTZ R124, R112, R124, !PT ;  /* 0x0000007c707c7209 */ /* 0x008fe20007810000 */
[----:B------:R-:W-:Y:S02]  /*7e40*/  WARPGROUP.DEPBAR.LE gsb0, 0x0 ;  /* 0x00008000000079c5 */ /* 0x000fe40000010000 */
[----:B------:R-:W-:-:S04]  /*7e50*/  WARPGROUP.ARRIVE ;  /* 0x00000000000079c5 */ /* 0x000fc80000000000 */
[----:B------:R-:W3:Y:S01]  /*7e60*/  MUFU.TANH R117, R117 ;  /* 0x0000007500757308 */ /* 0x000ee20000002400 */
[----:B-1----:R-:W-:Y:S02]  /*7e70*/  FMNMX.FTZ R124, R113, R124, !PT ;  /* 0x0000007c717c7209 */ /* 0x002fe40007810000 */
[----:B0-----:R-:W-:Y:S01]  /*7e80*/  SHF.R.U32.HI R138, RZ, 0x7, R139 ;  /* 0x00000007ff8a7819 */ /* 0x001fe2000001168b */
[----:B------:R-:W-:Y:S01]  /*7e90*/  HGMMA.64x96x16.F32 R24, gdesc[UR32].tnspB, R24, gsb0 ;  /* 0x41600000201879f0 */ /* 0x000fe20008000818 */
[----:B------:R-:W-:Y:S01]  /*7ea0*/  UIADD3 UR32, UR4, 0x300, URZ ;  /* 0x0000030004207890 */ /* 0x000fe2000fffe03f */
[----:B------:R-:W-:Y:S01]  /*7eb0*/  ISETP.GE.U32.AND P2, PT, R139, 0x180, PT ;  /* 0x000001808b00780c */ /* 0x000fe20003f46070 */
[----:B------:R-:W-:Y:S01]  /*7ec0*/  UIADD3 UR34, UR10, 0x80, URZ ;  /* 0x000000800a227890 */ /* 0x000fe2000fffe03f */
[----:B------:R-:W0:Y:S01]  /*7ed0*/  MUFU.TANH R104, R104 ;  /* 0x0000006800687308 */ /* 0x000e220000002400 */
[----:B------:R-:W-:Y:S01]  /*7ee0*/  UMOV UR33, 0xc0000010 ;  /* 0xc000001000217882 */ /* 0x000fe20000000000 */
[----:B------:R-:W-:Y:S01]  /*7ef0*/  UMOV UR35, 0x80000020 ;  /* 0x8000002000237882 */ /* 0x000fe20000000000 */
[----:B--2---:R-:W-:-:S05]  /*7f00*/  FMNMX.FTZ R124, R116, R124, !PT ;  /* 0x0000007c747c7209 */ /* 0x004fca0007810000 */
[----:B------:R-:W1:Y:S01]  /*7f10*/  MUFU.TANH R105, R105 ;  /* 0x0000006900697308 */ /* 0x000e620000002400 */
[----:B---3--:R-:W-:-:S07]  /*7f20*/  FMNMX.FTZ R124, R117, R124, !PT ;  /* 0x0000007c757c7209 */ /* 0x008fce0007810000 */
[----:B------:R-:W2:Y:S01]  /*7f30*/  MUFU.TANH R108, R108 ;  /* 0x0000006c006c7308 */ /* 0x000ea20000002400 */
[----:B0-----:R-:W-:-:S07]  /*7f40*/  FMNMX.FTZ R124, R104, R124, !PT ;  /* 0x0000007c687c7209 */ /* 0x001fce0007810000 */
[----:B------:R-:W0:Y:S01]  /*7f50*/  MUFU.TANH R109, R109 ;  /* 0x0000006d006d7308 */ /* 0x000e220000002400 */
[----:B-1----:R-:W-:-:S07]  /*7f60*/  FMNMX.FTZ R124, R105, R124, !PT ;  /* 0x0000007c697c7209 */ /* 0x002fce0007810000 */
[----:B------:R-:W1:Y:S01]  /*7f70*/  MUFU.TANH R96, R96 ;  /* 0x0000006000607308 */ /* 0x000e620000002400 */
[----:B--2---:R-:W-:-:S07]  /*7f80*/  FMNMX.FTZ R124, R108, R124, !PT ;  /* 0x0000007c6c7c7209 */ /* 0x004fce0007810000 */
        /* <DEDUP_REMOVED lines=15> */
[----:B-1----:R-:W-:Y:S01]  /*8080*/  FMNMX.FTZ R125, R92, R124, !PT ;  /* 0x0000007c5c7d7209 */ /* 0x002fe20007810000 */
[----:B------:R-:W-:Y:S02]  /*8090*/  WARPGROUP.DEPBAR.LE gsb0, 0x0 ;  /* 0x00008000000079c5 */ /* 0x000fe40000010000 */
[----:B------:R-:W-:Y:S01]  /*80a0*/  WARPGROUP.ARRIVE ;  /* 0x00000000000079c5 */ /* 0x000fe20000000000 */
[----:B------:R-:W-:-:S03]  /*80b0*/  FMUL.FTZ R124, R76, UR5 ;  /* 0x000000054c7c7c20 */ /* 0x000fc60008410000 */
[----:B------:R-:W1:Y:S01]  /*80c0*/  MUFU.TANH R81, R81 ;  /* 0x0000005100517308 */ /* 0x000e620000002400 */
[----:B--2---:R-:W-:Y:S01]  /*80d0*/  FMNMX.FTZ R76, R93, R125, !PT ;  /* 0x0000007d5d4c7209 */ /* 0x004fe20007810000 */
[----:B------:R-:W-:Y:S01]  /*80e0*/  HGMMA.64x96x16.F32 R24, gdesc[UR32].tnspB, R24, gsb0 ;  /* 0x41600000201879f0 */ /* 0x000fe20008000818 */
[----:B------:R-:W-:Y:S01]  /*80f0*/  UIADD3 UR32, UR4, 0x480, URZ ;  /* 0x0000048004207890 */ /* 0x000fe2000fffe03f */
[----:B------:R-:W-:Y:S01]  /*8100*/  FMUL.FTZ R125, R77, UR5 ;  /* 0x000000054d7d7c20 */ /* 0x000fe20008410000 */
[----:B------:R-:W-:Y:S01]  /*8110*/  UIADD3 UR34, UR10, 0xc0, URZ ;  /* 0x000000c00a227890 */ /* 0x000fe2000fffe03f */
[----:B------:R-:W-:Y:S01]  /*8120*/  UMOV UR33, 0xc0000010 ;  /* 0xc000001000217882 */ /* 0x000fe20000000000 */
[----:B------:R-:W-:Y:S01]  /*8130*/  UMOV UR35, 0x80000020 ;  /* 0x8000002000237882 */ /* 0x000fe20000000000 */
        /* <DEDUP_REMOVED lines=12> */
[----:B------:R-:W-:Y:S01]  /*8200*/  MUFU.TANH R8, R8 ;  /* 0x0000000800087308 */ /* 0x000fe20000002400 */
[----:B0-----:R-:W-:-:S07]  /*8210*/  FMNMX.FTZ R128, R124, R128, !PT ;  /* 0x000000807c807209 */ /* 0x001fce0007810000 */
[----:B------:R-:W-:Y:S01]  /*8220*/  MUFU.TANH R9, R9 ;  /* 0x0000000900097308 */ /* 0x000fe20000002400 */
[----:B-1----:R-:W-:-:S05]  /*8230*/  FMNMX.FTZ R132, R125, R128, !PT ;  /* 0x000000807d847209 */ /* 0x002fca0007810000 */
[----:B------:R-:W0:Y:S02]  /*8240*/  SHFL.BFLY PT, R133, R132, 0x2, 0x1f ;  /* 0x0c401f0084857f89 */ /* 0x000e2400000e0000 */
[----:B------:R1:W-:Y:S08]  /*8250*/  MUFU.TANH R128, R130 ;  /* 0x0000008200807308 */ /* 0x0003f00000002400 */
[----:B------:R-:W-:Y:S01]  /*8260*/  MUFU.TANH R76, R142 ;  /* 0x0000008e004c7308 */ /* 0x000fe20000002400 */
[----:B-1----:R-:W-:-:S07]  /*8270*/  FMUL.FTZ R130, R134, UR5 ;  /* 0x0000000586827c20 */ /* 0x002fce0008410000 */
[----:B------:R-:W-:Y:S01]  /*8280*/  MUFU.TANH R77, R143 ;  /* 0x0000008f004d7308 */ /* 0x000fe20000002400 */
[----:B0-----:R-:W-:Y:S01]  /*8290*/  FMNMX.FTZ R133, R132, R133, !PT ;  /* 0x0000008584857209 */ /* 0x001fe20007810000 */
[----:B------:R-:W-:-:S06]  /*82a0*/  FMUL.FTZ R132, R114, UR5 ;  /* 0x0000000572847c20 */ /* 0x000fcc0008410000 */
[----:B------:R-:W-:Y:S01]  /*82b0*/  MUFU.TANH R129, R129 ;  /* 0x0000008100817308 */ /* 0x000fe20000002400 */
[----:B------:R-:W0:Y:S01]  /*82c0*/  SHFL.BFLY PT, R134, R133, 0x1, 0x1f ;  /* 0x0c201f0085867f89 */ /* 0x000e2200000e0000 */
[----:B------:R-:W-:Y:S02]  /*82d0*/  WARPGROUP.DEPBAR.LE gsb0, 0x0 ;  /* 0x00008000000079c5 */ /* 0x000fe40000010000 */
[----:B------:R-:W-:-:S04]  /*82e0*/  WARPGROUP.ARRIVE ;  /* 0x00000000000079c5 */ /* 0x000fc80000000000 */
[----:B------:R-:W-:Y:S02]  /*82f0*/  MUFU.TANH R130, R130 ;  /* 0x0000008200827308 */ /* 0x000fe40000002400 */
[----:B------:R-:W-:Y:S01]  /*8300*/  HGMMA.64x96x16.F32 R24, gdesc[UR32].tnspB, R24, gsb0 ;  /* 0x41600000201879f0 */ /* 0x000fe20008000818 */
[----:B------:R-:W-:Y:S02]  /*8310*/  UIADD3 UR32, UR4, 0x600, URZ ;  /* 0x0000060004207890 */ /* 0x000fe4000fffe03f */
[----:B------:R-:W-:-:S03]  /*8320*/  UIADD3 UR34, UR10, 0x100, URZ ;  /* 0x000001000a227890 */ /* 0x000fc6000fffe03f */
[----:B------:R-:W-:Y:S01]  /*8330*/  MUFU.TANH R131, R131 ;  /* 0x0000008300837308 */ /* 0x000fe20000002400 */
[----:B------:R-:W-:Y:S01]  /*8340*/  UMOV UR33, 0xc0000010 ;  /* 0xc000001000217882 */ /* 0x000fe20000000000 */
[----:B------:R-:W-:Y:S01]  /*8350*/  UMOV UR35, 0x80000020 ;  /* 0x8000002000237882 */ /* 0x000fe20000000000 */
[----:B0-----:R-:W-:-:S05]  /*8360*/  FMNMX.FTZ R114, R133, R134, !PT ;  /* 0x0000008685727209 */ /* 0x001fca0007810000 */
[----:B------:R-:W-:Y:S01]  /*8370*/  MUFU.TANH R122, R122 ;  /* 0x0000007a007a7308 */ /* 0x000fe20000002400 */
[C---:B------:R-:W-:Y:S01]  /*8380*/  FADD.FTZ R3, -R114.reuse, R3 ;  /* 0x0000000372037221 */ /* 0x040fe20000010100 */
[----:B------:R-:W-:-:S03]  /*8390*/  FMUL.FTZ R133, R114, UR11 ;  /* 0x0000000b72857c20 */ /* 0x000fc60008410000 */
[----:B------:R-:W-:Y:S01]  /*83a0*/  FMUL.FTZ R3, R3, UR11 ;  /* 0x0000000b03037c20 */ /* 0x000fe20008410000 */
[--C-:B------:R-:W-:Y:S01]  /*83b0*/  FFMA.FTZ R134, R6, UR11, -R133.reuse ;  /* 0x0000000b06867c23 */ /* 0x100fe20008010885 */
[--C-:B------:R-:W-:Y:S01]  /*83c0*/  FFMA.FTZ R6, R12, UR11, -R133.reuse ;  /* 0x0000000b0c067c23 */ /* 0x100fe20008010885 */
[--C-:B------:R-:W-:Y:S01]  /*83d0*/  FFMA.FTZ R136, R11, UR11, -R133.reuse ;  /* 0x0000000b0b887c23 */ /* 0x100fe20008010885 */
[--C-:B------:R-:W-:Y:S01]  /*83e0*/  FFMA.FTZ R11, R14, UR11, -R133.reuse ;  /* 0x0000000b0e0b7c23 */ /* 0x100fe20008010885 */
[----:B------:R-:W-:Y:S01]  /*83f0*/  MUFU.EX2 R12, R134 ;  /* 0x00000086000c7308 */ /* 0x000fe20000000800 */
[--C-:B------:R-:W-:Y:S01]  /*8400*/  FFMA.FTZ R135, R7, UR11, -R133.reuse ;  /* 0x0000000b07877c23 */ /* 0x100fe20008010885 */
[--C-:B------:R-:W-:Y:S01]  /*8410*/  FFMA.FTZ R7, R13, UR11, -R133.reuse ;  /* 0x0000000b0d077c23 */ /* 0x100fe20008010885 */
[----:B------:R-:W-:Y:S01]  /*8420*/  FMUL.FTZ R13, R118, UR5 ;  /* 0x00000005760d7c20 */ /* 0x000fe20008410000 */
[--C-:B------:R-:W-:Y:S01]  /*8430*/  FFMA.FTZ R137, R15, UR11, -R133.reuse ;  /* 0x0000000b0f897c23 */ /* 0x100fe20008010885 */
[----:B------:R-:W-:Y:S01]  /*8440*/  FMUL.FTZ R15, R119, UR5 ;  /* 0x00000005770f7c20 */ /* 0x000fe20008410000 */
[--C-:B------:R-:W-:Y:S01]  /*8450*/  FFMA.FTZ R10, R10, UR11, -R133.reuse ;  /* 0x0000000b0a0a7c23 */ /* 0x100fe20008010885 */
[--C-:B------:R-:W-:Y:S01]  /*8460*/  FFMA.FTZ R20, R20, UR11, -R133.reuse ;  /* 0x0000000b14147c23 */ /* 0x100fe20008010885 */
[----:B------:R-:W0:Y:S01]  /*8470*/  MUFU.EX2 R3, R3 ;  /* 0x0000000300037308 */ /* 0x000e220000000800 */
[--C-:B------:R-:W-:Y:S01]  /*8480*/  FFMA.FTZ R21, R21, UR11, -R133.reuse ;  /* 0x0000000b15157c23 */ /* 0x100fe20008010885 */
[--C-:B------:R-:W-:Y:S01]  /*8490*/  FFMA.FTZ R120, R120, UR11, -R133.reuse ;  /* 0x0000000b78787c23 */ /* 0x100fe20008010885 */
[--C-:B------:R-:W-:Y:S01]  /*84a0*/  FFMA.FTZ R121, R121, UR11, -R133.reuse ;  /* 0x0000000b79797c23 */ /* 0x100fe20008010885 */
[--C-:B------:R-:W-:Y:S01]  /*84b0*/  FFMA.FTZ R112, R112, UR11, -R133.reuse ;  /* 0x0000000b70707c23 */ /* 0x100fe20008010885 */
[--C-:B------:R-:W-:Y:S01]  /*84c0*/  FFMA.FTZ R113, R113, UR11, -R133.reuse ;  /* 0x0000000b71717c23 */ /* 0x100fe20008010885 */
[--C-:B------:R-:W-:Y:S01]  /*84d0*/  FFMA.FTZ R116, R116, UR11, -R133.reuse ;  /* 0x0000000b74747c23 */ /* 0x100fe20008010885 */
[--C-:B------:R-:W-:Y:S01]  /*84e0*/  FFMA.FTZ R117, R117, UR11, -R133.reuse ;  /* 0x0000000b75757c23 */ /* 0x100fe20008010885 */
[----:B------:R-:W1:Y:S01]  /*84f0*/  MUFU.TANH R123, R123 ;  /* 0x0000007b007b7308 */ /* 0x000e620000002400 */
[--C-:B------:R-:W-:Y:S01]  /*8500*/  FFMA.FTZ R104, R104, UR11, -R133.reuse ;  /* 0x0000000b68687c23 */ /* 0x100fe20008010885 */
[--C-:B------:R-:W-:Y:S01]  /*8510*/  FFMA.FTZ R105, R105, UR11, -R133.reuse ;  /* 0x0000000b69697c23 */ /* 0x100fe20008010885 */
[--C-:B------:R-:W-:Y:S01]  /*8520*/  FFMA.FTZ R108, R108, UR11, -R133.reuse ;  /* 0x0000000b6c6c7c23 */ /* 0x100fe20008010885 */
[--C-:B------:R-:W-:Y:S01]  /*8530*/  FFMA.FTZ R109, R109, UR11, -R133.reuse ;  /* 0x0000000b6d6d7c23 */ /* 0x100fe20008010885 */
[--C-:B------:R-:W-:Y:S01]  /*8540*/  FFMA.FTZ R96, R96, UR11, -R133.reuse ;  /* 0x0000000b60607c23 */ /* 0x100fe20008010885 */
[--C-:B------:R-:W-:Y:S01]  /*8550*/  FFMA.FTZ R97, R97, UR11, -R133.reuse ;  /* 0x0000000b61617c23 */ /* 0x100fe20008010885 */
[--C-:B------:R-:W-:Y:S01]  /*8560*/  FFMA.FTZ R100, R100, UR11, -R133.reuse ;  /* 0x0000000b64647c23 */ /* 0x100fe20008010885 */
[----:B------:R-:W2:Y:S01]  /*8570*/  MUFU.TANH R126, R126 ;  /* 0x0000007e007e7308 */ /* 0x000ea20000002400 */
[----:B0-----:R-:W-:Y:S01]  /*8580*/  FFMA.FTZ R14, R3, R5, R12 ;  /* 0x00000005030e7223 */ /* 0x001fe2000001000c */
[----:B------:R-:W-:Y:S01]  /*8590*/  FMUL.FTZ R5, R106, UR5 ;  /* 0x000000056a057c20 */ /* 0x000fe20008410000 */
[----:B------:R-:W-:Y:S01]  /*85a0*/  FMUL.FTZ R106, R107, UR5 ;  /* 0x000000056b6a7c20 */ /* 0x000fe20008410000 */
[----:B------:R-:W-:Y:S01]  /*85b0*/  FMUL.FTZ R107, R110, UR5 ;  /* 0x000000056e6b7c20 */ /* 0x000fe20008410000 */
[----:B------:R-:W-:Y:S01]  /*85c0*/  FMUL.FTZ R110, R111, UR5 ;  /* 0x000000056f6e7c20 */ /* 0x000fe20008410000 */
[----:B------:R-:W-:Y:S01]  /*85d0*/  FMNMX.FTZ R111, R8, R0, !PT ;  /* 0x00000000086f7209 */ /* 0x000fe20007810000 */
[--C-:B------:R-:W-:Y:S01]  /*85e0*/  FFMA.FTZ R101, R101, UR11, -R133.reuse ;  /* 0x0000000b65657c23 */ /* 0x100fe20008010885 */
[----:B------:R-:W0:Y:S01]  /*85f0*/  MUFU.TANH R127, R127 ;  /* 0x0000007f007f7308 */ /* 0x000e220000002400 */
[--C-:B------:R-:W-:Y:S01]  /*8600*/  FFMA.FTZ R88, R88, UR11, -R133.reuse ;  /* 0x0000000b58587c23 */ /* 0x100fe20008010885 */
[----:B------:R-:W-:Y:S01]  /*8610*/  FMNMX.FTZ R111, R9, R111, !PT ;  /* 0x0000006f096f7209 */ /* 0x000fe20007810000 */
[--C-:B------:R-:W-:Y:S01]  /*8620*/  FFMA.FTZ R89, R89, UR11, -R133.reuse ;  /* 0x0000000b59597c23 */ /* 0x100fe20008010885 */
[--C-:B------:R-:W-:Y:S01]  /*8630*/  FFMA.FTZ R92, R92, UR11, -R133.reuse ;  /* 0x0000000b5c5c7c23 */ /* 0x100fe20008010885 */
[--C-:B------:R-:W-:Y:S01]  /*8640*/  FFMA.FTZ R93, R93, UR11, -R133.reuse ;  /* 0x0000000b5d5d7c23 */ /* 0x100fe20008010885 */
[----:B------:R-:W-:Y:S01]  /*8650*/  FMNMX.FTZ R111, R76, R111, !PT ;  /* 0x0000006f4c6f7209 */ /* 0x000fe20007810000 */
[--C-:B------:R-:W-:Y:S01]  /*8660*/  FFMA.FTZ R80, R80, UR11, -R133.reuse ;  /* 0x0000000b50507c23 */ /* 0x100fe20008010885 */
[----:B------:R-:W3:Y:S01]  /*8670*/  MUFU.TANH R132, R132 ;  /* 0x0000008400847308 */ /* 0x000ee20000002400 */
[--C-:B------:R-:W-:Y:S01]  /*8680*/  FFMA.FTZ R81, R81, UR11, -R133.reuse ;  /* 0x0000000b51517c23 */ /* 0x100fe20008010885 */
[----:B------:R-:W-:Y:S01]  /*8690*/  FMNMX.FTZ R111, R77, R111, !PT ;  /* 0x0000006f4d6f7209 */ /* 0x000fe20007810000 */
[--C-:B------:R-:W-:Y:S01]  /*86a0*/  FFMA.FTZ R84, R84, UR11, -R133.reuse ;  /* 0x0000000b54547c23 */ /* 0x100fe20008010885 */
[--C-:B------:R-:W-:Y:S01]  /*86b0*/  FFMA.FTZ R85, R85, UR11, -R133.reuse ;  /* 0x0000000b55557c23 */ /* 0x100fe20008010885 */
[--C-:B------:R-:W-:Y:S01]  /*86c0*/  FFMA.FTZ R72, R72, UR11, -R133.reuse ;  /* 0x0000000b48487c23 */ /* 0x100fe20008010885 */
[----:B------:R-:W-:Y:S01]  /*86d0*/  FMNMX.FTZ R111, R128, R111, !PT ;  /* 0x0000006f806f7209 */ /* 0x000fe20007810000 */
[--C-:B------:R-:W-:Y:S01]  /*86e0*/  FFMA.FTZ R73, R73, UR11, -R133.reuse ;  /* 0x0000000b49497c23 */ /* 0x100fe20008010885 */
[----:B------:R-:W4:Y:S01]  /*86f0*/  MUFU.TANH R115, R115 ;  /* 0x0000007300737308 */ /* 0x000f220000002400 */
[--C-:B------:R-:W-:Y:S01]  /*8700*/  FFMA.FTZ R124, R124, UR11, -R133.reuse ;  /* 0x0000000b7c7c7c23 */ /* 0x100fe20008010885 */
[----:B------:R-:W-:Y:S01]  /*8710*/  FMNMX.FTZ R111, R129, R111, !PT ;  /* 0x0000006f816f7209 */ /* 0x000fe20007810000 */
[----:B------:R-:W-:-:S03]  /*8720*/  FFMA.FTZ R125, R125, UR11, -R133 ;  /* 0x0000000b7d7d7c23 */ /* 0x000fc60008010885 */
[----:B------:R-:W-:Y:S02]  /*8730*/  FMNMX.FTZ R111, R130, R111, !PT ;  /* 0x0000006f826f7209 */ /* 0x000fe40007810000 */
[----:B------:R-:W5:Y:S02]  /*8740*/  MUFU.TANH R13, R13 ;  /* 0x0000000d000d7308 */ /* 0x000f640000002400 */
[----:B------:R-:W-:-:S04]  /*8750*/  FMNMX.FTZ R111, R131, R111, !PT ;  /* 0x0000006f836f7209 */ /* 0x000fc80007810000 */
[----:B------:R-:W-:Y:S02]  /*8760*/  FMNMX.FTZ R111, R122, R111, !PT ;  /* 0x0000006f7a6f7209 */ /* 0x000fe40007810000 */
[----:B------:R-:W5:Y:S02]  /*8770*/  MUFU.TANH R15, R15 ;  /* 0x0000000f000f7308 */ /* 0x000f640000002400 */
[----:B-1----:R-:W-:-:S04]  /*8780*/  FMNMX.FTZ R111, R123, R111, !PT ;  /* 0x0000006f7b6f7209 */ /* 0x002fc80007810000 */
[----:B--2---:R-:W-:Y:S02]  /*8790*/  FMNMX.FTZ R111, R126, R111, !PT ;  /* 0x0000006f7e6f7209 */ /* 0x004fe40007810000 */
[----:B------:R-:W1:Y:S02]  /*87a0*/  MUFU.TANH R5, R5 ;  /* 0x0000000500057308 */ /* 0x000e640000002400 */
[----:B0-----:R-:W-:Y:S01]  /*87b0*/  FMNMX.FTZ R111, R127, R111, !PT ;  /* 0x0000006f7f6f7209 */ /* 0x001fe20007810000 */
[----:B------:R-:W-:Y:S02]  /*87c0*/  WARPGROUP.DEPBAR.LE gsb0, 0x0 ;  /* 0x00008000000079c5 */ /* 0x000fe40000010000 */
[----:B------:R-:W-:Y:S01]  /*87d0*/  WARPGROUP.ARRIVE ;  /* 0x00000000000079c5 */ /* 0x000fe20000000000 */
[----:B---3--:R-:W-:Y:S02]  /*87e0*/  FMNMX.FTZ R111, R132, R111, !PT ;  /* 0x0000006f846f7209 */ /* 0x008fe40007810000 */
[----:B------:R-:W0:Y:S02]  /*87f0*/  MUFU.TANH R106, R106 ;  /* 0x0000006a006a7308 */ /* 0x000e240000002400 */
[----:B----4-:R-:W-:Y:S01]  /*8800*/  FMNMX.FTZ R111, R115, R111, !PT ;  /* 0x0000006f736f7209 */ /* 0x010fe20007810000 */
[----:B------:R-:W-:Y:S01]  /*8810*/  HGMMA.64x96x16.F32 R24, gdesc[UR32].tnspB, R24, gsb0 ;  /* 0x41600000201879f0 */ /* 0x000fe20008000818 */
[----:B------:R-:W-:-:S02]  /*8820*/  UIADD3 UR32, UR4, 0x780, URZ ;  /* 0x0000078004207890 */ /* 0x000fc4000fffe03f */
[----:B------:R-:W-:Y:S02]  /*8830*/  UIADD3 UR34, UR10, 0x140, URZ ;  /* 0x000001400a227890 */ /* 0x000fe4000fffe03f */
[----:B------:R-:W2:Y:S01]  /*8840*/  MUFU.TANH R107, R107 ;  /* 0x0000006b006b7308 */ /* 0x000ea20000002400 */
[----:B------:R-:W-:Y:S01]  /*8850*/  UMOV UR33, 0xc0000010 ;  /* 0xc000001000217882 */ /* 0x000fe20000000000 */
[----:B------:R-:W-:Y:S01]  /*8860*/  UMOV UR35, 0x80000020 ;  /* 0x8000002000237882 */ /* 0x000fe20000000000 */
[----:B-----5:R-:W-:-:S04]  /*8870*/  FMNMX.FTZ R111, R13, R111, !PT ;  /* 0x0000006f0d6f7209 */ /* 0x020fc80007810000 */
[----:B------:R-:W-:Y:S01]  /*8880*/  FMNMX.FTZ R111, R15, R111, !PT ;  /* 0x0000006f0f6f7209 */ /* 0x000fe20007810000 */
[----:B------:R-:W3:Y:S03]  /*8890*/  MUFU.TANH R110, R110 ;  /* 0x0000006e006e7308 */ /* 0x000ee60000002400 */
[----:B-1----:R-:W-:-:S04]  /*88a0*/  FMNMX.FTZ R111, R5, R111, !PT ;  /* 0x0000006f056f7209 */ /* 0x002fc80007810000 */
[----:B0-----:R-:W-:Y:S01]  /*88b0*/  FMNMX.FTZ R111, R106, R111, !PT ;  /* 0x0000006f6a6f7209 */ /* 0x001fe20007810000 */
[----:B------:R-:W0:Y:S03]  /*88c0*/  MUFU.TANH R98, R98 ;  /* 0x0000006200627308 */ /* 0x000e260000002400 */
[----:B--2---:R-:W-:-:S05]  /*88d0*/  FMNMX.FTZ R111, R107, R111, !PT ;  /* 0x0000006f6b6f7209 */ /* 0x004fca0007810000 */
[----:B------:R-:W1:Y:S01]  /*88e0*/  MUFU.TANH R99, R99 ;  /* 0x0000006300637308 */ /* 0x000e620000002400 */
[----:B---3--:R-:W-:-:S07]  /*88f0*/  FMNMX.FTZ R111, R110, R111, !PT ;  /* 0x0000006f6e6f7209 */ /* 0x008fce0007810000 */
[----:B------:R-:W2:Y:S01]  /*8900*/  MUFU.TANH R102, R102 ;  /* 0x0000006600667308 */ /* 0x000ea20000002400 */
[----:B0-----:R-:W-:-:S07]  /*8910*/  FMNMX.FTZ R111, R98, R111, !PT ;  /* 0x0000006f626f7209 */ /* 0x001fce0007810000 */
[----:B------:R-:W0:Y:S01]  /*8920*/  MUFU.EX2 R135, R135 ;  /* 0x0000008700877308 */ /* 0x000e220000000800 */
[----:B-1----:R-:W-:-:S07]  /*8930*/  FMNMX.FTZ R111, R99, R111, !PT ;  /* 0x0000006f636f7209 */ /* 0x002fce0007810000 */
[----:B------:R-:W1:Y:S01]  /*8940*/  MUFU.TANH R103, R103 ;  /* 0x0000006700677308 */ /* 0x000e620000002400 */
[----:B--2---:R-:W-:-:S07]  /*8950*/  FMNMX.FTZ R111, R102, R111, !PT ;  /* 0x0000006f666f7209 */ /* 0x004fce0007810000 */
[----:B------:R-:W2:Y:S01]  /*8960*/  MUFU.EX2 R118, R10 ;  /* 0x0000000a00767308 */ /* 0x000ea20000000800 */
[C---:B0-----:R-:W-:Y:S01]  /*8970*/  FADD.FTZ R14, R135.reuse, R14 ;  /* 0x0000000e870e7221 */ /* 0x041fe20000010000 */
[----:B------:R-:W-:-:S06]  /*8980*/  F2FP.F16.F32.PACK_AB R12, R135, R12 ;  /* 0x0000000c870c723e */ /* 0x000fcc00000000ff */
[----:B------:R-:W0:Y:S01]  /*8990*/  MUFU.EX2 R136, R136 ;  /* 0x0000008800887308 */ /* 0x000e220000000800 */
[----:B-1----:R-:W-:-:S07]  /*89a0*/  FMNMX.FTZ R111, R103, R111, !PT ;  /* 0x0000006f676f7209 */ /* 0x002fce0007810000 */
[----:B------:R-:W1:Y:S01]  /*89b0*/  MUFU.TANH R90, R90 ;  /* 0x0000005a005a7308 */ /* 0x000e620000002400 */
[----:B--2---:R-:W-:-:S07]  /*89c0*/  FADD.FTZ R10, R118, R14 ;  /* 0x0000000e760a7221 */ /* 0x004fce0000010000 */
[----:B------:R-:W2:Y:S01]  /*89d0*/  MUFU.TANH R91, R91 ;  /* 0x0000005b005b7308 */ /* 0x000ea20000002400 */
[C---:B0-----:R-:W-:Y:S01]  /*89e0*/  F2FP.F16.F32.PACK_AB R14, R136.reuse, R118 ;  /* 0x00000076880e723e */ /* 0x041fe200000000ff */
[----:B------:R-:W-:-:S06]  /*89f0*/  FADD.FTZ R10, R136, R10 ;  /* 0x0000000a880a7221 */ /* 0x000fcc0000010000 */
[----:B------:R-:W0:Y:S01]  /*8a00*/  MUFU.TANH R94, R94 ;  /* 0x0000005e005e7308 */ /* 0x000e220000002400 */
[----:B-1----:R-:W-:-:S07]  /*8a10*/  FMNMX.FTZ R118, R90, R111, !PT ;  /* 0x0000006f5a767209 */ /* 0x002fce0007810000 */
[----:B------:R-:W1:Y:S01]  /*8a20*/  MUFU.TANH R95, R95 ;  /* 0x0000005f005f7308 */ /* 0x000e620000002400 */
[----:B--2---:R-:W-:Y:S01]  /*8a30*/  FMNMX.FTZ R118, R91, R118, !PT ;  /* 0x000000765b767209 */ /* 0x004fe20007810000 */
[----:B------:R-:W-:Y:S02]  /*8a40*/  WARPGROUP.DEPBAR.LE gsb0, 0x0 ;  /* 0x00008000000079c5 */ /* 0x000fe40000010000 */
[----:B------:R-:W-:-:S04]  /*8a50*/  WARPGROUP.ARRIVE ;  /* 0x00000000000079c5 */ /* 0x000fc80000000000 */
[----:B------:R-:W2:Y:S01]  /*8a60*/  MUFU.TANH R82, R82 ;  /* 0x0000005200527308 */ /* 0x000ea20000002400 */
[----:B0-----:R-:W-:Y:S01]  /*8a70*/  FMNMX.FTZ R118, R94, R118, !PT ;  /* 0x000000765e767209 */ /* 0x001fe20007810000 */
[----:B------:R-:W-:Y:S01]  /*8a80*/  HGMMA.64x96x16.F32 R24, gdesc[UR32].tnspB, R24, gsb0 ;  /* 0x41600000201879f0 */ /* 0x000fe20008000818 */
[----:B------:R-:W-:Y:S02]  /*8a90*/  UIADD3 UR32, UR4, 0x900, URZ ;  /* 0x0000090004207890 */ /* 0x000fe4000fffe03f */
[----:B------:R-:W-:Y:S01]  /*8aa0*/  UIADD3 UR34, UR10, 0x180, URZ ;  /* 0x000001800a227890 */ /* 0x000fe2000fffe03f */
[----:B------:R-:W-:Y:S01]  /*8ab0*/  UMOV UR33, 0xc0000010 ;  /* 0xc000001000217882 */ /* 0x000fe20000000000 */
[----:B------:R-:W-:Y:S01]  /*8ac0*/  UMOV UR35, 0x80000020 ;  /* 0x8000002000237882 */ /* 0x000fe20000000000 */
        /* <DEDUP_REMOVED lines=14> */
[----:B------:R-:W-:Y:S01]  /*8bb0*/  MUFU.EX2 R7, R7 ;  /* 0x0000000700077308 */ /* 0x000fe20000000800 */
[----:B--2---:R-:W-:-:S07]  /*8bc0*/  FMNMX.FTZ R74, R78, R118, !PT ;  /* 0x000000764e4a7209 */ /* 0x004fce0007810000 */
[----:B------:R-:W-:Y:S01]  /*8bd0*/  MUFU.EX2 R137, R137 ;  /* 0x0000008900897308 */ /* 0x000fe20000000800 */
[----:B0-----:R-:W-:-:S05]  /*8be0*/  FMNMX.FTZ R74, R79, R74, !PT ;  /* 0x0000004a4f4a7209 */ /* 0x001fca0007810000 */
[----:B------:R-:W0:Y:S02]  /*8bf0*/  SHFL.BFLY PT, R118, R74, 0x2, 0x1f ;  /* 0x0c401f004a767f89 */ /* 0x000e2400000e0000 */
[----:B------:R-:W-:Y:S08]  /*8c00*/  MUFU.EX2 R21, R21 ;  /* 0x0000001500157308 */ /* 0x000ff00000000800 */
[----:B------:R-:W-:Y:S08]  /*8c10*/  MUFU.EX2 R120, R120 ;  /* 0x0000007800787308 */ /* 0x000ff00000000800 */
[----:B------:R-:W-:Y:S01]  /*8c20*/  MUFU.EX2 R121, R121 ;  /* 0x0000007900797308 */ /* 0x000fe20000000800 */
[----:B0-----:R-:W-:Y:S01]  /*8c30*/  FMNMX.FTZ R74, R74, R118, !PT ;  /* 0x000000764a4a7209 */ /* 0x001fe20007810000 */
[----:B------:R-:W-:-:S02]  /*8c40*/  WARPGROUP.DEPBAR.LE gsb0, 0x0 ;  /* 0x00008000000079c5 */ /* 0x000fc40000010000 */
[----:B------:R-:W-:-:S04]  /*8c50*/  WARPGROUP.ARRIVE ;  /* 0x00000000000079c5 */ /* 0x000fc80000000000 */
[----:B------:R-:W-:Y:S01]  /*8c60*/  MUFU.EX2 R112, R112 ;  /* 0x0000007000707308 */ /* 0x000fe20000000800 */
[----:B------:R-:W0:Y:S01]  /*8c70*/  SHFL.BFLY PT, R118, R74, 0x1, 0x1f ;  /* 0x0c201f004a767f89 */ /* 0x000e2200000e0000 */
[----:B------:R-:W-:Y:S01]  /*8c80*/  HGMMA.64x96x16.F32 R24, gdesc[UR32].tnspB, R24, gsb0 ;  /* 0x41600000201879f0 */ /* 0x000fe20008000818 */
[----:B------:R-:W-:Y:S02]  /*8c90*/  UIADD3 UR32, UR4, 0xa80, URZ ;  /* 0x00000a8004207890 */ /* 0x000fe4000fffe03f */
[----:B------:R-:W-:-:S03]  /*8ca0*/  UIADD3 UR34, UR10, 0x1c0, URZ ;  /* 0x000001c00a227890 */ /* 0x000fc6000fffe03f */
[----:B------:R-:W-:Y:S01]  /*8cb0*/  MUFU.EX2 R116, R116 ;  /* 0x0000007400747308 */ /* 0x000fe20000000800 */
[----:B------:R-:W-:Y:S01]  /*8cc0*/  UMOV UR33, 0xc0000010 ;  /* 0xc000001000217882 */ /* 0x000fe20000000000 */
[----:B------:R-:W-:-:S06]  /*8cd0*/  UMOV UR35, 0x80000020 ;  /* 0x8000002000237882 */ /* 0x000fcc0000000000 */
[----:B------:R-:W-:Y:S01]  /*8ce0*/  MUFU.EX2 R104, R104 ;  /* 0x0000006800687308 */ /* 0x000fe20000000800 */
[----:B0-----:R-:W-:-:S07]  /*8cf0*/  FMNMX.FTZ R74, R74, R118, !PT ;  /* 0x000000764a4a7209 */ /* 0x001fce0007810000 */
[----:B------:R-:W-:Y:S01]  /*8d00*/  MUFU.EX2 R105, R105 ;  /* 0x0000006900697308 */ /* 0x000fe20000000800 */
[C---:B------:R-:W-:Y:S01]  /*8d10*/  FADD.FTZ R0, -R74.reuse, R0 ;  /* 0x000000004a007221 */ /* 0x040fe20000010100 */
[----:B------:R-:W-:-:S03]  /*8d20*/  FMUL.FTZ R118, R74, UR11 ;  /* 0x0000000b4a767c20 */ /* 0x000fc60008410000 */
[----:B------:R-:W-:Y:S01]  /*8d30*/  FMUL.FTZ R0, R0, UR11 ;  /* 0x0000000b00007c20 */ /* 0x000fe20008410000 */
        /* <DEDUP_REMOVED lines=21> */
[----:B------:R-:W1:Y:S01]  /*8e90*/  MUFU.EX2 R9, R9 ;  /* 0x0000000900097308 */ /* 0x000e620000000800 */
[--C-:B------:R-:W-:Y:S01]  /*8ea0*/  FFMA.FTZ R110, R110, UR11, -R118.reuse ;  /* 0x0000000b6e6e7c23 */ /* 0x100fe20008010876 */
[--C-:B------:R-:W-:Y:S01]  /*8eb0*/  FFMA.FTZ R98, R98, UR11, -R118.reuse ;  /* 0x0000000b62627c23 */ /* 0x100fe20008010876 */
[--C-:B------:R-:W-:Y:S01]  /*8ec0*/  FFMA.FTZ R99, R99, UR11, -R118.reuse ;  /* 0x0000000b63637c23 */ /* 0x100fe20008010876 */
[--C-:B------:R-:W-:Y:S01]  /*8ed0*/  FFMA.FTZ R102, R102, UR11, -R118.reuse ;  /* 0x0000000b66667c23 */ /* 0x100fe20008010876 */
[--C-:B------:R-:W-:Y:S01]  /*8ee0*/  FFMA.FTZ R103, R103, UR11, -R118.reuse ;  /* 0x0000000b67677c23 */ /* 0x100fe20008010876 */
[--C-:B------:R-:W-:Y:S01]  /*8ef0*/  FFMA.FTZ R90, R90, UR11, -R118.reuse ;  /* 0x0000000b5a5a7c23 */ /* 0x100fe20008010876 */
[----:B------:R-:W-:Y:S01]  /*8f00*/  FFMA.FTZ R91, R91, UR11, -R118 ;  /* 0x0000000b5b5b7c23 */ /* 0x000fe20008010876 */
[----:B------:R-:W2:Y:S01]  /*8f10*/  MUFU.EX2 R15, R76 ;  /* 0x0000004c000f7308 */ /* 0x000ea20000000800 */
[----:B0-----:R-:W-:Y:S01]  /*8f20*/  FFMA.FTZ R4, R0, R4, R8 ;  /* 0x0000000400047223 */ /* 0x001fe20000010008 */
[--C-:B------:R-:W-:Y:S01]  /*8f30*/  FFMA.FTZ R94, R94, UR11, -R118.reuse ;  /* 0x0000000b5e5e7c23 */ /* 0x100fe20008010876 */
[--C-:B------:R-:W-:Y:S01]  /*8f40*/  FFMA.FTZ R95, R95, UR11, -R118.reuse ;  /* 0x0000000b5f5f7c23 */ /* 0x100fe20008010876 */
[--C-:B------:R-:W-:Y:S01]  /*8f50*/  FFMA.FTZ R82, R82, UR11, -R118.reuse ;  /* 0x0000000b52527c23 */ /* 0x100fe20008010876 */
[--C-:B------:R-:W-:Y:S01]  /*8f60*/  FFMA.FTZ R83, R83, UR11, -R118.reuse ;  /* 0x0000000b53537c23 */ /* 0x100fe20008010876 */
[--C-:B------:R-:W-:Y:S01]  /*8f70*/  FFMA.FTZ R86, R86, UR11, -R118.reuse ;  /* 0x0000000b56567c23 */ /* 0x100fe20008010876 */
[----:B------:R-:W-:Y:S01]  /*8f80*/  FFMA.FTZ R87, R87, UR11, -R118 ;  /* 0x0000000b57577c23 */ /* 0x000fe20008010876 */
[----:B------:R-:W0:Y:S01]  /*8f90*/  MUFU.EX2 R77, R77 ;  /* 0x0000004d004d7308 */ /* 0x000e220000000800 */
[----:B-1----:R-:W-:Y:S01]  /*8fa0*/  F2FP.F16.F32.PACK_AB R13, R9, R8 ;  /* 0x00000008090d723e */ /* 0x002fe200000000ff */
[----:B------:R-:W-:-:S02]  /*8fb0*/  VIADD R8, R138, 0x9 ;  /* 0x000000098a087836 */ /* 0x000fc40000000000 */
[----:B------:R-:W-:Y:S01]  /*8fc0*/  FADD.FTZ R4, R9, R4 ;  /* 0x0000000409047221 */ /* 0x000fe20000010000 */
[--C-:B------:R-:W-:Y:S01]  /*8fd0*/  FFMA.FTZ R111, R111, UR11, -R118.reuse ;  /* 0x0000000b6f6f7c23 */ /* 0x100fe20008010876 */
[--C-:B------:R-:W-:Y:S01]  /*8fe0*/  FFMA.FTZ R75, R75, UR11, -R118.reuse ;  /* 0x0000000b4b4b7c23 */ /* 0x100fe20008010876 */
[----:B------:R-:W-:Y:S01]  /*8ff0*/  FFMA.FTZ R79, R79, UR11, -R118 ;  /* 0x0000000b4f4f7c23 */ /* 0x000fe20008010876 */
[----:B------:R-:W-:Y:S01]  /*9000*/  SEL R8, R8, 0x9, !P2 ;  /* 0x0000000908087807 */ /* 0x000fe20005000000 */
[----:B------:R-:W1:Y:S01]  /*9010*/  MUFU.EX2 R9, R6 ;  /* 0x0000000600097308 */ /* 0x000e620000000800 */
[----:B--2---:R-:W-:Y:S01]  /*9020*/  FADD.FTZ R4, R15, R4 ;  /* 0x000000040f047221 */ /* 0x004fe20000010000 */
[----:B------:R-:W-:Y:S01]  /*9030*/  FFMA.FTZ R78, R78, UR11, -R118 ;  /* 0x0000000b4e4e7c23 */ /* 0x000fe20008010876 */
[----:B------:R-:W-:-:S05]  /*9040*/  PLOP3.LUT P2, PT, PT, PT, UP0, 0x80, 0x0 ;  /* 0x000000000000781c */ /* 0x000fca0003f4f008 */
[----:B------:R-:W2:Y:S01]  /*9050*/  MUFU.EX2 R128, R128 ;  /* 0x0000008000807308 */ /* 0x000ea20000000800 */
[C---:B0-----:R-:W-:Y:S01]  /*9060*/  F2FP.F16.F32.PACK_AB R15, R77.reuse, R15 ;  /* 0x0000000f4d0f723e */ /* 0x041fe200000000ff */
[----:B------:R-:W-:-:S06]  /*9070*/  FADD.FTZ R77, R77, R4 ;  /* 0x000000044d4d7221 */ /* 0x000fcc0000010000 */
[----:B------:R-:W0:Y:S01]  /*9080*/  MUFU.EX2 R6, R11 ;  /* 0x0000000b00067308 */ /* 0x000e220000000800 */
[----:B-1----:R-:W-:Y:S01]  /*9090*/  FADD.FTZ R10, R9, R10 ;  /* 0x0000000a090a7221 */ /* 0x002fe20000010000 */
[----:B------:R-:W-:-:S03]  /*90a0*/  F2FP.F16.F32.PACK_AB R4, R7, R9 ;  /* 0x000000090704723e */ /* 0x000fc600000000ff */
[----:B------:R-:W-:-:S03]  /*90b0*/  FADD.FTZ R10, R7, R10 ;  /* 0x0000000a070a7221 */ /* 0x000fc60000010000 */
[----:B------:R-:W1:Y:S01]  /*90c0*/  MUFU.EX2 R129, R129 ;  /* 0x0000008100817308 */ /* 0x000e620000000800 */
[----:B--2---:R-:W-:Y:S01]  /*90d0*/  FADD.FTZ R7, R128, R77 ;  /* 0x0000004d80077221 */ /* 0x004fe20000010000 */
[----:B------:R-:W-:Y:S02]  /*90e0*/  WARPGROUP.DEPBAR.LE gsb0, 0x0 ;  /* 0x00008000000079c5 */ /* 0x000fe40000010000 */
[----:B------:R-:W-:-:S04]  /*90f0*/  WARPGROUP.ARRIVE ;  /* 0x00000000000079c5 */ /* 0x000fc80000000000 */
[----:B------:R-:W2:Y:S01]  /*9100*/  MUFU.EX2 R130, R130 ;  /* 0x0000008200827308 */ /* 0x000ea20000000800 */
[----:B0-----:R-:W-:Y:S01]  /*9110*/  FADD.FTZ R10, R6, R10 ;  /* 0x0000000a060a7221 */ /* 0x001fe20000010000 */
[C---:B------:R-:W-:Y:S01]  /*9120*/  F2FP.F16.F32.PACK_AB R6, R137.reuse, R6 ;  /* 0x000000068906723e */ /* 0x040fe200000000ff */
[----:B------:R-:W-:Y:S01]  /*9130*/  HGMMA.64x96x16.F32 R24, gdesc[UR32].tnspB, R24, gsb0 ;  /* 0x41600000201879f0 */ /* 0x000fe20008000818 */
[----:B------:R-:W-:Y:S01]  /*9140*/  UIADD3 UR32, UR4, 0xc00, URZ ;  /* 0x00000c0004207890 */ /* 0x000fe2000fffe03f */
[----:B------:R-:W-:Y:S01]  /*9150*/  FADD.FTZ R10, R137, R10 ;  /* 0x0000000a890a7221 */ /* 0x000fe20000010000 */
[----:B------:R-:W-:Y:S01]  /*9160*/  UIADD3 UR34, UR10, 0x200, URZ ;  /* 0x000002000a227890 */ /* 0x000fe2000fffe03f */
[----:B------:R-:W-:Y:S01]  /*9170*/  UMOV UR33, 0xc0000010 ;  /* 0xc000001000217882 */ /* 0x000fe20000000000 */
[----:B------:R-:W-:Y:S01]  /*9180*/  UMOV UR35, 0x80000020 ;  /* 0x8000002000237882 */ /* 0x000fe20000000000 */
[----:B------:R-:W0:Y:S01]  /*9190*/  MUFU.EX2 R131, R131 ;  /* 0x0000008300837308 */ /* 0x000e220000000800 */
[----:B-1----:R-:W-:Y:S01]  /*91a0*/  FADD.FTZ R7, R129, R7 ;  /* 0x0000000781077221 */ /* 0x002fe20000010000 */
[----:B------:R-:W-:-:S03]  /*91b0*/  UIADD3 UR4, UR60, -0x1, URZ ;  /* 0xffffffff3c047890 */ /* 0x000fc6000fffe03f */
[----:B--2---:R-:W-:-:S03]  /*91c0*/  FADD.FTZ R7, R130, R7 ;  /* 0x0000000782077221 */ /* 0x004fc60000010000 */
[----:B------:R-:W1:Y:S01]  /*91d0*/  MUFU.EX2 R122, R122 ;  /* 0x0000007a007a7308 */ /* 0x000e620000000800 */
[----:B------:R-:W-:-:S07]  /*91e0*/  UMOV UR60, UR4 ;  /* 0x00000004003c7c82 */ /* 0x000fce0008000000 */
[----:B------:R-:W-:Y:S01]  /*91f0*/  MUFU.EX2 R123, R123 ;  /* 0x0000007b007b7308 */ /* 0x000fe20000000800 */
[C---:B0-----:R-:W-:Y:S01]  /*9200*/  FADD.FTZ R9, R131.reuse, R7 ;  /* 0x0000000783097221 */ /* 0x041fe20000010000 */
[----:B------:R-:W-:-:S06]  /*9210*/  F2FP.F16.F32.PACK_AB R7, R131, R130 ;  /* 0x000000828307723e */ /* 0x000fcc00000000ff */
[----:B------:R-:W-:Y:S01]  /*9220*/  MUFU.EX2 R11, R126 ;  /* 0x0000007e000b7308 */ /* 0x000fe20000000800 */
[----:B-1----:R-:W-:-:S07]  /*9230*/  FADD.FTZ R9, R122, R9 ;  /* 0x000000097a097221 */ /* 0x002fce0000010000 */
[----:B------:R-:W-:Y:S08]  /*9240*/  MUFU.EX2 R127, R127 ;  /* 0x0000007f007f7308 */ /* 0x000ff00000000800 */
[----:B------:R-:W-:Y:S08]  /*9250*/  MUFU.EX2 R115, R115 ;  /* 0x0000007300737308 */ /* 0x000ff00000000800 */
[----:B------:R-:W-:Y:S08]  /*9260*/  MUFU.EX2 R133, R133 ;  /* 0x0000008500857308 */ /* 0x000ff00000000800 */
[----:B------:R-:W-:Y:S08]  /*9270*/  MUFU.EX2 R108, R108 ;  /* 0x0000006c006c7308 */ /* 0x000ff00000000800 */
[----:B------:R-:W-:Y:S08]  /*9280*/  MUFU.EX2 R106, R106 ;  /* 0x0000006a006a7308 */ /* 0x000ff00000000800 */
[----:B------:R-:W-:Y:S08]  /*9290*/  MUFU.EX2 R109, R109 ;  /* 0x0000006d006d7308 */ /* 0x000ff00000000800 */
[----:B------:R-:W-:Y:S08]  /*92a0*/  MUFU.EX2 R107, R107 ;  /* 0x0000006b006b7308 */ /* 0x000ff00000000800 */
[----:B------:R-:W-:Y:S01]  /*92b0*/  MUFU.EX2 R96, R96 ;  /* 0x0000006000607308 */ /* 0x000fe20000000800 */
[----:B------:R-:W-:-:S02]  /*92c0*/  WARPGROUP.DEPBAR.LE gsb0, 0x0 ;  /* 0x00008000000079c5 */ /* 0x000fc40000010000 */
[----:B------:R-:W-:-:S05]  /*92d0*/  WARPGROUP.ARRIVE ;  /* 0x00000000000079c5 */ /* 0x000fca0000000000 */
[----:B------:R-:W-:Y:S01]  /*92e0*/  MUFU.EX2 R110, R110 ;  /* 0x0000006e006e7308 */ /* 0x000fe20000000800 */
[----:B------:R-:W-:Y:S07]  /*92f0*/  HGMMA.64x96x16.F32 R24, gdesc[UR32].tnspB, R24, gsb0 ;  /* 0x41600000201879f0 */ /* 0x000fee0008000818 */
[----:B------:R-:W-:Y:S08]  /*9300*/  MUFU.EX2 R97, R97 ;  /* 0x0000006100617308 */ /* 0x000ff00000000800 */
        /* <DEDUP_REMOVED lines=13> */
[----:B------:R0:W-:Y:S06]  /*93e0*/  BAR.ARV R8, 0x100 ;  /* 0x000400080000751d */ /* 0x0001ec0000002000 */
[----:B------:R-:W-:Y:S01]  /*93f0*/  MUFU.EX2 R95, R95 ;  /* 0x0000005f005f7308 */ /* 0x000fe20000000800 */
[-C--:B------:R-:W-:Y:S01]  /*9400*/  FMUL.FTZ R24, R24, R3.reuse ;  /* 0x0000000318187220 */ /* 0x080fe20000410000 */
[----:B0-----:R-:W-:Y:S02]  /*9410*/  IMAD.U32 R8, RZ, RZ, UR36 ;  /* 0x00000024ff087e24 */ /* 0x001fe4000f8e00ff */
[-C--:B------:R-:W-:Y:S01]  /*9420*/  FMUL.FTZ R25, R25, R3.reuse ;  /* 0x0000000319197220 */ /* 0x080fe20000410000 */
[-C--:B------:R-:W-:Y:S01]  /*9430*/  FMUL.FTZ R28, R28, R3.reuse ;  /* 0x000000031c1c7220 */ /* 0x080fe20000410000 */
[-C--:B------:R-:W-:Y:S01]  /*9440*/  FMUL.FTZ R29, R29, R3.reuse ;  /* 0x000000031d1d7220 */ /* 0x080fe20000410000 */
[-C--:B------:R-:W-:Y:S01]  /*9450*/  FMUL.FTZ R32, R32, R3.reuse ;  /* 0x0000000320207220 */ /* 0x080fe20000410000 */
[----:B------:R-:W-:Y:S01]  /*9460*/  @!P1 LEA R8, R8, UR37, 0x3 ;  /* 0x0000002508089c11 */ /* 0x000fe2000f8e18ff */
[----:B------:R-:W-:Y:S01]  /*9470*/  MUFU.EX2 R81, R81 ;  /* 0x0000005100517308 */ /* 0x000fe20000000800 */
[-C--:B------:R-:W-:Y:S01]  /*9480*/  FMUL.FTZ R33, R33, R3.reuse ;  /* 0x0000000321217220 */ /* 0x080fe20000410000 */
[-C--:B------:R-:W-:Y:S01]  /*9490*/  FMUL.FTZ R36, R36, R3.reuse ;  /* 0x0000000324247220 */ /* 0x080fe20000410000 */
[----:B------:R-:W-:Y:S01]  /*94a0*/  FMUL.FTZ R37, R37, R3 ;  /* 0x0000000325257220 */ /* 0x000fe20000410000 */
[----:B------:R-:W-:-:S02]  /*94b0*/  @!P1 VIADD R8, R8, 0x31c40 ;  /* 0x00031c4008089836 */ /* 0x000fc40000000000 */
[-C--:B------:R-:W-:Y:S01]  /*94c0*/  FMUL.FTZ R40, R40, R3.reuse ;  /* 0x0000000328287220 */ /* 0x080fe20000410000 */
[-C--:B------:R-:W-:Y:S01]  /*94d0*/  FMUL.FTZ R41, R41, R3.reuse ;  /* 0x0000000329297220 */ /* 0x080fe20000410000 */
[-C--:B------:R-:W-:Y:S01]  /*94e0*/  FMUL.FTZ R44, R44, R3.reuse ;  /* 0x000000032c2c7220 */ /* 0x080fe20000410000 */
[----:B------:R-:W-:Y:S01]  /*94f0*/  MUFU.EX2 R82, R82 ;  /* 0x0000005200527308 */ /* 0x000fe20000000800 */
[----:B------:R-:W-:Y:S01]  /*9500*/  @!P1 PRMT R8, RZ, 0x654, R8 ;  /* 0x00000654ff089816 */ /* 0x000fe20000000008 */
[-C--:B------:R-:W-:Y:S01]  /*9510*/  FMUL.FTZ R45, R45, R3.reuse ;  /* 0x000000032d2d7220 */ /* 0x080fe20000410000 */
[-C--:B------:R-:W-:Y:S01]  /*9520*/  FMUL.FTZ R48, R48, R3.reuse ;  /* 0x0000000330307220 */ /* 0x080fe20000410000 */
[-C--:B------:R-:W-:Y:S01]  /*9530*/  FMUL.FTZ R49, R49, R3.reuse ;  /* 0x0000000331317220 */ /* 0x080fe20000410000 */
[----:B------:R0:W-:Y:S01]  /*9540*/  @!P1 SYNCS.ARRIVE.TRANS64.RED.A1T0 RZ, [R8+URZ], RZ ;  /* 0x000000ff08ff99a7 */ /* 0x0001e2000810043f */
[-C--:B------:R-:W-:Y:S01]  /*9550*/  FMUL.FTZ R52, R52, R3.reuse ;  /* 0x0000000334347220 */ /* 0x080fe20000410000 */
[-C--:B------:R-:W-:Y:S01]  /*9560*/  FMUL.FTZ R53, R53, R3.reuse ;  /* 0x0000000335357220 */ /* 0x080fe20000410000 */
[----:B------:R-:W-:Y:S01]  /*9570*/  MUFU.EX2 R84, R84 ;  /* 0x0000005400547308 */ /* 0x000fe20000000800 */
[-C--:B------:R-:W-:Y:S01]  /*9580*/  FMUL.FTZ R56, R56, R3.reuse ;  /* 0x0000000338387220 */ /* 0x080fe20000410000 */
[-C--:B------:R-:W-:Y:S01]  /*9590*/  FMUL.FTZ R57, R57, R3.reuse ;  /* 0x0000000339397220 */ /* 0x080fe20000410000 */
[-C--:B------:R-:W-:Y:S01]  /*95a0*/  FMUL.FTZ R60, R60, R3.reuse ;  /* 0x000000033c3c7220 */ /* 0x080fe20000410000 */
[-C--:B------:R-:W-:Y:S01]  /*95b0*/  FMUL.FTZ R61, R61, R3.reuse ;  /* 0x000000033d3d7220 */ /* 0x080fe20000410000 */
[----:B0-----:R-:W-:Y:S01]  /*95c0*/  IMAD.U32 R8, RZ, RZ, UR7 ;  /* 0x00000007ff087e24 */ /* 0x001fe2000f8e00ff */
[----:B------:R-:W-:Y:S01]  /*95d0*/  UMOV UR7, UR36 ;  /* 0x0000002400077c82 */ /* 0x000fe20008000000 */
[-C--:B------:R-:W-:Y:S01]  /*95e0*/  FMUL.FTZ R64, R64, R3.reuse ;  /* 0x0000000340407220 */ /* 0x080fe20000410000 */
[----:B------:R-:W-:Y:S01]  /*95f0*/  MUFU.EX2 R83, R83 ;  /* 0x0000005300537308 */ /* 0x000fe20000000800 */
[-C--:B------:R-:W-:Y:S01]  /*9600*/  FMUL.FTZ R65, R65, R3.reuse ;  /* 0x0000000341417220 */ /* 0x080fe20000410000 */
[----:B------:R-:W-:Y:S01]  /*9610*/  @!P1 LEA R8, R8, UR37, 0x3 ;  /* 0x0000002508089c11 */ /* 0x000fe2000f8e18ff */
[-C--:B------:R-:W-:Y:S01]  /*9620*/  FMUL.FTZ R68, R68, R3.reuse ;  /* 0x0000000344447220 */ /* 0x080fe20000410000 */
[----:B------:R-:W-:Y:S01]  /*9630*/  FMUL.FTZ R69, R69, R3 ;  /* 0x0000000345457220 */ /* 0x000fe20000410000 */
[-C--:B------:R-:W-:Y:S01]  /*9640*/  FMUL.FTZ R26, R26, R0.reuse ;  /* 0x000000001a1a7220 */ /* 0x080fe20000410000 */
[-C--:B------:R-:W-:Y:S01]  /*9650*/  FMUL.FTZ R27, R27, R0.reuse ;  /* 0x000000001b1b7220 */ /* 0x080fe20000410000 */
[----:B------:R-:W-:Y:S01]  /*9660*/  @!P1 VIADD R8, R8, 0x31c60 ;  /* 0x00031c6008089836 */ /* 0x000fe20000000000 */
[----:B------:R-:W-:Y:S01]  /*9670*/  MUFU.EX2 R85, R85 ;  /* 0x0000005500557308 */ /* 0x000fe20000000800 */
[-C--:B------:R-:W-:Y:S01]  /*9680*/  FMUL.FTZ R30, R30, R0.reuse ;  /* 0x000000001e1e7220 */ /* 0x080fe20000410000 */
[-C--:B------:R-:W-:Y:S01]  /*9690*/  FMUL.FTZ R31, R31, R0.reuse ;  /* 0x000000001f1f7220 */ /* 0x080fe20000410000 */
[-C--:B------:R-:W-:Y:S01]  /*96a0*/  FMUL.FTZ R34, R34, R0.reuse ;  /* 0x0000000022227220 */ /* 0x080fe20000410000 */
[----:B------:R-:W-:Y:S01]  /*96b0*/  @!P1 PRMT R8, RZ, 0x654, R8 ;  /* 0x00000654ff089816 */ /* 0x000fe20000000008 */
[-C--:B------:R-:W-:Y:S01]  /*96c0*/  FMUL.FTZ R35, R35, R0.reuse ;  /* 0x0000000023237220 */ /* 0x080fe20000410000 */
[-C--:B------:R-:W-:Y:S01]  /*96d0*/  FMUL.FTZ R38, R38, R0.reuse ;  /* 0x0000000026267220 */ /* 0x080fe20000410000 */
[-C--:B------:R-:W-:Y:S01]  /*96e0*/  FMUL.FTZ R39, R39, R0.reuse ;  /* 0x0000000027277220 */ /* 0x080fe20000410000 */
[----:B------:R0:W-:Y:S01]  /*96f0*/  @!P1 SYNCS.ARRIVE.TRANS64.RED.A1T0 RZ, [R8+URZ], RZ ;  /* 0x000000ff08ff99a7 */ /* 0x0001e2000810043f */
[----:B------:R1:W-:Y:S01]  /*9700*/  STSM.16.M88.4 [R2+0x24300], R12 ;  /* 0x0243000c02007844 */ /* 0x0003e20000000200 */
[----:B------:R-:W-:Y:S01]  /*9710*/  MUFU.EX2 R86, R86 ;  /* 0x0000005600567308 */ /* 0x000fe20000000800 */
[-C--:B------:R-:W-:Y:S01]  /*9720*/  FMUL.FTZ R42, R42, R0.reuse ;  /* 0x000000002a2a7220 */ /* 0x080fe20000410000 */
[-C--:B------:R-:W-:Y:S01]  /*9730*/  FMUL.FTZ R43, R43, R0.reuse ;  /* 0x000000002b2b7220 */ /* 0x080fe20000410000 */
[-C--:B------:R-:W-:Y:S01]  /*9740*/  FMUL.FTZ R46, R46, R0.reuse ;  /* 0x000000002e2e7220 */ /* 0x080fe20000410000 */
[-C--:B------:R-:W-:Y:S01]  /*9750*/  FMUL.FTZ R47, R47, R0.reuse ;  /* 0x000000002f2f7220 */ /* 0x080fe20000410000 */
[-C--:B------:R-:W-:Y:S01]  /*9760*/  FMUL.FTZ R50, R50, R0.reuse ;  /* 0x0000000032327220 */ /* 0x080fe20000410000 */
[-C--:B------:R-:W-:Y:S01]  /*9770*/  FMUL.FTZ R51, R51, R0.reuse ;  /* 0x0000000033337220 */ /* 0x080fe20000410000 */
[-C--:B------:R-:W-:Y:S01]  /*9780*/  FMUL.FTZ R54, R54, R0.reuse ;  /* 0x0000000036367220 */ /* 0x080fe20000410000 */
[----:B0-----:R-:W0:Y:S01]  /*9790*/  MUFU.EX2 R8, R20 ;  /* 0x0000001400087308 */ /* 0x001e220000000800 */
[-C--:B------:R-:W-:Y:S01]  /*97a0*/  FMUL.FTZ R55, R55, R0.reuse ;  /* 0x0000000037377220 */ /* 0x080fe20000410000 */
[-C--:B------:R-:W-:Y:S01]  /*97b0*/  FMUL.FTZ R58, R58, R0.reuse ;  /* 0x000000003a3a7220 */ /* 0x080fe20000410000 */
[-C--:B------:R-:W-:Y:S01]  /*97c0*/  FMUL.FTZ R59, R59, R0.reuse ;  /* 0x000000003b3b7220 */ /* 0x080fe20000410000 */
[-C--:B------:R-:W-:Y:S01]  /*97d0*/  FMUL.FTZ R62, R62, R0.reuse ;  /* 0x000000003e3e7220 */ /* 0x080fe20000410000 */
[-C--:B------:R-:W-:Y:S01]  /*97e0*/  FMUL.FTZ R63, R63, R0.reuse ;  /* 0x000000003f3f7220 */ /* 0x080fe20000410000 */
[-C--:B------:R-:W-:Y:S01]  /*97f0*/  FMUL.FTZ R66, R66, R0.reuse ;  /* 0x0000000042427220 */ /* 0x080fe20000410000 */
[-C--:B------:R-:W-:Y:S01]  /*9800*/  FMUL.FTZ R67, R67, R0.reuse ;  /* 0x0000000043437220 */ /* 0x080fe20000410000 */
[----:B-1----:R-:W1:Y:S01]  /*9810*/  MUFU.EX2 R12, R113 ;  /* 0x00000071000c7308 */ /* 0x002e620000000800 */
[-C--:B------:R-:W-:Y:S01]  /*9820*/  FMUL.FTZ R70, R70, R0.reuse ;  /* 0x0000000046467220 */ /* 0x080fe20000410000 */
[----:B------:R-:W-:Y:S01]  /*9830*/  FMUL.FTZ R71, R71, R0 ;  /* 0x0000000047477220 */ /* 0x000fe20000410000 */
[----:B------:R-:W-:-:S02]  /*9840*/  IMAD.MOV.U32 R0, RZ, RZ, R74 ;  /* 0x000000ffff007224 */ /* 0x000fc400078e004a */
[----:B------:R-:W-:-:S03]  /*9850*/  IMAD.MOV.U32 R3, RZ, RZ, R114 ;  /* 0x000000ffff037224 */ /* 0x000fc600078e0072 */
[----:B------:R-:W2:Y:S01]  /*9860*/  MUFU.EX2 R13, R132 ;  /* 0x00000084000d7308 */ /* 0x000ea20000000800 */
[----:B0-----:R-:W-:Y:S01]  /*9870*/  FADD.FTZ R10, R8, R10 ;  /* 0x0000000a080a7221 */ /* 0x001fe20000010000 */
[----:B------:R-:W-:-:S03]  /*9880*/  F2FP.F16.F32.PACK_AB R8, R21, R8 ;  /* 0x000000081508723e */ /* 0x000fc600000000ff */
[----:B------:R-:W-:-:S03]  /*9890*/  FADD.FTZ R10, R21, R10 ;  /* 0x0000000a150a7221 */ /* 0x000fc60000010000 */
[----:B------:R-:W0:Y:S01]  /*98a0*/  MUFU.EX2 R14, R117 ;  /* 0x00000075000e7308 */ /* 0x000e220000000800 */
[----:B------:R-:W-:Y:S01]  /*98b0*/  FADD.FTZ R21, R120, R10 ;  /* 0x0000000a78157221 */ /* 0x000fe20000010000 */
[C---:B------:R-:W-:Y:S01]  /*98c0*/  FADD.FTZ R10, R123.reuse, R9 ;  /* 0x000000097b0a7221 */ /* 0x040fe20000010000 */
[----:B------:R-:W-:Y:S02]  /*98d0*/  F2FP.F16.F32.PACK_AB R9, R123, R122 ;  /* 0x0000007a7b09723e */ /* 0x000fe400000000ff */
[----:B------:R-:W-:Y:S01]  /*98e0*/  FADD.FTZ R76, R121, R21 ;  /* 0x00000015794c7221 */ /* 0x000fe20000010000 */
[----:B------:R-:W-:Y:S01]  /*98f0*/  FADD.FTZ R10, R11, R10 ;  /* 0x0000000a0b0a7221 */ /* 0x000fe20000010000 */
[C---:B------:R-:W-:Y:S01]  /*9900*/  F2FP.F16.F32.PACK_AB R11, R127.reuse, R11 ;  /* 0x0000000b7f0b723e */ /* 0x040fe200000000ff */
[----:B------:R-:W3:Y:S01]  /*9910*/  MUFU.EX2 R15, R119 ;  /* 0x00000077000f7308 */ /* 0x000ee20000000800 */
[----:B------:R-:W-:Y:S01]  /*9920*/  FADD.FTZ R76, R112, R76 ;  /* 0x0000004c704c7221 */ /* 0x000fe20000010000 */
[----:B------:R-:W-:-:S03]  /*9930*/  FADD.FTZ R10, R127, R10 ;  /* 0x0000000a7f0a7221 */ /* 0x000fc60000010000 */
[C---:B-1----:R-:W-:Y:S01]  /*9940*/  FADD.FTZ R76, R12.reuse, R76 ;  /* 0x0000004c0c4c7221 */ /* 0x042fe20000010000 */
[----:B--2---:R-:W-:Y:S01]  /*9950*/  FADD.FTZ R10, R13, R10 ;  /* 0x0000000a0d0a7221 */ /* 0x004fe20000010000 */
[----:B------:R-:W-:Y:S01]  /*9960*/  F2FP.F16.F32.PACK_AB R12, R12, R112 ;  /* 0x000000700c0c723e */ /* 0x000fe200000000ff */
[----:B------:R1:W2:Y:S01]  /*9970*/  MUFU.EX2 R20, R5 ;  /* 0x0000000500147308 */ /* 0x0002a20000000800 */
[----:B------:R-:W-:Y:S01]  /*9980*/  FADD.FTZ R76, R116, R76 ;  /* 0x0000004c744c7221 */ /* 0x000fe20000010000 */
[C---:B------:R-:W-:Y:S01]  /*9990*/  FADD.FTZ R10, R115.reuse, R10 ;  /* 0x0000000a730a7221 */ /* 0x040fe20000010000 */
[----:B------:R-:W-:Y:S02]  /*99a0*/  F2FP.F16.F32.PACK_AB R13, R115, R13 ;  /* 0x0000000d730d723e */ /* 0x000fe400000000ff */
[C---:B0-----:R-:W-:Y:S01]  /*99b0*/  FADD.FTZ R76, R14.reuse, R76 ;  /* 0x0000004c0e4c7221 */ /* 0x041fe20000010000 */
[----:B------:R-:W-:Y:S02]  /*99c0*/  F2FP.F16.F32.PACK_AB R14, R14, R116 ;  /* 0x000000740e0e723e */ /* 0x000fe400000000ff */
[----:B------:R-:W0:Y:S01]  /*99d0*/  MUFU.EX2 R21, R91 ;  /* 0x0000005b00157308 */ /* 0x000e220000000800 */
[----:B---3--:R-:W-:Y:S01]  /*99e0*/  FADD.FTZ R10, R15, R10 ;  /* 0x0000000a0f0a7221 */ /* 0x008fe20000010000 */
[----:B------:R-:W-:Y:S01]  /*99f0*/  FADD.FTZ R76, R104, R76 ;  /* 0x0000004c684c7221 */ /* 0x000fe20000010000 */
[----:B-1----:R-:W-:-:S02]  /*9a00*/  F2FP.F16.F32.PACK_AB R5, R129, R128 ;  /* 0x000000808105723e */ /* 0x002fc400000000ff */
[----:B------:R-:W-:Y:S01]  /*9a10*/  FADD.FTZ R77, R133, R10 ;  /* 0x0000000a854d7221 */ /* 0x000fe20000010000 */
[----:B------:R-:W-:Y:S01]  /*9a20*/  FADD.FTZ R76, R105, R76 ;  /* 0x0000004c694c7221 */ /* 0x000fe20000010000 */
[----:B------:R-:W-:Y:S01]  /*9a30*/  F2FP.F16.F32.PACK_AB R10, R121, R120 ;  /* 0x00000078790a723e */ /* 0x000fe200000000ff */
[----:B------:R1:W-:Y:S01]  /*9a40*/  STSM.16.M88.4 [R2+0x25b00], R4 ;  /* 0x025b000402007844 */ /* 0x0003e20000000200 */
[----:B--2---:R-:W-:Y:S01]  /*9a50*/  FADD.FTZ R77, R20, R77 ;  /* 0x0000004d144d7221 */ /* 0x004fe20000010000 */
[----:B------:R-:W-:Y:S01]  /*9a60*/  FADD.FTZ R76, R108, R76 ;  /* 0x0000004c6c4c7221 */ /* 0x000fe20000010000 */
[----:B------:R-:W2:Y:S01]  /*9a70*/  MUFU.EX2 R91, R94 ;  /* 0x0000005e005b7308 */ /* 0x000ea20000000800 */
[----:B------:R3:W-:Y:S01]  /*9a80*/  STSM.16.M88.4 [R2+0x27300], R8 ;  /* 0x0273000802007844 */ /* 0x0007e20000000200 */
[----:B------:R-:W-:Y:S01]  /*9a90*/  FADD.FTZ R77, R106, R77 ;  /* 0x0000004d6a4d7221 */ /* 0x000fe20000010000 */
[----:B------:R-:W-:Y:S01]  /*9aa0*/  FADD.FTZ R113, R109, R76 ;  /* 0x0000004c6d717221 */ /* 0x000fe20000010000 */
[----:B------:R-:W-:-:S02]  /*9ab0*/  F2FP.F16.F32.PACK_AB R15, R133, R15 ;  /* 0x0000000f850f723e */ /* 0x000fc400000000ff */
[----:B------:R-:W-:Y:S01]  /*9ac0*/  FADD.FTZ R77, R107, R77 ;  /* 0x0000004d6b4d7221 */ /* 0x000fe20000010000 */
[----:B------:R-:W-:Y:S01]  /*9ad0*/  FADD.FTZ R76, R96, R113 ;  /* 0x00000071604c7221 */ /* 0x000fe20000010000 */
[----:B------:R-:W4:Y:S01]  /*9ae0*/  MUFU.EX2 R72, R72 ;  /* 0x0000004800487308 */ /* 0x000f220000000800 */
[----:B------:R5:W-:Y:S01]  /*9af0*/  STSM.16.M88.4 [R2+0x28b00], R12 ;  /* 0x028b000c02007844 */ /* 0x000be20000000200 */
[----:B------:R-:W-:Y:S01]  /*9b00*/  FADD.FTZ R77, R110, R77 ;  /* 0x0000004d6e4d7221 */ /* 0x000fe20000010000 */
[----:B------:R-:W-:Y:S01]  /*9b10*/  FADD.FTZ R113, R97, R76 ;  /* 0x0000004c61717221 */ /* 0x000fe20000010000 */
[----:B------:R-:W-:Y:S02]  /*9b20*/  F2FP.F16.F32.PACK_AB R104, R105, R104 ;  /* 0x000000686968723e */ /* 0x000fe400000000ff */
[----:B-1----:R-:W-:Y:S01]  /*9b30*/  FADD.FTZ R4, R98, R77 ;  /* 0x0000004d62047221 */ /* 0x002fe20000010000 */
[----:B------:R-:W-:Y:S01]  /*9b40*/  FADD.FTZ R6, R100, R113 ;  /* 0x0000007164067221 */ /* 0x000fe20000010000 */
[----:B------:R-:W1:Y:S01]  /*9b50*/  MUFU.EX2 R87, R87 ;  /* 0x0000005700577308 */ /* 0x000e620000000800 */
[----:B------:R-:W-:Y:S01]  /*9b60*/  F2FP.F16.F32.PACK_AB R105, R106, R20 ;  /* 0x000000146a69723e */ /* 0x000fe200000000ff */
[----:B------:R-:W-:Y:S01]  /*9b70*/  FADD.FTZ R5, R99, R4 ;  /* 0x0000000463057221 */ /* 0x000fe20000010000 */
[----:B------:R-:W-:Y:S01]  /*9b80*/  FADD.FTZ R7, R101, R6 ;  /* 0x0000000665077221 */ /* 0x000fe20000010000 */
[----:B------:R-:W-:-:S02]  /*9b90*/  F2FP.F16.F32.PACK_AB R96, R97, R96 ;  /* 0x000000606160723e */ /* 0x000fc400000000ff */
[----:B------:R-:W-:Y:S01]  /*9ba0*/  FADD.FTZ R4, R102, R5 ;  /* 0x0000000566047221 */ /* 0x000fe20000010000 */
[----:B------:R-:W-:Y:S01]  /*9bb0*/  FADD.FTZ R6, R88, R7 ;  /* 0x0000000758067221 */ /* 0x000fe20000010000 */
[----:B------:R-:W5:Y:S01]  /*9bc0*/  MUFU.EX2 R73, R73 ;  /* 0x0000004900497308 */ /* 0x000f620000000800 */
[----:B------:R-:W-:Y:S01]  /*9bd0*/  F2FP.F16.F32.PACK_AB R106, R109, R108 ;  /* 0x0000006c6d6a723e */ /* 0x000fe200000000ff */
[----:B------:R-:W-:Y:S01]  /*9be0*/  FADD.FTZ R5, R103, R4 ;  /* 0x0000000467057221 */ /* 0x000fe20000010000 */
[----:B------:R-:W-:Y:S01]  /*9bf0*/  FADD.FTZ R7, R89, R6 ;  /* 0x0000000659077221 */ /* 0x000fe20000010000 */
[----:B------:R-:W-:Y:S02]  /*9c00*/  F2FP.F16.F32.PACK_AB R107, R110, R107 ;  /* 0x0000006b6e6b723e */ /* 0x000fe400000000ff */
[----:B------:R-:W-:Y:S01]  /*9c10*/  FADD.FTZ R4, R90, R5 ;  /* 0x000000055a047221 */ /* 0x000fe20000010000 */
[----:B---3--:R-:W-:Y:S01]  /*9c20*/  FADD.FTZ R8, R92, R7 ;  /* 0x000000075c087221 */ /* 0x008fe20000010000 */
[----:B------:R-:W3:Y:S01]  /*9c30*/  MUFU.EX2 R9, R111 ;  /* 0x0000006f00097308 */ /* 0x000ee20000000800 */
[----:B------:R-:W-:Y:S01]  /*9c40*/  F2FP.F16.F32.PACK_AB R97, R99, R98 ;  /* 0x000000626361723e */ /* 0x000fe200000000ff */
[----:B0-----:R-:W-:Y:S01]  /*9c50*/  FADD.FTZ R6, R21, R4 ;  /* 0x0000000415067221 */ /* 0x001fe20000010000 */
[----:B------:R-:W-:Y:S01]  /*9c60*/  FADD.FTZ R5, R93, R8 ;  /* 0x000000085d057221 */ /* 0x000fe20000010000 */
[----:B------:R-:W-:Y:S01]  /*9c70*/  F2FP.F16.F32.PACK_AB R88, R89, R88 ;  /* 0x000000585958723e */ /* 0x000fe200000000ff */
[----:B------:R0:W-:Y:S01]  /*9c80*/  STSM.16.M88.4 [R2+0x2a300], R104 ;  /* 0x02a3006802007844 */ /* 0x0001e20000000200 */
[----:B--2---:R-:W-:Y:S01]  /*9c90*/  FADD.FTZ R6, R91, R6 ;  /* 0x000000065b067221 */ /* 0x004fe20000010000 */
[----:B------:R-:W-:Y:S01]  /*9ca0*/  FADD.FTZ R8, R80, R5 ;  /* 0x0000000550087221 */ /* 0x000fe20000010000 */
[----:B------:R-:W2:Y:S01]  /*9cb0*/  MUFU.EX2 R124, R124 ;  /* 0x0000007c007c7308 */ /* 0x000ea20000000800 */
[----:B------:R-:W-:Y:S01]  /*9cc0*/  F2FP.F16.F32.PACK_AB R98, R101, R100 ;  /* 0x000000646562723e */ /* 0x000fe200000000ff */
[----:B------:R-:W-:Y:S01]  /*9cd0*/  FADD.FTZ R5, R95, R6 ;  /* 0x000000065f057221 */ /* 0x000fe20000010000 */
[----:B------:R-:W-:Y:S01]  /*9ce0*/  FADD.FTZ R7, R81, R8 ;  /* 0x0000000851077221 */ /* 0x000fe20000010000 */
[----:B------:R-:W-:-:S02]  /*9cf0*/  F2FP.F16.F32.PACK_AB R99, R103, R102 ;  /* 0x000000666763723e */ /* 0x000fc400000000ff */
[----:B------:R-:W-:Y:S01]  /*9d00*/  FADD.FTZ R6, R82, R5 ;  /* 0x0000000552067221 */ /* 0x000fe20000010000 */
[----:B------:R-:W-:Y:S01]  /*9d10*/  FADD.FTZ R8, R84, R7 ;  /* 0x0000000754087221 */ /* 0x000fe20000010000 */
[----:B------:R-:W0:Y:S01]  /*9d20*/  MUFU.EX2 R4, R75 ;  /* 0x0000004b00047308 */ /* 0x000e220000000800 */
[----:B------:R-:W-:Y:S01]  /*9d30*/  F2FP.F16.F32.PACK_AB R89, R21, R90 ;  /* 0x0000005a1559723e */ /* 0x000fe200000000ff */
[----:B------:R-:W-:Y:S01]  /*9d40*/  FADD.FTZ R5, R83, R6 ;  /* 0x0000000653057221 */ /* 0x000fe20000010000 */
[----:B------:R-:W-:Y:S01]  /*9d50*/  FADD.FTZ R7, R85, R8 ;  /* 0x0000000855077221 */ /* 0x000fe20000010000 */
[----:B------:R-:W-:Y:S01]  /*9d60*/  F2FP.F16.F32.PACK_AB R80, R81, R80 ;  /* 0x000000505150723e */ /* 0x000fe200000000ff */
[----:B------:R0:W-:Y:S01]  /*9d70*/  STSM.16.M88.4 [R2+0x2bb00], R96 ;  /* 0x02bb006002007844 */ /* 0x0001e20000000200 */
[----:B------:R-:W-:Y:S01]  /*9d80*/  FADD.FTZ R6, R86, R5 ;  /* 0x0000000556067221 */ /* 0x000fe20000010000 */
[----:B----4-:R-:W-:Y:S01]  /*9d90*/  FADD.FTZ R8, R72, R7 ;  /* 0x0000000748087221 */ /* 0x010fe20000010000 */
[----:B------:R-:W4:Y:S01]  /*9da0*/  MUFU.EX2 R125, R125 ;  /* 0x0000007d007d7308 */ /* 0x000f220000000800 */
[----:B------:R-:W-:Y:S01]  /*9db0*/  F2FP.F16.F32.PACK_AB R90, R93, R92 ;  /* 0x0000005c5d5a723e */ /* 0x000fe200000000ff */
[----:B-1----:R-:W-:Y:S01]  /*9dc0*/  FADD.FTZ R6, R87, R6 ;  /* 0x0000000657067221 */ /* 0x002fe20000010000 */
[----:B-----5:R-:W-:Y:S01]  /*9dd0*/  FADD.FTZ R7, R73, R8 ;  /* 0x0000000849077221 */ /* 0x020fe20000010000 */
[----:B------:R-:W-:-:S02]  /*9de0*/  F2FP.F16.F32.PACK_AB R91, R95, R91 ;  /* 0x0000005b5f5b723e */ /* 0x000fc400000000ff */
[----:B---3--:R-:W-:Y:S01]  /*9df0*/  FADD.FTZ R5, R9, R6 ;  /* 0x0000000609057221 */ /* 0x008fe20000010000 */
[----:B--2---:R-:W-:Y:S01]  /*9e00*/  FADD.FTZ R10, R124, R7 ;  /* 0x000000077c0a7221 */ /* 0x004fe20000010000 */
[----:B------:R-:W1:Y:S01]  /*9e10*/  MUFU.EX2 R13, R78 ;  /* 0x0000004e000d7308 */ /* 0x000e620000000800 */
[----:B------:R-:W-:Y:S01]  /*9e20*/  F2FP.F16.F32.PACK_AB R81, R83, R82 ;  /* 0x000000525351723e */ /* 0x000fe200000000ff */
[C---:B0-----:R-:W-:Y:S01]  /*9e30*/  FADD.FTZ R6, R4.reuse, R5 ;  /* 0x0000000504067221 */ /* 0x041fe20000010000 */
[----:B------:R-:W-:Y:S01]  /*9e40*/  F2FP.F16.F32.PACK_AB R82, R85, R84 ;  /* 0x000000545552723e */ /* 0x000fe200000000ff */
[----:B------:R0:W-:Y:S01]  /*9e50*/  STSM.16.M88.4 [R2+0x2d300], R88 ;  /* 0x02d3005802007844 */ /* 0x0001e20000000200 */
[----:B------:R-:W-:Y:S02]  /*9e60*/  F2FP.F16.F32.PACK_AB R83, R87, R86 ;  /* 0x000000565753723e */ /* 0x000fe400000000ff */
[----:B------:R-:W-:Y:S01]  /*9e70*/  F2FP.F16.F32.PACK_AB R8, R73, R72 ;  /* 0x000000484908723e */ /* 0x000fe200000000ff */
[----:B------:R-:W2:Y:S01]  /*9e80*/  MUFU.EX2 R79, R79 ;  /* 0x0000004f004f7308 */ /* 0x000ea20000000800 */
[C---:B----4-:R-:W-:Y:S01]  /*9e90*/  FADD.FTZ R5, R125.reuse, R10 ;  /* 0x0000000a7d057221 */ /* 0x050fe20000010000 */
[----:B------:R-:W-:Y:S01]  /*9ea0*/  F2FP.F16.F32.PACK_AB R9, R4, R9 ;  /* 0x000000090409723e */ /* 0x000fe200000000ff */
[----:B------:R0:W-:Y:S01]  /*9eb0*/  STSM.16.M88.4 [R2+0x2eb00], R80 ;  /* 0x02eb005002007844 */ /* 0x0001e20000000200 */
[----:B------:R-:W-:Y:S01]  /*9ec0*/  F2FP.F16.F32.PACK_AB R10, R125, R124 ;  /* 0x0000007c7d0a723e */ /* 0x000fe200000000ff */
[----:B-1----:R-:W-:Y:S01]  /*9ed0*/  FADD.FTZ R6, R13, R6 ;  /* 0x000000060d067221 */ /* 0x002fe20000010000 */
[----:B--2---:R-:W-:-:S03]  /*9ee0*/  F2FP.F16.F32.PACK_AB R11, R79, R13 ;  /* 0x0000000d4f0b723e */ /* 0x004fc600000000ff */
[----:B------:R-:W-:Y:S02]  /*9ef0*/  FADD.FTZ R4, R79, R6 ;  /* 0x000000064f047221 */ /* 0x000fe40000010000 */
[----:B------:R0:W-:Y:S01]  /*9f00*/  STSM.16.M88.4 [R2+0x30300], R8 ;  /* 0x0303000802007844 */ /* 0x0001e20000000200 */
[----:B------:R-:W-:Y:S01]  /*9f10*/  @!PT LDS RZ, [RZ] ;  /* 0x00000000fffff984 */ /* 0x000fe20000000800 */
[----:B------:R-:W-:Y:S01]  /*9f20*/  @!PT LDS RZ, [RZ] ;  /* 0x00000000fffff984 */ /* 0x000fe20000000800 */
[----:B------:R-:W-:Y:S01]  /*9f30*/  @!PT LDS RZ, [RZ] ;  /* 0x00000000fffff984 */ /* 0x000fe20000000800 */
[----:B------:R-:W-:Y:S01]  /*9f40*/  @!PT LDS RZ, [RZ] ;  /* 0x00000000fffff984 */ /* 0x000fe20000000800 */
[----:B------:R1:W-:Y:S06]  /*9f50*/  MEMBAR.ALL.CTA ;  /* 0x0000000000007992 */ /* 0x0003ec0000008000 */
[----:B-1----:R-:W1:Y:S02]  /*9f60*/  FENCE.VIEW.ASYNC.S ;  /* 0x00000000000073c6 */ /* 0x002e640000000000 */
[----:B-1----:R-:W-:Y:S01]  /*9f70*/  NOP ;  /* 0x0000000000007918 */ /* 0x002fe20000000000 */
[----:B------:R-:W-:Y:S05]  /*9f80*/  @P2 BRA `(.L_x_191) ;  /* 0xffffffbc00ec2947 */ /* 0x000fea000383ffff */
.L_x_182:
[----:B------:R-:W-:Y:S06]  /*9f90*/  BAR.ARV 0x8, 0x200 ;  /* 0x0208000000007b1d */ /* 0x000fec0000002000 */
[----:B------:R-:W-:Y:S05]  /*9fa0*/  @!P0 BRA `(.L_x_192) ;  /* 0x0000000000048947 */ /* 0x000fea0003800000 */
[----:B------:R-:W-:Y:S01]  /*9fb0*/  BPT.TRAP 0x1 ;  /* 0x000000040000795c */ /* 0x000fe20000300000 */
.L_x_192:
[----:B------:R-:W-:Y:S01]  /*9fc0*/  ULEA UR9, UR36, UR37, 0x3 ;  /* 0x0000002524097291 */ /* 0x000fe2000f8e183f */
[----:B------:R-:W-:-:S05]  /*9fd0*/  IMAD.U32 R0, RZ, RZ, UR39 ;  /* 0x00000027ff007e24 */ /* 0x000fca000f8e00ff */
[----:B------:R-:W-:-:S04]  /*9fe0*/  SHF.L.U32 R0, R0, 0x1f, RZ ;  /* 0x0000001f00007819 */ /* 0x000fc800000006ff */
[----:B------:R2:W3:Y:S01]  /*9ff0*/  SYNCS.PHASECHK.TRANS64.TRYWAIT P2, [UR9+0x31c50], R0 ;  /* 0x031c5000ff0075a7 */ /* 0x0004e20008040149 */
[----:B------:R-:W-:Y:S05]  /*a000*/  @!P0 BRA `(.L_x_193) ;  /* 0x0000000000048947 */ /* 0x000fea0003800000 */
[----:B------:R-:W-:Y:S01]  /*a010*/  BPT.TRAP 0x1 ;  /* 0x000000040000795c */ /* 0x000fe20000300000 */
.L_x_193:
[----:B---3--:R-:W-:Y:S05]  /*a020*/  @P2 BRA `(.L_x_194) ;  /* 0x0000000000082947 */ /* 0x008fea0003800000 */
[----:B------:R-:W3:Y:S02]  /*a030*/  SYNCS.PHASECHK.TRANS64.TRYWAIT P0, [UR9+0x31c50], R0 ;  /* 0x031c5000ff0075a7 */ /* 0x000ee40008000149 */
[----:B---3--:R-:W-:Y:S05]  /*a040*/  @!P0 BRA `(.L_x_195) ;  /* 0x0000009c00f88947 */ /* 0x008fea0003800000 */
.L_x_194:
[----:B------:R-:W-:Y:S01]  /*a050*/  UIADD3 UR37, UR37, 0x200, URZ ;  /* 0x0000020025257890 */ /* 0x000fe2000fffe03f */
[----:B---3--:R-:W3:Y:S01]  /*a060*/  LDL.LU R3, [R1+0x10] ;  /* 0x0000100001037983 */ /* 0x008ee20000300800 */
[----:B------:R-:W-:Y:S01]  /*a070*/  ULOP3.LUT UR61, UR61, 0x10000, URZ, 0xfc, !UPT ;  /* 0x000100003d3d7892 */ /* 0x000fe2000f8efc3f */
[----:B------:R-:W-:Y:S01]  /*a080*/  WARPGROUP.ARRIVE ;  /* 0x00000000000079c5 */ /* 0x000fe20000000000 */
[----:B------:R-:W-:Y:S01]  /*a090*/  USHF.R.U32.HI UR37, URZ, 0x4, UR37 ;  /* 0x000000043f257899 */ /* 0x000fe20008011625 */
[----:B--2---:R-:W2:Y:S01]  /*a0a0*/  SHFL.BFLY PT, R0, R5, 0x2, 0x1f ;  /* 0x0c401f0005007f89 */ /* 0x004ea200000e0000 */
[----:B------:R-:W-:Y:S01]  /*a0b0*/  UMOV UR5, 0xc0000010 ;  /* 0xc000001000057882 */ /* 0x000fe20000000000 */
[----:B------:R-:W-:Y:S01]  /*a0c0*/  UMOV UR7, 0x80000020 ;  /* 0x8000002000077882 */ /* 0x000fe20000000000 */
[----:B------:R-:W-:Y:S01]  /*a0d0*/  ULOP3.LUT UR37, UR37, 0x3fff, URZ, 0xc0, !UPT ;  /* 0x00003fff25257892 */ /* 0x000fe2000f8ec03f */
[----:B-1----:R-:W-:Y:S01]  /*a0e0*/  IMAD.U32 R12, RZ, RZ, UR11 ;  /* 0x0000000bff0c7e24 */ /* 0x002fe2000f8e00ff */
[----:B------:R-:W-:-:S02]  /*a0f0*/  UMOV UR4, UR61 ;  /* 0x0000003d00047c82 */ /* 0x000fc40008000000 */
[----:B------:R-:W-:-:S04]  /*a100*/  ULOP3.LUT UR8, UR37, 0x2400000, URZ, 0xfc, !UPT ;  /* 0x0240000025087892 */ /* 0x000fc8000f8efc3f */
[----:B------:R-:W-:Y:S02]  /*a110*/  UIMAD UR8, UR36, 0x6c0, UR8 ;  /* 0x000006c0240878a4 */ /* 0x000fe4000f8e0208 */
[----:B------:R-:W-:-:S04]  /*a120*/  UIADD3 UR36, UR36, 0x1, URZ ;  /* 0x0000000124247890 */ /* 0x000fc8000fffe03f */
[----:B------:R-:W-:Y:S01]  /*a130*/  UISETP.NE.AND UP0, UPT, UR36, 0x2, UPT ;  /* 0x000000022400788c */ /* 0x000fe2000bf05270 */
[----:B------:R-:W-:Y:S02]  /*a140*/  UMOV UR6, UR8 ;  /* 0x0000000800067c82 */ /* 0x000fe40008000000 */
[----:B------:R-:W-:Y:S01]  /*a150*/  HGMMA.64x96x16.F32 R24, gdesc[UR4].tnspB, R24, gsb0 ;  /* 0x41600000041879f0 */ /* 0x000fe20008000818 */
[----:B------:R-:W-:Y:S02]  /*a160*/  UIADD3 UR4, UR61, 0x180, URZ ;  /* 0x000001803d047890 */ /* 0x000fe4000fffe03f */
[----:B------:R-:W-:Y:S01]  /*a170*/  UIADD3 UR6, UR8, 0x40, URZ ;  /* 0x0000004008067890 */ /* 0x000fe2000fffe03f */
[----:B--2---:R-:W-:Y:S01]  /*a180*/  FADD.FTZ R0, R0, R5 ;  /* 0x0000000500007221 */ /* 0x004fe20000010000 */
[----:B------:R-:W-:Y:S01]  /*a190*/  UMOV UR5, 0xc0000010 ;  /* 0xc000001000057882 */ /* 0x000fe20000000000 */
[----:B------:R-:W-:Y:S01]  /*a1a0*/  UMOV UR7, 0x80000020 ;  /* 0x8000002000077882 */ /* 0x000fe20000000000 */
[----:B------:R-:W-:Y:S01]  /*a1b0*/  USEL UR36, UR36, URZ, UP0 ;  /* 0x0000003f24247287 */ /* 0x000fe20008000000 */
[----:B------:R-:W-:-:S02]  /*a1c0*/  WARPGROUP.DEPBAR.LE gsb0, 0x0 ;  /* 0x00008000000079c5 */ /* 0x000fc40000010000 */
        /* <DEDUP_REMOVED lines=13> */
[----:B---3--:R-:W-:Y:S02]  /*a2a0*/  R2UR UR10, R3 ;  /* 0x00000000030a72ca */ /* 0x008fe400000e0000 */
[----:B------:R-:W1:Y:S11]  /*a2b0*/  SHFL.BFLY PT, R3, R4, 0x2, 0x1f ;  /* 0x0c401f0004037f89 */ /* 0x000e7600000e0000 */
[----:B------:R-:W-:Y:S01]  /*a2c0*/  UIADD3 UR10, UR10, 0x1, URZ ;  /* 0x000000010a0a7890 */ /* 0x000fe2000fffe03f */
[----:B-1----:R-:W-:Y:S01]  /*a2d0*/  FADD.FTZ R6, R3, R4 ;  /* 0x0000000403067221 */ /* 0x002fe20000010000 */
[----:B------:R-:W-:Y:S01]  /*a2e0*/  CS2R R4, SRZ ;  /* 0x0000000000047805 */ /* 0x000fe2000001ff00 */
[----:B------:R-:W0:Y:S04]  /*a2f0*/  SHFL.BFLY PT, R3, R0, 0x1, 0x1f ;  /* 0x0c201f0000037f89 */ /* 0x000e2800000e0000 */
[----:B------:R-:W1:Y:S01]  /*a300*/  SHFL.BFLY PT, R7, R6, 0x1, 0x1f ;  /* 0x0c201f0006077f89 */ /* 0x000e6200000e0000 */
[----:B------:R-:W-:-:S02]  /*a310*/  WARPGROUP.DEPBAR.LE gsb0, 0x0 ;  /* 0x00008000000079c5 */ /* 0x000fc40000010000 */
[----:B------:R-:W-:Y:S01]  /*a320*/  WARPGROUP.ARRIVE ;  /* 0x00000000000079c5 */ /* 0x000fe20000000000 */
[----:B0-----:R-:W-:Y:S01]  /*a330*/  FADD.FTZ R10, R0, R3 ;  /* 0x00000003000a7221 */ /* 0x001fe20000010000 */
[----:B------:R-:W-:-:S04]  /*a340*/  IMAD.MOV.U32 R0, RZ, RZ, -0x800000 ;  /* 0xff800000ff007424 */ /* 0x000fc800078e00ff */
[----:B------:R-:W-:Y:S01]  /*a350*/  HGMMA.64x96x16.F32 R24, gdesc[UR4].tnspB, R24, gsb0 ;  /* 0x41600000041879f0 */ /* 0x000fe20008000818 */
[----:B------:R-:W-:Y:S01]  /*a360*/  UIADD3 UR4, UR61, 0x600, URZ ;  /* 0x000006003d047890 */ /* 0x000fe2000fffe03f */
[----:B-1----:R-:W-:Y:S01]  /*a370*/  FADD.FTZ R11, R6, R7 ;  /* 0x00000007060b7221 */ /* 0x002fe20000010000 */
[----:B------:R-:W-:Y:S01]  /*a380*/  UIADD3 UR6, UR8, 0x100, URZ ;  /* 0x0000010008067890 */ /* 0x000fe2000fffe03f */
[----:B------:R-:W-:Y:S01]  /*a390*/  IMAD.U32 R6, RZ, RZ, UR9 ;  /* 0x00000009ff067e24 */ /* 0x000fe2000f8e00ff */
[----:B------:R-:W-:Y:S01]  /*a3a0*/  UMOV UR5, 0xc0000010 ;  /* 0xc000001000057882 */ /* 0x000fe20000000000 */
[----:B------:R-:W-:Y:S01]  /*a3b0*/  UMOV UR7, 0x80000020 ;  /* 0x8000002000077882 */ /* 0x000fe20000000000 */
[----:B------:R-:W-:Y:S01]  /*a3c0*/  FSETP.NE.FTZ.AND P0, PT, R10, RZ, PT ;  /* 0x000000ff0a00720b */ /* 0x000fe20003f15000 */
[----:B------:R-:W-:Y:S01]  /*a3d0*/  @!P1 VIADD R6, R6, 0x31c60 ;  /* 0x00031c6006069836 */ /* 0x000fe20000000000 */
[----:B------:R-:W-:Y:S01]  /*a3e0*/  FSETP.NE.FTZ.AND P2, PT, R11, RZ, PT ;  /* 0x000000ff0b00720b */ /* 0x000fe20003f55000 */
[----:B------:R-:W-:-:S02]  /*a3f0*/  IMAD.U32 R7, RZ, RZ, UR11 ;  /* 0x0000000bff077e24 */ /* 0x000fc4000f8e00ff */
[----:B------:R-:W-:Y:S01]  /*a400*/  IMAD.MOV.U32 R3, RZ, RZ, -0x800000 ;  /* 0xff800000ff037424 */ /* 0x000fe200078e00ff */
[----:B------:R-:W-:-:S07]  /*a410*/  @!P1 PRMT R6, RZ, 0x654, R6 ;  /* 0x00000654ff069816 */ /* 0x000fce0000000006 */
[----:B------:R-:W0:Y:S01]  /*a420*/  @P0 MUFU.LG2 R8, R10 ;  /* 0x0000000a00080308 */ /* 0x000e220000000c00 */
[----:B------:R-:W-:-:S07]  /*a430*/  @P0 FMUL.FTZ R7, R7, 0.69314718246459960938 ;  /* 0x3f31721807070820 */ /* 0x000fce0000410000 */
[----:B------:R-:W1:Y:S08]  /*a440*/  @P2 MUFU.LG2 R9, R11 ;  /* 0x0000000b00092308 */ /* 0x000e700000000c00 */
[----:B------:R2:W3:Y:S01]  /*a450*/  @P0 MUFU.RCP R5, R10 ;  /* 0x0000000a00050308 */ /* 0x0004e20000001000 */
[----:B0-----:R-:W-:-:S04]  /*a460*/  @P0 FMUL.FTZ R8, R8, 0.69314718246459960938 ;  /* 0x3f31721808080820 */ /* 0x001fc80000410000 */
[----:B------:R-:W-:Y:S01]  /*a470*/  @P0 FFMA.FTZ R0, R7, R114, R8 ;  /* 0x0000007207000223 */ /* 0x000fe20000010008 */
[----:B------:R-:W-:Y:S02]  /*a480*/  PLOP3.LUT P0, PT, PT, PT, PT, 0x8, 0x0 ;  /* 0x000000000000781c */ /* 0x000fe40003f0e170 */
[----:B------:R-:W0:Y:S01]  /*a490*/  @P2 MUFU.RCP R4, R11 ;  /* 0x0000000b00042308 */ /* 0x000e220000001000 */
[----:B--2---:R-:W-:Y:S01]  /*a4a0*/  @P2 FMUL.FTZ R10, R12, 0.69314718246459960938 ;  /* 0x3f3172180c0a2820 */ /* 0x004fe20000410000 */
[----:B-1----:R-:W-:-:S04]  /*a4b0*/  @P2 FMUL.FTZ R9, R9, 0.69314718246459960938 ;  /* 0x3f31721809092820 */ /* 0x002fc80000410000 */
[----:B------:R-:W-:Y:S01]  /*a4c0*/  @P2 FFMA.FTZ R3, R10, R74, R9 ;  /* 0x0000004a0a032223 */ /* 0x000fe20000010009 */
        /* <DEDUP_REMOVED lines=31> */
[----:B------:R-:W-:-:S04]  /*a6c0*/  USEL UR4, URZ, 0x1, UP0 ;  /* 0x000000013f047887 */ /* 0x000fc80008000000 */
[----:B------:R-:W-:Y:S01]  /*a6d0*/  ULOP3.LUT UR39, UR39, UR4, URZ, 0x3c, !UPT ;  /* 0x0000000427277292 */ /* 0x000fe2000f8e3c3f */
[----:B------:R-:W-:Y:S02]  /*a6e0*/  WARPGROUP.DEPBAR.LE gsb0, 0x0 ;  /* 0x00008000000079c5 */ /* 0x000fe40000010000 */
[----:B------:R1:W-:Y:S01]  /*a6f0*/  @!P1 SYNCS.ARRIVE.TRANS64.RED.A1T0 RZ, [R6+URZ], RZ ;  /* 0x000000ff06ff99a7 */ /* 0x0003e2000810043f */
[-C--:B---3--:R-:W-:Y:S01]  /*a700*/  FMUL.FTZ R20, R24, R5.reuse ;  /* 0x0000000518147220 */ /* 0x088fe20000410000 */
[-C--:B------:R-:W-:Y:S01]  /*a710*/  FMUL.FTZ R21, R25, R5.reuse ;  /* 0x0000000519157220 */ /* 0x080fe20000410000 */
[-C--:B------:R-:W-:Y:S01]  /*a720*/  FMUL.FTZ R28, R28, R5.reuse ;  /* 0x000000051c1c7220 */ /* 0x080fe20000410000 */
[-C--:B------:R-:W-:Y:S01]  /*a730*/  FMUL.FTZ R29, R29, R5.reuse ;  /* 0x000000051d1d7220 */ /* 0x080fe20000410000 */
[-C--:B------:R-:W-:Y:S01]  /*a740*/  FMUL.FTZ R32, R32, R5.reuse ;  /* 0x0000000520207220 */ /* 0x080fe20000410000 */
[-C--:B------:R-:W-:Y:S01]  /*a750*/  FMUL.FTZ R33, R33, R5.reuse ;  /* 0x0000000521217220 */ /* 0x080fe20000410000 */
[----:B------:R-:W-:Y:S01]  /*a760*/  FMUL.FTZ R36, R36, R5 ;  /* 0x0000000524247220 */ /* 0x000fe20000410000 */
[----:B-1----:R-:W-:-:S02]  /*a770*/  IMAD.U32 R6, RZ, RZ, UR10 ;  /* 0x0000000aff067e24 */ /* 0x002fc4000f8e00ff */
[-C--:B------:R-:W-:Y:S01]  /*a780*/  FMUL.FTZ R37, R37, R5.reuse ;  /* 0x0000000525257220 */ /* 0x080fe20000410000 */
[-C--:B------:R-:W-:Y:S01]  /*a790*/  FMUL.FTZ R40, R40, R5.reuse ;  /* 0x0000000528287220 */ /* 0x080fe20000410000 */
[-C--:B------:R-:W-:Y:S01]  /*a7a0*/  FMUL.FTZ R41, R41, R5.reuse ;  /* 0x0000000529297220 */ /* 0x080fe20000410000 */
[-C--:B------:R-:W-:Y:S01]  /*a7b0*/  FMUL.FTZ R44, R44, R5.reuse ;  /* 0x000000052c2c7220 */ /* 0x080fe20000410000 */
[----:B------:R1:W-:Y:S01]  /*a7c0*/  STL [R1+0x10], R6 ;  /* 0x0000100601007387 */ /* 0x0003e20000100800 */
        /* <DEDUP_REMOVED lines=12> */
[----:B------:R-:W-:Y:S01]  /*a890*/  FMUL.FTZ R69, R69, R5 ;  /* 0x0000000545457220 */ /* 0x000fe20000410000 */
[-C--:B0-----:R-:W-:Y:S01]  /*a8a0*/  FMUL.FTZ R72, R26, R4.reuse ;  /* 0x000000041a487220 */ /* 0x081fe20000410000 */
        /* <DEDUP_REMOVED lines=22> */
[----:B-1----:R-:W-:-:S07]  /*aa10*/  FMUL.FTZ R71, R71, R4 ;  /* 0x0000000447477220 */ /* 0x002fce0000410000 */
.L_x_175:
[----:B------:R-:W0:Y:S08]  /*aa20*/  S2UR UR4, SR_CgaCtaId ;  /* 0x00000000000479c3 */ /* 0x000e300000008800 */
[----:B------:R-:W-:Y:S06]  /*aa30*/  BAR.SYNC.DEFER_BLOCKING 0x5, 0x200 ;  /* 0x0148000000007b1d */ /* 0x000fec0000010000 */
[----:B------:R-:W-:Y:S01]  /*aa40*/  UMOV UR37, 0x400 ;  /* 0x0000040000257882 */ /* 0x000fe20000000000 */
[----:B------:R-:W-:Y:S01]  /*aa50*/  BSSY B0, `(.L_x_196) ;  /* 0x00002cc000007945 */ /* 0x000fe20003800000 */
[----:B0-----:R-:W-:-:S09]  /*aa60*/  ULEA UR37, UR4, UR37, 0x18 ;  /* 0x0000002504257291 */ /* 0x001fd2000f8ec03f */
[----:B------:R-:W0:Y:S02]  /*aa70*/  LDS.128 R4, [UR37+0x31cd0] ;  /* 0x031cd025ff047984 */ /* 0x000e240008000c00 */
[----:B0-----:R-:W-:Y:S02]  /*aa80*/  R2UR UR6, R5 ;  /* 0x00000000050672ca */ /* 0x001fe400000e0000 */
[----:B------:R-:W-:Y:S02]  /*aa90*/  R2UR UR5, R6 ;  /* 0x00000000060572ca */ /* 0x000fe400000e0000 */
[----:B------:R-:W-:Y:S01]  /*aaa0*/  R2UR UR7, R7 ;  /* 0x00000000070772ca */ /* 0x000fe200000e0000 */
[----:B------:R-:W-:Y:S06]  /*aab0*/  BAR.ARV 0x4, 0x200 ;  /* 0x0108000000007b1d */ /* 0x000fec0000002000 */
[----:B------:R-:W-:Y:S08]  /*aac0*/  @P0 BRA `(.L_x_197) ;  /* 0x0000001c00dc0947 */ /* 0x000ff00003800000 */
[----:B------:R-:W2:Y:S01]  /*aad0*/  LDL.LU R10, [R1+0xc] ;  /* 0x00000c00010a7983 */ /* 0x000ea20000300800 */
[----:B------:R-:W0:Y:S01]  /*aae0*/  S2UR UR4, SR_SWINHI ;  /* 0x00000000000479c3 */ /* 0x000e220000002f00 */
[----:B------:R-:W-:Y:S01]  /*aaf0*/  R2UR UR16, R19 ;  /* 0x00000000131072ca */ /* 0x000fe200000e0000 */
[----:B------:R-:W-:Y:S01]  /*ab00*/  ULDC.64 UR10, c[0x0][0xc00] ;  /* 0x00030000000a7ab9 */ /* 0x000fe20000000a00 */
[----:B------:R-:W3:Y:S04]  /*ab10*/  LDL.LU R9, [R1+0x14] ;  /* 0x0000140001097983 */ /* 0x000ee80000300800 */
[----:B------:R-:W4:Y:S04]  /*ab20*/  LDL R8, [R1+0x48] ;  /* 0x0000480001087983 */ /* 0x000f280000100800 */
[----:B------:R-:W4:Y:S01]  /*ab30*/  LDL R80, [R1+0x4] ;  /* 0x0000040001507983 */ /* 0x000f220000100800 */
[----:B------:R-:W-:Y:S01]  /*ab40*/  ULDC.64 UR18, c[0x0][0x208] ;  /* 0x0000820000127ab9 */ /* 0x000fe20000000a00 */
[----:B------:R-:W-:-:S02]  /*ab50*/  R2UR UR15, R23 ;  /* 0x00000000170f72ca */ /* 0x000fc400000e0000 */
[----:B------:R-:W4:Y:S01]  /*ab60*/  LDL R81, [R1+0x44] ;  /* 0x0000440001517983 */ /* 0x000f220000100800 */
[----:B------:R-:W-:Y:S01]  /*ab70*/  R2UR UR20, R156 ;  /* 0x000000009c1472ca */ /* 0x000fe200000e0000 */
[----:B------:R-:W-:Y:S01]  /*ab80*/  UMOV UR8, UR37 ;  /* 0x0000002500087c82 */ /* 0x000fe20008000000 */
[----:B0-----:R-:W-:Y:S01]  /*ab90*/  UMOV UR9, UR4 ;  /* 0x0000000400097c82 */ /* 0x001fe20008000000 */
[----:B------:R-:W-:Y:S02]  /*aba0*/  IMAD.U32 R16, RZ, RZ, UR8 ;  /* 0x00000008ff107e24 */ /* 0x000fe4000f8e00ff */
[----:B------:R-:W-:Y:S01]  /*abb0*/  IMAD.U32 R17, RZ, RZ, UR9 ;  /* 0x00000009ff117e24 */ /* 0x000fe2000f8e00ff */
[----:B------:R-:W-:Y:S01]  /*abc0*/  BAR.SYNC.DEFER_BLOCKING 0x1, 0x180 ;  /* 0x0046000000007b1d */ /* 0x000fe20000010000 */
[----:B--2---:R-:W-:Y:S02]  /*abd0*/  R2UR UR14, R10 ;  /* 0x000000000a0e72ca */ /* 0x004fe400000e0000 */
[----:B---3--:R-:W-:Y:S01]  /*abe0*/  R2UR UR13, R9 ;  /* 0x00000000090d72ca */ /* 0x008fe200000e0000 */
[----:B----4-:R-:W-:Y:S01]  /*abf0*/  IMAD.WIDE R4, R8, 0x2, R16 ;  /* 0x0000000208047825 */ /* 0x010fe200078e0210 */
[----:B------:R-:W-:-:S02]  /*ac00*/  R2UR UR21, R80 ;  /* 0x00000000501572ca */ /* 0x000fc400000e0000 */
[C---:B------:R-:W-:Y:S02]  /*ac10*/  LOP3.LUT R7, R4.reuse, 0x180, RZ, 0xc0, !PT ;  /* 0x0000018004077812 */ /* 0x040fe400078ec0ff */
[C---:B------:R-:W-:Y:S02]  /*ac20*/  IADD3 R10, P3, R4.reuse, 0x3000, RZ ;  /* 0x00003000040a7810 */ /* 0x040fe40007f7e0ff */
[----:B------:R-:W-:Y:S02]  /*ac30*/  IADD3 R19, P4, R4, 0x20, RZ ;  /* 0x0000002004137810 */ /* 0x000fe40007f9e0ff */
[----:B------:R-:W-:Y:S02]  /*ac40*/  SHF.R.U64 R7, R7, 0x3, RZ ;  /* 0x0000000307077819 */ /* 0x000fe400000012ff */
[----:B------:R-:W-:Y:S02]  /*ac50*/  LOP3.LUT R8, R10, 0x180, RZ, 0xc0, !PT ;  /* 0x000001800a087812 */ /* 0x000fe400078ec0ff */
[----:B------:R-:W-:-:S02]  /*ac60*/  LOP3.LUT R6, R19, 0x180, RZ, 0xc0, !PT ;  /* 0x0000018013067812 */ /* 0x000fc400078ec0ff */
[C---:B------:R-:W-:Y:S02]  /*ac70*/  IADD3 R75, P2, R4.reuse, 0x3020, RZ ;  /* 0x00003020044b7810 */ /* 0x040fe40007f5e0ff */
[C---:B------:R-:W-:Y:S02]  /*ac80*/  IADD3 R77, P1, R4.reuse, 0x6000, RZ ;  /* 0x00006000044d7810 */ /* 0x040fe40007f3e0ff */
[----:B------:R-:W-:Y:S02]  /*ac90*/  IADD3 R26, P0, R4, 0x6020, RZ ;  /* 0x00006020041a7810 */ /* 0x000fe40007f1e0ff */
[----:B------:R-:W-:Y:S02]  /*aca0*/  LOP3.LUT R4, R7, R4, RZ, 0x3c, !PT ;  /* 0x0000000407047212 */ /* 0x000fe400078e3cff */
[----:B------:R-:W-:Y:S02]  /*acb0*/  SHF.R.U64 R7, R8, 0x3, RZ ;  /* 0x0000000308077819 */ /* 0x000fe400000012ff */
[----:B------:R-:W-:-:S02]  /*acc0*/  SHF.R.U64 R6, R6, 0x3, RZ ;  /* 0x0000000306067819 */ /* 0x000fc400000012ff */
[----:B------:R-:W-:Y:S02]  /*acd0*/  LOP3.LUT R14, R7, R10, RZ, 0x3c, !PT ;  /* 0x0000000a070e7212 */ /* 0x000fe400078e3cff */
[----:B------:R-:W-:Y:S02]  /*ace0*/  LOP3.LUT R8, R75, 0x180, RZ, 0xc0, !PT ;  /* 0x000001804b087812 */ /* 0x000fe400078ec0ff */
[----:B------:R-:W-:Y:S02]  /*acf0*/  LOP3.LUT R12, R6, R19, RZ, 0x3c, !PT ;  /* 0x00000013060c7212 */ /* 0x000fe400078e3cff */
[----:B------:R-:W-:Y:S02]  /*ad00*/  LOP3.LUT R10, R77, 0x180, RZ, 0xc0, !PT ;  /* 0x000001804d0a7812 */ /* 0x000fe400078ec0ff */
[----:B------:R-:W-:Y:S02]  /*ad10*/  LOP3.LUT R19, R26, 0x180, RZ, 0xc0, !PT ;  /* 0x000001801a137812 */ /* 0x000fe400078ec0ff */
[----:B------:R-:W-:Y:S01]  /*ad20*/  SHF.R.U64 R8, R8, 0x3, RZ ;  /* 0x0000000308087819 */ /* 0x000fe200000012ff */
[--C-:B------:R-:W-:Y:S01]  /*ad30*/  IMAD.X R13, RZ, RZ, R5.reuse, P4 ;  /* 0x000000ffff0d7224 */ /* 0x100fe200020e0605 */
[----:B------:R-:W-:Y:S01]  /*ad40*/  SHF.R.U64 R10, R10, 0x3, RZ ;  /* 0x000000030a0a7819 */ /* 0x000fe200000012ff */
[--C-:B------:R-:W-:Y:S01]  /*ad50*/  IMAD.X R15, RZ, RZ, R5.reuse, P3 ;  /* 0x000000ffff0f7224 */ /* 0x100fe200018e0605 */
[----:B------:R-:W-:Y:S01]  /*ad60*/  SHF.R.U64 R19, R19, 0x3, RZ ;  /* 0x0000000313137819 */ /* 0x000fe200000012ff */
[--C-:B------:R-:W-:Y:S01]  /*ad70*/  IMAD.X R25, RZ, RZ, R5.reuse, P2 ;  /* 0x000000ffff197224 */ /* 0x100fe200010e0605 */
[----:B------:R-:W-:Y:S01]  /*ad80*/  LOP3.LUT R24, R8, R75, RZ, 0x3c, !PT ;  /* 0x0000004b08187212 */ /* 0x000fe200078e3cff */
[--C-:B------:R-:W-:Y:S01]  /*ad90*/  IMAD.X R9, RZ, RZ, R5.reuse, P1 ;  /* 0x000000ffff097224 */ /* 0x100fe200008e0605 */
[----:B------:R-:W-:Y:S01]  /*ada0*/  MOV R27, R4 ;  /* 0x00000004001b7202 */ /* 0x000fe20000000f00 */
[----:B------:R-:W-:Y:S01]  /*adb0*/  IMAD.X R11, RZ, RZ, R5, P0 ;  /* 0x000000ffff0b7224 */ /* 0x000fe200000e0605 */
[----:B------:R-:W-:-:S02]  /*adc0*/  LOP3.LUT R8, R10, R77, RZ, 0x3c, !PT ;  /* 0x0000004d0a087212 */ /* 0x000fc400078e3cff */
[----:B------:R-:W-:Y:S02]  /*add0*/  F2FP.F16.F32.PACK_AB R4, R21, R20 ;  /* 0x000000141504723e */ /* 0x000fe400000000ff */
[----:B------:R-:W-:Y:S02]  /*ade0*/  F2FP.F16.F32.PACK_AB R5, R73, R72 ;  /* 0x000000484905723e */ /* 0x000fe400000000ff */
[----:B------:R-:W-:Y:S02]  /*adf0*/  F2FP.F16.F32.PACK_AB R6, R29, R28 ;  /* 0x0000001c1d06723e */ /* 0x000fe400000000ff */
[----:B------:R-:W-:Y:S02]  /*ae00*/  F2FP.F16.F32.PACK_AB R7, R31, R30 ;  /* 0x0000001e1f07723e */ /* 0x000fe400000000ff */
[----:B------:R-:W-:Y:S02]  /*ae10*/  LOP3.LUT R10, R19, R26, RZ, 0x3c, !PT ;  /* 0x0000001a130a7212 */ /* 0x000fe400078e3cff */
[----:B------:R-:W-:-:S02]  /*ae20*/  MOV R26, R12 ;  /* 0x0000000c001a7202 */ /* 0x000fc40000000f00 */
[----:B------:R-:W-:Y:S02]  /*ae30*/  MOV R79, R14 ;  /* 0x0000000e004f7202 */ /* 0x000fe40000000f00 */
[----:B------:R-:W-:Y:S02]  /*ae40*/  F2FP.F16.F32.PACK_AB R12, R33, R32 ;  /* 0x00000020210c723e */ /* 0x000fe400000000ff */
[----:B------:R-:W-:Y:S02]  /*ae50*/  F2FP.F16.F32.PACK_AB R13, R35, R34 ;  /* 0x00000022230d723e */ /* 0x000fe400000000ff */
[----:B------:R-:W-:Y:S02]  /*ae60*/  F2FP.F16.F32.PACK_AB R14, R37, R36 ;  /* 0x00000024250e723e */ /* 0x000fe400000000ff */
[----:B------:R-:W-:Y:S01]  /*ae70*/  F2FP.F16.F32.PACK_AB R15, R39, R38 ;  /* 0x00000026270f723e */ /* 0x000fe200000000ff */
[----:B------:R0:W-:Y:S01]  /*ae80*/  STSM.16.M88.4 [R27], R4 ;  /* 0x000000041b007844 */ /* 0x0001e20000000200 */
[----:B------:R-:W-:-:S02]  /*ae90*/  MOV R19, R8 ;  /* 0x0000000800137202 */ /* 0x000fc40000000f00 */
[----:B------:R-:W-:Y:S01]  /*aea0*/  MOV R76, R10 ;  /* 0x0000000a004c7202 */ /* 0x000fe20000000f00 */
[----:B------:R1:W-:Y:S01]  /*aeb0*/  STSM.16.M88.4 [R26], R12 ;  /* 0x0000000c1a007844 */ /* 0x0003e20000000200 */
[----:B------:R-:W-:Y:S02]  /*aec0*/  MOV R78, R24 ;  /* 0x00000018004e7202 */ /* 0x000fe40000000f00 */
[----:B------:R-:W-:Y:S02]  /*aed0*/  F2FP.F16.F32.PACK_AB R8, R49, R48 ;  /* 0x000000303108723e */ /* 0x000fe400000000ff */
[----:B------:R-:W-:Y:S02]  /*aee0*/  F2FP.F16.F32.PACK_AB R9, R51, R50 ;  /* 0x000000323309723e */ /* 0x000fe400000000ff */
[----:B------:R-:W-:Y:S02]  /*aef0*/  F2FP.F16.F32.PACK_AB R10, R53, R52 ;  /* 0x00000034350a723e */ /* 0x000fe400000000ff */
[----:B------:R-:W-:-:S02]  /*af00*/  F2FP.F16.F32.PACK_AB R11, R55, R54 ;  /* 0x00000036370b723e */ /* 0x000fc400000000ff */
[----:B0-----:R-:W-:Y:S02]  /*af10*/  F2FP.F16.F32.PACK_AB R4, R41, R40 ;  /* 0x000000282904723e */ /* 0x001fe400000000ff */
[----:B------:R-:W-:Y:S02]  /*af20*/  F2FP.F16.F32.PACK_AB R5, R43, R42 ;  /* 0x0000002a2b05723e */ /* 0x000fe400000000ff */
[----:B------:R-:W-:Y:S02]  /*af30*/  F2FP.F16.F32.PACK_AB R6, R45, R44 ;  /* 0x0000002c2d06723e */ /* 0x000fe400000000ff */
[----:B------:R-:W-:Y:S02]  /*af40*/  F2FP.F16.F32.PACK_AB R7, R47, R46 ;  /* 0x0000002e2f07723e */ /* 0x000fe400000000ff */
[----:B-1----:R-:W-:Y:S02]  /*af50*/  F2FP.F16.F32.PACK_AB R12, R57, R56 ;  /* 0x00000038390c723e */ /* 0x002fe400000000ff */
[----:B------:R-:W-:-:S02]  /*af60*/  F2FP.F16.F32.PACK_AB R13, R59, R58 ;  /* 0x0000003a3b0d723e */ /* 0x000fc400000000ff */
[----:B------:R-:W-:Y:S02]  /*af70*/  F2FP.F16.F32.PACK_AB R14, R61, R60 ;  /* 0x0000003c3d0e723e */ /* 0x000fe400000000ff */
[----:B------:R-:W-:Y:S02]  /*af80*/  F2FP.F16.F32.PACK_AB R15, R63, R62 ;  /* 0x0000003e3f0f723e */ /* 0x000fe400000000ff */
[----:B------:R-:W-:Y:S02]  /*af90*/  F2FP.F16.F32.PACK_AB R24, R65, R64 ;  /* 0x000000404118723e */ /* 0x000fe400000000ff */
[----:B------:R-:W-:Y:S02]  /*afa0*/  F2FP.F16.F32.PACK_AB R25, R67, R66 ;  /* 0x000000424319723e */ /* 0x000fe400000000ff */
[----:B------:R-:W-:Y:S02]  /*afb0*/  F2FP.F16.F32.PACK_AB R26, R69, R68 ;  /* 0x00000044451a723e */ /* 0x000fe400000000ff */
[----:B------:R-:W-:Y:S01]  /*afc0*/  F2FP.F16.F32.PACK_AB R27, R71, R70 ;  /* 0x00000046471b723e */ /* 0x000fe200000000ff */
[----:B------:R-:W-:Y:S04]  /*afd0*/  STSM.16.M88.4 [R79], R4 ;  /* 0x000000044f007844 */ /* 0x000fe80000000200 */
[----:B------:R-:W-:Y:S04]  /*afe0*/  STSM.16.M88.4 [R78], R8 ;  /* 0x000000084e007844 */ /* 0x000fe80000000200 */
[----:B------:R-:W-:Y:S04]  /*aff0*/  STSM.16.M88.4 [R19], R12 ;  /* 0x0000000c13007844 */ /* 0x000fe80000000200 */
[----:B------:R0:W-:Y:S01]  /*b000*/  STSM.16.M88.4 [R76], R24 ;  /* 0x000000184c007844 */ /* 0x0001e20000000200 */
[----:B------:R-:W-:Y:S01]  /*b010*/  USHF.L.U32 UR4, UR14, 0x2, URZ ;  /* 0x000000020e047899 */ /* 0x000fe2000800063f */
[----:B------:R-:W-:Y:S01]  /*b020*/  BAR.SYNC.DEFER_BLOCKING 0x1, 0x180 ;  /* 0x0046000000007b1d */ /* 0x000fe20000010000 */
[----:B------:R-:W-:Y:S01]  /*b030*/  ISETP.NE.U32.AND P0, PT, RZ, UR10, PT ;  /* 0x0000000aff007c0c */ /* 0x000fe2000bf05070 */
[----:B------:R-:W-:-:S02]  /*b040*/  USHF.L.U64.HI UR12, UR14, 0x2, UR13 ;  /* 0x000000020e0c7899 */ /* 0x000fc4000801020d */
[----:B------:R-:W-:Y:S01]  /*b050*/  UIADD3 UR8, UP0, UR4, UR10, URZ ;  /* 0x0000000a04087290 */ /* 0x000fe2000ff1e03f */
[----:B------:R-:W-:-:S03]  /*b060*/  ISETP.NE.AND.EX P0, PT, RZ, UR11, PT, P0 ;  /* 0x0000000bff007c0c */ /* 0x000fc6000bf05300 */
[----:B------:R-:W-:Y:S02]  /*b070*/  UIADD3.X UR9, UR12, UR11, URZ, UP0, !UPT ;  /* 0x0000000b0c097290 */ /* 0x000fe400087fe43f */
[----:B------:R-:W-:Y:S01]  /*b080*/  IMAD.U32 R74, RZ, RZ, UR8 ;  /* 0x00000008ff4a7e24 */ /* 0x000fe2000f8e00ff */
[----:B0-----:R-:W0:Y:S03]  /*b090*/  LDC R76, c[0x0][0xbe8] ;  /* 0x0002fa00ff4c7b82 */ /* 0x001e260000000800 */
[----:B------:R-:W-:Y:S01]  /*b0a0*/  IMAD.U32 R75, RZ, RZ, UR9 ;  /* 0x00000009ff4b7e24 */ /* 0x000fe2000f8e00ff */
[----:B------:R-:W-:-:S04]  /*b0b0*/  ULDC.64 UR8, c[0x0][0xc08] ;  /* 0x0003020000087ab9 */ /* 0x000fc80000000a00 */
[----:B------:R-:W2:Y:S01]  /*b0c0*/  @P0 LDG.E R77, desc[UR18][R74.64] ;  /* 0x000000124a4d0981 */ /* 0x000ea2000c1e1900 */
[----:B------:R-:W-:-:S04]  /*b0d0*/  UISETP.NE.U32.AND UP0, UPT, UR8, URZ, UPT ;  /* 0x0000003f0800728c */ /* 0x000fc8000bf05070 */
[----:B------:R-:W-:Y:S01]  /*b0e0*/  UISETP.NE.AND.EX UP0, UPT, UR9, URZ, UPT, UP0 ;  /* 0x0000003f0900728c */ /* 0x000fe2000bf05300 */
[----:B0-----:R-:W-:-:S05]  /*b0f0*/  ISETP.NE.AND P1, PT, R76, 0x1, PT ;  /* 0x000000014c00780c */ /* 0x001fca0003f25270 */
[----:B------:R-:W-:-:S05]  /*b100*/  PLOP3.LUT P4, PT, PT, PT, UP0, 0x80, 0x0 ;  /* 0x000000000000781c */ /* 0x000fca0003f8f008 */
[----:B------:R-:W-:-:S03]  /*b110*/  @UP0 UIADD3 UR8, UP1, UR4, UR8, URZ ;  /* 0x0000000804080290 */ /* 0x000fc6000ff3e03f */
[----:B------:R-:W-:Y:S01]  /*b120*/  ULDC UR4, c[0x0][0xa88] ;  /* 0x0002a20000047ab9 */ /* 0x000fe20000000800 */
[----:B------:R-:W-:Y:S01]  /*b130*/  @UP0 UIADD3.X UR9, UR12, UR9, URZ, UP1, !UPT ;  /* 0x000000090c090290 */ /* 0x000fe20008ffe43f */
[----:B------:R-:W-:Y:S01]  /*b140*/  IMAD.U32 R19, RZ, RZ, UR4 ;  /* 0x00000004ff137e24 */ /* 0x000fe2000f8e00ff */
[----:B------:R-:W-:Y:S01]  /*b150*/  UISETP.NE.AND UP0, UPT, UR16, URZ, UPT ;  /* 0x0000003f1000728c */ /* 0x000fe2000bf05270 */
[----:B------:R-:W-:Y:S01]  /*b160*/  ULDC UR4, c[0x0][0xad4] ;  /* 0x0002b50000047ab9 */ /* 0x000fe20000000800 */
[----:B------:R-:W0:Y:S01]  /*b170*/  @P1 LDC R6, c[0x0][0xbec] ;  /* 0x0002fb00ff061b82 */ /* 0x000e220000000800 */
[----:B------:R-:W-:Y:S01]  /*b180*/  IMAD.U32 R4, RZ, RZ, UR8 ;  /* 0x00000008ff047e24 */ /* 0x000fe2000f8e00ff */
[----:B------:R-:W-:Y:S01]  /*b190*/  USEL UR4, UR16, UR4, UP0 ;  /* 0x0000000410047287 */ /* 0x000fe20008000000 */
[----:B------:R-:W-:-:S03]  /*b1a0*/  IMAD.U32 R5, RZ, RZ, UR9 ;  /* 0x00000009ff057e24 */ /* 0x000fc6000f8e00ff */
[----:B------:R-:W-:Y:S02]  /*b1b0*/  UISETP.GT.AND UP1, UPT, UR4, 0x1, UPT ;  /* 0x000000010400788c */ /* 0x000fe4000bf24270 */
[----:B------:R-:W1:Y:S01]  /*b1c0*/  @P1 LDC R9, c[0x0][0xbf0] ;  /* 0x0002fc00ff091b82 */ /* 0x000e620000000800 */
[----:B------:R0:W5:Y:S01]  /*b1d0*/  @P4 LDG.E R19, desc[UR18][R4.64] ;  /* 0x0000001204134981 */ /* 0x000162000c1e1900 */
[----:B------:R-:W-:Y:S02]  /*b1e0*/  UMOV UR19, 0x9b8 ;  /* 0x000009b800137882 */ /* 0x000fe40000000000 */
[----:B------:R-:W-:Y:S02]  /*b1f0*/  USEL UR19, UR19, 0x978, UP1 ;  /* 0x0000097813137887 */ /* 0x000fe40008800000 */
[----:B------:R-:W-:Y:S01]  /*b200*/  UISETP.NE.U32.AND UP0, UPT, UR10, URZ, UPT ;  /* 0x0000003f0a00728c */ /* 0x000fe2000bf05070 */
[----:B------:R-:W-:Y:S01]  /*b210*/  IMAD.U32 R11, RZ, RZ, UR21 ;  /* 0x00000015ff0b7e24 */ /* 0x000fe2000f8e00ff */
[----:B------:R-:W-:-:S02]  /*b220*/  UMOV UR4, URZ ;  /* 0x0000003f00047c82 */ /* 0x000fc40008000000 */
[----:B------:R-:W-:Y:S01]  /*b230*/  UISETP.NE.AND.EX UP0, UPT, UR11, URZ, UPT, UP0 ;  /* 0x0000003f0b00728c */ /* 0x000fe2000bf05300 */
[----:B------:R-:W-:Y:S01]  /*b240*/  IMAD R11, R11, 0xc0, R81 ;  /* 0x000000c00b0b7824 */ /* 0x000fe200078e0251 */
[----:B------:R-:W-:Y:S02]  /*b250*/  USEL UR9, UR15, URZ, UP1 ;  /* 0x0000003f0f097287 */ /* 0x000fe40008800000 */
[----:B------:R-:W-:Y:S02]  /*b260*/  USEL UR8, UR14, URZ, !UP0 ;  /* 0x0000003f0e087287 */ /* 0x000fe4000c000000 */
[----:B------:R-:W-:Y:S01]  /*b270*/  USEL UR18, UR13, URZ, !UP0 ;  /* 0x0000003f0d127287 */ /* 0x000fe2000c000000 */
[----:B0-----:R-:W-:Y:S01]  /*b280*/  @P1 IMAD.HI.U32 R4, R11, R6, RZ ;  /* 0x000000060b041227 */ /* 0x001fe200078e00ff */
[----:B------:R-:W-:Y:S01]  /*b290*/  ULDC.64 UR10, c[0x0][UR19+0x218] ;  /* 0x00008600130a7abb */ /* 0x000fe20008000a00 */
[----:B------:R-:W-:Y:S01]  /*b2a0*/  ULDC.64 UR12, c[0x0][UR19+0x220] ;  /* 0x00008800130c7abb */ /* 0x000fe20008000a00 */
[----:B------:R-:W-:Y:S01]  /*b2b0*/  ULDC.64 UR14, c[0x0][UR19+0x228] ;  /* 0x00008a00130e7abb */ /* 0x000fe20008000a00 */
[----:B------:R-:W-:-:S02]  /*b2c0*/  UIMAD.WIDE.U32 UR16, UR10, UR20, URZ ;  /* 0x000000140a1072a5 */ /* 0x000fc4000f8e003f */
[----:B------:R-:W-:Y:S02]  /*b2d0*/  UIMAD UR13, UR13, UR8, URZ ;  /* 0x000000080d0d72a4 */ /* 0x000fe4000f8e023f */
[----:B------:R-:W-:Y:S01]  /*b2e0*/  UIMAD UR20, UR11, UR20, URZ ;  /* 0x000000140b1472a4 */ /* 0x000fe2000f8e023f */
[----:B------:R-:W-:Y:S01]  /*b2f0*/  IMAD.MOV.U32 R7, RZ, RZ, R11 ;  /* 0x000000ffff077224 */ /* 0x000fe200078e000b */
[----:B------:R-:W-:Y:S02]  /*b300*/  UIMAD.WIDE.U32 UR10, UR12, UR8, URZ ;  /* 0x000000080c0a72a5 */ /* 0x000fe4000f8e003f */
[----:B------:R-:W-:Y:S01]  /*b310*/  UIMAD.WIDE.U32 UR22, UR14, UR9, URZ ;  /* 0x000000090e1672a5 */ /* 0x000fe2000f8e003f */
[----:B-1----:R-:W-:Y:S01]  /*b320*/  @P1 SHF.R.U32.HI R7, RZ, R9, R4 ;  /* 0x00000009ff071219 */ /* 0x002fe20000011604 */
[----:B------:R-:W-:Y:S02]  /*b330*/  UIMAD UR9, UR15, UR9, URZ ;  /* 0x000000090f0972a4 */ /* 0x000fe4000f8e023f */
[----:B------:R-:W-:-:S02]  /*b340*/  UIMAD UR13, UR12, UR18, UR13 ;  /* 0x000000120c0d72a4 */ /* 0x000fc4000f8e020d */
[----:B------:R-:W-:Y:S01]  /*b350*/  UIADD3 UR20, UR17, UR20, URZ ;  /* 0x0000001411147290 */ /* 0x000fe2000fffe03f */
[--C-:B------:R-:W-:Y:S02]  /*b360*/  IMAD.MOV R9, RZ, RZ, -R7.reuse ;  /* 0x000000ffff097224 */ /* 0x100fe400078e0a07 */
[----:B------:R-:W-:Y:S02]  /*b370*/  IMAD.U32 R4, RZ, RZ, UR22 ;  /* 0x00000016ff047e24 */ /* 0x000fe4000f8e00ff */
[----:B------:R-:W-:Y:S01]  /*b380*/  IMAD.U32 R5, RZ, RZ, UR23 ;  /* 0x00000017ff057e24 */ /* 0x000fe2000f8e00ff */
[----:B------:R-:W-:Y:S01]  /*b390*/  SHF.R.S32.HI R5, RZ, 0x1f, R7 ;  /* 0x0000001fff057819 */ /* 0x000fe20000011407 */
[----:B------:R-:W-:-:S05]  /*b3a0*/  IMAD R9, R76, R9, R11 ;  /* 0x000000094c097224 */ /* 0x000fca00078e020b */
[----:B------:R-:W-:Y:S01]  /*b3b0*/  SHF.R.S32.HI R6, RZ, 0x1f, R9 ;  /* 0x0000001fff067819 */ /* 0x000fe20000011409 */
[----:B------:R-:W-:Y:S01]  /*b3c0*/  IMAD.U32 R12, RZ, RZ, UR21 ;  /* 0x00000015ff0c7e24 */ /* 0x000fe2000f8e00ff */
[----:B--2---:R-:W-:-:S13]  /*b3d0*/  @P0 R2UR UR4, R77 ;  /* 0x000000004d0402ca */ /* 0x004fda00000e0000 */
[----:B------:R-:W-:Y:S02]  /*b3e0*/  UIADD3 UR16, UP0, UP2, UR10, UR16, UR4 ;  /* 0x000000100a107290 */ /* 0x000fe4000fa1e004 */
[----:B------:R-:W-:Y:S02]  /*b3f0*/  UIADD3 UR10, UR23, UR9, URZ ;  /* 0x00000009170a7290 */ /* 0x000fe4000fffe03f */
[----:B------:R-:W-:Y:S02]  /*b400*/  UIADD3 UR9, UR11, UR13, URZ ;  /* 0x0000000d0b097290 */ /* 0x000fe4000fffe03f */
[----:B------:R-:W-:Y:S01]  /*b410*/  USHF.R.S32.HI UR14, URZ, 0x1f, UR4 ;  /* 0x0000001f3f0e7899 */ /* 0x000fe20008011404 */
[----:B------:R-:W-:Y:S01]  /*b420*/  IADD3 R4, P2, P3, R7, UR16, R4 ;  /* 0x0000001007047c10 */ /* 0x000fe2000fb5e004 */
[----:B------:R-:W-:Y:S01]  /*b430*/  IMAD.U32 R8, RZ, RZ, UR10 ;  /* 0x0000000aff087e24 */ /* 0x000fe2000f8e00ff */
[----:B------:R-:W-:Y:S01]  /*b440*/  ULDC.64 UR12, c[0x0][0xba8] ;  /* 0x0002ea00000c7ab9 */ /* 0x000fe20000000a00 */
[----:B------:R-:W-:Y:S01]  /*b450*/  UIADD3.X UR9, UR9, UR20, UR14, UP0, UP2 ;  /* 0x0000001409097290 */ /* 0x000fe200087e440e */
[----:B------:R-:W-:Y:S01]  /*b460*/  ULDC.64 UR10, c[0x0][UR19+0x210] ;  /* 0x00008400130a7abb */ /* 0x000fe20008000a00 */
[----:B------:R-:W-:Y:S01]  /*b470*/  @!UP1 ULDC UR12, c[0x0][0xb50] ;  /* 0x0002d400000c9ab9 */ /* 0x000fe20000000800 */
[----:B------:R-:W-:Y:S01]  /*b480*/  IMAD R7, R9, UR11, RZ ;  /* 0x0000000b09077c24 */ /* 0x000fe2000f8e02ff */
[----:B------:R-:W-:-:S02]  /*b490*/  @!UP1 ULDC UR13, c[0x0][0xb54] ;  /* 0x0002d500000d9ab9 */ /* 0x000fc40000000800 */
[----:B------:R-:W-:Y:S01]  /*b4a0*/  IADD3.X R5, R5, UR9, R8, P2, P3 ;  /* 0x0000000905057c10 */ /* 0x000fe200097e6408 */
[----:B------:R-:W-:Y:S02]  /*b4b0*/  IMAD R7, R6, UR10, R7 ;  /* 0x0000000a06077c24 */ /* 0x000fe4000f8e0207 */
[----:B------:R-:W-:-:S04]  /*b4c0*/  IMAD.WIDE.U32 R4, R9, UR10, R4 ;  /* 0x0000000a09047c25 */ /* 0x000fc8000f8e0004 */
[----:B------:R-:W-:Y:S01]  /*b4d0*/  IMAD.IADD R5, R5, 0x1, R7 ;  /* 0x0000000105057824 */ /* 0x000fe200078e0207 */
[----:B------:R-:W-:-:S04]  /*b4e0*/  LEA R9, P2, R4, UR12, 0x2 ;  /* 0x0000000c04097c11 */ /* 0x000fc8000f8410ff */
[----:B------:R-:W-:Y:S01]  /*b4f0*/  LEA.HI.X R10, R4, UR13, R5, 0x2, P2 ;  /* 0x0000000d040a7c11 */ /* 0x000fe200090f1405 */
[----:B------:R-:W-:Y:S08]  /*b500*/  @P4 BRA `(.L_x_198) ;  /* 0x0000000000144947 */ /* 0x000ff00003800000 */
[----:B------:R-:W-:Y:S05]  /*b510*/  @!P0 BRA `(.L_x_198) ;  /* 0x0000000000108947 */ /* 0x000fea0003800000 */
[----:B------:R-:W-:Y:S02]  /*b520*/  ULDC.64 UR10, c[0x0][0x208] ;  /* 0x00008200000a7ab9 */ /* 0x000fe40000000a00 */
[----:B------:R-:W2:Y:S04]  /*b530*/  LDG.E R4, desc[UR10][R74.64] ;  /* 0x0000000a4a047981 */ /* 0x000ea8000c1e1900 */
[----:B-----5:R-:W2:Y:S02]  /*b540*/  LDG.E R19, desc[UR10][R74.64+0x4] ;  /* 0x0000040a4a137981 */ /* 0x020ea4000c1e1900 */
[----:B--2---:R-:W-:-:S07]  /*b550*/  IMAD.IADD R19, R19, 0x1, -R4 ;  /* 0x0000000113137824 */ /* 0x004fce00078e0a04 */
.L_x_198:
[----:B------:R-:W2:Y:S01]  /*b560*/  LDL R13, [R1+0x40] ;  /* 0x00004000010d7983 */ /* 0x000ea20000100800 */
[----:B------:R-:W0:Y:S03]  /*b570*/  S2R R4, SR_TID.X ;  /* 0x0000000000047919 */ /* 0x000e260000002100 */
[----:B------:R-:W-:Y:S04]  /*b580*/  SHFL.IDX PT, R5, R10, RZ, 0x1c1f ;  /* 0x001c1fff0a057589 */ /* 0x000fe800000e0000 */
[----:B------:R-:W-:Y:S04]  /*b590*/  SHFL.IDX PT, R6, R9, 0x1, 0x1c1f ;  /* 0x003c1f0009067f89 */ /* 0x000fe800000e0000 */
[----:B------:R-:W-:Y:S01]  /*b5a0*/  SHFL.IDX PT, R7, R10, 0x1, 0x1c1f ;  /* 0x003c1f000a077f89 */ /* 0x000fe200000e0000 */
[----:B0-----:R-:W-:-:S05]  /*b5b0*/  VIADD R14, R4, 0xffffff80 ;  /* 0xffffff80040e7836 */ /* 0x001fca0000000000 */
[----:B------:R-:W-:-:S04]  /*b5c0*/  SHF.R.S32.HI R8, RZ, 0x1f, R14 ;  /* 0x0000001fff087819 */ /* 0x000fc8000001140e */
[----:B------:R-:W-:-:S04]  /*b5d0*/  LEA.HI R8, R8, R14, RZ, 0x7 ;  /* 0x0000000e08087211 */ /* 0x000fc800078f38ff */
[----:B------:R-:W-:Y:S01]  /*b5e0*/  LOP3.LUT R8, R8, 0xffffff80, RZ, 0xc0, !PT ;  /* 0xffffff8008087812 */ /* 0x000fe200078ec0ff */
[----:B------:R-:W0:Y:S04]  /*b5f0*/  SHFL.IDX PT, R4, R9, RZ, 0x1c1f ;  /* 0x001c1fff09047589 */ /* 0x000e2800000e0000 */
[----:B------:R-:W-:Y:S02]  /*b600*/  IMAD.IADD R8, R14, 0x1, -R8 ;  /* 0x000000010e087824 */ /* 0x000fe400078e0a08 */
[----:B-----5:R-:W-:-:S03]  /*b610*/  IMAD R19, R19, R76, RZ ;  /* 0x0000004c13137224 */ /* 0x020fc600078e02ff */
[----:B------:R-:W-:Y:S01]  /*b620*/  LOP3.LUT P0, RZ, R8, 0x3, RZ, 0xc0, !PT ;  /* 0x0000000308ff7812 */ /* 0x000fe2000780c0ff */
[----:B------:R-:W-:Y:S01]  /*b630*/  ULDC.64 UR10, c[0x0][0x208] ;  /* 0x00008200000a7ab9 */ /* 0x000fe20000000a00 */
[----:B--2---:R-:W-:-:S04]  /*b640*/  IMAD R12, R12, 0xc0, R13 ;  /* 0x000000c00c0c7824 */ /* 0x004fc800078e020d */
[C---:B------:R-:W-:Y:S01]  /*b650*/  VIADD R8, R12.reuse, 0x8 ;  /* 0x000000080c087836 */ /* 0x040fe20000000000 */
[----:B------:R-:W-:-:S04]  /*b660*/  ISETP.GE.OR P2, PT, R12, R19, P0 ;  /* 0x000000130c00720c */ /* 0x000fc80000746670 */
[----:B------:R-:W-:-:S09]  /*b670*/  ISETP.GE.OR P0, PT, R8, R19, P0 ;  /* 0x000000130800720c */ /* 0x000fd20000706670 */
[----:B0-----:R0:W-:Y:S04]  /*b680*/  @!P2 ST.E desc[UR10][R4.64], R0 ;  /* 0x000000000400a985 */ /* 0x0011e8000c10190a */
[----:B------:R0:W-:Y:S01]  /*b690*/  @!P0 ST.E desc[UR10][R6.64], R3 ;  /* 0x0000000306008985 */ /* 0x0001e2000c10190a */
[----:B------:R-:W-:-:S13]  /*b6a0*/  PLOP3.LUT P0, PT, PT, PT, UP1, 0x80, 0x0 ;  /* 0x000000000000781c */ /* 0x000fda0003f0f018 */
[----:B0-----:R-:W-:Y:S05]  /*b6b0*/  @P0 BRA `(.L_x_199) ;  /* 0x00000008003c0947 */ /* 0x001fea0003800000 */
[----:B------:R-:W0:Y:S01]  /*b6c0*/  S2R R13, SR_TID.X ;  /* 0x00000000000d7919 */ /* 0x000e220000002100 */
[----:B------:R-:W1:Y:S01]  /*b6d0*/  @P1 LDC R21, c[0x0][0xbec] ;  /* 0x0002fb00ff151b82 */ /* 0x000e620000000800 */
[----:B------:R-:W-:Y:S01]  /*b6e0*/  ULDC.64 UR10, c[0x0][0x208] ;  /* 0x00008200000a7ab9 */ /* 0x000fe20000000a00 */
[----:B------:R-:W-:Y:S01]  /*b6f0*/  R2UR UR16, R80 ;  /* 0x00000000501072ca */ /* 0x000fe200000e0000 */
[----:B------:R-:W-:Y:S01]  /*b700*/  ULDC.64 UR12, c[0x0][0xaa0] ;  /* 0x0002a800000c7ab9 */ /* 0x000fe20000000a00 */
[----:B------:R-:W-:Y:S01]  /*b710*/  R2UR UR17, R156 ;  /* 0x000000009c1172ca */ /* 0x000fe200000e0000 */
[----:B0-----:R-:W-:-:S05]  /*b720*/  VIADD R75, R13, 0xffffff80 ;  /* 0xffffff800d4b7836 */ /* 0x001fca0000000000 */
[----:B------:R-:W-:-:S04]  /*b730*/  SHF.R.S32.HI R74, RZ, 0x1f, R75 ;  /* 0x0000001fff4a7819 */ /* 0x000fc8000001144b */
[----:B------:R-:W-:-:S04]  /*b740*/  LEA.HI R74, R74, R75, RZ, 0x2 ;  /* 0x0000004b4a4a7211 */ /* 0x000fc800078f10ff */
[----:B------:R-:W-:-:S05]  /*b750*/  SHF.R.S32.HI R74, RZ, 0x2, R74 ;  /* 0x00000002ff4a7819 */ /* 0x000fca000001144a */
[----:B------:R-:W-:-:S04]  /*b760*/  IMAD R3, R74, 0x20, R18 ;  /* 0x000000204a037824 */ /* 0x000fc800078e0212 */
[----:B------:R-:W-:-:S03]  /*b770*/  IMAD.WIDE R16, R3, 0x2, R16 ;  /* 0x0000000203107825 */ /* 0x000fc600078e0210 */
[C---:B------:R-:W-:Y:S02]  /*b780*/  IADD3 R9, P0, R16.reuse, 0x1800, RZ ;  /* 0x0000180010097810 */ /* 0x040fe40007f1e0ff */
[C---:B------:R-:W-:Y:S02]  /*b790*/  IADD3 R13, P2, R16.reuse, 0x3000, RZ ;  /* 0x00003000100d7810 */ /* 0x040fe40007f5e0ff */
[C---:B------:R-:W-:Y:S02]  /*b7a0*/  IADD3 R25, P3, R16.reuse, 0x4800, RZ ;  /* 0x0000480010197810 */ /* 0x040fe40007f7e0ff */
[C---:B------:R-:W-:Y:S02]  /*b7b0*/  IADD3 R29, P4, R16.reuse, 0x6000, RZ ;  /* 0x00006000101d7810 */ /* 0x040fe40007f9e0ff */
[----:B------:R-:W-:Y:S02]  /*b7c0*/  LOP3.LUT R5, R16, 0x180, RZ, 0xc0, !PT ;  /* 0x0000018010057812 */ /* 0x000fe400078ec0ff */
[----:B------:R-:W-:-:S02]  /*b7d0*/  LOP3.LUT R8, R9, 0x180, RZ, 0xc0, !PT ;  /* 0x0000018009087812 */ /* 0x000fc400078ec0ff */
[----:B------:R-:W-:Y:S02]  /*b7e0*/  LOP3.LUT R12, R13, 0x180, RZ, 0xc0, !PT ;  /* 0x000001800d0c7812 */ /* 0x000fe400078ec0ff */
[----:B------:R-:W-:Y:S02]  /*b7f0*/  LOP3.LUT R24, R25, 0x180, RZ, 0xc0, !PT ;  /* 0x0000018019187812 */ /* 0x000fe400078ec0ff */
[----:B------:R-:W-:Y:S02]  /*b800*/  LOP3.LUT R28, R29, 0x180, RZ, 0xc0, !PT ;  /* 0x000001801d1c7812 */ /* 0x000fe400078ec0ff */
[----:B------:R-:W-:Y:S02]  /*b810*/  SHF.R.U64 R5, R5, 0x3, RZ ;  /* 0x0000000305057819 */ /* 0x000fe400000012ff */
[----:B------:R-:W-:Y:S02]  /*b820*/  IADD3 R3, P5, R16, 0x7800, RZ ;  /* 0x0000780010037810 */ /* 0x000fe40007fbe0ff */
[----:B------:R-:W-:-:S02]  /*b830*/  SHF.R.U64 R8, R8, 0x3, RZ ;  /* 0x0000000308087819 */ /* 0x000fc400000012ff */
[----:B------:R-:W-:Y:S01]  /*b840*/  SHF.R.U64 R12, R12, 0x3, RZ ;  /* 0x000000030c0c7819 */ /* 0x000fe200000012ff */
[----:B------:R-:W-:Y:S01]  /*b850*/  IMAD.X R33, RZ, RZ, R17, P5 ;  /* 0x000000ffff217224 */ /* 0x000fe200028e0611 */
[----:B------:R-:W-:Y:S02]  /*b860*/  SHF.R.U64 R24, R24, 0x3, RZ ;  /* 0x0000000318187819 */ /* 0x000fe400000012ff */
[----:B------:R-:W-:Y:S02]  /*b870*/  SHF.R.U64 R28, R28, 0x3, RZ ;  /* 0x000000031c1c7819 */ /* 0x000fe400000012ff */
[----:B------:R-:W-:Y:S02]  /*b880*/  LOP3.LUT R16, R5, R16, RZ, 0x3c, !PT ;  /* 0x0000001005107212 */ /* 0x000fe400078e3cff */
[----:B------:R-:W-:Y:S02]  /*b890*/  SHF.R.S32.HI R20, RZ, 0x1f, R75 ;  /* 0x0000001fff147819 */ /* 0x000fe4000001144b */
[----:B------:R-:W-:Y:S01]  /*b8a0*/  LOP3.LUT R0, R3, 0x180, RZ, 0xc0, !PT ;  /* 0x0000018003007812 */ /* 0x000fe200078ec0ff */
[----:B------:R0:W5:Y:S01]  /*b8b0*/  LD.E.128 R4, desc[UR10][R16.64] ;  /* 0x0000000a10047980 */ /* 0x000162000c101d00 */
[----:B------:R-:W-:Y:S01]  /*b8c0*/  LOP3.LUT R8, R8, R9, RZ, 0x3c, !PT ;  /* 0x0000000908087212 */ /* 0x000fe200078e3cff */
[--C-:B------:R-:W-:Y:S01]  /*b8d0*/  IMAD.X R9, RZ, RZ, R17.reuse, P0 ;  /* 0x000000ffff097224 */ /* 0x100fe200000e0611 */
[----:B------:R-:W-:Y:S01]  /*b8e0*/  LOP3.LUT R12, R12, R13, RZ, 0x3c, !PT ;  /* 0x0000000d0c0c7212 */ /* 0x000fe200078e3cff */
[--C-:B------:R-:W-:Y:S01]  /*b8f0*/  IMAD.X R13, RZ, RZ, R17.reuse, P2 ;  /* 0x000000ffff0d7224 */ /* 0x100fe200010e0611 */
[----:B------:R-:W-:Y:S01]  /*b900*/  LOP3.LUT R24, R24, R25, RZ, 0x3c, !PT ;  /* 0x0000001918187212 */ /* 0x000fe200078e3cff */
[--C-:B------:R-:W-:Y:S01]  /*b910*/  IMAD.X R25, RZ, RZ, R17.reuse, P3 ;  /* 0x000000ffff197224 */ /* 0x100fe200018e0611 */
[----:B------:R-:W-:Y:S01]  /*b920*/  LOP3.LUT R28, R28, R29, RZ, 0x3c, !PT ;  /* 0x0000001d1c1c7212 */ /* 0x000fe200078e3cff */
[----:B------:R-:W-:Y:S01]  /*b930*/  IMAD.X R29, RZ, RZ, R17, P4 ;  /* 0x000000ffff1d7224 */ /* 0x000fe200020e0611 */
[----:B------:R-:W-:Y:S01]  /*b940*/  LEA.HI R20, R20, R75, RZ, 0x2 ;  /* 0x0000004b14147211 */ /* 0x000fe200078f10ff */
[----:B0-----:R-:W0:Y:S01]  /*b950*/  @P1 LDC R17, c[0x0][0xbf0] ;  /* 0x0002fc00ff111b82 */ /* 0x001e220000000800 */
[----:B------:R-:W-:Y:S01]  /*b960*/  SHF.R.U64 R0, R0, 0x3, RZ ;  /* 0x0000000300007819 */ /* 0x000fe200000012ff */
[----:B------:R-:W-:Y:S01]  /*b970*/  UIMAD UR9, UR14, UR12, URZ ;  /* 0x0000000c0e0972a4 */ /* 0x000fe2000f8e023f */
[----:B------:R-:W-:Y:S01]  /*b980*/  LOP3.LUT R20, R20, 0xfffffffc, RZ, 0xc0, !PT ;  /* 0xfffffffc14147812 */ /* 0x000fe200078ec0ff */
[----:B------:R-:W5:Y:S01]  /*b990*/  LD.E.128 R8, desc[UR10][R8.64] ;  /* 0x0000000a08087980 */ /* 0x000f62000c101d00 */
[----:B------:R-:W-:Y:S01]  /*b9a0*/  LOP3.LUT R32, R0, R3, RZ, 0x3c, !PT ;  /* 0x0000000300207212 */ /* 0x000fe200078e3cff */
[----:B------:R-:W-:-:S02]  /*b9b0*/  ULDC.64 UR14, c[0x0][0xaf0] ;  /* 0x0002bc00000e7ab9 */ /* 0x000fc40000000a00 */
[----:B------:R-:W-:Y:S01]  /*b9c0*/  IMAD.IADD R20, R75, 0x1, -R20 ;  /* 0x000000014b147824 */ /* 0x000fe200078e0a14 */
[----:B------:R-:W5:Y:S01]  /*b9d0*/  LD.E.128 R12, desc[UR10][R12.64] ;  /* 0x0000000a0c0c7980 */ /* 0x000f62000c101d00 */
[----:B------:R-:W-:Y:S01]  /*b9e0*/  IMAD.U32 R3, RZ, RZ, UR16 ;  /* 0x00000010ff037e24 */ /* 0x000fe2000f8e00ff */
[----:B------:R-:W-:Y:S01]  /*b9f0*/  UIMAD UR9, UR4, UR13, UR9 ;  /* 0x0000000d040972a4 */ /* 0x000fe2000f8e0209 */
[----:B------:R-:W-:Y:S01]  /*ba00*/  IMAD R0, R20, 0x60, R74 ;  /* 0x0000006014007824 */ /* 0x000fe200078e024a */
[----:B------:R-:W5:Y:S04]  /*ba10*/  LD.E.128 R24, desc[UR10][R24.64] ;  /* 0x0000000a18187980 */ /* 0x000f68000c101d00 */
[----:B------:R-:W5:Y:S04]  /*ba20*/  LD.E.128 R28, desc[UR10][R28.64] ;  /* 0x0000000a1c1c7980 */ /* 0x000f68000c101d00 */
[----:B------:R-:W5:Y:S01]  /*ba30*/  LD.E.128 R32, desc[UR10][R32.64] ;  /* 0x0000000a20207980 */ /* 0x000f62000c101d00 */
[----:B------:R-:W-:Y:S01]  /*ba40*/  UIMAD.WIDE.U32 UR10, UR4, UR12, URZ ;  /* 0x0000000c040a72a5 */ /* 0x000fe2000f8e003f */
[----:B------:R-:W-:-:S02]  /*ba50*/  IMAD R20, R3, 0xc0, R0 ;  /* 0x000000c003147824 */ /* 0x000fc400078e0200 */
[----:B------:R-:W-:Y:S01]  /*ba60*/  ULDC.64 UR12, c[0x0][0xae8] ;  /* 0x0002ba00000c7ab9 */ /* 0x000fe20000000a00 */
[----:B------:R-:W-:Y:S01]  /*ba70*/  UIADD3 UR11, UR11, UR9, URZ ;  /* 0x000000090b0b7290 */ /* 0x000fe2000fffe03f */
[----:B-1----:R-:W-:Y:S01]  /*ba80*/  @P1 IMAD.HI.U32 R0, R20, R21, RZ ;  /* 0x0000001514001227 */ /* 0x002fe200078e00ff */
[----:B------:R-:W-:Y:S01]  /*ba90*/  USHF.R.S32.HI UR4, URZ, 0x1f, UR8 ;  /* 0x0000001f3f047899 */ /* 0x000fe20008011408 */
[----:B------:R-:W-:Y:S01]  /*baa0*/  @!PT LDS RZ, [RZ] ;  /* 0x00000000fffff984 */ /* 0x000fe20000000800 */
[----:B------:R-:W-:Y:S01]  /*bab0*/  @!PT LDS RZ, [RZ] ;  /* 0x00000000fffff984 */ /* 0x000fe20000000800 */
[----:B------:R-:W-:Y:S01]  /*bac0*/  @!PT LDS RZ, [RZ] ;  /* 0x00000000fffff984 */ /* 0x000fe20000000800 */
[----:B------:R-:W-:Y:S01]  /*bad0*/  @!PT LDS RZ, [RZ] ;  /* 0x00000000fffff984 */ /* 0x000fe20000000800 */
[----:B------:R1:W-:Y:S06]  /*bae0*/  MEMBAR.ALL.CTA ;  /* 0x0000000000007992 */ /* 0x0003ec0000008000 */
[----:B-1----:R-:W1:Y:S01]  /*baf0*/  FENCE.VIEW.ASYNC.S ;  /* 0x00000000000073c6 */ /* 0x002e620000000000 */
[----:B------:R-:W-:Y:S01]  /*bb00*/  UIMAD.WIDE.U32 UR10, UR17, UR12, UR10 ;  /* 0x0000000c110a72a5 */ /* 0x000fe2000f8e000a */
[----:B------:R-:W-:Y:S01]  /*bb10*/  IMAD.MOV.U32 R3, RZ, RZ, R20 ;  /* 0x000000ffff037224 */ /* 0x000fe200078e0014 */
[----:B------:R-:W-:Y:S01]  /*bb20*/  UIMAD UR4, UR4, UR14, URZ ;  /* 0x0000000e040472a4 */ /* 0x000fe2000f8e023f */
[----:B0-----:R-:W-:Y:S01]  /*bb30*/  @P1 SHF.R.U32.HI R3, RZ, R17, R0 ;  /* 0x00000011ff031219 */ /* 0x001fe20000011600 */
[----:B------:R-:W-:-:S02]  /*bb40*/  UIMAD UR11, UR17, UR13, UR11 ;  /* 0x0000000d110b72a4 */ /* 0x000fc4000f8e020b */
[----:B------:R-:W-:Y:S01]  /*bb50*/  UIMAD UR4, UR8, UR15, UR4 ;  /* 0x0000000f080472a4 */ /* 0x000fe2000f8e0204 */
[--C-:B------:R-:W-:Y:S01]  /*bb60*/  SHF.R.S32.HI R0, RZ, 0x1f, R3.reuse ;  /* 0x0000001fff007819 */ /* 0x100fe20000011403 */
[----:B------:R-:W-:Y:S01]  /*bb70*/  UIMAD.WIDE.U32 UR8, UR8, UR14, UR10 ;  /* 0x0000000e080872a5 */ /* 0x000fe2000f8e000a */
[----:B------:R-:W-:Y:S02]  /*bb80*/  IMAD.MOV R21, RZ, RZ, -R3 ;  /* 0x000000ffff157224 */ /* 0x000fe400078e0a03 */
[----:B------:R-:W-:Y:S01]  /*bb90*/  ULDC.64 UR10, c[0x0][0xae0] ;  /* 0x0002b800000a7ab9 */ /* 0x000fe20000000a00 */
[----:B------:R-:W-:Y:S01]  /*bba0*/  UIADD3 UR4, UR9, UR4, URZ ;  /* 0x0000000409047290 */ /* 0x000fe2000fffe03f */
[----:B------:R-:W-:Y:S02]  /*bbb0*/  IMAD R0, R0, UR10, RZ ;  /* 0x0000000a00007c24 */ /* 0x000fe4000f8e02ff */
[----:B------:R-:W-:Y:S02]  /*bbc0*/  IMAD R21, R76, R21, R20 ;  /* 0x000000154c157224 */ /* 0x000fe400078e0214 */
[----:B------:R-:W-:-:S02]  /*bbd0*/  IMAD R23, R3, UR11, R0 ;  /* 0x0000000b03177c24 */ /* 0x000fc4000f8e0200 */
[----:B------:R-:W-:Y:S01]  /*bbe0*/  IMAD.U32 R17, RZ, RZ, UR9 ;  /* 0x00000009ff117e24 */ /* 0x000fe2000f8e00ff */
[----:B------:R-:W-:Y:S01]  /*bbf0*/  SHF.R.S32.HI R0, RZ, 0x1f, R21 ;  /* 0x0000001fff007819 */ /* 0x000fe20000011415 */
[----:B------:R-:W-:Y:S01]  /*bc00*/  IMAD.U32 R16, RZ, RZ, UR8 ;  /* 0x00000008ff107e24 */ /* 0x000fe2000f8e00ff */
[----:B------:R-:W-:Y:S01]  /*bc10*/  ULDC.64 UR8, c[0x0][0xad8] ;  /* 0x0002b60000087ab9 */ /* 0x000fe20000000a00 */
[----:B------:R-:W-:Y:S02]  /*bc20*/  IMAD.U32 R17, RZ, RZ, UR4 ;  /* 0x00000004ff117e24 */ /* 0x000fe4000f8e00ff */
[----:B------:R-:W-:Y:S02]  /*bc30*/  IMAD R0, R0, UR8, RZ ;  /* 0x0000000800007c24 */ /* 0x000fe4000f8e02ff */
[----:B------:R-:W-:-:S04]  /*bc40*/  IMAD.WIDE.U32 R16, R3, UR10, R16 ;  /* 0x0000000a03107c25 */ /* 0x000fc8000f8e0010 */
[----:B------:R-:W-:Y:S02]  /*bc50*/  IMAD.U32 R20, RZ, RZ, UR16 ;  /* 0x00000010ff147e24 */ /* 0x000fe4000f8e00ff */
[----:B------:R-:W-:Y:S02]  /*bc60*/  IMAD.IADD R17, R17, 0x1, R23 ;  /* 0x0000000111117824 */ /* 0x000fe400078e0217 */
[C---:B------:R-:W-:Y:S02]  /*bc70*/  IMAD R3, R21.reuse, UR9, R0 ;  /* 0x0000000915037c24 */ /* 0x040fe4000f8e0200 */
[----:B------:R-:W-:Y:S01]  /*bc80*/  IMAD R0, R20, 0xc0, R74 ;  /* 0x000000c014007824 */ /* 0x000fe200078e024a */
[----:B------:R-:W-:Y:S01]  /*bc90*/  UIADD3 UR4, UR37, 0x31c20, URZ ;  /* 0x00031c2025047890 */ /* 0x000fe2000fffe03f */
[----:B------:R-:W-:Y:S01]  /*bca0*/  IMAD.WIDE.U32 R16, R21, UR8, R16 ;  /* 0x0000000815107c25 */ /* 0x000fe2000f8e0010 */
[----:B------:R-:W-:Y:S02]  /*bcb0*/  ULDC.64 UR8, c[0x0][0xa80] ;  /* 0x0002a00000087ab9 */ /* 0x000fe40000000a00 */
[----:B------:R-:W-:Y:S01]  /*bcc0*/  ISETP.GE.AND P0, PT, R0, R19, PT ;  /* 0x000000130000720c */ /* 0x000fe20003f06270 */
[----:B------:R-:W-:Y:S01]  /*bcd0*/  IMAD.IADD R3, R17, 0x1, R3 ;  /* 0x0000000111037824 */ /* 0x000fe200078e0203 */
[----:B------:R-:W-:Y:S01]  /*bce0*/  UPRMT UR4, URZ, 0x654, UR4 ;  /* 0x000006543f047896 */ /* 0x000fe20008000004 */
[----:B------:R-:W-:-:S04]  /*bcf0*/  LEA R23, P1, R16, UR8, 0x1 ;  /* 0x0000000810177c11 */ /* 0x000fc8000f8208ff */
[----:B------:R-:W-:Y:S01]  /*bd00*/  LEA.HI.X R3, R16, UR9, R3, 0x1, P1 ;  /* 0x0000000910037c11 */ /* 0x000fe200088f0c03 */
[----:B-1----:R0:W1:Y:S01]  /*bd10*/  SHFL.IDX PT, R20, R23, RZ, 0x1c1f ;  /* 0x001c1fff17147589 */ /* 0x00206200000e0000 */
[----:B------:R-:W-:Y:S02]  /*bd20*/  BSSY B1, `(.L_x_200) ;  /* 0x0000013000017945 */ /* 0x000fe40003800000 */
[----:B------:R-:W-:Y:S01]  /*bd30*/  SYNCS.ARRIVE.TRANS64.RED.A1T0 RZ, [UR4], RZ ;  /* 0x000000ffffff79a7 */ /* 0x000fe20008100404 */
[----:B------:R0:W2:Y:S01]  /*bd40*/  SHFL.IDX PT, R21, R3, RZ, 0x1c1f ;  /* 0x001c1fff03157589 */ /* 0x0000a200000e0000 */
[----:B------:R-:W-:Y:S02]  /*bd50*/  SHF.R.S32.HI R40, RZ, 0x1f, R144 ;  /* 0x0000001fff287819 */ /* 0x000fe40000011490 */
[----:B------:R-:W-:Y:S01]  /*bd60*/  SHF.R.S32.HI R41, RZ, 0x1f, R22 ;  /* 0x0000001fff297819 */ /* 0x000fe20000011416 */
[----:B------:R-:W-:Y:S06]  /*bd70*/  @P0 BRA `(.L_x_201) ;  /* 0x0000000000340947 */ /* 0x000fec0003800000 */
[----:B------:R-:W-:Y:S01]  /*bd80*/  ULDC UR4, c[0x0][0xac8] ;  /* 0x0002b20000047ab9 */ /* 0x000fe20000000800 */
[----:B------:R-:W-:Y:S01]  /*bd90*/  ULDC.64 UR8, c[0x0][0x208] ;  /* 0x0000820000087ab9 */ /* 0x000fe20000000a00 */
[----:B------:R-:W-:Y:S02]  /*bda0*/  ISETP.GE.AND P1, PT, R22, UR4, PT ;  /* 0x0000000416007c0c */ /* 0x000fe4000bf26270 */
[----:B------:R-:W-:Y:S02]  /*bdb0*/  ISETP.GE.AND P2, PT, R144, UR4, PT ;  /* 0x0000000490007c0c */ /* 0x000fe4000bf46270 */
[----:B------:R-:W-:-:S09]  /*bdc0*/  ISETP.GE.AND P0, PT, R18, UR4, PT ;  /* 0x0000000412007c0c */ /* 0x000fd2000bf06270 */
[-C--:B-1----:R-:W-:Y:S02]  /*bdd0*/  @!P1 LEA R36, P3, R22, R20.reuse, 0x1 ;  /* 0x0000001416249211 */ /* 0x082fe400078608ff */
[----:B------:R-:W-:Y:S02]  /*bde0*/  @!P2 LEA R38, P4, R144, R20, 0x1 ;  /* 0x000000149026a211 */ /* 0x000fe400078808ff */
[----:B--2---:R-:W-:Y:S01]  /*bdf0*/  @!P0 IMAD.WIDE R16, R18, 0x2, R20 ;  /* 0x0000000212108825 */ /* 0x004fe200078e0214 */
[-C--:B------:R-:W-:Y:S02]  /*be00*/  @!P1 LEA.HI.X R37, R22, R21.reuse, R41, 0x1, P3 ;  /* 0x0000001516259211 */ /* 0x080fe400018f0c29 */
[----:B------:R-:W-:Y:S02]  /*be10*/  @!P2 LEA.HI.X R39, R144, R21, R40, 0x1, P4 ;  /* 0x000000159027a211 */ /* 0x000fe400020f0c28 */
[----:B-----5:R3:W-:Y:S04]  /*be20*/  @!P0 ST.E.128 desc[UR8][R16.64], R4 ;  /* 0x0000000410008985 */ /* 0x0207e8000c101d08 */
[----:B------:R3:W-:Y:S04]  /*be30*/  @!P1 ST.E.128 desc[UR8][R36.64], R12 ;  /* 0x0000000c24009985 */ /* 0x0007e8000c101d08 */
[----:B------:R3:W-:Y:S02]  /*be40*/  @!P2 ST.E.128 desc[UR8][R38.64], R28 ;  /* 0x0000001c2600a985 */ /* 0x0007e4000c101d08 */
.L_x_201:
[----:B------:R-:W-:Y:S05]  /*be50*/  BSYNC B1 ;  /* 0x0000000000017941 */ /* 0x000fea0003800000 */
.L_x_200:
[----:B------:R-:W-:Y:S01]  /*be60*/  VIADD R0, R0, 0x60 ;  /* 0x0000006000007836 */ /* 0x000fe20000000000 */
[----:B---3-5:R3:W4:Y:S04]  /*be70*/  SHFL.IDX PT, R7, R3, 0x1, 0x1c1f ;  /* 0x003c1f0003077f89 */ /* 0x02872800000e0000 */
[----:B------:R-:W-:Y:S01]  /*be80*/  ISETP.GE.AND P0, PT, R0, R19, PT ;  /* 0x000000130000720c */ /* 0x000fe20003f06270 */
[----:B------:R3:W0:-:S12]  /*be90*/  SHFL.IDX PT, R6, R23, 0x1, 0x1c1f ;  /* 0x003c1f0017067f89 */ /* 0x00061800000e0000 */
[----:B---3--:R-:W-:Y:S05]  /*bea0*/  @P0 BRA `(.L_x_202) ;  /* 0x0000001800180947 */ /* 0x008fea0003800000 */
[----:B------:R-:W-:Y:S01]  /*beb0*/  ULDC UR4, c[0x0][0xac8] ;  /* 0x0002b20000047ab9 */ /* 0x000fe20000000800 */
[----:B------:R-:W-:Y:S01]  /*bec0*/  ULDC.64 UR8, c[0x0][0x208] ;  /* 0x0000820000087ab9 */ /* 0x000fe20000000a00 */
[----:B------:R-:W-:Y:S02]  /*bed0*/  ISETP.GE.AND P2, PT, R22, UR4, PT ;  /* 0x0000000416007c0c */ /* 0x000fe4000bf46270 */
[----:B------:R-:W-:-:S11]  /*bee0*/  ISETP.GE.AND P1, PT, R18, UR4, PT ;  /* 0x0000000412007c0c */ /* 0x000fd6000bf26270 */
[----:B0-----:R-:W-:Y:S02]  /*bef0*/  @!P2 LEA R12, P0, R22, R6, 0x1 ;  /* 0x00000006160ca211 */ /* 0x001fe400078008ff */
[----:B----4-:R-:W-:Y:S02]  /*bf00*/  @!P1 IMAD.WIDE R4, R18, 0x2, R6 ;  /* 0x0000000212049825 */ /* 0x010fe400078e0206 */
[----:B------:R-:W-:Y:S02]  /*bf10*/  @!P2 LEA.HI.X R13, R22, R7, R41, 0x1, P0 ;  /* 0x00000007160da211 */ /* 0x000fe400000f0c29 */
[----:B------:R-:W-:Y:S01]  /*bf20*/  ISETP.GE.AND P0, PT, R144, UR4, PT ;  /* 0x0000000490007c0c */ /* 0x000fe2000bf06270 */
[----:B------:R0:W-:Y:S04]  /*bf30*/  @!P1 ST.E.128 desc[UR8][R4.64], R8 ;  /* 0x0000000804009985 */ /* 0x0001e8000c101d08 */
[----:B------:R0:W-:Y:S08]  /*bf40*/  @!P2 ST.E.128 desc[UR8][R12.64], R24 ;  /* 0x000000180c00a985 */ /* 0x0001f0000c101d08 */
[----:B------:R-:W-:Y:S05]  /*bf50*/  @P0 BRA `(.L_x_202) ;  /* 0x0000001400ec0947 */ /* 0x000fea0003800000 */
[----:B0-----:R-:W-:Y:S01]  /*bf60*/  LEA R4, P0, R144, R6, 0x1 ;  /* 0x0000000690047211 */ /* 0x001fe200078008ff */
[----:B------:R-:W-:-:S03]  /*bf70*/  ULDC.64 UR8, c[0x0][0x208] ;  /* 0x0000820000087ab9 */ /* 0x000fc60000000a00 */
[----:B------:R-:W-:-:S05]  /*bf80*/  LEA.HI.X R5, R144, R7, R40, 0x1, P0 ;  /* 0x0000000790057211 */ /* 0x000fca00000f0c28 */
[----:B------:R0:W-:Y:S01]  /*bf90*/  ST.E.128 desc[UR8][R4.64], R32 ;  /* 0x0000002004007985 */ /* 0x0001e2000c101d08 */
[----:B------:R-:W-:Y:S05]  /*bfa0*/  BRA `(.L_x_202) ;  /* 0x0000001400d87947 */ /* 0x000fea0003800000 */
.L_x_199:
[----:B------:R-:W-:Y:S01]  /*bfb0*/  ULDC.64 UR12, c[0x0][0xb08] ;  /* 0x0002c200000c7ab9 */ /* 0x000fe20000000a00 */
[----:B------:R-:W-:Y:S01]  /*bfc0*/  R2UR UR16, R156 ;  /* 0x000000009c1072ca */ /* 0x000fe200000e0000 */
[----:B------:R-:W-:Y:S01]  /*bfd0*/  UIMAD UR9, UR14, UR12, URZ ;  /* 0x0000000c0e0972a4 */ /* 0x000fe2000f8e023f */
[----:B------:R-:W0:Y:S01]  /*bfe0*/  @P1 LDC R0, c[0x0][0xbec] ;  /* 0x0002fb00ff001b82 */ /* 0x000e220000000800 */
[----:B------:R-:W-:Y:S01]  /*bff0*/  UIMAD.WIDE.U32 UR10, UR4, UR12, URZ ;  /* 0x0000000c040a72a5 */ /* 0x000fe2000f8e003f */
[----:B------:R-:W-:Y:S01]  /*c000*/  R2UR UR15, R23 ;  /* 0x00000000170f72ca */ /* 0x000fe200000e0000 */
[----:B------:R-:W-:Y:S01]  /*c010*/  UIMAD UR9, UR4, UR13, UR9 ;  /* 0x0000000d040972a4 */ /* 0x000fe2000f8e0209 */
[----:B------:R-:W-:Y:S01]  /*c020*/  IMAD.MOV.U32 R3, RZ, RZ, R11 ;  /* 0x000000ffff037224 */ /* 0x000fe200078e000b */
[----:B------:R-:W-:Y:S01]  /*c030*/  USHF.R.S32.HI UR4, URZ, 0x1f, UR8 ;  /* 0x0000001f3f047899 */ /* 0x000fe20008011408 */
[----:B------:R-:W-:Y:S01]  /*c040*/  ISETP.GE.AND P0, PT, R12, R19, PT ;  /* 0x000000130c00720c */ /* 0x000fe20003f06270 */
[----:B------:R-:W-:Y:S01]  /*c050*/  UIADD3 UR11, UR11, UR9, URZ ;  /* 0x000000090b0b7290 */ /* 0x000fe2000fffe03f */
[----:B------:R-:W1:Y:S01]  /*c060*/  @P1 LDC R5, c[0x0][0xbf0] ;  /* 0x0002fc00ff051b82 */ /* 0x000e620000000800 */
[----:B------:R-:W-:Y:S01]  /*c070*/  ULDC.64 UR12, c[0x0][0xb38] ;  /* 0x0002ce00000c7ab9 */ /* 0x000fe20000000a00 */
[----:B------:R-:W-:Y:S01]  /*c080*/  BSSY B1, `(.L_x_203) ;  /* 0x0000063000017945 */ /* 0x000fe20003800000 */
[----:B------:R-:W-:Y:S01]  /*c090*/  UIMAD.WIDE.U32 UR10, UR16, UR12, UR10 ;  /* 0x0000000c100a72a5 */ /* 0x000fe2000f8e000a */
[----:B------:R-:W-:-:S02]  /*c0a0*/  SHF.R.S32.HI R26, RZ, 0x1f, R145 ;  /* 0x0000001fff1a7819 */ /* 0x000fc40000011491 */
[----:B------:R-:W-:Y:S01]  /*c0b0*/  SHF.R.S32.HI R27, RZ, 0x1f, R146 ;  /* 0x0000001fff1b7819 */ /* 0x000fe20000011492 */
[----:B------:R-:W-:Y:S01]  /*c0c0*/  UIMAD UR11, UR16, UR13, UR11 ;  /* 0x0000000d100b72a4 */ /* 0x000fe2000f8e020b */
[----:B------:R-:W-:Y:S02]  /*c0d0*/  SHF.R.S32.HI R74, RZ, 0x1f, R147 ;  /* 0x0000001fff4a7819 */ /* 0x000fe40000011493 */
[----:B------:R-:W-:Y:S01]  /*c0e0*/  ULDC.64 UR12, c[0x0][0xb40] ;  /* 0x0002d000000c7ab9 */ /* 0x000fe20000000a00 */
[----:B------:R-:W-:Y:S01]  /*c0f0*/  SHF.R.S32.HI R75, RZ, 0x1f, R148 ;  /* 0x0000001fff4b7819 */ /* 0x000fe20000011494 */
[----:B------:R-:W-:Y:S01]  /*c100*/  UIMAD UR4, UR4, UR12, URZ ;  /* 0x0000000c040472a4 */ /* 0x000fe2000f8e023f */
[----:B------:R-:W-:Y:S02]  /*c110*/  SHF.R.S32.HI R77, RZ, 0x1f, R149 ;  /* 0x0000001fff4d7819 */ /* 0x000fe40000011495 */
[----:B------:R-:W-:Y:S01]  /*c120*/  SHF.R.S32.HI R78, RZ, 0x1f, R150 ;  /* 0x0000001fff4e7819 */ /* 0x000fe20000011496 */
[----:B------:R-:W-:Y:S01]  /*c130*/  UIMAD UR4, UR8, UR13, UR4 ;  /* 0x0000000d080472a4 */ /* 0x000fe2000f8e0204 */
[----:B0-----:R-:W-:Y:S01]  /*c140*/  @P1 IMAD.HI.U32 R0, R11, R0, RZ ;  /* 0x000000000b001227 */ /* 0x001fe200078e00ff */
[----:B------:R-:W-:Y:S01]  /*c150*/  UIMAD.WIDE.U32 UR8, UR8, UR12, UR10 ;  /* 0x0000000c080872a5 */ /* 0x000fe2000f8e000a */
[----:B------:R-:W-:-:S02]  /*c160*/  SHF.R.S32.HI R79, RZ, 0x1f, R151 ;  /* 0x0000001fff4f7819 */ /* 0x000fc40000011497 */
[----:B------:R-:W-:Y:S01]  /*c170*/  ULDC.64 UR10, c[0x0][0xb48] ;  /* 0x0002d200000a7ab9 */ /* 0x000fe20000000a00 */
[----:B------:R-:W-:Y:S01]  /*c180*/  UIADD3 UR9, UR9, UR4, URZ ;  /* 0x0000000409097290 */ /* 0x000fe2000fffe03f */
[----:B------:R-:W-:Y:S02]  /*c190*/  SHF.R.S32.HI R80, RZ, 0x1f, R152 ;  /* 0x0000001fff507819 */ /* 0x000fe40000011498 */
[----:B-1----:R-:W-:Y:S01]  /*c1a0*/  @P1 SHF.R.U32.HI R3, RZ, R5, R0 ;  /* 0x00000005ff031219 */ /* 0x002fe20000011600 */
[----:B------:R-:W-:Y:S01]  /*c1b0*/  UIMAD.WIDE.U32 UR8, UR15, UR10, UR8 ;  /* 0x0000000a0f0872a5 */ /* 0x000fe2000f8e0008 */
[----:B------:R-:W-:Y:S02]  /*c1c0*/  SHF.R.S32.HI R81, RZ, 0x1f, R153 ;  /* 0x0000001fff517819 */ /* 0x000fe40000011499 */
[--C-:B------:R-:W-:Y:S01]  /*c1d0*/  SHF.R.S32.HI R0, RZ, 0x1f, R3.reuse ;  /* 0x0000001fff007819 */ /* 0x100fe20000011403 */
[----:B------:R-:W-:Y:S01]  /*c1e0*/  IMAD.MOV R7, RZ, RZ, -R3 ;  /* 0x000000ffff077224 */ /* 0x000fe200078e0a03 */
[----:B------:R-:W-:-:S02]  /*c1f0*/  UIMAD UR4, UR15, UR11, UR9 ;  /* 0x0000000b0f0472a4 */ /* 0x000fc4000f8e0209 */
[----:B------:R-:W-:Y:S01]  /*c200*/  IMAD.U32 R5, RZ, RZ, UR9 ;  /* 0x00000009ff057e24 */ /* 0x000fe2000f8e00ff */
[----:B------:R-:W-:Y:S01]  /*c210*/  SHF.R.S32.HI R82, RZ, 0x1f, R154 ;  /* 0x0000001fff527819 */ /* 0x000fe2000001149a */
[----:B------:R-:W-:Y:S01]  /*c220*/  ULDC.64 UR10, c[0x0][0xb30] ;  /* 0x0002cc00000a7ab9 */ /* 0x000fe20000000a00 */
[----:B------:R-:W-:Y:S01]  /*c230*/  IMAD R7, R76, R7, R11 ;  /* 0x000000074c077224 */ /* 0x000fe200078e020b */
[----:B------:R-:W-:Y:S01]  /*c240*/  SHF.R.S32.HI R83, RZ, 0x1f, R155 ;  /* 0x0000001fff537819 */ /* 0x000fe2000001149b */
[----:B------:R-:W-:Y:S02]  /*c250*/  IMAD R0, R0, UR10, RZ ;  /* 0x0000000a00007c24 */ /* 0x000fe4000f8e02ff */
[----:B------:R-:W-:Y:S01]  /*c260*/  IMAD.U32 R4, RZ, RZ, UR8 ;  /* 0x00000008ff047e24 */ /* 0x000fe2000f8e00ff */
[----:B------:R-:W-:Y:S01]  /*c270*/  ULDC.64 UR8, c[0x0][0xb28] ;  /* 0x0002ca0000087ab9 */ /* 0x000fe20000000a00 */
[----:B------:R-:W-:Y:S01]  /*c280*/  IMAD.U32 R5, RZ, RZ, UR4 ;  /* 0x00000004ff057e24 */ /* 0x000fe2000f8e00ff */
[----:B------:R-:W-:Y:S01]  /*c290*/  UIADD3 UR4, UR37, 0x31c20, URZ ;  /* 0x00031c2025047890 */ /* 0x000fe2000fffe03f */
[C---:B------:R-:W-:Y:S01]  /*c2a0*/  IMAD R9, R3.reuse, UR11, R0 ;  /* 0x0000000b03097c24 */ /* 0x040fe2000f8e0200 */
[----:B------:R-:W-:Y:S01]  /*c2b0*/  SHF.R.S32.HI R0, RZ, 0x1f, R7 ;  /* 0x0000001fff007819 */ /* 0x000fe20000011407 */
[----:B------:R-:W-:Y:S01]  /*c2c0*/  IMAD.WIDE.U32 R4, R3, UR10, R4 ;  /* 0x0000000a03047c25 */ /* 0x000fe2000f8e0004 */
[----:B------:R-:W-:-:S03]  /*c2d0*/  UPRMT UR4, URZ, 0x654, UR4 ;  /* 0x000006543f047896 */ /* 0x000fc60008000004 */
[----:B------:R-:W-:Y:S02]  /*c2e0*/  IMAD R0, R0, UR8, RZ ;  /* 0x0000000800007c24 */ /* 0x000fe4000f8e02ff */
[----:B------:R-:W-:Y:S02]  /*c2f0*/  IMAD.IADD R5, R5, 0x1, R9 ;  /* 0x0000000105057824 */ /* 0x000fe400078e0209 */
[C---:B------:R-:W-:Y:S02]  /*c300*/  IMAD R3, R7.reuse, UR9, R0 ;  /* 0x0000000907037c24 */ /* 0x040fe4000f8e0200 */
[----:B------:R-:W-:Y:S01]  /*c310*/  IMAD.WIDE.U32 R4, R7, UR8, R4 ;  /* 0x0000000807047c25 */ /* 0x000fe2000f8e0004 */
[----:B------:R-:W-:Y:S01]  /*c320*/  ULDC.64 UR8, c[0x0][0xb00] ;  /* 0x0002c00000087ab9 */ /* 0x000fe20000000a00 */
[----:B------:R-:W-:Y:S02]  /*c330*/  SYNCS.ARRIVE.TRANS64.RED.A1T0 RZ, [UR4], RZ ;  /* 0x000000ffffff79a7 */ /* 0x000fe40008100404 */
[----:B------:R-:W-:Y:S01]  /*c340*/  IMAD.IADD R3, R5, 0x1, R3 ;  /* 0x0000000105037824 */ /* 0x000fe200078e0203 */
[----:B------:R-:W-:-:S04]  /*c350*/  LEA R0, P1, R4, UR8, 0x2 ;  /* 0x0000000804007c11 */ /* 0x000fc8000f8210ff */
[----:B------:R-:W-:Y:S02]  /*c360*/  LEA.HI.X R3, R4, UR9, R3, 0x2, P1 ;  /* 0x0000000904037c11 */ /* 0x000fe400088f1403 */
[----:B------:R0:W1:Y:S04]  /*c370*/  SHFL.IDX PT, R4, R0, RZ, 0x1c1f ;  /* 0x001c1fff00047589 */ /* 0x00006800000e0000 */
[----:B------:R0:W2:Y:S01]  /*c380*/  SHFL.IDX PT, R5, R3, RZ, 0x1c1f ;  /* 0x001c1fff03057589 */ /* 0x0000a200000e0000 */
[----:B------:R-:W-:Y:S05]  /*c390*/  @P0 BRA `(.L_x_204) ;  /* 0x0000000000c40947 */ /* 0x000fea0003800000 */
[----:B------:R-:W-:Y:S01]  /*c3a0*/  ULDC UR4, c[0x0][0xac8] ;  /* 0x0002b20000047ab9 */ /* 0x000fe20000000800 */
[----:B------:R-:W-:Y:S01]  /*c3b0*/  ULDC.64 UR8, c[0x0][0x208] ;  /* 0x0000820000087ab9 */ /* 0x000fe20000000a00 */
[----:B------:R-:W-:Y:S02]  /*c3c0*/  ISETP.GE.AND P1, PT, R155, UR4, PT ;  /* 0x000000049b007c0c */ /* 0x000fe4000bf26270 */
[----:B------:R-:W-:Y:S02]  /*c3d0*/  ISETP.GE.AND P0, PT, R154, UR4, PT ;  /* 0x000000049a007c0c */ /* 0x000fe4000bf06270 */
[----:B------:R-:W-:Y:S02]  /*c3e0*/  ISETP.GE.AND P5, PT, R157, UR4, PT ;  /* 0x000000049d007c0c */ /* 0x000fe4000bfa6270 */
[----:B------:R-:W-:Y:S02]  /*c3f0*/  ISETP.GE.AND P2, PT, R153, UR4, PT ;  /* 0x0000000499007c0c */ /* 0x000fe4000bf46270 */
[----:B------:R-:W-:-:S02]  /*c400*/  ISETP.GE.AND P3, PT, R152, UR4, PT ;  /* 0x0000000498007c0c */ /* 0x000fc4000bf66270 */
[----:B------:R-:W-:-:S03]  /*c410*/  ISETP.GE.AND P4, PT, R151, UR4, PT ;  /* 0x0000000497007c0c */ /* 0x000fc6000bf86270 */
[----:B-1----:R-:W-:-:S04]  /*c420*/  @!P1 LEA R10, P6, R155, R4, 0x2 ;  /* 0x000000049b0a9211 */ /* 0x002fc800078c10ff */
[----:B--2---:R-:W-:Y:S01]  /*c430*/  @!P1 LEA.HI.X R11, R155, R5, R83, 0x2, P6 ;  /* 0x000000059b0b9211 */ /* 0x004fe200030f1453 */
[----:B------:R-:W-:Y:S01]  /*c440*/  @!P5 IMAD.WIDE R6, R157, 0x4, R4 ;  /* 0x000000049d06d825 */ /* 0x000fe200078e0204 */
[----:B------:R-:W-:-:S04]  /*c450*/  @!P0 LEA R12, P6, R154, R4, 0x2 ;  /* 0x000000049a0c8211 */ /* 0x000fc800078c10ff */
[-C--:B------:R-:W-:Y:S01]  /*c460*/  @!P0 LEA.HI.X R13, R154, R5.reuse, R82, 0x2, P6 ;  /* 0x000000059a0d8211 */ /* 0x080fe200030f1452 */
[----:B------:R1:W-:Y:S01]  /*c470*/  @!P5 ST.E.64 desc[UR8][R6.64], R20 ;  /* 0x000000140600d985 */ /* 0x0003e2000c101b08 */
[CC--:B------:R-:W-:Y:S02]  /*c480*/  @!P3 LEA R16, P5, R152.reuse, R4.reuse, 0x2 ;  /* 0x000000049810b211 */ /* 0x0c0fe400078a10ff */
[-C--:B------:R-:W-:Y:S01]  /*c490*/  @!P4 LEA R24, P6, R151, R4.reuse, 0x2 ;  /* 0x000000049718c211 */ /* 0x080fe200078c10ff */
[----:B------:R2:W-:Y:S01]  /*c4a0*/  @!P1 ST.E.64 desc[UR8][R10.64], R28 ;  /* 0x0000001c0a009985 */ /* 0x0005e2000c101b08 */
[----:B------:R-:W-:Y:S02]  /*c4b0*/  @!P2 LEA R14, P1, R153, R4, 0x2 ;  /* 0x00000004990ea211 */ /* 0x000fe400078210ff */
[----:B------:R-:W-:Y:S01]  /*c4c0*/  @!P3 LEA.HI.X R17, R152, R5, R80, 0x2, P5 ;  /* 0x000000059811b211 */ /* 0x000fe200028f1450 */
[----:B------:R-:W-:Y:S01]  /*c4d0*/  @!P0 ST.E.64 desc[UR8][R12.64], R32 ;  /* 0x000000200c008985 */ /* 0x000fe2000c101b08 */
[----:B------:R-:W-:-:S02]  /*c4e0*/  ISETP.GE.AND P0, PT, R150, UR4, PT ;  /* 0x0000000496007c0c */ /* 0x000fc4000bf06270 */
[-C--:B------:R-:W-:Y:S02]  /*c4f0*/  @!P2 LEA.HI.X R15, R153, R5.reuse, R81, 0x2, P1 ;  /* 0x00000005990fa211 */ /* 0x080fe400008f1451 */
[----:B------:R-:W-:Y:S02]  /*c500*/  ISETP.GE.AND P1, PT, R149, UR4, PT ;  /* 0x0000000495007c0c */ /* 0x000fe4000bf26270 */
[----:B------:R-:W-:Y:S01]  /*c510*/  @!P4 LEA.HI.X R25, R151, R5, R79, 0x2, P6 ;  /* 0x000000059719c211 */ /* 0x000fe200030f144f */
[----:B------:R3:W-:Y:S01]  /*c520*/  @!P2 ST.E.64 desc[UR8][R14.64], R36 ;  /* 0x000000240e00a985 */ /* 0x0007e2000c101b08 */
[----:B------:R-:W-:-:S03]  /*c530*/  ISETP.GE.AND P2, PT, R146, UR4, PT ;  /* 0x0000000492007c0c */ /* 0x000fc6000bf46270 */
[----:B------:R4:W-:Y:S01]  /*c540*/  @!P3 ST.E.64 desc[UR8][R16.64], R40 ;  /* 0x000000281000b985 */ /* 0x0009e2000c101b08 */
[----:B------:R-:W-:Y:S02]  /*c550*/  ISETP.GE.AND P3, PT, R147, UR4, PT ;  /* 0x0000000493007c0c */ /* 0x000fe4000bf66270 */
[-C--:B-1----:R-:W-:Y:S01]  /*c560*/  @!P0 LEA R6, P5, R150, R4.reuse, 0x2 ;  /* 0x0000000496068211 */ /* 0x082fe200078a10ff */
[----:B------:R1:W-:Y:S01]  /*c570*/  @!P4 ST.E.64 desc[UR8][R24.64], R44 ;  /* 0x0000002c1800c985 */ /* 0x0003e2000c101b08 */
[----:B------:R-:W-:Y:S02]  /*c580*/  ISETP.GE.AND P4, PT, R148, UR4, PT ;  /* 0x0000000494007c0c */ /* 0x000fe4000bf86270 */
[-C--:B------:R-:W-:Y:S02]  /*c590*/  @!P0 LEA.HI.X R7, R150, R5.reuse, R78, 0x2, P5 ;  /* 0x0000000596078211 */ /* 0x080fe400028f144e */
[----:B------:R-:W-:Y:S02]  /*c5a0*/  ISETP.GE.AND P5, PT, R145, UR4, PT ;  /* 0x0000000491007c0c */ /* 0x000fe4000bfa6270 */
[C---:B--2---:R-:W-:Y:S01]  /*c5b0*/  @!P1 LEA R10, P6, R149.reuse, R4, 0x2 ;  /* 0x00000004950a9211 */ /* 0x044fe200078c10ff */
[----:B------:R1:W-:Y:S03]  /*c5c0*/  @!P0 ST.E.64 desc[UR8][R6.64], R48 ;  /* 0x0000003006008985 */ /* 0x0003e6000c101b08 */
[----:B------:R-:W-:-:S02]  /*c5d0*/  @!P1 LEA.HI.X R11, R149, R5, R77, 0x2, P6 ;  /* 0x00000005950b9211 */ /* 0x000fc400030f144d */
[-C--:B---3--:R-:W-:Y:S02]  /*c5e0*/  @!P3 LEA R14, P6, R147, R4.reuse, 0x2 ;  /* 0x00000004930eb211 */ /* 0x088fe400078c10ff */
[-C--:B------:R-:W-:Y:S01]  /*c5f0*/  @!P4 LEA R12, P0, R148, R4.reuse, 0x2 ;  /* 0x00000004940cc211 */ /* 0x080fe200078010ff */
[----:B------:R1:W-:Y:S01]  /*c600*/  @!P1 ST.E.64 desc[UR8][R10.64], R52 ;  /* 0x000000340a009985 */ /* 0x0003e2000c101b08 */
[-C--:B----4-:R-:W-:Y:S02]  /*c610*/  @!P2 LEA R16, P1, R146, R4.reuse, 0x2 ;  /* 0x000000049210a211 */ /* 0x090fe400078210ff */
[-C--:B------:R-:W-:Y:S02]  /*c620*/  @!P4 LEA.HI.X R13, R148, R5.reuse, R75, 0x2, P0 ;  /* 0x00000005940dc211 */ /* 0x080fe400000f144b */
[----:B------:R-:W-:Y:S02]  /*c630*/  @!P5 LEA R4, P0, R145, R4, 0x2 ;  /* 0x000000049104d211 */ /* 0x000fe400078010ff */
[-C--:B------:R-:W-:Y:S01]  /*c640*/  @!P3 LEA.HI.X R15, R147, R5.reuse, R74, 0x2, P6 ;  /* 0x00000005930fb211 */ /* 0x080fe200030f144a */
[----:B------:R1:W-:Y:S01]  /*c650*/  @!P4 ST.E.64 desc[UR8][R12.64], R56 ;  /* 0x000000380c00c985 */ /* 0x0003e2000c101b08 */
[----:B------:R-:W-:-:S02]  /*c660*/  @!P2 LEA.HI.X R17, R146, R5, R27, 0x2, P1 ;  /* 0x000000059211a211 */ /* 0x000fc400008f141b */
[----:B------:R-:W-:Y:S01]  /*c670*/  @!P5 LEA.HI.X R5, R145, R5, R26, 0x2, P0 ;  /* 0x000000059105d211 */ /* 0x000fe200000f141a */
[----:B------:R1:W-:Y:S04]  /*c680*/  @!P3 ST.E.64 desc[UR8][R14.64], R60 ;  /* 0x0000003c0e00b985 */ /* 0x0003e8000c101b08 */
[----:B------:R1:W-:Y:S04]  /*c690*/  @!P2 ST.E.64 desc[UR8][R16.64], R64 ;  /* 0x000000401000a985 */ /* 0x0003e8000c101b08 */
[----:B------:R1:W-:Y:S02]  /*c6a0*/  @!P5 ST.E.64 desc[UR8][R4.64], R68 ;  /* 0x000000440400d985 */ /* 0x0003e4000c101b08 */
.L_x_204:
[----:B------:R-:W-:Y:S05]  /*c6b0*/  BSYNC B1 ;  /* 0x0000000000017941 */ /* 0x000fea0003800000 */
.L_x_203:
[----:B------:R-:W-:Y:S01]  /*c6c0*/  ISETP.GE.AND P0, PT, R8, R19, PT ;  /* 0x000000130800720c */ /* 0x000fe20003f06270 */
[----:B-1----:R1:W3:Y:S04]  /*c6d0*/  SHFL.IDX PT, R7, R3, 0x1, 0x1c1f ;  /* 0x003c1f0003077f89 */ /* 0x0022e800000e0000 */
[----:B------:R1:W4:Y:S08]  /*c6e0*/  SHFL.IDX PT, R6, R0, 0x1, 0x1c1f ;  /* 0x003c1f0000067f89 */ /* 0x00033000000e0000 */
[----:B-1----:R-:W-:Y:S05]  /*c6f0*/  @P0 BRA `(.L_x_202) ;  /* 0x0000001000040947 */ /* 0x002fea0003800000 */
[----:B------:R-:W-:Y:S01]  /*c700*/  ULDC UR4, c[0x0][0xac8] ;  /* 0x0002b20000047ab9 */ /* 0x000fe20000000800 */
[----:B------:R-:W-:Y:S01]  /*c710*/  ULDC.64 UR8, c[0x0][0x208] ;  /* 0x0000820000087ab9 */ /* 0x000fe20000000a00 */
[----:B------:R-:W-:Y:S02]  /*c720*/  ISETP.GE.AND P5, PT, R155, UR4, PT ;  /* 0x000000049b007c0c */ /* 0x000fe4000bfa6270 */
[----:B------:R-:W-:Y:S02]  /*c730*/  ISETP.GE.AND P1, PT, R157, UR4, PT ;  /* 0x000000049d007c0c */ /* 0x000fe4000bf26270 */
[----:B------:R-:W-:Y:S02]  /*c740*/  ISETP.GE.AND P3, PT, R154, UR4, PT ;  /* 0x000000049a007c0c */ /* 0x000fe4000bf66270 */
[----:B------:R-:W-:Y:S02]  /*c750*/  ISETP.GE.AND P2, PT, R153, UR4, PT ;  /* 0x0000000499007c0c */ /* 0x000fe4000bf46270 */
[----:B------:R-:W-:-:S05]  /*c760*/  ISETP.GE.AND P4, PT, R152, UR4, PT ;  /* 0x0000000498007c0c */ /* 0x000fca000bf86270 */
[-C--:B----4-:R-:W-:Y:S02]  /*c770*/  @!P5 LEA R8, P0, R155, R6.reuse, 0x2 ;  /* 0x000000069b08d211 */ /* 0x090fe400078010ff */
[----:B--23--:R-:W-:Y:S02]  /*c780*/  @!P1 IMAD.WIDE R4, R157, 0x4, R6 ;  /* 0x000000049d049825 */ /* 0x00cfe400078e0206 */
[-C--:B------:R-:W-:Y:S02]  /*c790*/  @!P5 LEA.HI.X R9, R155, R7.reuse, R83, 0x2, P0 ;  /* 0x000000079b09d211 */ /* 0x080fe400000f1453 */
[CC--:B------:R-:W-:Y:S01]  /*c7a0*/  @!P3 LEA R10, P0, R154.reuse, R6.reuse, 0x2 ;  /* 0x000000069a0ab211 */ /* 0x0c0fe200078010ff */
[----:B------:R1:W-:Y:S01]  /*c7b0*/  @!P1 ST.E.64 desc[UR8][R4.64], R72 ;  /* 0x0000004804009985 */ /* 0x0003e2000c101b08 */
[----:B------:R-:W-:Y:S02]  /*c7c0*/  ISETP.GE.AND P1, PT, R151, UR4, PT ;  /* 0x0000000497007c0c */ /* 0x000fe4000bf26270 */
[----:B------:R-:W-:Y:S01]  /*c7d0*/  @!P3 LEA.HI.X R11, R154, R7, R82, 0x2, P0 ;  /* 0x000000079a0bb211 */ /* 0x000fe200000f1452 */
[----:B------:R2:W-:Y:S01]  /*c7e0*/  @!P5 ST.E.64 desc[UR8][R8.64], R30 ;  /* 0x0000001e0800d985 */ /* 0x0005e2000c101b08 */
[----:B------:R-:W-:-:S02]  /*c7f0*/  @!P2 LEA R12, P5, R153, R6, 0x2 ;  /* 0x00000006990ca211 */ /* 0x000fc400078a10ff */
[----:B------:R-:W-:Y:S01]  /*c800*/  ISETP.GE.AND P0, PT, R150, UR4, PT ;  /* 0x0000000496007c0c */ /* 0x000fe2000bf06270 */
[----:B------:R-:W-:Y:S01]  /*c810*/  @!P3 ST.E.64 desc[UR8][R10.64], R34 ;  /* 0x000000220a00b985 */ /* 0x000fe2000c101b08 */
[CC--:B------:R-:W-:Y:S02]  /*c820*/  @!P4 LEA R14, P6, R152.reuse, R6.reuse, 0x2 ;  /* 0x00000006980ec211 */ /* 0x0c0fe400078c10ff */
[-C--:B------:R-:W-:Y:S02]  /*c830*/  @!P2 LEA.HI.X R13, R153, R7.reuse, R81, 0x2, P5 ;  /* 0x00000007990da211 */ /* 0x080fe400028f1451 */
[----:B------:R-:W-:Y:S02]  /*c840*/  @!P4 LEA.HI.X R15, R152, R7, R80, 0x2, P6 ;  /* 0x00000007980fc211 */ /* 0x000fe400030f1450 */
[----:B-1----:R-:W-:Y:S01]  /*c850*/  @!P1 LEA R4, P5, R151, R6, 0x2 ;  /* 0x0000000697049211 */ /* 0x002fe200078a10ff */
[----:B------:R1:W-:Y:S01]  /*c860*/  @!P2 ST.E.64 desc[UR8][R12.64], R38 ;  /* 0x000000260c00a985 */ /* 0x0003e2000c101b08 */
[----:B------:R-:W-:-:S02]  /*c870*/  ISETP.GE.AND P2, PT, R147, UR4, PT ;  /* 0x0000000493007c0c */ /* 0x000fc4000bf46270 */
[----:B------:R-:W-:Y:S01]  /*c880*/  ISETP.GE.AND P3, PT, R148, UR4, PT ;  /* 0x0000000494007c0c */ /* 0x000fe2000bf66270 */
[----:B------:R3:W-:Y:S01]  /*c890*/  @!P4 ST.E.64 desc[UR8][R14.64], R42 ;  /* 0x0000002a0e00c985 */ /* 0x0007e2000c101b08 */
[----:B------:R-:W-:Y:S02]  /*c8a0*/  ISETP.GE.AND P4, PT, R149, UR4, PT ;  /* 0x0000000495007c0c */ /* 0x000fe4000bf86270 */
[CC--:B--2---:R-:W-:Y:S02]  /*c8b0*/  @!P0 LEA R8, P6, R150.reuse, R6.reuse, 0x2 ;  /* 0x0000000696088211 */ /* 0x0c4fe400078c10ff */
[-C--:B------:R-:W-:Y:S02]  /*c8c0*/  @!P1 LEA.HI.X R5, R151, R7.reuse, R79, 0x2, P5 ;  /* 0x0000000797059211 */ /* 0x080fe400028f144f */
[----:B------:R-:W-:Y:S02]  /*c8d0*/  @!P0 LEA.HI.X R9, R150, R7, R78, 0x2, P6 ;  /* 0x0000000796098211 */ /* 0x000fe400030f144e */
[----:B------:R-:W-:Y:S01]  /*c8e0*/  ISETP.GE.AND P5, PT, R146, UR4, PT ;  /* 0x0000000492007c0c */ /* 0x000fe2000bfa6270 */
[----:B------:R2:W-:Y:S02]  /*c8f0*/  @!P1 ST.E.64 desc[UR8][R4.64], R46 ;  /* 0x0000002e04009985 */ /* 0x0005e4000c101b08 */
[----:B-1----:R-:W-:-:S02]  /*c900*/  @!P3 LEA R12, P6, R148, R6, 0x2 ;  /* 0x00000006940cb211 */ /* 0x002fc400078c10ff */
[----:B------:R2:W-:Y:S01]  /*c910*/  @!P0 ST.E.64 desc[UR8][R8.64], R50 ;  /* 0x0000003208008985 */ /* 0x0005e2000c101b08 */
[-C--:B---3--:R-:W-:Y:S02]  /*c920*/  @!P2 LEA R14, P0, R147, R6.reuse, 0x2 ;  /* 0x00000006930ea211 */ /* 0x088fe400078010ff */
[-C--:B------:R-:W-:Y:S02]  /*c930*/  @!P4 LEA R10, P1, R149, R6.reuse, 0x2 ;  /* 0x00000006950ac211 */ /* 0x080fe400078210ff */
[-C--:B------:R-:W-:Y:S02]  /*c940*/  @!P2 LEA.HI.X R15, R147, R7.reuse, R74, 0x2, P0 ;  /* 0x00000007930fa211 */ /* 0x080fe400000f144a */
[----:B------:R-:W-:Y:S02]  /*c950*/  ISETP.GE.AND P0, PT, R145, UR4, PT ;  /* 0x0000000491007c0c */ /* 0x000fe4000bf06270 */
[----:B------:R-:W-:Y:S02]  /*c960*/  @!P4 LEA.HI.X R11, R149, R7, R77, 0x2, P1 ;  /* 0x00000007950bc211 */ /* 0x000fe400008f144d */
[----:B------:R-:W-:-:S02]  /*c970*/  @!P5 LEA R16, P1, R146, R6, 0x2 ;  /* 0x000000069210d211 */ /* 0x000fc400078210ff */
[-C--:B------:R-:W-:Y:S01]  /*c980*/  @!P3 LEA.HI.X R13, R148, R7.reuse, R75, 0x2, P6 ;  /* 0x00000007940db211 */ /* 0x080fe200030f144b */
[----:B------:R2:W-:Y:S01]  /*c990*/  @!P4 ST.E.64 desc[UR8][R10.64], R54 ;  /* 0x000000360a00c985 */ /* 0x0005e2000c101b08 */
[----:B------:R-:W-:-:S03]  /*c9a0*/  @!P5 LEA.HI.X R17, R146, R7, R27, 0x2, P1 ;  /* 0x000000079211d211 */ /* 0x000fc600008f141b */
[----:B------:R2:W-:Y:S04]  /*c9b0*/  @!P3 ST.E.64 desc[UR8][R12.64], R58 ;  /* 0x0000003a0c00b985 */ /* 0x0005e8000c101b08 */
[----:B------:R2:W-:Y:S04]  /*c9c0*/  @!P2 ST.E.64 desc[UR8][R14.64], R62 ;  /* 0x0000003e0e00a985 */ /* 0x0005e8000c101b08 */
[----:B------:R2:W-:Y:S01]  /*c9d0*/  @!P5 ST.E.64 desc[UR8][R16.64], R66 ;  /* 0x000000421000d985 */ /* 0x0005e2000c101b08 */
[----:B------:R-:W-:Y:S05]  /*c9e0*/  @P0 BRA `(.L_x_202) ;  /* 0x0000000c00480947 */ /* 0x000fea0003800000 */
[----:B--2---:R-:W-:Y:S01]  /*c9f0*/  LEA R4, P0, R145, R6, 0x2 ;  /* 0x0000000691047211 */ /* 0x004fe200078010ff */
[----:B------:R-:W-:-:S03]  /*ca00*/  ULDC.64 UR8, c[0x0][0x208] ;  /* 0x0000820000087ab9 */ /* 0x000fc60000000a00 */
[----:B------:R-:W-:-:S05]  /*ca10*/  LEA.HI.X R5, R145, R7, R26, 0x2, P0 ;  /* 0x0000000791057211 */ /* 0x000fca00000f141a */
[----:B------:R1:W-:Y:S01]  /*ca20*/  ST.E.64 desc[UR8][R4.64], R70 ;  /* 0x0000004604007985 */ /* 0x0003e2000c101b08 */
[----:B------:R-:W-:Y:S05]  /*ca30*/  BRA `(.L_x_202) ;  /* 0x0000000c00347947 */ /* 0x000fea0003800000 */
.L_x_197:
[----:B------:R-:W2:Y:S01]  /*ca40*/  LDL R9, [R1+0xc] ;  /* 0x00000c0001097983 */ /* 0x000ea20000100800 */
[----:B------:R-:W-:Y:S01]  /*ca50*/  ULDC.64 UR8, c[0x0][0xc00] ;  /* 0x0003000000087ab9 */ /* 0x000fe20000000a00 */
[----:B------:R-:W-:Y:S01]  /*ca60*/  ULDC.64 UR12, c[0x0][0x208] ;  /* 0x00008200000c7ab9 */ /* 0x000fe20000000a00 */
[----:B------:R-:W-:Y:S01]  /*ca70*/  UISETP.NE.U32.AND UP0, UPT, UR8, URZ, UPT ;  /* 0x0000003f0800728c */ /* 0x000fe2000bf05070 */
[----:B------:R-:W-:-:S03]  /*ca80*/  R2UR UR10, R19 ;  /* 0x00000000130a72ca */ /* 0x000fc600000e0000 */
[----:B------:R-:W-:-:S03]  /*ca90*/  UISETP.NE.AND.EX UP0, UPT, UR9, URZ, UPT, UP0 ;  /* 0x0000003f0900728c */ /* 0x000fc6000bf05300 */
[----:B------:R-:W-:-:S03]  /*caa0*/  ULDC.64 UR8, c[0x0][0xc00] ;  /* 0x0003000000087ab9 */ /* 0x000fc60000000a00 */
[----:B------:R-:W-:Y:S02]  /*cab0*/  PLOP3.LUT P1, PT, PT, PT, UP0, 0x80, 0x0 ;  /* 0x000000000000781c */ /* 0x000fe40003f2f008 */
[----:B--2---:R-:W-:-:S13]  /*cac0*/  R2UR UR4, R9 ;  /* 0x00000000090472ca */ /* 0x004fda00000e0000 */
[----:B------:R-:W-:-:S06]  /*cad0*/  UIMAD.WIDE UR8, UR4, 0x4, UR8 ;  /* 0x00000004040878a5 */ /* 0x000fcc000f8e0208 */
[----:B------:R-:W-:Y:S02]  /*cae0*/  IMAD.U32 R4, RZ, RZ, UR8 ;  /* 0x00000008ff047e24 */ /* 0x000fe4000f8e00ff */
[----:B------:R-:W-:Y:S01]  /*caf0*/  IMAD.U32 R5, RZ, RZ, UR9 ;  /* 0x00000009ff057e24 */ /* 0x000fe2000f8e00ff */
[----:B------:R-:W-:-:S04]  /*cb00*/  ULDC.64 UR8, c[0x0][0xc08] ;  /* 0x0003020000087ab9 */ /* 0x000fc80000000a00 */
[----:B------:R-:W2:Y:S01]  /*cb10*/  @P1 LDG.E R3, desc[UR12][R4.64] ;  /* 0x0000000c04031981 */ /* 0x000ea2000c1e1900 */
[----:B------:R-:W-:Y:S01]  /*cb20*/  UISETP.NE.U32.AND UP1, UPT, UR8, URZ, UPT ;  /* 0x0000003f0800728c */ /* 0x000fe2000bf25070 */
[----:B------:R-:W0:Y:S03]  /*cb30*/  S2R R8, SR_TID.X ;  /* 0x0000000000087919 */ /* 0x000e260000002100 */
[----:B------:R-:W-:-:S06]  /*cb40*/  UISETP.NE.AND.EX UP1, UPT, UR9, URZ, UPT, UP1 ;  /* 0x0000003f0900728c */ /* 0x000fcc000bf25310 */
[----:B------:R-:W-:-:S05]  /*cb50*/  PLOP3.LUT P2, PT, PT, PT, UP1, 0x80, 0x0 ;  /* 0x000000000000781c */ /* 0x000fca0003f4f018 */
[----:B------:R-:W-:Y:S02]  /*cb60*/  @UP1 ULDC.64 UR8, c[0x0][0xc08] ;  /* 0x0003020000081ab9 */ /* 0x000fe40000000a00 */
[----:B------:R-:W-:-:S03]  /*cb70*/  @UP1 UIMAD.WIDE UR8, UR4, 0x4, UR8 ;  /* 0x00000004040818a5 */ /* 0x000fc6000f8e0208 */
[----:B------:R-:W-:Y:S02]  /*cb80*/  ULDC UR4, c[0x0][0xa88] ;  /* 0x0002a20000047ab9 */ /* 0x000fe40000000800 */
[----:B------:R-:W-:Y:S01]  /*cb90*/  IMAD.U32 R0, RZ, RZ, UR4 ;  /* 0x00000004ff007e24 */ /* 0x000fe2000f8e00ff */
[----:B------:R-:W-:Y:S01]  /*cba0*/  UMOV UR4, URZ ;  /* 0x0000003f00047c82 */ /* 0x000fe20008000000 */
[----:B------:R-:W-:Y:S01]  /*cbb0*/  UISETP.NE.AND UP1, UPT, UR10, URZ, UPT ;  /* 0x0000003f0a00728c */ /* 0x000fe2000bf25270 */
[----:B------:R-:W-:Y:S02]  /*cbc0*/  IMAD.U32 R6, RZ, RZ, UR8 ;  /* 0x00000008ff067e24 */ /* 0x000fe4000f8e00ff */
[----:B------:R-:W-:-:S05]  /*cbd0*/  IMAD.U32 R7, RZ, RZ, UR9 ;  /* 0x00000009ff077e24 */ /* 0x000fca000f8e00ff */
[----:B------:R1:W5:Y:S01]  /*cbe0*/  @P2 LDG.E R0, desc[UR12][R6.64] ;  /* 0x0000000c06002981 */ /* 0x000362000c1e1900 */
[----:B0-----:R-:W-:Y:S02]  /*cbf0*/  VIADD R12, R8, 0xffffff80 ;  /* 0xffffff80080c7836 */ /* 0x001fe40000000000 */
[----:B------:R-:W-:Y:S02]  /*cc00*/  @!UP1 ULDC UR10, c[0x0][0xad4] ;  /* 0x0002b500000a9ab9 */ /* 0x000fe40000000800 */
[----:B------:R-:W-:Y:S01]  /*cc10*/  IMAD.U32 R19, RZ, RZ, UR10 ;  /* 0x0000000aff137e24 */ /* 0x000fe2000f8e00ff */
[----:B------:R-:W-:Y:S02]  /*cc20*/  ISETP.GT.AND P0, PT, R12, 0xbf, PT ;  /* 0x000000bf0c00780c */ /* 0x000fe40003f04270 */
[----:B--2---:R-:W-:-:S13]  /*cc30*/  @P1 R2UR UR4, R3 ;  /* 0x00000000030412ca */ /* 0x004fda00000e0000 */
[----:B------:R-:W-:Y:S01]  /*cc40*/  USHF.R.S32.HI UR21, URZ, 0x1f, UR4 ;  /* 0x0000001f3f157899 */ /* 0x000fe20008011404 */
[----:B-1----:R-:W-:Y:S11]  /*cc50*/  @P2 BRA `(.L_x_205) ;  /* 0x0000000000142947 */ /* 0x002ff60003800000 */
[----:B------:R-:W-:Y:S05]  /*cc60*/  @!P1 BRA `(.L_x_205) ;  /* 0x0000000000109947 */ /* 0x000fea0003800000 */
[----:B------:R-:W-:Y:S02]  /*cc70*/  ULDC.64 UR8, c[0x0][0x208] ;  /* 0x0000820000087ab9 */ /* 0x000fe40000000a00 */
[----:B------:R-:W2:Y:S04]  /*cc80*/  LDG.E R3, desc[UR8][R4.64] ;  /* 0x0000000804037981 */ /* 0x000ea8000c1e1900 */
[----:B-----5:R-:W2:Y:S02]  /*cc90*/  LDG.E R0, desc[UR8][R4.64+0x4] ;  /* 0x0000040804007981 */ /* 0x020ea4000c1e1900 */
[----:B--2---:R-:W-:-:S07]  /*cca0*/  IMAD.IADD R0, R0, 0x1, -R3 ;  /* 0x0000000100007824 */ /* 0x004fce00078e0a03 */
.L_x_205:
[----:B------:R-:W2:Y:S01]  /*ccb0*/  LDL.LU R3, [R1+0x14] ;  /* 0x0000140001037983 */ /* 0x000ea20000300800 */
[----:B------:R-:W-:Y:S01]  /*ccc0*/  R2UR UR9, R9 ;  /* 0x00000000090972ca */ /* 0x000fe200000e0000 */
[----:B------:R-:W-:-:S12]  /*ccd0*/  BSSY B1, `(.L_x_206) ;  /* 0x0000040000017945 */ /* 0x000fd80003800000 */
[----:B------:R-:W-:Y:S01]  /*cce0*/  USEL UR14, UR9, URZ, !UP0 ;  /* 0x0000003f090e7287 */ /* 0x000fe2000c000000 */
[----:B--2---:R-:W-:-:S13]  /*ccf0*/  R2UR UR8, R3 ;  /* 0x00000000030872ca */ /* 0x004fda00000e0000 */
[----:B------:R-:W-:Y:S01]  /*cd00*/  USEL UR15, UR8, URZ, !UP0 ;  /* 0x0000003f080f7287 */ /* 0x000fe2000c000000 */
[----:B------:R-:W-:Y:S11]  /*cd10*/  @P0 BRA `(.L_x_207) ;  /* 0x0000000000ec0947 */ /* 0x000ff60003800000 */
[----:B------:R-:W2:Y:S01]  /*cd20*/  LDL R3, [R1+0x4] ;  /* 0x0000040001037983 */ /* 0x000ea20000100800 */
[----:B------:R-:W0:Y:S02]  /*cd30*/  LDC R9, c[0x0][0xbe8] ;  /* 0x0002fa00ff097b82 */ /* 0x000e240000000800 */
[----:B0----5:R-:W-:Y:S01]  /*cd40*/  IMAD R4, R0, R9, RZ ;  /* 0x0000000900047224 */ /* 0x021fe200078e02ff */
[----:B--2---:R-:W-:-:S13]  /*cd50*/  R2UR UR8, R3 ;  /* 0x00000000030872ca */ /* 0x004fda00000e0000 */
[----:B------:R-:W-:-:S04]  /*cd60*/  IMAD.U32 R3, RZ, RZ, UR8 ;  /* 0x00000008ff037e24 */ /* 0x000fc8000f8e00ff */
[----:B------:R-:W-:-:S04]  /*cd70*/  IMAD R3, R3, 0xc0, R8 ;  /* 0x000000c003037824 */ /* 0x000fc800078e0208 */
[----:B------:R-:W-:-:S05]  /*cd80*/  VIADD R6, R3, 0xffffff80 ;  /* 0xffffff8003067836 */ /* 0x000fca0000000000 */
[----:B------:R-:W-:-:S13]  /*cd90*/  ISETP.GE.AND P0, PT, R6, R4, PT ;  /* 0x000000040600720c */ /* 0x000fda0003f06270 */
[----:B------:R-:W-:Y:S05]  /*cda0*/  @P0 BRA `(.L_x_207) ;  /* 0x0000000000c80947 */ /* 0x000fea0003800000 */
[----:B------:R-:W-:Y:S01]  /*cdb0*/  ISETP.NE.AND P0, PT, R9, 0x1, PT ;  /* 0x000000010900780c */ /* 0x000fe20003f05270 */
[----:B------:R-:W-:Y:S01]  /*cdc0*/  UMOV UR19, 0x9b8 ;  /* 0x000009b800137882 */ /* 0x000fe20000000000 */
[----:B------:R-:W-:Y:S01]  /*cdd0*/  R2UR UR9, R19 ;  /* 0x00000000130972ca */ /* 0x000fe200000e0000 */
[----:B------:R-:W-:Y:S01]  /*cde0*/  ULDC.64 UR24, c[0x0][0x208] ;  /* 0x0000820000187ab9 */ /* 0x000fe20000000a00 */
[----:B------:R-:W-:Y:S02]  /*cdf0*/  R2UR UR8, R23 ;  /* 0x00000000170872ca */ /* 0x000fe400000e0000 */
[----:B------:R-:W-:-:S07]  /*ce00*/  R2UR UR20, R156 ;  /* 0x000000009c1472ca */ /* 0x000fce00000e0000 */
[----:B------:R-:W0:Y:S02]  /*ce10*/  @P0 LDC R3, c[0x0][0xbec] ;  /* 0x0002fb00ff030b82 */ /* 0x000e240000000800 */
[----:B------:R-:W-:-:S04]  /*ce20*/  UISETP.GT.AND UP0, UPT, UR9, 0x1, UPT ;  /* 0x000000010900788c */ /* 0x000fc8000bf04270 */
[----:B------:R-:W-:Y:S02]  /*ce30*/  USEL UR19, UR19, 0x978, UP0 ;  /* 0x0000097813137887 */ /* 0x000fe40008000000 */
[----:B------:R-:W1:Y:S01]  /*ce40*/  @P0 LDC R5, c[0x0][0xbf0] ;  /* 0x0002fc00ff050b82 */ /* 0x000e620000000800 */
[----:B------:R-:W-:-:S09]  /*ce50*/  USEL UR18, UR8, URZ, UP0 ;  /* 0x0000003f08127287 */ /* 0x000fd20008000000 */
[----:B------:R-:W-:Y:S01]  /*ce60*/  ULDC.64 UR12, c[0x0][UR19+0x220] ;  /* 0x00008800130c7abb */ /* 0x000fe20008000a00 */
[----:B------:R-:W-:Y:S01]  /*ce70*/  ULDC.64 UR10, c[0x0][UR19+0x218] ;  /* 0x00008600130a7abb */ /* 0x000fe20008000a00 */
[----:B------:R-:W-:Y:S01]  /*ce80*/  ULDC.64 UR16, c[0x0][UR19+0x228] ;  /* 0x00008a0013107abb */ /* 0x000fe20008000a00 */
[----:B------:R-:W-:Y:S02]  /*ce90*/  UIMAD UR13, UR13, UR14, URZ ;  /* 0x0000000e0d0d72a4 */ /* 0x000fe4000f8e023f */
[----:B------:R-:W-:Y:S01]  /*cea0*/  UIMAD.WIDE.U32 UR8, UR10, UR20, URZ ;  /* 0x000000140a0872a5 */ /* 0x000fe2000f8e003f */
[----:B0-----:R-:W-:Y:S01]  /*ceb0*/  @P0 IMAD.HI.U32 R4, R6, R3, RZ ;  /* 0x0000000306040227 */ /* 0x001fe200078e00ff */
[----:B------:R-:W-:Y:S02]  /*cec0*/  UIMAD UR20, UR11, UR20, URZ ;  /* 0x000000140b1472a4 */ /* 0x000fe4000f8e023f */
[----:B------:R-:W-:Y:S01]  /*ced0*/  UIMAD.WIDE.U32 UR22, UR16, UR18, URZ ;  /* 0x00000012101672a5 */ /* 0x000fe2000f8e003f */
[----:B------:R-:W-:Y:S01]  /*cee0*/  IMAD.MOV.U32 R3, RZ, RZ, R6 ;  /* 0x000000ffff037224 */ /* 0x000fe200078e0006 */
[----:B------:R-:W-:-:S02]  /*cef0*/  UIMAD.WIDE.U32 UR10, UR12, UR14, URZ ;  /* 0x0000000e0c0a72a5 */ /* 0x000fc4000f8e003f */
[----:B------:R-:W-:Y:S01]  /*cf00*/  UIMAD UR16, UR17, UR18, URZ ;  /* 0x00000012111072a4 */ /* 0x000fe2000f8e023f */
[----:B-1----:R-:W-:Y:S01]  /*cf10*/  @P0 SHF.R.U32.HI R3, RZ, R5, R4 ;  /* 0x00000005ff030219 */ /* 0x002fe20000011604 */
[----:B------:R-:W-:Y:S01]  /*cf20*/  UIMAD UR13, UR12, UR15, UR13 ;  /* 0x0000000f0c0d72a4 */ /* 0x000fe2000f8e020d */
[----:B------:R-:W-:Y:S01]  /*cf30*/  IMAD.U32 R4, RZ, RZ, UR22 ;  /* 0x00000016ff047e24 */ /* 0x000fe2000f8e00ff */
[----:B------:R-:W-:Y:S01]  /*cf40*/  UIADD3 UR8, UP1, UP2, UR10, UR8, UR4 ;  /* 0x000000080a087290 */ /* 0x000fe2000fa3e004 */
[----:B------:R-:W-:Y:S01]  /*cf50*/  IMAD.U32 R5, RZ, RZ, UR23 ;  /* 0x00000017ff057e24 */ /* 0x000fe2000f8e00ff */
[----:B------:R-:W-:Y:S01]  /*cf60*/  UIADD3 UR16, UR23, UR16, URZ ;  /* 0x0000001017107290 */ /* 0x000fe2000fffe03f */
[--C-:B------:R-:W-:Y:S01]  /*cf70*/  IMAD.MOV R7, RZ, RZ, -R3.reuse ;  /* 0x000000ffff077224 */ /* 0x100fe200078e0a03 */
[----:B------:R-:W-:Y:S01]  /*cf80*/  UIADD3 UR20, UR9, UR20, URZ ;  /* 0x0000001409147290 */ /* 0x000fe2000fffe03f */
[----:B------:R-:W-:Y:S01]  /*cf90*/  SHF.R.S32.HI R5, RZ, 0x1f, R3 ;  /* 0x0000001fff057819 */ /* 0x000fe20000011403 */
[----:B------:R-:W-:Y:S01]  /*cfa0*/  UIADD3 UR10, UR11, UR13, URZ ;  /* 0x0000000d0b0a7290 */ /* 0x000fe2000fffe03f */
[----:B------:R-:W-:Y:S01]  /*cfb0*/  IMAD R7, R9, R7, R6 ;  /* 0x0000000709077224 */ /* 0x000fe200078e0206 */
[----:B------:R-:W-:Y:S01]  /*cfc0*/  IADD3 R4, P0, P1, R3, UR8, R4 ;  /* 0x0000000803047c10 */ /* 0x000fe2000f91e004 */
[----:B------:R-:W-:Y:S01]  /*cfd0*/  IMAD.U32 R8, RZ, RZ, UR16 ;  /* 0x00000010ff087e24 */ /* 0x000fe2000f8e00ff */
[----:B------:R-:W-:Y:S01]  /*cfe0*/  UIADD3.X UR10, UR10, UR20, UR21, UP1, UP2 ;  /* 0x000000140a0a7290 */ /* 0x000fe20008fe4415 */
[----:B------:R-:W-:Y:S01]  /*cff0*/  ULDC.64 UR8, c[0x0][UR19+0x210] ;  /* 0x0000840013087abb */ /* 0x000fe20008000a00 */
[----:B------:R-:W-:Y:S01]  /*d000*/  SHF.R.S32.HI R3, RZ, 0x1f, R7 ;  /* 0x0000001fff037819 */ /* 0x000fe20000011407 */
[----:B------:R-:W-:-:S03]  /*d010*/  IMAD R6, R7, UR9, RZ ;  /* 0x0000000907067c24 */ /* 0x000fc6000f8e02ff */
[----:B------:R-:W-:Y:S01]  /*d020*/  IADD3.X R5, R5, UR10, R8, P0, P1 ;  /* 0x0000000a05057c10 */ /* 0x000fe200087e2408 */
[----:B------:R-:W-:Y:S01]  /*d030*/  ULDC.64 UR10, c[0x0][0xba8] ;  /* 0x0002ea00000a7ab9 */ /* 0x000fe20000000a00 */
[----:B------:R-:W-:Y:S01]  /*d040*/  IMAD R3, R3, UR8, R6 ;  /* 0x0000000803037c24 */ /* 0x000fe2000f8e0206 */
[----:B------:R-:W-:Y:S01]  /*d050*/  @!UP0 ULDC UR10, c[0x0][0xb50] ;  /* 0x0002d400000a8ab9 */ /* 0x000fe20000000800 */
[----:B------:R-:W-:Y:S01]  /*d060*/  @!UP0 ULDC UR11, c[0x0][0xb54] ;  /* 0x0002d500000b8ab9 */ /* 0x000fe20000000800 */
[----:B------:R-:W-:-:S04]  /*d070*/  IMAD.WIDE.U32 R4, R7, UR8, R4 ;  /* 0x0000000807047c25 */ /* 0x000fc8000f8e0004 */
[----:B------:R-:W-:Y:S01]  /*d080*/  IMAD.IADD R3, R5, 0x1, R3 ;  /* 0x0000000105037824 */ /* 0x000fe200078e0203 */
[----:B------:R-:W-:-:S04]  /*d090*/  LEA R6, P0, R4, UR10, 0x2 ;  /* 0x0000000a04067c11 */ /* 0x000fc8000f8010ff */
[----:B------:R-:W-:Y:S01]  /*d0a0*/  LEA.HI.X R7, R4, UR11, R3, 0x2, P0 ;  /* 0x0000000b04077c11 */ /* 0x000fe200080f1403 */
[----:B------:R-:W-:-:S05]  /*d0b0*/  IMAD.MOV.U32 R3, RZ, RZ, -0x800000 ;  /* 0xff800000ff037424 */ /* 0x000fca00078e00ff */
[----:B------:R0:W-:Y:S03]  /*d0c0*/  STG.E desc[UR24][R6.64], R3 ;  /* 0x0000000306007986 */ /* 0x0001e6000c101918 */
.L_x_207:
[----:B------:R-:W-:Y:S05]  /*d0d0*/  BSYNC B1 ;  /* 0x0000000000017941 */ /* 0x000fea0003800000 */
.L_x_206:
[----:B------:R-:W-:-:S13]  /*d0e0*/  R2UR UR8, R19 ;  /* 0x00000000130872ca */ /* 0x000fda00000e0000 */
[----:B------:R-:W-:-:S06]  /*d0f0*/  UISETP.GT.AND UP0, UPT, UR8, 0x1, UPT ;  /* 0x000000010800788c */ /* 0x000fcc000bf04270 */
[----:B------:R-:W-:-:S13]  /*d100*/  PLOP3.LUT P0, PT, PT, PT, UP0, 0x80, 0x0 ;  /* 0x000000000000781c */ /* 0x000fda0003f0f008 */
[----:B------:R-:W-:Y:S05]  /*d110*/  @P0 BRA `(.L_x_202) ;  /* 0x00000004007c0947 */ /* 0x000fea0003800000 */
[----:B0-----:R-:W2:Y:S01]  /*d120*/  LDL.LU R3, [R1+0x4] ;  /* 0x0000040001037983 */ /* 0x001ea20000300800 */
[----:B------:R-:W0:Y:S01]  /*d130*/  LDC R11, c[0x0][0xbe8] ;  /* 0x0002fa00ff0b7b82 */ /* 0x000e220000000800 */
[----:B------:R-:W-:Y:S01]  /*d140*/  SHF.R.S32.HI R10, RZ, 0x1f, R12 ;  /* 0x0000001fff0a7819 */ /* 0x000fe2000001140c */
[----:B------:R-:W-:Y:S01]  /*d150*/  ULDC.64 UR12, c[0x0][0xaa0] ;  /* 0x0002a800000c7ab9 */ /* 0x000fe20000000a00 */
[----:B------:R-:W-:Y:S01]  /*d160*/  R2UR UR17, R156 ;  /* 0x000000009c1172ca */ /* 0x000fe200000e0000 */
[----:B------:R-:W-:Y:S01]  /*d170*/  UIMAD UR10, UR21, UR12, URZ ;  /* 0x0000000c150a72a4 */ /* 0x000fe2000f8e023f */
[----:B------:R-:W-:Y:S01]  /*d180*/  LEA.HI R10, R10, R12, RZ, 0x2 ;  /* 0x0000000c0a0a7211 */ /* 0x000fe200078f10ff */
[----:B------:R-:W-:Y:S01]  /*d190*/  UIMAD.WIDE.U32 UR8, UR4, UR12, URZ ;  /* 0x0000000c040872a5 */ /* 0x000fe2000f8e003f */
[----:B------:R-:W-:Y:S01]  /*d1a0*/  BSSY B1, `(.L_x_208) ;  /* 0x0000044000017945 */ /* 0x000fe20003800000 */
[----:B------:R-:W-:Y:S01]  /*d1b0*/  UIMAD UR10, UR4, UR13, UR10 ;  /* 0x0000000d040a72a4 */ /* 0x000fe2000f8e020a */
[----:B------:R-:W-:-:S02]  /*d1c0*/  SHF.R.S32.HI R10, RZ, 0x2, R10 ;  /* 0x00000002ff0a7819 */ /* 0x000fc4000001140a */
[----:B------:R-:W-:Y:S01]  /*d1d0*/  SHF.R.S32.HI R16, RZ, 0x1f, R144 ;  /* 0x0000001fff107819 */ /* 0x000fe20000011490 */
[----:B------:R-:W-:Y:S01]  /*d1e0*/  UIADD3 UR9, UR9, UR10, URZ ;  /* 0x0000000a09097290 */ /* 0x000fe2000fffe03f */
[----:B------:R-:W-:Y:S02]  /*d1f0*/  SHF.R.S32.HI R17, RZ, 0x1f, R22 ;  /* 0x0000001fff117819 */ /* 0x000fe40000011416 */
[----:B------:R-:W-:Y:S02]  /*d200*/  ULDC.64 UR10, c[0x0][0xae8] ;  /* 0x0002ba00000a7ab9 */ /* 0x000fe40000000a00 */
[----:B------:R-:W-:-:S04]  /*d210*/  UIMAD.WIDE.U32 UR8, UR17, UR10, UR8 ;  /* 0x0000000a110872a5 */ /* 0x000fc8000f8e0008 */
[----:B------:R-:W-:Y:S01]  /*d220*/  UIMAD UR9, UR17, UR11, UR9 ;  /* 0x0000000b110972a4 */ /* 0x000fe2000f8e0209 */
[----:B0-----:R-:W-:Y:S02]  /*d230*/  ISETP.NE.AND P0, PT, R11, 0x1, PT ;  /* 0x000000010b00780c */ /* 0x001fe40003f05270 */
[----:B------:R-:W-:Y:S02]  /*d240*/  ULDC.64 UR10, c[0x0][0xaf0] ;  /* 0x0002bc00000a7ab9 */ /* 0x000fe40000000a00 */
[----:B------:R-:W-:-:S04]  /*d250*/  UIMAD UR15, UR15, UR10, URZ ;  /* 0x0000000a0f0f72a4 */ /* 0x000fc8000f8e023f */
[----:B------:R-:W-:Y:S02]  /*d260*/  UIMAD UR4, UR14, UR11, UR15 ;  /* 0x0000000b0e0472a4 */ /* 0x000fe4000f8e020f */
[----:B------:R-:W-:-:S03]  /*d270*/  UIMAD.WIDE.U32 UR14, UR14, UR10, UR8 ;  /* 0x0000000a0e0e72a5 */ /* 0x000fc6000f8e0008 */
[----:B------:R-:W-:Y:S01]  /*d280*/  ULDC.64 UR8, c[0x0][0xae0] ;  /* 0x0002b80000087ab9 */ /* 0x000fe20000000a00 */
[----:B------:R-:W0:Y:S01]  /*d290*/  @P0 LDC R5, c[0x0][0xbec] ;  /* 0x0002fb00ff050b82 */ /* 0x000e220000000800 */
[----:B------:R-:W-:-:S07]  /*d2a0*/  UIADD3 UR4, UR15, UR4, URZ ;  /* 0x000000040f047290 */ /* 0x000fce000fffe03f */
[----:B------:R-:W1:Y:S01]  /*d2b0*/  @P0 LDC R7, c[0x0][0xbf0] ;  /* 0x0002fc00ff070b82 */ /* 0x000e620000000800 */
[----:B--2---:R-:W-:Y:S02]  /*d2c0*/  R2UR UR16, R3 ;  /* 0x00000000031072ca */ /* 0x004fe400000e0000 */
[----:B------:R-:W-:-:S04]  /*d2d0*/  SHF.R.S32.HI R3, RZ, 0x1f, R12 ;  /* 0x0000001fff037819 */ /* 0x000fc8000001140c */
[----:B------:R-:W-:-:S04]  /*d2e0*/  LEA.HI R3, R3, R12, RZ, 0x2 ;  /* 0x0000000c03037211 */ /* 0x000fc800078f10ff */
[----:B------:R-:W-:-:S03]  /*d2f0*/  LOP3.LUT R3, R3, 0xfffffffc, RZ, 0xc0, !PT ;  /* 0xfffffffc03037812 */ /* 0x000fc600078ec0ff */
[----:B------:R-:W-:Y:S02]  /*d300*/  IMAD.U32 R6, RZ, RZ, UR16 ;  /* 0x00000010ff067e24 */ /* 0x000fe4000f8e00ff */
[----:B------:R-:W-:Y:S02]  /*d310*/  IMAD.IADD R3, R12, 0x1, -R3 ;  /* 0x000000010c037824 */ /* 0x000fe400078e0a03 */
[----:B------:R-:W-:Y:S02]  /*d320*/  IMAD.U32 R8, RZ, RZ, UR16 ;  /* 0x00000010ff087e24 */ /* 0x000fe4000f8e00ff */
[----:B------:R-:W-:-:S04]  /*d330*/  IMAD R3, R3, 0x60, R10 ;  /* 0x0000006003037824 */ /* 0x000fc800078e020a */
[----:B------:R-:W-:-:S04]  /*d340*/  IMAD R6, R6, 0xc0, R3 ;  /* 0x000000c006067824 */ /* 0x000fc800078e0203 */
[----:B0-----:R-:W-:-:S04]  /*d350*/  @P0 IMAD.HI.U32 R4, R6, R5, RZ ;  /* 0x0000000506040227 */ /* 0x001fc800078e00ff */
[----:B------:R-:W-:Y:S01]  /*d360*/  IMAD.MOV.U32 R3, RZ, RZ, R6 ;  /* 0x000000ffff037224 */ /* 0x000fe200078e0006 */
[----:B-1----:R-:W-:Y:S01]  /*d370*/  @P0 SHF.R.U32.HI R3, RZ, R7, R4 ;  /* 0x00000007ff030219 */ /* 0x002fe20000011604 */
[----:B------:R-:W-:Y:S02]  /*d380*/  IMAD.U32 R5, RZ, RZ, UR15 ;  /* 0x0000000fff057e24 */ /* 0x000fe4000f8e00ff */
[----:B------:R-:W-:Y:S01]  /*d390*/  IMAD.U32 R5, RZ, RZ, UR4 ;  /* 0x00000004ff057e24 */ /* 0x000fe2000f8e00ff */
[--C-:B------:R-:W-:Y:S01]  /*d3a0*/  SHF.R.S32.HI R4, RZ, 0x1f, R3.reuse ;  /* 0x0000001fff047819 */ /* 0x100fe20000011403 */
[----:B------:R-:W-:-:S04]  /*d3b0*/  IMAD.MOV R7, RZ, RZ, -R3 ;  /* 0x000000ffff077224 */ /* 0x000fc800078e0a03 */
[----:B------:R-:W-:Y:S02]  /*d3c0*/  IMAD R7, R11, R7, R6 ;  /* 0x000000070b077224 */ /* 0x000fe400078e0206 */
[----:B------:R-:W-:Y:S02]  /*d3d0*/  IMAD R6, R4, UR8, RZ ;  /* 0x0000000804067c24 */ /* 0x000fe4000f8e02ff */
[----:B------:R-:W-:Y:S02]  /*d3e0*/  IMAD.U32 R4, RZ, RZ, UR14 ;  /* 0x0000000eff047e24 */ /* 0x000fe4000f8e00ff */
[C---:B------:R-:W-:Y:S01]  /*d3f0*/  IMAD R9, R3.reuse, UR9, R6 ;  /* 0x0000000903097c24 */ /* 0x040fe2000f8e0206 */
[----:B------:R-:W-:Y:S01]  /*d400*/  SHF.R.S32.HI R6, RZ, 0x1f, R7 ;  /* 0x0000001fff067819 */ /* 0x000fe20000011407 */
[----:B------:R-:W-:Y:S01]  /*d410*/  IMAD.WIDE.U32 R4, R3, UR8, R4 ;  /* 0x0000000803047c25 */ /* 0x000fe2000f8e0004 */
[----:B------:R-:W-:-:S03]  /*d420*/  ULDC.64 UR8, c[0x0][0xad8] ;  /* 0x0002b60000087ab9 */ /* 0x000fc60000000a00 */
[----:B------:R-:W-:Y:S02]  /*d430*/  IMAD R6, R6, UR8, RZ ;  /* 0x0000000806067c24 */ /* 0x000fe4000f8e02ff */
[----:B------:R-:W-:Y:S02]  /*d440*/  IMAD.IADD R5, R5, 0x1, R9 ;  /* 0x0000000105057824 */ /* 0x000fe400078e0209 */
[----:B-----5:R-:W-:Y:S02]  /*d450*/  IMAD R11, R0, R11, RZ ;  /* 0x0000000b000b7224 */ /* 0x020fe400078e02ff */
[----:B------:R-:W-:Y:S02]  /*d460*/  IMAD R0, R8, 0xc0, R10 ;  /* 0x000000c008007824 */ /* 0x000fe400078e020a */
[C---:B------:R-:W-:Y:S02]  /*d470*/  IMAD R3, R7.reuse, UR9, R6 ;  /* 0x0000000907037c24 */ /* 0x040fe4000f8e0206 */
[----:B------:R-:W-:Y:S01]  /*d480*/  IMAD.WIDE.U32 R4, R7, UR8, R4 ;  /* 0x0000000807047c25 */ /* 0x000fe2000f8e0004 */
[----:B------:R-:W-:Y:S01]  /*d490*/  ISETP.GE.AND P0, PT, R0, R11, PT ;  /* 0x0000000b0000720c */ /* 0x000fe20003f06270 */
[----:B------:R-:W-:-:S02]  /*d4a0*/  ULDC.64 UR8, c[0x0][0xa80] ;  /* 0x0002a00000087ab9 */ /* 0x000fc40000000a00 */
        /* <DEDUP_REMOVED lines=16> */
[----:B------:R3:W-:Y:S04]  /*d5b0*/  @!P2 ST.E.128 desc[UR8][R8.64], RZ ;  /* 0x000000ff0800a985 */ /* 0x0007e8000c101d08 */
[----:B------:R3:W-:Y:S04]  /*d5c0*/  @!P3 ST.E.128 desc[UR8][R12.64], RZ ;  /* 0x000000ff0c00b985 */ /* 0x0007e8000c101d08 */
[----:B------:R3:W-:Y:S02]  /*d5d0*/  @!P4 ST.E.128 desc[UR8][R14.64], RZ ;  /* 0x000000ff0e00c985 */ /* 0x0007e4000c101d08 */
.L_x_209:
[----:B------:R-:W-:Y:S05]  /*d5e0*/  BSYNC B1 ;  /* 0x0000000000017941 */ /* 0x000fea0003800000 */
.L_x_208:
[----:B------:R-:W-:Y:S01]  /*d5f0*/  VIADD R0, R0, 0x60 ;  /* 0x0000006000007836 */ /* 0x000fe20000000000 */
[----:B--2---:R2:W4:Y:S04]  /*d600*/  SHFL.IDX PT, R5, R3, 0x1, 0x1c1f ;  /* 0x003c1f0003057f89 */ /* 0x00452800000e0000 */
[----:B------:R-:W-:Y:S01]  /*d610*/  ISETP.GE.AND P0, PT, R0, R11, PT ;  /* 0x0000000b0000720c */ /* 0x000fe20003f06270 */
[----:B-1----:R2:W1:-:S12]  /*d620*/  SHFL.IDX PT, R4, R6, 0x1, 0x1c1f ;  /* 0x003c1f0006047f89 */ /* 0x00245800000e0000 */
[----:B--2---:R-:W-:Y:S05]  /*d630*/  @P0 BRA `(.L_x_202) ;  /* 0x0000000000340947 */ /* 0x004fea0003800000 */
[----:B------:R-:W-:Y:S01]  /*d640*/  ULDC UR4, c[0x0][0xac8] ;  /* 0x0002b20000047ab9 */ /* 0x000fe20000000800 */
[----:B------:R-:W-:Y:S01]  /*d650*/  ULDC.64 UR8, c[0x0][0x208] ;  /* 0x0000820000087ab9 */ /* 0x000fe20000000a00 */
[----:B------:R-:W-:Y:S02]  /*d660*/  ISETP.GE.AND P3, PT, R22, UR4, PT ;  /* 0x0000000416007c0c */ /* 0x000fe4000bf66270 */
[----:B------:R-:W-:Y:S02]  /*d670*/  ISETP.GE.AND P4, PT, R144, UR4, PT ;  /* 0x0000000490007c0c */ /* 0x000fe4000bf86270 */
[----:B------:R-:W-:-:S09]  /*d680*/  ISETP.GE.AND P2, PT, R18, UR4, PT ;  /* 0x0000000412007c0c */ /* 0x000fd2000bf46270 */
[-C--:B-1-3--:R-:W-:Y:S02]  /*d690*/  @!P3 LEA R8, P0, R22, R4.reuse, 0x1 ;  /* 0x000000041608b211 */ /* 0x08afe400078008ff */
[----:B------:R-:W-:Y:S02]  /*d6a0*/  @!P4 LEA R10, P1, R144, R4, 0x1 ;  /* 0x00000004900ac211 */ /* 0x000fe400078208ff */
[----:B0---4-:R-:W-:Y:S01]  /*d6b0*/  @!P2 IMAD.WIDE R6, R18, 0x2, R4 ;  /* 0x000000021206a825 */ /* 0x011fe200078e0204 */
[-C--:B------:R-:W-:Y:S02]  /*d6c0*/  @!P3 LEA.HI.X R9, R22, R5.reuse, R17, 0x1, P0 ;  /* 0x000000051609b211 */ /* 0x080fe400000f0c11 */
[----:B------:R-:W-:Y:S02]  /*d6d0*/  @!P4 LEA.HI.X R11, R144, R5, R16, 0x1, P1 ;  /* 0x00000005900bc211 */ /* 0x000fe400008f0c10 */
[----:B------:R2:W-:Y:S04]  /*d6e0*/  @!P2 ST.E.128 desc[UR8][R6.64], RZ ;  /* 0x000000ff0600a985 */ /* 0x0005e8000c101d08 */
[----:B------:R2:W-:Y:S04]  /*d6f0*/  @!P3 ST.E.128 desc[UR8][R8.64], RZ ;  /* 0x000000ff0800b985 */ /* 0x0005e8000c101d08 */
[----:B------:R2:W-:Y:S02]  /*d700*/  @!P4 ST.E.128 desc[UR8][R10.64], RZ ;  /* 0x000000ff0a00c985 */ /* 0x0005e4000c101d08 */
.L_x_202:
[----:B------:R-:W-:Y:S05]  /*d710*/  BSYNC B0 ;  /* 0x0000000000007941 */ /* 0x000fea0003800000 */
.L_x_196:
[----:B------:R-:W-:Y:S02]  /*d720*/  ULDC UR4, c[0x0][0xc3c] ;  /* 0x00030f0000047ab9 */ /* 0x000fe40000000800 */
[----:B------:R-:W-:-:S06]  /*d730*/  UISETP.GE.AND UP0, UPT, UR7, UR4, UPT ;  /* 0x000000040700728c */ /* 0x000fcc000bf06270 */
[----:B------:R-:W-:-:S13]  /*d740*/  PLOP3.LUT P0, PT, PT, PT, UP0, 0x80, 0x0 ;  /* 0x000000000000781c */ /* 0x000fda0003f0f008 */
[----:B------:R-:W-:Y:S05]  /*d750*/  @!P0 BRA `(.L_x_210) ;  /* 0xffffff38006c8947 */ /* 0x000fea000383ffff */
[----:B------:R-:W-:Y:S05]  /*d760*/  EXIT ;  /* 0x000000000000794d */ /* 0x000fea0003800000 */
.L_x_171:
[----:B------:R-:W-:-:S08]  /*d770*/  NOP ;  /* 0x0000000000007918 */ /* 0x000fd00000000000 */
[----:B0-----:R-:W0:-:S00]  /*d780*/  USETMAXREG.DEALLOC.CTAPOOL 0x20 ;  /* 0x00000020000079c8 */ /* 0x001e0000080e0500 */
[----:B0-----:R-:W-:Y:S01]  /*d790*/  LOP3.LUT R0, R0, 0x3, RZ, 0xc0, !PT ;  /* 0x0000000300007812 */ /* 0x001fe200078ec0ff */
[----:B------:R-:W-:-:S05]  /*d7a0*/  IMAD.MOV.U32 R6, RZ, RZ, RZ ;  /* 0x000000ffff067224 */ /* 0x000fca00078e00ff */
[----:B------:R-:W0:Y:S02]  /*d7b0*/  SHFL.IDX PT, R0, R0, RZ, 0x1f ;  /* 0x00001fff00007589 */ /* 0x000e2400000e0000 */
[----:B0-----:R-:W-:-:S04]  /*d7c0*/  ISETP.NE.AND P0, PT, R0, RZ, PT ;  /* 0x000000ff0000720c */ /* 0x001fc80003f05270 */
[----:B------:R-:W-:-:S05]  /*d7d0*/  P2R R0, PR, RZ, 0x1 ;  /* 0x00000001ff007803 */ /* 0x000fca0000000000 */
[----:B------:R0:W-:Y:S04]  /*d7e0*/  STL [R1+0x3c], R0 ;  /* 0x00003c0001007387 */ /* 0x0001e80000100800 */
[----:B------:R-:W-:Y:S05]  /*d7f0*/  @!P0 BRA `(.L_x_211) ;  /* 0x00000000001c8947 */ /* 0x000fea0003800000 */
[----:B------:R-:W1:Y:S08]  /*d800*/  S2UR UR5, SR_CgaCtaId ;  /* 0x00000000000579c3 */ /* 0x000e700000008800 */
[----:B------:R-:W-:Y:S06]  /*d810*/  BAR.SYNC.DEFER_BLOCKING 0x5, 0x200 ;  /* 0x0148000000007b1d */ /* 0x000fec0000010000 */
[----:B------:R-:W-:-:S02]  /*d820*/  UMOV UR4, 0x400 ;  /* 0x0000040000047882 */ /* 0x000fc40000000000 */
[----:B-1----:R-:W-:-:S09]  /*d830*/  ULEA UR4, UR5, UR4, 0x18 ;  /* 0x0000000405047291 */ /* 0x002fd2000f8ec03f */
[----:B------:R-:W1:Y:S01]  /*d840*/  LDS.128 R24, [UR4+0x31cd0] ;  /* 0x031cd004ff187984 */ /* 0x000e620008000c00 */
[----:B------:R-:W-:Y:S06]  /*d850*/  BAR.ARV 0x4, 0x200 ;  /* 0x0108000000007b1d */ /* 0x000fec0000002000 */
[----:B------:R-:W-:Y:S05]  /*d860*/  BRA `(.L_x_212) ;  /* 0x0000000800947947 */ /* 0x000fea0003800000 */
.L_x_211:
[----:B0-----:R-:W0:Y:S01]  /*d870*/  S2R R0, SR_TID.X ;  /* 0x0000000000007919 */ /* 0x001e220000002100 */
[----:B------:R-:W-:Y:S01]  /*d880*/  ULDC UR4, c[0x0][0xc3c] ;  /* 0x00030f0000047ab9 */ /* 0x000fe20000000800 */
[----:B------:R-:W-:Y:S01]  /*d890*/  IMAD.MOV.U32 R7, RZ, RZ, RZ ;  /* 0x000000ffff077224 */ /* 0x000fe200078e00ff */
[----:B------:R-:W-:Y:S01]  /*d8a0*/  ULDC.64 UR6, c[0x0][0x208] ;  /* 0x0000820000067ab9 */ /* 0x000fe20000000a00 */
[----:B------:R-:W-:Y:S01]  /*d8b0*/  ULDC UR5, c[0x0][0xc38] ;  /* 0x00030e0000057ab9 */ /* 0x000fe20000000800 */
[----:B0-----:R-:W-:-:S04]  /*d8c0*/  LOP3.LUT R0, R0, 0x1f, RZ, 0xc0, !PT ;  /* 0x0000001f00007812 */ /* 0x001fc800078ec0ff */
[----:B------:R-:W-:-:S04]  /*d8d0*/  ISETP.NE.AND P0, PT, R0, 0x1f, PT ;  /* 0x0000001f0000780c */ /* 0x000fc80003f05270 */
[----:B------:R-:W-:-:S13]  /*d8e0*/  ISETP.GE.OR P1, PT, R0, UR4, !P0 ;  /* 0x0000000400007c0c */ /* 0x000fda000c726670 */
[----:B------:R-:W0:Y:S08]  /*d8f0*/  @!P1 LDC.64 R4, c[0x0][0xc80] ;  /* 0x00032000ff049b82 */ /* 0x000e300000000a00 */
[----:B------:R-:W1:Y:S01]  /*d900*/  @!P1 LDC.64 R2, c[0x0][0xc78] ;  /* 0x00031e00ff029b82 */ /* 0x000e620000000a00 */
[----:B0-----:R-:W-:-:S05]  /*d910*/  @!P1 IMAD.WIDE.U32 R4, R0, 0x4, R4 ;  /* 0x0000000400049825 */ /* 0x001fca00078e0004 */
[----:B------:R-:W2:Y:S01]  /*d920*/  @!P1 LDG.E R6, desc[UR6][R4.64] ;  /* 0x0000000604069981 */ /* 0x000ea2000c1e1900 */
[----:B-1----:R-:W-:-:S05]  /*d930*/  @!P1 IMAD.WIDE.U32 R2, R0, 0x4, R2 ;  /* 0x0000000400029825 */ /* 0x002fca00078e0002 */
[----:B------:R-:W2:Y:S01]  /*d940*/  @!P1 LDG.E R7, desc[UR6][R2.64] ;  /* 0x0000000602079981 */ /* 0x000ea2000c1e1900 */
[C---:B------:R-:W-:Y:S02]  /*d950*/  ISETP.NE.AND P1, PT, R0.reuse, RZ, PT ;  /* 0x000000ff0000720c */ /* 0x040fe40003f25270 */
[C---:B------:R-:W-:Y:S02]  /*d960*/  ISETP.GE.U32.AND P2, PT, R0.reuse, 0x2, PT ;  /* 0x000000020000780c */ /* 0x040fe40003f46070 */
[C---:B------:R-:W-:Y:S02]  /*d970*/  ISETP.GE.U32.AND P3, PT, R0.reuse, 0x4, PT ;  /* 0x000000040000780c */ /* 0x040fe40003f66070 */
[C---:B------:R-:W-:Y:S02]  /*d980*/  ISETP.GE.U32.AND P4, PT, R0.reuse, 0x8, PT ;  /* 0x000000080000780c */ /* 0x040fe40003f86070 */
[----:B------:R-:W-:Y:S01]  /*d990*/  ISETP.GE.U32.AND P5, PT, R0, 0x10, PT ;  /* 0x000000100000780c */ /* 0x000fe20003fa6070 */
[----:B------:R-:W0:Y:S01]  /*d9a0*/  S2UR UR6, SR_CTAID.X ;  /* 0x00000000000679c3 */ /* 0x000e220000002500 */
[----:B------:R-:W-:Y:S01]  /*d9b0*/  UMOV UR4, URZ ;  /* 0x0000003f00047c82 */ /* 0x000fe20008000000 */
[----:B--2---:R-:W-:-:S05]  /*d9c0*/  IMAD R8, R6, R7, RZ ;  /* 0x0000000706087224 */ /* 0x004fca00078e02ff */
[----:B------:R-:W1:Y:S02]  /*d9d0*/  SHFL.UP PT, R9, R8, 0x1, RZ ;  /* 0x0420000008097989 */ /* 0x000e6400000e00ff */
[----:B-1----:R-:W-:-:S05]  /*d9e0*/  SEL R9, R9, RZ, P1 ;  /* 0x000000ff09097207 */ /* 0x002fca0000800000 */
[----:B------:R-:W-:-:S05]  /*d9f0*/  IMAD.IADD R9, R8, 0x1, R9 ;  /* 0x0000000108097824 */ /* 0x000fca00078e0209 */
        /* <DEDUP_REMOVED lines=12> */
[----:B------:R-:W1:Y:S02]  /*dac0*/  SHFL.IDX PT, R8, R2, 0x1f, 0x1f ;  /* 0x03e01f0002087f89 */ /* 0x000e6400000e0000 */
[----:B-1----:R-:W-:-:S05]  /*dad0*/  IMAD R8, R8, UR5, RZ ;  /* 0x0000000508087c24 */ /* 0x002fca000f8e02ff */
[----:B0-----:R-:W-:Y:S01]  /*dae0*/  ISETP.GT.AND P6, PT, R8, UR6, PT ;  /* 0x0000000608007c0c */ /* 0x001fe2000bfc4270 */
[----:B------:R-:W-:-:S12]  /*daf0*/  IMAD.MOV.U32 R3, RZ, RZ, R8 ;  /* 0x000000ffff037224 */ /* 0x000fd800078e0008 */
[----:B------:R-:W-:Y:S05]  /*db00*/  @P6 BRA `(.L_x_213) ;  /* 0x0000000000a06947 */ /* 0x000fea0003800000 */
[----:B------:R-:W-:Y:S01]  /*db10*/  IMAD.MOV.U32 R8, RZ, RZ, R3 ;  /* 0x000000ffff087224 */ /* 0x000fe200078e0003 */
[----:B------:R-:W-:Y:S01]  /*db20*/  UMOV UR4, URZ ;  /* 0x0000003f00047c82 */ /* 0x000fe20008000000 */
[----:B------:R-:W-:-:S05]  /*db30*/  ULDC UR5, c[0x0][0xc38] ;  /* 0x00030e0000057ab9 */ /* 0x000fca0000000800 */
.L_x_215:
[----:B------:R-:W0:Y:S01]  /*db40*/  LDC R2, c[0x0][0xc3c] ;  /* 0x00030f00ff027b82 */ /* 0x000e220000000800 */
[----:B------:R-:W-:Y:S01]  /*db50*/  UIADD3 UR4, UR4, 0x1f, URZ ;  /* 0x0000001f04047890 */ /* 0x000fe2000fffe03f */
[----:B------:R-:W-:Y:S02]  /*db60*/  ULDC UR7, c[0x0][0xc3c] ;  /* 0x00030f0000077ab9 */ /* 0x000fe40000000800 */
[----:B------:R-:W-:-:S03]  /*db70*/  IMAD.U32 R27, RZ, RZ, UR7 ;  /* 0x00000007ff1b7e24 */ /* 0x000fc6000f8e00ff */
[----:B0-----:R-:W-:-:S13]  /*db80*/  ISETP.LE.AND P6, PT, R2, UR4, PT ;  /* 0x0000000402007c0c */ /* 0x001fda000bfc3270 */
[----:B------:R-:W-:Y:S05]  /*db90*/  @P6 BRA `(.L_x_214) ;  /* 0x0000000400a46947 */ /* 0x000fea0003800000 */
[----:B------:R-:W-:Y:S01]  /*dba0*/  VIADD R7, R0, UR4 ;  /* 0x0000000400077c36 */ /* 0x000fe20008000000 */
[----:B------:R-:W-:-:S04]  /*dbb0*/  ULDC.64 UR8, c[0x0][0x208] ;  /* 0x0000820000087ab9 */ /* 0x000fc80000000a00 */
[----:B------:R-:W-:-:S13]  /*dbc0*/  ISETP.GE.OR P6, PT, R7, R2, !P0 ;  /* 0x000000020700720c */ /* 0x000fda00047c6670 */
[----:B------:R-:W0:Y:S08]  /*dbd0*/  @!P6 LDC.64 R4, c[0x0][0xc80] ;  /* 0x00032000ff04eb82 */ /* 0x000e300000000a00 */
[----:B------:R-:W1:Y:S01]  /*dbe0*/  @!P6 LDC.64 R2, c[0x0][0xc78] ;  /* 0x00031e00ff02eb82 */ /* 0x000e620000000a00 */
[----:B0-----:R-:W-:-:S04]  /*dbf0*/  @!P6 IMAD.WIDE R4, R7, 0x4, R4 ;  /* 0x000000040704e825 */ /* 0x001fc800078e0204 */
[----:B-1----:R-:W-:Y:S01]  /*dc00*/  @!P6 IMAD.WIDE R2, R7, 0x4, R2 ;  /* 0x000000040702e825 */ /* 0x002fe200078e0202 */
[----:B------:R-:W-:-:S06]  /*dc10*/  CS2R R6, SRZ ;  /* 0x0000000000067805 */ /* 0x000fcc000001ff00 */
[----:B------:R-:W2:Y:S04]  /*dc20*/  @!P6 LDG.E R6, desc[UR8][R4.64] ;  /* 0x000000080406e981 */ /* 0x000ea8000c1e1900 */
[----:B------:R-:W2:Y:S02]  /*dc30*/  @!P6 LDG.E R7, desc[UR8][R2.64] ;  /* 0x000000080207e981 */ /* 0x000ea4000c1e1900 */
[----:B--2---:R-:W-:-:S05]  /*dc40*/  IMAD R12, R6, R7, RZ ;  /* 0x00000007060c7224 */ /* 0x004fca00078e02ff */
[----:B------:R-:W0:Y:S02]  /*dc50*/  SHFL.UP PT, R9, R12, 0x1, RZ ;  /* 0x042000000c097989 */ /* 0x000e2400000e00ff */
[----:B0-----:R-:W-:-:S05]  /*dc60*/  SEL R9, R9, RZ, P1 ;  /* 0x000000ff09097207 */ /* 0x001fca0000800000 */
[----:B------:R-:W-:-:S05]  /*dc70*/  IMAD.IADD R9, R12, 0x1, R9 ;  /* 0x000000010c097824 */ /* 0x000fca00078e0209 */
        /* <DEDUP_REMOVED lines=12> */
[----:B------:R-:W0:Y:S02]  /*dd40*/  SHFL.IDX PT, R3, R2, 0x1f, 0x1f ;  /* 0x03e01f0002037f89 */ /* 0x000e2400000e0000 */
[----:B0-----:R-:W-:-:S04]  /*dd50*/  IMAD R3, R3, UR5, RZ ;  /* 0x0000000503037c24 */ /* 0x001fc8000f8e02ff */
[----:B------:R-:W-:-:S05]  /*dd60*/  IMAD.IADD R8, R3, 0x1, R8 ;  /* 0x0000000103087824 */ /* 0x000fca00078e0208 */
[----:B------:R-:W-:-:S13]  /*dd70*/  ISETP.GT.AND P6, PT, R8, UR6, PT ;  /* 0x0000000608007c0c */ /* 0x000fda000bfc4270 */
[----:B------:R-:W-:Y:S05]  /*dd80*/  @!P6 BRA `(.L_x_215) ;  /* 0xfffffffc006ce947 */ /* 0x000fea000383ffff */
.L_x_213:
[----:B------:R-:W-:Y:S02]  /*dd90*/  IMAD.IADD R9, R8, 0x1, -R3 ;  /* 0x0000000108097824 */ /* 0x000fe400078e0a03 */
[----:B------:R-:W-:Y:S02]  /*dda0*/  IMAD.MOV.U32 R24, RZ, RZ, RZ ;  /* 0x000000ffff187224 */ /* 0x000fe400078e00ff */
[----:B------:R-:W-:-:S05]  /*ddb0*/  IMAD R3, R2, UR5, R9 ;  /* 0x0000000502037c24 */ /* 0x000fca000f8e0209 */
[----:B------:R-:W-:-:S13]  /*ddc0*/  ISETP.GT.AND P0, PT, R3, UR6, PT ;  /* 0x0000000603007c0c */ /* 0x000fda000bf04270 */
[----:B------:R-:W-:-:S04]  /*ddd0*/  VOTE.ANY R5, PT, !P0 ;  /* 0x0000000000057806 */ /* 0x000fc800040e0100 */
[----:B------:R-:W0:Y:S01]  /*dde0*/  POPC R27, R5 ;  /* 0x00000005001b7309 */ /* 0x000e220000000000 */
[----:B------:R-:W-:Y:S01]  /*ddf0*/  ISETP.NE.AND P0, PT, R5, RZ, PT ;  /* 0x000000ff0500720c */ /* 0x000fe20003f05270 */
[----:B0-----:R-:W0:Y:S04]  /*de00*/  SHFL.IDX PT, R6, R6, R27, 0x1f ;  /* 0x00001f1b06067589 */ /* 0x001e2800000e0000 */
[----:B------:R-:W1:Y:S01]  /*de10*/  SHFL.IDX PT, R7, R7, R27, 0x1f ;  /* 0x00001f1b07077589 */ /* 0x000e6200000e0000 */
[----:B0-----:R-:W-:-:S04]  /*de20*/  IABS R4, R6 ;  /* 0x0000000600047213 */ /* 0x001fc80000000000 */
[----:B------:R-:W0:Y:S01]  /*de30*/  I2F.RP R8, R4 ;  /* 0x0000000400087306 */ /* 0x000e220000209400 */
[----:B-1----:R-:W-:-:S07]  /*de40*/  IABS R10, R7 ;  /* 0x00000007000a7213 */ /* 0x002fce0000000000 */
[----:B0-----:R-:W0:Y:S02]  /*de50*/  MUFU.RCP R8, R8 ;  /* 0x0000000800087308 */ /* 0x001e240000001000 */
[----:B0-----:R-:W-:-:S06]  /*de60*/  VIADD R3, R8, 0xffffffe ;  /* 0x0ffffffe08037836 */ /* 0x001fcc0000000000 */
[----:B------:R-:W0:Y:S02]  /*de70*/  F2I.FTZ.U32.TRUNC.NTZ R3, R3 ;  /* 0x0000000300037305 */ /* 0x000e24000021f000 */
[----:B0-----:R-:W-:Y:S01]  /*de80*/  IMAD.MOV R11, RZ, RZ, -R3 ;  /* 0x000000ffff0b7224 */ /* 0x001fe200078e0a03 */
[----:B------:R-:W-:Y:S06]  /*de90*/  @!P0 BRA `(.L_x_216) ;  /* 0x0000000000088947 */ /* 0x000fec0003800000 */
[----:B------:R-:W-:-:S05]  /*dea0*/  VIADD R5, R27, 0xffffffff ;  /* 0xffffffff1b057836 */ /* 0x000fca0000000000 */
[----:B------:R0:W1:Y:S02]  /*deb0*/  SHFL.IDX PT, R24, R2, R5, 0x1f ;  /* 0x00001f0502187589 */ /* 0x00006400000e0000 */
.L_x_216:
[----:B-1----:R-:W-:Y:S02]  /*dec0*/  IMAD R24, R24, UR5, R9 ;  /* 0x0000000518187c24 */ /* 0x002fe4000f8e0209 */
[----:B------:R-:W-:Y:S02]  /*ded0*/  IMAD R9, R11, R4, RZ ;  /* 0x000000040b097224 */ /* 0x000fe400078e02ff */
[----:B0-----:R-:W-:Y:S01]  /*dee0*/  IMAD.MOV.U32 R2, RZ, RZ, RZ ;  /* 0x000000ffff027224 */ /* 0x001fe200078e00ff */
[----:B------:R-:W-:Y:S01]  /*def0*/  IADD3 R25, -R24, UR6, RZ ;  /* 0x0000000618197c10 */ /* 0x000fe2000fffe1ff */
[----:B------:R-:W-:Y:S01]  /*df00*/  IMAD.MOV.U32 R5, RZ, RZ, R10 ;  /* 0x000000ffff057224 */ /* 0x000fe200078e000a */
[----:B------:R-:W-:Y:S01]  /*df10*/  IABS R10, R7 ;  /* 0x00000007000a7213 */ /* 0x000fe20000000000 */
[----:B------:R-:W-:Y:S01]  /*df20*/  IMAD.HI.U32 R2, R3, R9, R2 ;  /* 0x0000000903027227 */ /* 0x000fe200078e0002 */
[----:B------:R-:W-:Y:S01]  /*df30*/  IABS R9, R6 ;  /* 0x0000000600097213 */ /* 0x000fe20000000000 */
[----:B------:R-:W0:Y:S01]  /*df40*/  I2F.RP R8, R5 ;  /* 0x0000000500087306 */ /* 0x000e220000209400 */
[----:B------:R-:W-:Y:S01]  /*df50*/  IABS R3, R25 ;  /* 0x0000001900037213 */ /* 0x000fe20000000000 */
[----:B------:R-:W-:-:S02]  /*df60*/  IMAD.MOV R10, RZ, RZ, -R10 ;  /* 0x000000ffff0a7224 */ /* 0x000fc400078e0a0a */
[----:B------:R-:W-:Y:S02]  /*df70*/  IMAD.MOV R9, RZ, RZ, -R9 ;  /* 0x000000ffff097224 */ /* 0x000fe400078e0a09 */
[----:B------:R-:W-:-:S04]  /*df80*/  IMAD.HI.U32 R2, R2, R3, RZ ;  /* 0x0000000302027227 */ /* 0x000fc800078e00ff */
[----:B------:R-:W-:Y:S02]  /*df90*/  IMAD R3, R2, R9, R3 ;  /* 0x0000000902037224 */ /* 0x000fe400078e0203 */
[----:B------:R-:W-:-:S03]  /*dfa0*/  VIADD R27, R27, UR4 ;  /* 0x000000041b1b7c36 */ /* 0x000fc60008000000 */
[----:B------:R-:W-:Y:S01]  /*dfb0*/  ISETP.GT.U32.AND P1, PT, R4, R3, PT ;  /* 0x000000030400720c */ /* 0x000fe20003f24070 */
[----:B0-----:R-:W0:-:S12]  /*dfc0*/  MUFU.RCP R8, R8 ;  /* 0x0000000800087308 */ /* 0x001e180000001000 */
[----:B------:R-:W-:Y:S02]  /*dfd0*/  @!P1 IMAD.IADD R3, R3, 0x1, -R4 ;  /* 0x0000000103039824 */ /* 0x000fe400078e0a04 */
[----:B------:R-:W-:Y:S01]  /*dfe0*/  @!P1 VIADD R2, R2, 0x1 ;  /* 0x0000000102029836 */ /* 0x000fe20000000000 */
[----:B------:R-:W-:Y:S02]  /*dff0*/  ISETP.NE.AND P1, PT, R6, RZ, PT ;  /* 0x000000ff0600720c */ /* 0x000fe40003f25270 */
[----:B------:R-:W-:Y:S01]  /*e000*/  ISETP.GE.U32.AND P0, PT, R3, R4, PT ;  /* 0x000000040300720c */ /* 0x000fe20003f06070 */
[----:B0-----:R-:W-:Y:S01]  /*e010*/  VIADD R9, R8, 0xffffffe ;  /* 0x0ffffffe08097836 */ /* 0x001fe20000000000 */
[----:B------:R-:W-:-:S03]  /*e020*/  LOP3.LUT R4, R25, R6, RZ, 0x3c, !PT ;  /* 0x0000000619047212 */ /* 0x000fc600078e3cff */
[----:B------:R-:W0:Y:S01]  /*e030*/  F2I.FTZ.U32.TRUNC.NTZ R3, R9 ;  /* 0x0000000900037305 */ /* 0x000e22000021f000 */
[----:B------:R-:W-:-:S07]  /*e040*/  ISETP.GE.AND P2, PT, R4, RZ, PT ;  /* 0x000000ff0400720c */ /* 0x000fce0003f46270 */
[----:B------:R-:W-:-:S04]  /*e050*/  @P0 VIADD R2, R2, 0x1 ;  /* 0x0000000102020836 */ /* 0x000fc80000000000 */
[----:B------:R-:W-:Y:S02]  /*e060*/  IMAD.MOV.U32 R4, RZ, RZ, R2 ;  /* 0x000000ffff047224 */ /* 0x000fe400078e0002 */
[----:B0-----:R-:W-:Y:S02]  /*e070*/  IMAD.MOV R2, RZ, RZ, -R3 ;  /* 0x000000ffff027224 */ /* 0x001fe400078e0a03 */
[----:B------:R-:W-:Y:S01]  /*e080*/  @!P2 IMAD.MOV R4, RZ, RZ, -R4 ;  /* 0x000000ffff04a224 */ /* 0x000fe200078e0a04 */
[----:B------:R-:W-:Y:S01]  /*e090*/  @!P1 LOP3.LUT R4, RZ, R6, RZ, 0x33, !PT ;  /* 0x00000006ff049212 */ /* 0x000fe200078e33ff */
[----:B------:R-:W-:Y:S02]  /*e0a0*/  IMAD R9, R2, R5, RZ ;  /* 0x0000000502097224 */ /* 0x000fe400078e02ff */
[----:B------:R-:W-:Y:S01]  /*e0b0*/  IMAD.MOV.U32 R2, RZ, RZ, RZ ;  /* 0x000000ffff027224 */ /* 0x000fe200078e00ff */
[-C--:B------:R-:W-:Y:S01]  /*e0c0*/  IABS R8, R4.reuse ;  /* 0x0000000400087213 */ /* 0x080fe20000000000 */
[----:B------:R-:W-:-:S02]  /*e0d0*/  IMAD R6, R6, R4, RZ ;  /* 0x0000000406067224 */ /* 0x000fc400078e02ff */
[----:B------:R-:W-:-:S04]  /*e0e0*/  IMAD.HI.U32 R2, R3, R9, R2 ;  /* 0x0000000903027227 */ /* 0x000fc800078e0002 */
[----:B------:R-:W-:Y:S02]  /*e0f0*/  IMAD.MOV.U32 R3, RZ, RZ, R8 ;  /* 0x000000ffff037224 */ /* 0x000fe400078e0008 */
[----:B------:R-:W-:Y:S02]  /*e100*/  IMAD.MOV.U32 R8, RZ, RZ, R10 ;  /* 0x000000ffff087224 */ /* 0x000fe400078e000a */
[----:B------:R-:W-:-:S04]  /*e110*/  IMAD.HI.U32 R2, R2, R3, RZ ;  /* 0x0000000302027227 */ /* 0x000fc800078e00ff */
[----:B------:R-:W-:Y:S01]  /*e120*/  IMAD R8, R2, R8, R3 ;  /* 0x0000000802087224 */ /* 0x000fe200078e0203 */
[----:B------:R-:W-:Y:S01]  /*e130*/  LOP3.LUT R3, R4, R7, RZ, 0x3c, !PT ;  /* 0x0000000704037212 */ /* 0x000fe200078e3cff */
[----:B------:R-:W-:-:S03]  /*e140*/  IMAD.IADD R25, R25, 0x1, -R6 ;  /* 0x0000000119197824 */ /* 0x000fc600078e0a06 */
[----:B------:R-:W-:Y:S02]  /*e150*/  ISETP.GT.U32.AND P1, PT, R5, R8, PT ;  /* 0x000000080500720c */ /* 0x000fe40003f24070 */
[----:B------:R-:W-:-:S11]  /*e160*/  ISETP.GE.AND P2, PT, R3, RZ, PT ;  /* 0x000000ff0300720c */ /* 0x000fd60003f46270 */
[----:B------:R-:W-:Y:S02]  /*e170*/  @!P1 IMAD.IADD R8, R8, 0x1, -R5 ;  /* 0x0000000108089824 */ /* 0x000fe400078e0a05 */
[----:B------:R-:W-:Y:S01]  /*e180*/  @!P1 VIADD R2, R2, 0x1 ;  /* 0x0000000102029836 */ /* 0x000fe20000000000 */
[----:B------:R-:W-:Y:S02]  /*e190*/  ISETP.NE.AND P1, PT, R7, RZ, PT ;  /* 0x000000ff0700720c */ /* 0x000fe40003f25270 */
[----:B------:R-:W-:-:S13]  /*e1a0*/  ISETP.GE.U32.AND P0, PT, R8, R5, PT ;  /* 0x000000050800720c */ /* 0x000fda0003f06070 */
[----:B------:R-:W-:-:S04]  /*e1b0*/  @P0 VIADD R2, R2, 0x1 ;  /* 0x0000000102020836 */ /* 0x000fc80000000000 */
[----:B------:R-:W-:Y:S01]  /*e1c0*/  @!P2 IMAD.MOV R2, RZ, RZ, -R2 ;  /* 0x000000ffff02a224 */ /* 0x000fe200078e0a02 */
[----:B------:R-:W-:-:S05]  /*e1d0*/  @!P1 LOP3.LUT R2, RZ, R7, RZ, 0x33, !PT ;  /* 0x00000007ff029212 */ /* 0x000fca00078e33ff */
[----:B------:R-:W-:-:S04]  /*e1e0*/  IMAD.MOV R3, RZ, RZ, -R2 ;  /* 0x000000ffff037224 */ /* 0x000fc800078e0a02 */
[C---:B------:R-:W-:Y:S02]  /*e1f0*/  IMAD R4, R7.reuse, R3, R4 ;  /* 0x0000000307047224 */ /* 0x040fe400078e0204 */
[----:B------:R-:W-:-:S04]  /*e200*/  IMAD R7, R7, 0x1000000, R2 ;  /* 0x0100000007077824 */ /* 0x000fc800078e0202 */
[----:B------:R-:W-:Y:S01]  /*e210*/  IMAD R26, R4, 0x10000, R7 ;  /* 0x00010000041a7824 */ /* 0x000fe200078e0207 */
[----:B------:R-:W-:Y:S06]  /*e220*/  BRA `(.L_x_217) ;  /* 0x00000000000c7947 */ /* 0x000fec0003800000 */
.L_x_214:
[----:B------:R-:W-:Y:S02]  /*e230*/  IMAD.MOV.U32 R25, RZ, RZ, RZ ;  /* 0x000000ffff197224 */ /* 0x000fe400078e00ff */
[----:B------:R-:W-:Y:S02]  /*e240*/  IMAD.U32 R24, RZ, RZ, UR6 ;  /* 0x00000006ff187e24 */ /* 0x000fe4000f8e00ff */
[----:B------:R-:W-:-:S07]  /*e250*/  IMAD.MOV.U32 R26, RZ, RZ, RZ ;  /* 0x000000ffff1a7224 */ /* 0x000fce00078e00ff */
.L_x_217:
[----:B------:R-:W-:-:S13]  /*e260*/  ISETP.NE.AND P0, PT, R0, RZ, PT ;  /* 0x000000ff0000720c */ /* 0x000fda0003f05270 */
[----:B------:R-:W0:Y:S01]  /*e270*/  @!P0 S2R R3, SR_CgaCtaId ;  /* 0x0000000000038919 */ /* 0x000e220000008800 */
[----:B------:R-:W-:-:S04]  /*e280*/  @!P0 MOV R0, 0x400 ;  /* 0x0000040000008802 */ /* 0x000fc80000000f00 */
[----:B0-----:R-:W-:-:S05]  /*e290*/  @!P0 LEA R0, R3, R0, 0x18 ;  /* 0x0000000003008211 */ /* 0x001fca00078ec0ff */
[----:B------:R2:W-:Y:S01]  /*e2a0*/  @!P0 STS.128 [R0+0x31cd0], R24 ;  /* 0x031cd01800008388 */ /* 0x0005e20000000c00 */
[----:B------:R-:W-:Y:S06]  /*e2b0*/  BAR.ARV 0x5, 0x200 ;  /* 0x0148000000007b1d */ /* 0x000fec0000002000 */
.L_x_212:
[----:B------:R3:W-:Y:S01]  /*e2c0*/  STL [R1+0x34], RZ ;  /* 0x000034ff01007387 */ /* 0x0007e20000100800 */
[----:B------:R-:W-:Y:S01]  /*e2d0*/  ULDC UR4, c[0x0][0xc3c] ;  /* 0x00030f0000047ab9 */ /* 0x000fe20000000800 */
[----:B------:R-:W-:Y:S01]  /*e2e0*/  IMAD.MOV.U32 R28, RZ, RZ, 0x1 ;  /* 0x00000001ff1c7424 */ /* 0x000fe200078e00ff */
[----:B-1----:R-:W-:Y:S01]  /*e2f0*/  ISETP.GE.AND P0, PT, R27, UR4, PT ;  /* 0x000000041b007c0c */ /* 0x002fe2000bf06270 */
[----:B------:R-:W-:-:S12]  /*e300*/  IMAD.MOV.U32 R18, RZ, RZ, RZ ;  /* 0x000000ffff127224 */ /* 0x000fd800078e00ff */
[----:B---3--:R-:W-:Y:S05]  /*e310*/  @P0 BRA `(.L_x_218) ;  /* 0x0000005400f80947 */ /* 0x008fea0003800000 */
[----:B------:R-:W1:Y:S01]  /*e320*/  S2R R6, SR_TID.X ;  /* 0x0000000000067919 */ /* 0x000e620000002100 */
[----:B------:R-:W3:Y:S01]  /*e330*/  S2UR UR5, SR_CgaCtaId ;  /* 0x00000000000579c3 */ /* 0x000ee20000008800 */
[----:B------:R-:W-:Y:S01]  /*e340*/  UMOV UR4, 0x400 ;  /* 0x0000040000047882 */ /* 0x000fe20000000000 */
[----:B------:R-:W-:Y:S01]  /*e350*/  BSSY B8, `(.L_x_218) ;  /* 0x000057a000087945 */ /* 0x000fe20003800000 */
[----:B------:R4:W-:Y:S01]  /*e360*/  STL [R1+0x34], RZ ;  /* 0x000034ff01007387 */ /* 0x0009e20000100800 */
[----:B------:R-:W-:Y:S01]  /*e370*/  IMAD.MOV.U32 R28, RZ, RZ, 0x1 ;  /* 0x00000001ff1c7424 */ /* 0x000fe200078e00ff */
[----:B------:R-:W-:Y:S01]  /*e380*/  ULDC UR38, c[0x0][0xc] ;  /* 0x0000030000267ab9 */ /* 0x000fe20000000800 */
[----:B------:R-:W-:Y:S01]  /*e390*/  IMAD.MOV.U32 R18, RZ, RZ, RZ ;  /* 0x000000ffff127224 */ /* 0x000fe200078e00ff */
[----:B------:R-:W-:Y:S01]  /*e3a0*/  ULDC.64 UR36, c[0x0][0x198] ;  /* 0x0000660000247ab9 */ /* 0x000fe20000000a00 */
[----:B---3--:R-:W-:-:S06]  /*e3b0*/  ULEA UR4, UR5, UR4, 0x18 ;  /* 0x0000000405047291 */ /* 0x008fcc000f8ec03f */
[----:B------:R-:W-:Y:S01]  /*e3c0*/  IMAD.U32 R17, RZ, RZ, UR4 ;  /* 0x00000004ff117e24 */ /* 0x000fe2000f8e00ff */
[C---:B-1----:R-:W-:Y:S01]  /*e3d0*/  LOP3.LUT R5, R6.reuse, 0x7f, RZ, 0xc0, !PT ;  /* 0x0000007f06057812 */ /* 0x042fe200078ec0ff */
[----:B0-2---:R-:W-:-:S04]  /*e3e0*/  IMAD.SHL.U32 R0, R6, 0x8, RZ ;  /* 0x0000000806007824 */ /* 0x005fc800078e00ff */
[----:B------:R-:W-:Y:S01]  /*e3f0*/  IMAD.SHL.U32 R4, R5, 0x8, RZ ;  /* 0x0000000805047824 */ /* 0x000fe200078e00ff */
[C---:B------:R-:W-:Y:S02]  /*e400*/  LOP3.LUT R3, R0.reuse, 0x20, RZ, 0xc0, !PT ;  /* 0x0000002000037812 */ /* 0x040fe400078ec0ff */
[----:B------:R-:W-:Y:S02]  /*e410*/  LOP3.LUT R2, R0, 0xd8, RZ, 0xc0, !PT ;  /* 0x000000d800027812 */ /* 0x000fe400078ec0ff */
[----:B------:R-:W-:Y:S02]  /*e420*/  LOP3.LUT R3, R3, 0x300, R4, 0xf8, !PT ;  /* 0x0000030003037812 */ /* 0x000fe400078ef804 */
[----:B------:R-:W-:Y:S02]  /*e430*/  LOP3.LUT R2, R2, 0x18, R6, 0x78, !PT ;  /* 0x0000001802027812 */ /* 0x000fe400078e7806 */
[----:B------:R-:W-:Y:S02]  /*e440*/  LOP3.LUT R0, R0, 0x18, RZ, 0xc0, !PT ;  /* 0x0000001800007812 */ /* 0x000fe400078ec0ff */
[----:B------:R-:W-:Y:S01]  /*e450*/  LOP3.LUT R4, R3, R2, RZ, 0xfc, !PT ;  /* 0x0000000203047212 */ /* 0x000fe200078efcff */
[----:B------:R-:W-:Y:S01]  /*e460*/  IMAD.SHL.U32 R2, R6, 0x20, RZ ;  /* 0x0000002006027824 */ /* 0x000fe200078e00ff */
[----:B------:R-:W-:-:S04]  /*e470*/  SHF.R.U32.HI R3, RZ, 0x2, R5 ;  /* 0x00000002ff037819 */ /* 0x000fc80000011605 */
[----:B------:R-:W-:Y:S01]  /*e480*/  LOP3.LUT R5, R3, 0x60, R2, 0xf8, !PT ;  /* 0x0000006003057812 */ /* 0x000fe200078ef802 */
[----:B------:R-:W-:Y:S01]  /*e490*/  IMAD R2, R4, 0x2, R17 ;  /* 0x0000000204027824 */ /* 0x000fe200078e0211 */
[C---:B------:R-:W-:Y:S02]  /*e4a0*/  LOP3.LUT R3, R0.reuse, 0x20, RZ, 0xfc, !PT ;  /* 0x0000002000037812 */ /* 0x040fe400078efcff */
[----:B------:R-:W-:Y:S02]  /*e4b0*/  LOP3.LUT R0, R0, 0x40, RZ, 0xfc, !PT ;  /* 0x0000004000007812 */ /* 0x000fe400078efcff */
[----:B------:R4:W-:Y:S05]  /*e4c0*/  STL [R1+0x8], R2 ;  /* 0x0000080201007387 */ /* 0x0009ea0000100800 */
.L_x_322:
[----:B01--4-:R-:W0:Y:S01]  /*e4d0*/  LDC.64 R2, c[0x0][0xc88] ;  /* 0x00032200ff027b82 */ /* 0x013e220000000a00 */
[----:B------:R-:W-:Y:S01]  /*e4e0*/  ULDC.64 UR4, c[0x0][0x208] ;  /* 0x0000820000047ab9 */ /* 0x000fe20000000a00 */
[----:B0-----:R-:W-:-:S05]  /*e4f0*/  IMAD.WIDE R2, R27, 0x4, R2 ;  /* 0x000000041b027825 */ /* 0x001fca00078e0202 */
[----:B--2---:R-:W2:Y:S01]  /*e500*/  LDG.E R9, desc[UR4][R2.64] ;  /* 0x0000000402097981 */ /* 0x004ea2000c1e1900 */
[----:B------:R-:W-:Y:S05]  /*e510*/  YIELD ;  /* 0x0000000000007946 */ /* 0x000fea0003800000 */
[----:B------:R-:W-:Y:S01]  /*e520*/  ULDC.64 UR4, c[0x0][0xa28] ;  /* 0x00028a0000047ab9 */ /* 0x000fe20000000a00 */
[----:B------:R-:W-:Y:S01]  /*e530*/  IMAD.MOV.U32 R0, RZ, RZ, RZ ;  /* 0x000000ffff007224 */ /* 0x000fe200078e00ff */
[----:B------:R-:W-:Y:S01]  /*e540*/  ISETP.NE.U32.AND P0, PT, RZ, UR4, PT ;  /* 0x00000004ff007c0c */ /* 0x000fe2000bf05070 */
[----:B------:R-:W-:Y:S01]  /*e550*/  ULDC.64 UR10, c[0x0][0x208] ;  /* 0x00008200000a7ab9 */ /* 0x000fe20000000a00 */
[----:B------:R-:W-:Y:S01]  /*e560*/  IMAD.MOV.U32 R6, RZ, RZ, RZ ;  /* 0x000000ffff067224 */ /* 0x000fe200078e00ff */
[----:B------:R-:W-:Y:S01]  /*e570*/  ULDC.64 UR8, c[0x0][0xa08] ;  /* 0x0002820000087ab9 */ /* 0x000fe20000000a00 */
[----:B------:R-:W-:Y:S01]  /*e580*/  ISETP.NE.AND.EX P0, PT, RZ, UR5, PT, P0 ;  /* 0x00000005ff007c0c */ /* 0x000fe2000bf05300 */
[----:B------:R-:W-:Y:S01]  /*e590*/  ULDC.64 UR6, c[0x0][0xa18] ;  /* 0x0002860000067ab9 */ /* 0x000fe20000000a00 */
[----:B------:R-:W-:-:S02]  /*e5a0*/  ISETP.NE.U32.AND P2, PT, RZ, UR8, PT ;  /* 0x00000008ff007c0c */ /* 0x000fc4000bf45070 */
[----:B--2---:R-:W-:Y:S01]  /*e5b0*/  SHF.R.S32.HI R4, RZ, 0x1f, R9 ;  /* 0x0000001fff047819 */ /* 0x004fe20000011409 */
[----:B------:R-:W-:-:S08]  /*e5c0*/  IMAD.SHL.U32 R19, R9, 0x4, RZ ;  /* 0x0000000409137824 */ /* 0x000fd000078e00ff */
[C---:B------:R-:W-:Y:S01]  /*e5d0*/  @P0 LEA R2, P1, R9.reuse, UR4, 0x2 ;  /* 0x0000000409020c11 */ /* 0x040fe2000f8210ff */
[----:B------:R-:W-:Y:S03]  /*e5e0*/  STL [R1+0xc], R9 ;  /* 0x00000c0901007387 */ /* 0x000fe60000100800 */
[C-C-:B------:R-:W-:Y:S01]  /*e5f0*/  @P0 LEA.HI.X R3, R9.reuse, UR5, R4.reuse, 0x2, P1 ;  /* 0x0000000509030c11 */ /* 0x140fe200088f1404 */
[----:B------:R-:W-:Y:S01]  /*e600*/  ULDC.64 UR4, c[0x0][0xa00] ;  /* 0x0002800000047ab9 */ /* 0x000fe20000000a00 */
[----:B------:R-:W-:Y:S01]  /*e610*/  SHF.L.U64.HI R22, R9, 0x2, R4 ;  /* 0x0000000209167819 */ /* 0x000fe20000010204 */
[----:B------:R0:W-:Y:S01]  /*e620*/  STL [R1+0x20], R4 ;  /* 0x0000200401007387 */ /* 0x0001e20000100800 */
[----:B------:R-:W-:-:S03]  /*e630*/  ISETP.NE.U32.AND P1, PT, RZ, UR4, PT ;  /* 0x00000004ff007c0c */ /* 0x000fc6000bf25070 */
[----:B------:R1:W5:Y:S01]  /*e640*/  @P0 LDG.E R0, desc[UR10][R2.64] ;  /* 0x0000000a02000981 */ /* 0x000362000c1e1900 */
[----:B------:R-:W-:Y:S01]  /*e650*/  ISETP.NE.AND.EX P1, PT, RZ, UR5, PT, P1 ;  /* 0x00000005ff007c0c */ /* 0x000fe2000bf25310 */
[----:B------:R-:W-:Y:S01]  /*e660*/  IMAD.MOV.U32 R8, RZ, RZ, RZ ;  /* 0x000000ffff087224 */ /* 0x000fe200078e00ff */
[----:B------:R-:W-:Y:S02]  /*e670*/  ISETP.NE.AND.EX P0, PT, RZ, UR9, PT, P2 ;  /* 0x00000009ff007c0c */ /* 0x000fe4000bf05320 */
[----:B------:R-:W-:Y:S02]  /*e680*/  ISETP.NE.U32.AND P2, PT, RZ, UR6, PT ;  /* 0x00000006ff007c0c */ /* 0x000fe4000bf45070 */
[C---:B0-----:R-:W-:Y:S02]  /*e690*/  IADD3 R4, P4, R19.reuse, UR8, RZ ;  /* 0x0000000813047c10 */ /* 0x041fe4000ff9e0ff */
[----:B-1----:R-:W-:Y:S02]  /*e6a0*/  IADD3 R2, P3, R19, UR4, RZ ;  /* 0x0000000413027c10 */ /* 0x002fe4000ff7e0ff */
[----:B------:R-:W-:-:S02]  /*e6b0*/  ISETP.NE.AND.EX P2, PT, RZ, UR7, PT, P2 ;  /* 0x00000007ff007c0c */ /* 0x000fc4000bf45320 */
[C---:B------:R-:W-:Y:S02]  /*e6c0*/  IADD3.X R3, R22.reuse, UR5, RZ, P3, !PT ;  /* 0x0000000516037c10 */ /* 0x040fe40009ffe4ff */
[----:B------:R-:W-:-:S03]  /*e6d0*/  IADD3.X R5, R22, UR9, RZ, P4, !PT ;  /* 0x0000000916057c10 */ /* 0x000fc6000a7fe4ff */
[----:B------:R-:W2:Y:S01]  /*e6e0*/  @P1 LDG.E R6, desc[UR10][R2.64] ;  /* 0x0000000a02061981 */ /* 0x000ea2000c1e1900 */
[----:B------:R-:W-:Y:S02]  /*e6f0*/  ULDC UR4, c[0x0][0x288] ;  /* 0x0000a20000047ab9 */ /* 0x000fe40000000800 */
[----:B------:R-:W-:Y:S01]  /*e700*/  IMAD.U32 R10, RZ, RZ, UR4 ;  /* 0x00000004ff0a7e24 */ /* 0x000fe2000f8e00ff */
[----:B------:R-:W-:Y:S01]  /*e710*/  ULDC.64 UR4, c[0x0][0x418] ;  /* 0x0001060000047ab9 */ /* 0x000fe20000000a00 */
[----:B------:R-:W5:Y:S04]  /*e720*/  @P0 LDG.E R8, desc[UR10][R4.64] ;  /* 0x0000000a04080981 */ /* 0x000f68000c1e1900 */
[----:B--2---:R0:W-:Y:S02]  /*e730*/  STL [R1+0x10], R6 ;  /* 0x0000100601007387 */ /* 0x0041e40000100800 */
[----:B0-----:R-:W-:-:S04]  /*e740*/  @P2 IADD3 R6, P3, R19, UR6, RZ ;  /* 0x0000000613062c10 */ /* 0x001fc8000ff7e0ff */
[----:B------:R-:W-:-:S05]  /*e750*/  @P2 IADD3.X R7, R22, UR7, RZ, P3, !PT ;  /* 0x0000000716072c10 */ /* 0x000fca0009ffe4ff */
[----:B------:R0:W2:Y:S01]  /*e760*/  @P2 LDG.E R10, desc[UR10][R6.64] ;  /* 0x0000000a060a2981 */ /* 0x0000a2000c1e1900 */
[----:B------:R-:W-:-:S03]  /*e770*/  UISETP.NE.U32.AND UP0, UPT, UR4, URZ, UPT ;  /* 0x0000003f0400728c */ /* 0x000fc6000bf05070 */
[----:B------:R-:W-:Y:S01]  /*e780*/  ULDC UR4, c[0x0][0x424] ;  /* 0x0001090000047ab9 */ /* 0x000fe20000000800 */
[----:B------:R-:W-:-:S03]  /*e790*/  UISETP.NE.AND.EX UP0, UPT, UR5, URZ, UPT, UP0 ;  /* 0x0000003f0500728c */ /* 0x000fc6000bf05300 */
[----:B------:R-:W-:Y:S01]  /*e7a0*/  ULDC UR5, c[0x0][0x2f0] ;  /* 0x0000bc0000057ab9 */ /* 0x000fe20000000800 */
[----:B------:R-:W-:-:S04]  /*e7b0*/  USEL UR4, UR4, 0x1, UP0 ;  /* 0x0000000104047887 */ /* 0x000fc80008000000 */
[----:B------:R-:W-:-:S06]  /*e7c0*/  UIMAD UR4, UR4, UR5, URZ ;  /* 0x00000005040472a4 */ /* 0x000fcc000f8e023f */
[----:B0-----:R-:W-:Y:S01]  /*e7d0*/  IMAD.U32 R7, RZ, RZ, UR4 ;  /* 0x00000004ff077e24 */ /* 0x001fe2000f8e00ff */
[----:B--2---:R0:W-:Y:S01]  /*e7e0*/  STL [R1+0x24], R10 ;  /* 0x0000240a01007387 */ /* 0x0041e20000100800 */
[----:B---3--:R-:W-:Y:S05]  /*e7f0*/  @P2 BRA `(.L_x_219) ;  /* 0x0000000000182947 */ /* 0x008fea0003800000 */
[----:B------:R-:W-:Y:S05]  /*e800*/  @!P1 BRA `(.L_x_219) ;  /* 0x0000000000149947 */ /* 0x000fea0003800000 */
[----:B------:R-:W-:Y:S02]  /*e810*/  ULDC.64 UR4, c[0x0][0x208] ;  /* 0x0000820000047ab9 */ /* 0x000fe40000000a00 */
[----:B------:R-:W2:Y:S04]  /*e820*/  LDG.E R6, desc[UR4][R2.64] ;  /* 0x0000000402067981 */ /* 0x000ea8000c1e1900 */
[----:B------:R-:W2:Y:S02]  /*e830*/  LDG.E R2, desc[UR4][R2.64+0x4] ;  /* 0x0000040402027981 */ /* 0x000ea4000c1e1900 */
[----:B--2---:R-:W-:-:S05]  /*e840*/  IMAD.IADD R2, R2, 0x1, -R6 ;  /* 0x0000000102027824 */ /* 0x004fca00078e0a06 */
[----:B------:R1:W-:Y:S02]  /*e850*/  STL [R1+0x24], R2 ;  /* 0x0000240201007387 */ /* 0x0003e40000100800 */
.L_x_219:
[----:B------:R-:W-:Y:S01]  /*e860*/  ULDC.64 UR4, c[0x0][0xa20] ;  /* 0x0002880000047ab9 */ /* 0x000fe20000000a00 */
[C---:B------:R-:W-:Y:S01]  /*e870*/  LOP3.LUT R6, R26.reuse, 0xff000000, RZ, 0xc0, !PT ;  /* 0xff0000001a067812 */ /* 0x040fe200078ec0ff */
[----:B------:R-:W-:Y:S01]  /*e880*/  IMAD.MOV.U32 R23, RZ, RZ, R9 ;  /* 0x000000ffff177224 */ /* 0x000fe200078e0009 */
[----:B------:R-:W-:Y:S02]  /*e890*/  ISETP.NE.U32.AND P1, PT, RZ, UR4, PT ;  /* 0x00000004ff007c0c */ /* 0x000fe4000bf25070 */
[----:B------:R-:W-:Y:S02]  /*e8a0*/  SHF.R.U32.HI R6, RZ, 0x8, R6 ;  /* 0x00000008ff067819 */ /* 0x000fe40000011606 */
[----:B------:R-:W-:Y:S02]  /*e8b0*/  ISETP.NE.AND.EX P1, PT, RZ, UR5, PT, P1 ;  /* 0x00000005ff007c0c */ /* 0x000fe4000bf25310 */
[C---:B-1----:R-:W-:Y:S02]  /*e8c0*/  LOP3.LUT R2, R26.reuse, 0xff0000, RZ, 0xc0, !PT ;  /* 0x00ff00001a027812 */ /* 0x042fe400078ec0ff */
[----:B------:R-:W-:Y:S01]  /*e8d0*/  LOP3.LUT R16, R26, 0xffff, RZ, 0xc0, !PT ;  /* 0x0000ffff1a107812 */ /* 0x000fe200078ec0ff */
[----:B-----5:R-:W-:Y:S01]  /*e8e0*/  IMAD.IADD R26, R8, 0x1, R0 ;  /* 0x00000001081a7824 */ /* 0x020fe200078e0200 */
[----:B------:R-:W-:-:S07]  /*e8f0*/  LEA.HI R6, R2, R6, RZ, 0x10 ;  /* 0x0000000602067211 */ /* 0x000fce00078f80ff */
[----:B------:R-:W-:Y:S05]  /*e900*/  @!P1 BRA `(.L_x_220) ;  /* 0x0000000000149947 */ /* 0x000fea0003800000 */
[----:B------:R-:W-:Y:S01]  /*e910*/  IADD3 R2, P0, R19, UR4, RZ ;  /* 0x0000000413027c10 */ /* 0x000fe2000ff1e0ff */
[----:B------:R-:W-:-:S03]  /*e920*/  ULDC.64 UR6, c[0x0][0x208] ;  /* 0x0000820000067ab9 */ /* 0x000fc60000000a00 */
[----:B------:R-:W-:-:S05]  /*e930*/  IADD3.X R3, R22, UR5, RZ, P0, !PT ;  /* 0x0000000516037c10 */ /* 0x000fca00087fe4ff */
[----:B------:R1:W5:Y:S01]  /*e940*/  LDG.E R7, desc[UR6][R2.64] ;  /* 0x0000000602077981 */ /* 0x000362000c1e1900 */
[----:B------:R-:W-:Y:S05]  /*e950*/  BRA `(.L_x_221) ;  /* 0x0000000000147947 */ /* 0x000fea0003800000 */
.L_x_220:
[----:B------:R-:W-:Y:S05]  /*e960*/  @!P0 BRA `(.L_x_221) ;  /* 0x0000000000108947 */ /* 0x000fea0003800000 */
[----:B------:R-:W-:Y:S02]  /*e970*/  ULDC.64 UR4, c[0x0][0x208] ;  /* 0x0000820000047ab9 */ /* 0x000fe40000000a00 */
[----:B------:R-:W2:Y:S04]  /*e980*/  LDG.E R7, desc[UR4][R4.64] ;  /* 0x0000000404077981 */ /* 0x000ea8000c1e1900 */
[----:B------:R-:W2:Y:S02]  /*e990*/  LDG.E R4, desc[UR4][R4.64+0x4] ;  /* 0x0000040404047981 */ /* 0x000ea4000c1e1900 */
[----:B--2---:R-:W-:-:S07]  /*e9a0*/  IMAD.IADD R7, R4, 0x1, -R7 ;  /* 0x0000000104077824 */ /* 0x004fce00078e0a07 */
.L_x_221:
[----:B-----5:R-:W-:Y:S01]  /*e9b0*/  IMAD.IADD R7, R7, 0x1, -R0 ;  /* 0x0000000107077824 */ /* 0x020fe200078e0a00 */
[----:B------:R-:W-:Y:S01]  /*e9c0*/  LOP3.LUT R9, R6, 0xff, RZ, 0xc0, !PT ;  /* 0x000000ff06097812 */ /* 0x000fe200078ec0ff */
[----:B-1----:R-:W-:Y:S01]  /*e9d0*/  IMAD.MOV.U32 R3, RZ, RZ, RZ ;  /* 0x000000ffff037224 */ /* 0x002fe200078e00ff */
[----:B------:R-:W-:Y:S01]  /*e9e0*/  BSSY B0, `(.L_x_222) ;  /* 0x0000029000007945 */ /* 0x000fe20003800000 */
[C---:B------:R-:W-:Y:S01]  /*e9f0*/  VIADD R0, R7.reuse, 0x8f ;  /* 0x0000008f07007836 */ /* 0x040fe20000000000 */
[----:B------:R-:W-:Y:S01]  /*ea00*/  ISETP.GE.AND P0, PT, R7, 0x1, PT ;  /* 0x000000010700780c */ /* 0x000fe20003f06270 */
[----:B------:R-:W-:Y:S01]  /*ea10*/  IMAD.MOV.U32 R7, RZ, RZ, R3 ;  /* 0x000000ffff077224 */ /* 0x000fe200078e0003 */
[----:B------:R1:W-:Y:S01]  /*ea20*/  STL [R1+0x18], R3 ;  /* 0x0000180301007387 */ /* 0x0003e20000100800 */
[----:B------:R-:W-:-:S05]  /*ea30*/  IMAD.HI R0, R0, 0x38e38e39, RZ ;  /* 0x38e38e3900007827 */ /* 0x000fca00078e02ff */
[----:B------:R-:W-:-:S04]  /*ea40*/  SHF.R.U32.HI R2, RZ, 0x1f, R0 ;  /* 0x0000001fff027819 */ /* 0x000fc80000011600 */
[----:B------:R-:W-:-:S05]  /*ea50*/  LEA.HI.SX32 R8, R0, R2, 0x1b ;  /* 0x0000000200087211 */ /* 0x000fca00078fdaff */
[----:B------:R1:W-:Y:S04]  /*ea60*/  STL [R1+0x30], R8 ;  /* 0x0000300801007387 */ /* 0x0003e80000100800 */
[----:B------:R1:W-:Y:S01]  /*ea70*/  STL [R1+0x38], R9 ;  /* 0x0000380901007387 */ /* 0x0003e20000100800 */
[----:B------:R-:W-:Y:S05]  /*ea80*/  @!P0 BRA `(.L_x_223) ;  /* 0x0000000000788947 */ /* 0x000fea0003800000 */
[----:B------:R-:W-:-:S04]  /*ea90*/  SHF.R.U32.HI R6, RZ, 0x10, R6 ;  /* 0x00000010ff067819 */ /* 0x000fc80000011606 */
[----:B------:R-:W-:-:S13]  /*eaa0*/  ISETP.NE.AND P0, PT, R6, RZ, PT ;  /* 0x000000ff0600720c */ /* 0x000fda0003f05270 */
[----:B------:R-:W2:Y:S02]  /*eab0*/  @!P0 LDC R6, c[0x0][0x9f0] ;  /* 0x00027c00ff068b82 */ /* 0x000ea40000000800 */
[-C--:B--2---:R-:W-:Y:S02]  /*eac0*/  IABS R0, R6.reuse ;  /* 0x0000000600007213 */ /* 0x084fe40000000000 */
[----:B------:R-:W-:Y:S02]  /*ead0*/  IABS R5, R6 ;  /* 0x0000000600057213 */ /* 0x000fe40000000000 */
[----:B------:R-:W2:Y:S03]  /*eae0*/  I2F.RP R2, R0 ;  /* 0x0000000000027306 */ /* 0x000ea60000209400 */
[----:B------:R-:W-:-:S05]  /*eaf0*/  IMAD.MOV R5, RZ, RZ, -R5 ;  /* 0x000000ffff057224 */ /* 0x000fca00078e0a05 */
[----:B--2---:R-:W2:Y:S02]  /*eb00*/  MUFU.RCP R2, R2 ;  /* 0x0000000200027308 */ /* 0x004ea40000001000 */
[----:B--2---:R-:W-:-:S06]  /*eb10*/  VIADD R2, R2, 0xffffffe ;  /* 0x0ffffffe02027836 */ /* 0x004fcc0000000000 */
[----:B-1----:R-:W1:Y:S02]  /*eb20*/  F2I.FTZ.U32.TRUNC.NTZ R3, R2 ;  /* 0x0000000200037305 */ /* 0x002e64000021f000 */
[----:B-1----:R-:W-:-:S04]  /*eb30*/  IMAD.MOV R2, RZ, RZ, -R3 ;  /* 0x000000ffff027224 */ /* 0x002fc800078e0a03 */
[----:B------:R-:W-:Y:S02]  /*eb40*/  IMAD R4, R2, R0, RZ ;  /* 0x0000000002047224 */ /* 0x000fe400078e02ff */
[----:B------:R-:W-:-:S04]  /*eb50*/  IMAD.MOV.U32 R2, RZ, RZ, RZ ;  /* 0x000000ffff027224 */ /* 0x000fc800078e00ff */
[----:B------:R-:W-:Y:S01]  /*eb60*/  IMAD.HI.U32 R4, R3, R4, R2 ;  /* 0x0000000403047227 */ /* 0x000fe200078e0002 */
[----:B------:R-:W-:-:S04]  /*eb70*/  IADD3 R3, R6, -0x1, R8 ;  /* 0xffffffff06037810 */ /* 0x000fc80007ffe008 */
[----:B------:R-:W-:Y:S02]  /*eb80*/  IABS R2, R3 ;  /* 0x0000000300027213 */ /* 0x000fe40000000000 */
[----:B------:R-:W-:-:S03]  /*eb90*/  LOP3.LUT R3, R3, R6, RZ, 0x3c, !PT ;  /* 0x0000000603037212 */ /* 0x000fc600078e3cff */
[----:B------:R-:W-:Y:S01]  /*eba0*/  IMAD.HI.U32 R4, R4, R2, RZ ;  /* 0x0000000204047227 */ /* 0x000fe200078e00ff */
[----:B------:R-:W-:-:S03]  /*ebb0*/  ISETP.GE.AND P2, PT, R3, RZ, PT ;  /* 0x000000ff0300720c */ /* 0x000fc60003f46270 */
[----:B------:R-:W-:-:S05]  /*ebc0*/  IMAD R2, R4, R5, R2 ;  /* 0x0000000504027224 */ /* 0x000fca00078e0202 */
[----:B------:R-:W-:-:S13]  /*ebd0*/  ISETP.GT.U32.AND P1, PT, R0, R2, PT ;  /* 0x000000020000720c */ /* 0x000fda0003f24070 */
[----:B------:R-:W-:Y:S02]  /*ebe0*/  @!P1 IMAD.IADD R2, R2, 0x1, -R0 ;  /* 0x0000000102029824 */ /* 0x000fe400078e0a00 */
[----:B------:R-:W-:Y:S01]  /*ebf0*/  @!P1 VIADD R4, R4, 0x1 ;  /* 0x0000000104049836 */ /* 0x000fe20000000000 */
[----:B------:R-:W-:Y:S02]  /*ec00*/  ISETP.NE.AND P1, PT, R6, RZ, PT ;  /* 0x000000ff0600720c */ /* 0x000fe40003f25270 */
[----:B------:R-:W-:-:S13]  /*ec10*/  ISETP.GE.U32.AND P0, PT, R2, R0, PT ;  /* 0x000000000200720c */ /* 0x000fda0003f06070 */
[----:B------:R-:W-:-:S04]  /*ec20*/  @P0 VIADD R4, R4, 0x1 ;  /* 0x0000000104040836 */ /* 0x000fc80000000000 */
[----:B------:R-:W-:Y:S01]  /*ec30*/  @!P2 IMAD.MOV R4, RZ, RZ, -R4 ;  /* 0x000000ffff04a224 */ /* 0x000fe200078e0a04 */
[----:B------:R-:W-:-:S05]  /*ec40*/  @!P1 LOP3.LUT R4, RZ, R6, RZ, 0x33, !PT ;  /* 0x00000006ff049212 */ /* 0x000fca00078e33ff */
[----:B------:R-:W-:-:S05]  /*ec50*/  IMAD.MOV.U32 R7, RZ, RZ, R4 ;  /* 0x000000ffff077224 */ /* 0x000fca00078e0004 */
[----:B------:R2:W-:Y:S02]  /*ec60*/  STL [R1+0x18], R7 ;  /* 0x0000180701007387 */ /* 0x0005e40000100800 */
.L_x_223:
[----:B------:R-:W-:Y:S05]  /*ec70*/  BSYNC B0 ;  /* 0x0000000000007941 */ /* 0x000fea0003800000 */
.L_x_222:
[----:B------:R-:W-:Y:S01]  /*ec80*/  IMAD.MOV.U32 R0, RZ, RZ, R7 ;  /* 0x000000ffff007224 */ /* 0x000fe200078e0007 */
[----:B------:R-:W-:Y:S03]  /*ec90*/  BSSY B7, `(.L_x_224) ;  /* 0x0000420000077945 */ /* 0x000fe60003800000 */
[----:B------:R-:W-:-:S05]  /*eca0*/  IMAD R2, R9, R0, RZ ;  /* 0x0000000009027224 */ /* 0x000fca00078e02ff */
[----:B------:R-:W-:Y:S01]  /*ecb0*/  VIADDMNMX R0, R2, R0, R8, PT ;  /* 0x0000000002007246 */ /* 0x000fe20003800108 */
[----:B------:R3:W-:Y:S03]  /*ecc0*/  STL [R1+0x4], R2 ;  /* 0x0000040201007387 */ /* 0x0007e60000100800 */
[----:B------:R-:W-:Y:S01]  /*ecd0*/  ISETP.GT.AND P0, PT, R0, R2, PT ;  /* 0x000000020000720c */ /* 0x000fe20003f04270 */
[----:B------:R3:W-:-:S12]  /*ece0*/  STL [R1+0x1c], R0 ;  /* 0x00001c0001007387 */ /* 0x0007d80000100800 */
[----:B---3--:R-:W-:Y:S05]  /*ecf0*/  @P0 BRA `(.L_x_225) ;  /* 0x0000000000480947 */ /* 0x008fea0003800000 */
[----:B------:R-:W3:Y:S02]  /*ed00*/  S2R R0, SR_TID.X ;  /* 0x0000000000007919 */ /* 0x000ee40000002100 */
[----:B---3--:R-:W-:-:S04]  /*ed10*/  LOP3.LUT R0, R0, 0x7f, RZ, 0xc0, !PT ;  /* 0x0000007f00007812 */ /* 0x008fc800078ec0ff */
[----:B------:R-:W-:-:S13]  /*ed20*/  ISETP.NE.AND P0, PT, R0, RZ, PT ;  /* 0x000000ff0000720c */ /* 0x000fda0003f05270 */
[----:B------:R-:W-:Y:S05]  /*ed30*/  @P0 BRA `(.L_x_226) ;  /* 0x0000004000540947 */ /* 0x000fea0003800000 */
[----:B------:R-:W3:Y:S01]  /*ed40*/  S2R R5, SR_LANEID ;  /* 0x0000000000057919 */ /* 0x000ee20000000000 */
[----:B------:R-:W-:Y:S01]  /*ed50*/  VOTEU.ANY UR4, UPT, PT ;  /* 0x0000000000047886 */ /* 0x000fe200038e0100 */
[----:B-1----:R-:W1:Y:S01]  /*ed60*/  LDC.64 R2, c[0x0][0xc60] ;  /* 0x00031800ff027b82 */ /* 0x002e620000000a00 */
[----:B------:R-:W3:Y:S01]  /*ed70*/  FLO.U32 R0, UR4 ;  /* 0x0000000400007d00 */ /* 0x000ee200080e0000 */
[----:B------:R-:W-:Y:S01]  /*ed80*/  ULDC.64 UR6, c[0x0][0x208] ;  /* 0x0000820000067ab9 */ /* 0x000fe20000000a00 */
[----:B---3--:R-:W-:-:S06]  /*ed90*/  ISETP.EQ.U32.AND P0, PT, R0, R5, PT ;  /* 0x000000050000720c */ /* 0x008fcc0003f02070 */
[----:B------:R-:W1:Y:S07]  /*eda0*/  POPC R5, UR4 ;  /* 0x0000000400057d09 */ /* 0x000e6e0008000000 */
[----:B-1----:R-:W3:Y:S01]  /*edb0*/  @P0 ATOMG.E.ADD.STRONG.GPU PT, R3, desc[UR6][R2.64], R5 ;  /* 0x00000005020309a8 */ /* 0x002ee200081ee1c6 */
[----:B------:R-:W1:Y:S02]  /*edc0*/  S2R R4, SR_LTMASK ;  /* 0x0000000000047919 */ /* 0x000e640000003900 */
[----:B-1----:R-:W-:-:S04]  /*edd0*/  LOP3.LUT R4, R4, UR4, RZ, 0xc0, !PT ;  /* 0x0000000404047c12 */ /* 0x002fc8000f8ec0ff */
[----:B--2---:R-:W1:Y:S01]  /*ede0*/  POPC R7, R4 ;  /* 0x0000000400077309 */ /* 0x004e620000000000 */
[----:B---3--:R-:W1:Y:S02]  /*edf0*/  SHFL.IDX PT, R0, R3, R0, 0x1f ;  /* 0x00001f0003007589 */ /* 0x008e6400000e0000 */
[----:B-1----:R-:W-:Y:S01]  /*ee00*/  IADD3 R24, R0, UR38, R7 ;  /* 0x0000002600187c10 */ /* 0x002fe2000fffe007 */
[----:B------:R-:W-:Y:S06]  /*ee10*/  BRA `(.L_x_226) ;  /* 0x00000040001c7947 */ /* 0x000fec0003800000 */
.L_x_225:
[----:B------:R-:W-:Y:S01]  /*ee20*/  VIADD R0, R17, 0x16a00 ;  /* 0x00016a0011007836 */ /* 0x000fe20000000000 */
[----:B------:R-:W-:Y:S04]  /*ee30*/  BSSY B6, `(.L_x_227) ;  /* 0x0000013000067945 */ /* 0x000fe80003800000 */
[----:B------:R-:W-:-:S13]  /*ee40*/  LOP3.LUT P0, RZ, R0, 0x1bf, RZ, 0xc0, !PT ;  /* 0x000001bf00ff7812 */ /* 0x000fda000780c0ff */
[----:B------:R-:W-:Y:S05]  /*ee50*/  @!P0 BRA `(.L_x_228) ;  /* 0x0000000000408947 */ /* 0x000fea0003800000 */
[----:B------:R-:W-:Y:S01]  /*ee60*/  MOV R2, 0x0 ;  /* 0x0000000000027802 */ /* 0x000fe20000000f00 */
[----:B------:R-:W-:Y:S01]  /*ee70*/  ULDC.64 UR6, c[0x4][0xa8] ;  /* 0x01002a0000067ab9 */ /* 0x000fe20000000a00 */
[----:B------:R-:W-:Y:S01]  /*ee80*/  ULDC.64 UR8, c[0x4][0xb0] ;  /* 0x01002c0000087ab9 */ /* 0x000fe20000000a00 */
[----:B------:R-:W-:Y:S01]  /*ee90*/  ULDC.64 UR4, c[0x4][0x8] ;  /* 0x0100020000047ab9 */ /* 0x000fe20000000a00 */
[----:B------:R-:W-:Y:S02]  /*eea0*/  IMAD.U32 R4, RZ, RZ, UR6 ;  /* 0x00000006ff047e24 */ /* 0x000fe4000f8e00ff */
[----:B-1----:R-:W1:Y:S01]  /*eeb0*/  LDC.64 R2, c[0x4][R2] ;  /* 0x0100000002027b82 */ /* 0x002e620000000a00 */
[----:B------:R-:W-:Y:S02]  /*eec0*/  IMAD.U32 R5, RZ, RZ, UR7 ;  /* 0x00000007ff057e24 */ /* 0x000fe4000f8e00ff */
[----:B------:R-:W-:Y:S02]  /*eed0*/  IMAD.U32 R6, RZ, RZ, UR8 ;  /* 0x00000008ff067e24 */ /* 0x000fe4000f8e00ff */
[----:B--2---:R-:W-:-:S02]  /*eee0*/  IMAD.U32 R7, RZ, RZ, UR9 ;  /* 0x00000009ff077e24 */ /* 0x004fc4000f8e00ff */
[----:B0-----:R-:W-:Y:S02]  /*eef0*/  IMAD.U32 R10, RZ, RZ, UR4 ;  /* 0x00000004ff0a7e24 */ /* 0x001fe4000f8e00ff */
[----:B------:R-:W-:Y:S02]  /*ef00*/  IMAD.U32 R11, RZ, RZ, UR5 ;  /* 0x00000005ff0b7e24 */ /* 0x000fe4000f8e00ff */
[----:B------:R-:W-:Y:S02]  /*ef10*/  IMAD.MOV.U32 R8, RZ, RZ, 0x70 ;  /* 0x00000070ff087424 */ /* 0x000fe400078e00ff */
[----:B------:R-:W-:Y:S02]  /*ef20*/  IMAD.MOV.U32 R12, RZ, RZ, 0x1 ;  /* 0x00000001ff0c7424 */ /* 0x000fe400078e00ff */
[----:B------:R-:W-:-:S07]  /*ef30*/  IMAD.MOV.U32 R13, RZ, RZ, RZ ;  /* 0x000000ffff0d7224 */ /* 0x000fce00078e00ff */
[----:B------:R-:W-:-:S07]  /*ef40*/  LEPC R20, `(.L_x_228) ;  /* 0x000000001014794e */ /* 0x000fce0000000000 */
[----:B-1----:R-:W-:Y:S05]  /*ef50*/  CALL.ABS.NOINC R2 ;  /* 0x0000000002007343 */ /* 0x002fea0003c00000 */
.L_x_228:
[----:B------:R-:W-:Y:S05]  /*ef60*/  BSYNC B6 ;  /* 0x0000000000067941 */ /* 0x000fea0003800000 */
.L_x_227:
        /* <DEDUP_REMOVED lines=8> */
[----:B-1----:R1:W3:Y:S01]  /*eff0*/  LDC.64 R2, c[0x4][R29] ;  /* 0x010000001d027b82 */ /* 0x0022e20000000a00 */
[----:B------:R-:W-:Y:S02]  /*f000*/  IMAD.U32 R4, RZ, RZ, UR6 ;  /* 0x00000006ff047e24 */ /* 0x000fe4000f8e00ff */
[----:B------:R-:W-:Y:S02]  /*f010*/  IMAD.U32 R5, RZ, RZ, UR7 ;  /* 0x00000007ff057e24 */ /* 0x000fe4000f8e00ff */
[----:B------:R-:W-:Y:S02]  /*f020*/  IMAD.U32 R6, RZ, RZ, UR8 ;  /* 0x00000008ff067e24 */ /* 0x000fe4000f8e00ff */
[----:B--2---:R-:W-:-:S02]  /*f030*/  IMAD.U32 R7, RZ, RZ, UR9 ;  /* 0x00000009ff077e24 */ /* 0x004fc4000f8e00ff */
[----:B0-----:R-:W-:Y:S02]  /*f040*/  IMAD.U32 R10, RZ, RZ, UR4 ;  /* 0x00000004ff0a7e24 */ /* 0x001fe4000f8e00ff */
[----:B------:R-:W-:Y:S02]  /*f050*/  IMAD.U32 R11, RZ, RZ, UR5 ;  /* 0x00000005ff0b7e24 */ /* 0x000fe4000f8e00ff */
[----:B------:R-:W-:Y:S02]  /*f060*/  IMAD.MOV.U32 R8, RZ, RZ, 0x70 ;  /* 0x00000070ff087424 */ /* 0x000fe400078e00ff */
[----:B------:R-:W-:Y:S02]  /*f070*/  IMAD.MOV.U32 R12, RZ, RZ, 0x1 ;  /* 0x00000001ff0c7424 */ /* 0x000fe400078e00ff */
[----:B-1----:R-:W-:-:S07]  /*f080*/  IMAD.MOV.U32 R13, RZ, RZ, RZ ;  /* 0x000000ffff0d7224 */ /* 0x002fce00078e00ff */
[----:B------:R-:W-:-:S07]  /*f090*/  LEPC R20, `(.L_x_231) ;  /* 0x000000001014794e */ /* 0x000fce0000000000 */
[----:B---3--:R-:W-:Y:S05]  /*f0a0*/  CALL.ABS.NOINC R2 ;  /* 0x0000000002007343 */ /* 0x008fea0003c00000 */
.L_x_231:
[----:B------:R0:W1:Y:S01]  /*f0b0*/  LDC.64 R2, c[0x4][R29] ;  /* 0x010000001d027b82 */ /* 0x0000620000000a00 */
[----:B------:R-:W-:Y:S01]  /*f0c0*/  ULDC.64 UR6, c[0x4][0xa8] ;  /* 0x01002a0000067ab9 */ /* 0x000fe20000000a00 */
[----:B------:R-:W-:Y:S01]  /*f0d0*/  ULDC.64 UR8, c[0x4][0xb0] ;  /* 0x01002c0000087ab9 */ /* 0x000fe20000000a00 */
[----:B------:R-:W-:Y:S01]  /*f0e0*/  ULDC.64 UR4, c[0x4][0x18] ;  /* 0x0100060000047ab9 */ /* 0x000fe20000000a00 */
[----:B------:R-:W-:Y:S02]  /*f0f0*/  IMAD.U32 R4, RZ, RZ, UR6 ;  /* 0x00000006ff047e24 */ /* 0x000fe4000f8e00ff */
[----:B------:R-:W-:Y:S02]  /*f100*/  IMAD.U32 R5, RZ, RZ, UR7 ;  /* 0x00000007ff057e24 */ /* 0x000fe4000f8e00ff */
[----:B------:R-:W-:Y:S02]  /*f110*/  IMAD.U32 R6, RZ, RZ, UR8 ;  /* 0x00000008ff067e24 */ /* 0x000fe4000f8e00ff */
[----:B------:R-:W-:-:S02]  /*f120*/  IMAD.U32 R7, RZ, RZ, UR9 ;  /* 0x00000009ff077e24 */ /* 0x000fc4000f8e00ff */
[----:B------:R-:W-:Y:S02]  /*f130*/  IMAD.U32 R10, RZ, RZ, UR4 ;  /* 0x00000004ff0a7e24 */ /* 0x000fe4000f8e00ff */
[----:B------:R-:W-:Y:S02]  /*f140*/  IMAD.U32 R11, RZ, RZ, UR5 ;  /* 0x00000005ff0b7e24 */ /* 0x000fe4000f8e00ff */
[----:B------:R-:W-:Y:S02]  /*f150*/  IMAD.MOV.U32 R8, RZ, RZ, 0x70 ;  /* 0x00000070ff087424 */ /* 0x000fe400078e00ff */
[----:B------:R-:W-:Y:S02]  /*f160*/  IMAD.MOV.U32 R12, RZ, RZ, 0x1 ;  /* 0x00000001ff0c7424 */ /* 0x000fe400078e00ff */
[----:B0-----:R-:W-:-:S07]  /*f170*/  IMAD.MOV.U32 R13, RZ, RZ, RZ ;  /* 0x000000ffff0d7224 */ /* 0x001fce00078e00ff */
[----:B------:R-:W-:-:S07]  /*f180*/  LEPC R20, `(.L_x_230) ;  /* 0x000000001014794e */ /* 0x000fce0000000000 */
[----:B-1----:R-:W-:Y:S05]  /*f190*/  CALL.ABS.NOINC R2 ;  /* 0x0000000002007343 */ /* 0x002fea0003c00000 */
.L_x_230:
[----:B------:R-:W-:Y:S05]  /*f1a0*/  BSYNC B6 ;  /* 0x0000000000067941 */ /* 0x000fea0003800000 */
.L_x_229:
[----:B------:R-:W-:Y:S01]  /*f1b0*/  ULDC.64 UR4, c[0x0][0x9f8] ;  /* 0x00027e0000047ab9 */ /* 0x000fe20000000a00 */
[----:B------:R-:W3:Y:S01]  /*f1c0*/  LDL R20, [R1+0x1c] ;  /* 0x00001c0001147983 */ /* 0x000ee20000100800 */
[----:B------:R-:W-:Y:S01]  /*f1d0*/  ISETP.NE.U32.AND P0, PT, RZ, UR4, PT ;  /* 0x00000004ff007c0c */ /* 0x000fe2000bf05070 */
[----:B------:R-:W-:-:S03]  /*f1e0*/  ULDC.64 UR6, c[0x0][0x208] ;  /* 0x0000820000067ab9 */ /* 0x000fc60000000a00 */
[----:B------:R-:W-:-:S13]  /*f1f0*/  ISETP.NE.AND.EX P0, PT, RZ, UR5, PT, P0 ;  /* 0x00000005ff007c0c */ /* 0x000fda000bf05300 */
[----:B------:R-:W-:-:S04]  /*f200*/  @P0 IADD3 R2, P1, R19, UR4, RZ ;  /* 0x0000000413020c10 */ /* 0x000fc8000ff3e0ff */
[----:B-1----:R-:W-:Y:S01]  /*f210*/  @P0 IADD3.X R3, R22, UR5, RZ, P1, !PT ;  /* 0x0000000516030c10 */ /* 0x002fe20008ffe4ff */
[----:B------:R-:W-:-:S04]  /*f220*/  ULDC.64 UR4, c[0x0][0xa08] ;  /* 0x0002820000047ab9 */ /* 0x000fc80000000a00 */
[----:B------:R1:W4:Y:S02]  /*f230*/  @P0 LDG.E R23, desc[UR6][R2.64] ;  /* 0x0000000602170981 */ /* 0x000324000c1e1900 */
[----:B-1----:R-:W1:Y:S02]  /*f240*/  LDC.64 R2, c[0x0][0x418] ;  /* 0x00010600ff027b82 */ /* 0x002e640000000a00 */
[----:B-1----:R-:W-:Y:S01]  /*f250*/  LOP3.LUT P0, RZ, R2, UR4, RZ, 0xfc, !PT ;  /* 0x0000000402ff7c12 */ /* 0x002fe2000f80fcff */
[----:B------:R-:W-:-:S03]  /*f260*/  UMOV UR4, 0xffffffff ;  /* 0xffffffff00047882 */ /* 0x000fc60000000000 */
[----:B------:R-:W-:Y:S01]  /*f270*/  LOP3.LUT P0, RZ, R3, UR5, RZ, 0xfc, P0 ;  /* 0x0000000503ff7c12 */ /* 0x000fe2000800fcff */
[----:B---3--:R-:W-:Y:S01]  /*f280*/  VIADD R22, R20, 0xffffffff ;  /* 0xffffffff14167836 */ /* 0x008fe20000000000 */
[----:B----4-:R-:W-:Y:S02]  /*f290*/  SHF.R.S32.HI R29, RZ, 0x1f, R23 ;  /* 0x0000001fff1d7819 */ /* 0x010fe40000011417 */
[----:B------:R-:W-:Y:S01]  /*f2a0*/  SEL R19, R23, RZ, !P0 ;  /* 0x000000ff17137207 */ /* 0x000fe20004000000 */
[----:B------:R-:W-:Y:S08]  /*f2b0*/  BRA.DIV UR4, `(.L_x_232) ;  /* 0x0000004e04747947 */ /* 0x000ff0000b800000 */
[----:B------:R-:W1:Y:S02]  /*f2c0*/  S2R R0, SR_TID.X ;  /* 0x0000000000007919 */ /* 0x000e640000002100 */
[----:B-1----:R-:W-:-:S04]  /*f2d0*/  SHF.R.U32.HI R0, RZ, 0x5, R0 ;  /* 0x00000005ff007819 */ /* 0x002fc80000011600 */
[----:B------:R-:W-:-:S05]  /*f2e0*/  LOP3.LUT R0, R0, 0x3, RZ, 0xc0, !PT ;  /* 0x0000000300007812 */ /* 0x000fca00078ec0ff */
[----:B------:R1:W3:Y:S02]  /*f2f0*/  SHFL.IDX PT, R14, R0, RZ, 0x1f ;  /* 0x00001fff000e7589 */ /* 0x0002e400000e0000 */
.L_x_338:
[----:B------:R-:W-:Y:S02]  /*f300*/  PLOP3.LUT P1, PT, PT, PT, PT, 0x8, 0x0 ;  /* 0x000000000000781c */ /* 0x000fe40003f2e170 */
[----:B---3--:R-:W-:Y:S02]  /*f310*/  ISETP.NE.AND P0, PT, R14, RZ, PT ;  /* 0x000000ff0e00720c */ /* 0x008fe40003f05270 */
[----:B-1----:R-:W-:-:S05]  /*f320*/  P2R R0, PR, RZ, 0x2 ;  /* 0x00000002ff007803 */ /* 0x002fca0000000000 */
[----:B------:R1:W-:Y:S06]  /*f330*/  STL [R1], R0 ;  /* 0x0000000001007387 */ /* 0x0003ec0000100800 */
[----:B------:R-:W-:Y:S05]  /*f340*/  @P0 BRA `(.L_x_233) ;  /* 0x00000004001c0947 */ /* 0x000fea0003800000 */
[----:B------:R-:W-:-:S03]  /*f350*/  UMOV UR4, 0xffffffff ;  /* 0xffffffff00047882 */ /* 0x000fc60000000000 */
[----:B------:R-:W-:Y:S05]  /*f360*/  BRA.DIV UR4, `(.L_x_234) ;  /* 0x0000004e047c7947 */ /* 0x000fea000b800000 */
[----:B------:R-:W-:-:S13]  /*f370*/  ELECT P6, URZ, PT ;  /* 0x00000000003f782f */ /* 0x000fda00038c0000 */
.L_x_341:
[----:B------:R-:W-:Y:S05]  /*f380*/  @!P6 BRA `(.L_x_233) ;  /* 0x00000004000ce947 */ /* 0x000fea0003800000 */
[----:B------:R-:W-:-:S04]  /*f390*/  ISETP.NE.U32.AND P0, PT, R2, RZ, PT ;  /* 0x000000ff0200720c */ /* 0x000fc80003f05070 */
[----:B------:R-:W-:-:S13]  /*f3a0*/  ISETP.NE.AND.EX P0, PT, R3, RZ, PT, P0 ;  /* 0x000000ff0300720c */ /* 0x000fda0003f05300 */
[----:B------:R-:W-:Y:S05]  /*f3b0*/  @!P0 BRA `(.L_x_235) ;  /* 0x0000000000488947 */ /* 0x000fea0003800000 */
[----:B------:R-:W3:Y:S01]  /*f3c0*/  LDC R6, c[0x0][0x43c] ;  /* 0x00010f00ff067b82 */ /* 0x000ee20000000800 */
[----:B------:R-:W-:Y:S01]  /*f3d0*/  ULDC.64 UR4, c[0x0][0x428] ;  /* 0x00010a0000047ab9 */ /* 0x000fe20000000a00 */
[----:B------:R-:W-:Y:S01]  /*f3e0*/  ULDC.64 UR6, c[0x0][0x208] ;  /* 0x0000820000067ab9 */ /* 0x000fe20000000a00 */
[----:B---3--:R-:W-:-:S13]  /*f3f0*/  ISETP.NE.AND P0, PT, R6, 0x1, PT ;  /* 0x000000010600780c */ /* 0x008fda0003f05270 */
[----:B------:R-:W1:Y:S02]  /*f400*/  @P0 LDC.64 R4, c[0x0][0x440] ;  /* 0x00011000ff040b82 */ /* 0x000e640000000a00 */
[----:B-1----:R-:W-:-:S04]  /*f410*/  @P0 IMAD.HI.U32 R0, R22, R4, RZ ;  /* 0x0000000416000227 */ /* 0x002fc800078e00ff */
[----:B------:R-:W-:Y:S01]  /*f420*/  IMAD.MOV.U32 R4, RZ, RZ, R22 ;  /* 0x000000ffff047224 */ /* 0x000fe200078e0016 */
[----:B------:R-:W-:-:S04]  /*f430*/  @P0 SHF.R.U32.HI R4, RZ, R5, R0 ;  /* 0x00000005ff040219 */ /* 0x000fc80000011600 */
[--C-:B------:R-:W-:Y:S01]  /*f440*/  SHF.R.S32.HI R5, RZ, 0x1f, R4.reuse ;  /* 0x0000001fff057819 */ /* 0x100fe20000011404 */
[----:B------:R-:W-:-:S04]  /*f450*/  IMAD.MOV R0, RZ, RZ, -R4 ;  /* 0x000000ffff007224 */ /* 0x000fc800078e0a04 */
[----:B------:R-:W-:Y:S02]  /*f460*/  IMAD R22, R6, R0, R22 ;  /* 0x0000000006167224 */ /* 0x000fe400078e0216 */
[----:B------:R-:W-:Y:S02]  /*f470*/  IMAD R0, R29, UR4, RZ ;  /* 0x000000041d007c24 */ /* 0x000fe4000f8e02ff */
[----:B------:R-:W-:-:S04]  /*f480*/  IMAD.WIDE.U32 R4, R23, UR4, R4 ;  /* 0x0000000417047c25 */ /* 0x000fc8000f8e0004 */
[----:B------:R-:W-:Y:S01]  /*f490*/  IMAD R0, R23, UR5, R0 ;  /* 0x0000000517007c24 */ /* 0x000fe2000f8e0200 */
[----:B------:R-:W-:-:S03]  /*f4a0*/  LEA R2, P0, R4, R2, 0x2 ;  /* 0x0000000204027211 */ /* 0x000fc600078010ff */
[----:B------:R-:W-:-:S05]  /*f4b0*/  IMAD.IADD R0, R5, 0x1, R0 ;  /* 0x0000000105007824 */ /* 0x000fca00078e0200 */
[----:B------:R-:W-:-:S05]  /*f4c0*/  LEA.HI.X R3, R4, R3, R0, 0x2, P0 ;  /* 0x0000000304037211 */ /* 0x000fca00000f1400 */
[----:B------:R3:W5:Y:S02]  /*f4d0*/  LDG.E R19, desc[UR6][R2.64] ;  /* 0x0000000602137981 */ /* 0x000764000c1e1900 */
.L_x_235:
[----:B-1----:R-:W-:Y:S01]  /*f4e0*/  IMAD R0, R18, 0x8, R17 ;  /* 0x0000000812007824 */ /* 0x002fe200078e0211 */
[----:B---3--:R-:W-:-:S04]  /*f4f0*/  SHF.L.U32 R2, R28, 0x1f, RZ ;  /* 0x0000001f1c027819 */ /* 0x008fc800000006ff */
[----:B------:R-:W1:Y:S02]  /*f500*/  SYNCS.PHASECHK.TRANS64.TRYWAIT P0, [R0+URZ+0x31c40], R2 ;  /* 0x031c4002000075a7 */ /* 0x000e64000800017f */
[----:B-1----:R-:W-:Y:S05]  /*f510*/  @!P0 BRA `(.L_x_236) ;  /* 0x0000004c00308947 */ /* 0x002fea0003800000 */
.L_x_342:
[----:B------:R-:W3:Y:S02]  /*f520*/  S2R R3, SR_TID.X ;  /* 0x0000000000037919 */ /* 0x000ee40000002100 */
[----:B---3--:R-:W-:-:S04]  /*f530*/  LOP3.LUT R3, R3, 0x7f, RZ, 0xc0, !PT ;  /* 0x0000007f03037812 */ /* 0x008fc800078ec0ff */
[----:B------:R-:W-:-:S13]  /*f540*/  ISETP.NE.AND P0, PT, R3, RZ, PT ;  /* 0x000000ff0300720c */ /* 0x000fda0003f05270 */
[----:B------:R-:W-:Y:S05]  /*f550*/  @P0 BRA `(.L_x_237) ;  /* 0x00000000001c0947 */ /* 0x000fea0003800000 */
[----:B------:R-:W3:Y:S01]  /*f560*/  S2R R3, SR_TID.X ;  /* 0x0000000000037919 */ /* 0x000ee20000002100 */
[----:B-1----:R-:W-:-:S04]  /*f570*/  IMAD.MOV.U32 R2, RZ, RZ, 0x6c00 ;  /* 0x00006c00ff027424 */ /* 0x002fc800078e00ff */
[----:B------:R4:W-:Y:S01]  /*f580*/  SYNCS.ARRIVE.TRANS64 RZ, [R0+URZ+0x31c30], R2 ;  /* 0x031c300200ff79a7 */ /* 0x0009e2000800003f */
[----:B---3--:R-:W-:-:S04]  /*f590*/  LOP3.LUT R3, R3, 0x1f, RZ, 0xc0, !PT ;  /* 0x0000001f03037812 */ /* 0x008fc800078ec0ff */
[----:B------:R-:W-:-:S13]  /*f5a0*/  ISETP.NE.AND P0, PT, R3, RZ, PT ;  /* 0x000000ff0300720c */ /* 0x000fda0003f05270 */
[----:B----4-:R-:W-:Y:S05]  /*f5b0*/  @!P0 BRA `(.L_x_237) ;  /* 0x0000000000048947 */ /* 0x010fea0003800000 */
[----:B------:R-:W-:Y:S01]  /*f5c0*/  BPT.TRAP 0x1 ;  /* 0x000000040000795c */ /* 0x000fe20000300000 */
.L_x_237:
[----:B------:R-:W-:Y:S01]  /*f5d0*/  R2UR UR9, R0 ;  /* 0x00000000000972ca */ /* 0x000fe200000e0000 */
[----:B-1----:R-:W-:Y:S01]  /*f5e0*/  IMAD R0, R18, 0x6c00, R17 ;  /* 0x00006c0012007824 */ /* 0x002fe200078e0211 */
[----:B------:R-:W-:Y:S01]  /*f5f0*/  R2UR UR11, R22 ;  /* 0x00000000160b72ca */ /* 0x000fe200000e0000 */
[----:B------:R-:W-:Y:S01]  /*f600*/  UIADD3 UR4, UP0, UR36, 0x370, URZ ;  /* 0x0000037024047890 */ /* 0x000fe2000ff1e03f */
[----:B------:R-:W-:Y:S01]  /*f610*/  R2UR UR5, R26 ;  /* 0x000000001a0572ca */ /* 0x000fe200000e0000 */
[----:B------:R-:W-:Y:S01]  /*f620*/  UMOV UR10, URZ ;  /* 0x0000003f000a7c82 */ /* 0x000fe20008000000 */
[----:B------:R-:W-:Y:S01]  /*f630*/  R2UR UR8, R0 ;  /* 0x00000000000872ca */ /* 0x000fe200000e0000 */
[----:B------:R-:W-:Y:S01]  /*f640*/  UMOV UR6, 0x0 ;  /* 0x0000000000067882 */ /* 0x000fe20000000000 */
[----:B------:R-:W-:Y:S01]  /*f650*/  R2UR UR12, R16 ;  /* 0x00000000100c72ca */ /* 0x000fe200000e0000 */
[----:B------:R-:W-:Y:S01]  /*f660*/  UMOV UR7, 0x14f00000 ;  /* 0x14f0000000077882 */ /* 0x000fe20000000000 */
[----:B-----5:R-:W-:Y:S01]  /*f670*/  R2UR UR13, R19 ;  /* 0x00000000130d72ca */ /* 0x020fe200000e0000 */
[----:B------:R-:W-:Y:S01]  /*f680*/  UMOV UR16, 0x20 ;  /* 0x0000002000107882 */ /* 0x000fe20000000000 */
[----:B------:R-:W-:Y:S01]  /*f690*/  PLOP3.LUT P0, PT, PT, PT, PT, 0x80, 0x0 ;  /* 0x000000000000781c */ /* 0x000fe20003f0f070 */
[----:B------:R-:W-:-:S03]  /*f6a0*/  UIADD3 UR9, UR9, 0x31c30, URZ ;  /* 0x00031c3009097890 */ /* 0x000fc6000fffe03f */
[----:B------:R-:W-:Y:S01]  /*f6b0*/  P2R R0, PR, RZ, 0x1 ;  /* 0x00000001ff007803 */ /* 0x000fe20000000000 */
[----:B------:R-:W-:Y:S02]  /*f6c0*/  UIMAD UR11, UR11, 0x90, UR5 ;  /* 0x000000900b0b78a4 */ /* 0x000fe4000f8e0205 */
[----:B------:R-:W-:Y:S02]  /*f6d0*/  UIADD3 UR14, UR8, 0x16a00, URZ ;  /* 0x00016a00080e7890 */ /* 0x000fe4000fffe03f */
[----:B------:R-:W-:Y:S01]  /*f6e0*/  UIADD3.X UR5, URZ, UR37, URZ, UP0, !UPT ;  /* 0x000000253f057290 */ /* 0x000fe200087fe43f */
[----:B------:R3:W-:Y:S01]  /*f6f0*/  STL [R1], R0 ;  /* 0x0000000001007387 */ /* 0x0007e20000100800 */
[----:B------:R-:W-:Y:S02]  /*f700*/  UIADD3 UR15, UR8, 0x18e00, URZ ;  /* 0x00018e00080f7890 */ /* 0x000fe4000fffe03f */
[----:B------:R-:W-:-:S03]  /*f710*/  UIADD3 UR17, UR8, 0x1b200, URZ ;  /* 0x0001b20008117890 */ /* 0x000fc6000fffe03f */
[----:B------:R-:W-:Y:S01]  /*f720*/  UMOV UR8, UR14 ;  /* 0x0000000e00087c82 */ /* 0x000fe20008000000 */
[----:B------:R-:W-:Y:S01]  /*f730*/  UMOV UR14, 0x40 ;  /* 0x00000040000e7882 */ /* 0x000fe20000000000 */
[----:B------:R1:W-:Y:S02]  /*f740*/  UTMALDG.4D [UR8], [UR4], desc[UR6] ;  /* 0x00000608040075b4 */ /* 0x0003e40008019000 */
[----:B-1----:R-:W-:Y:S01]  /*f750*/  UMOV UR8, UR15 ;  /* 0x0000000f00087c82 */ /* 0x002fe20008000000 */
[----:B------:R-:W-:Y:S02]  /*f760*/  UMOV UR10, UR16 ;  /* 0x00000010000a7c82 */ /* 0x000fe40008000000 */
[----:B------:R1:W-:Y:S02]  /*f770*/  UTMALDG.4D [UR8], [UR4], desc[UR6] ;  /* 0x00000608040075b4 */ /* 0x0003e40008019000 */
[----:B-1----:R-:W-:Y:S01]  /*f780*/  UMOV UR8, UR17 ;  /* 0x0000001100087c82 */ /* 0x002fe20008000000 */
[----:B------:R-:W-:-:S02]  /*f790*/  UMOV UR10, UR14 ;  /* 0x0000000e000a7c82 */ /* 0x000fc40008000000 */
[----:B------:R3:W-:Y:S02]  /*f7a0*/  UTMALDG.4D [UR8], [UR4], desc[UR6] ;  /* 0x00000608040075b4 */ /* 0x0007e40008019000 */
[----:B---3--:R-:W-:Y:S01]  /*f7b0*/  NOP ;  /* 0x0000000000007918 */ /* 0x008fe20000000000 */
.L_x_233:
[----:B------:R-:W3:Y:S04]  /*f7c0*/  LDL.LU R4, [R1+0x10] ;  /* 0x0000100001047983 */ /* 0x000ee80000300800 */
[----:B------:R-:W4:Y:S04]  /*f7d0*/  LDL.LU R6, [R1+0xc] ;  /* 0x00000c0001067983 */ /* 0x000f280000300800 */
[----:B------:R-:W5:Y:S01]  /*f7e0*/  LDL.LU R3, [R1+0x20] ;  /* 0x0000200001037983 */ /* 0x000f620000300800 */
[----:B------:R-:W-:Y:S05]  /*f7f0*/  WARPSYNC.ALL ;  /* 0x0000000000007948 */ /* 0x000fea0003800000 */
[----:B------:R-:W-:Y:S01]  /*f800*/  ULDC.64 UR6, c[0x0][0xa00] ;  /* 0x0002800000067ab9 */ /* 0x000fe20000000a00 */
[----:B------:R-:W-:Y:S01]  /*f810*/  ULDC.64 UR4, c[0x0][0x298] ;  /* 0x0000a60000047ab9 */ /* 0x000fe20000000a00 */
[----:B-1----:R-:W-:Y:S01]  /*f820*/  VIADD R0, R17, 0xda00 ;  /* 0x0000da0011007836 */ /* 0x002fe20000000000 */
[----:B------:R-:W-:Y:S01]  /*f830*/  BAR.SYNC.DEFER_BLOCKING 0x8, 0x200 ;  /* 0x0208000000007b1d */ /* 0x000fe20000010000 */
[----:B------:R-:W-:-:S03]  /*f840*/  ISETP.NE.U32.AND P0, PT, RZ, UR6, PT ;  /* 0x00000006ff007c0c */ /* 0x000fc6000bf05070 */
[----:B------:R-:W-:Y:S02]  /*f850*/  LOP3.LUT P1, RZ, R0, 0x1bf, RZ, 0xc0, !PT ;  /* 0x000001bf00ff7812 */ /* 0x000fe4000782c0ff */
[----:B------:R-:W-:Y:S01]  /*f860*/  ISETP.NE.AND.EX P0, PT, RZ, UR7, PT, P0 ;  /* 0x00000007ff007c0c */ /* 0x000fe2000bf05300 */
[----:B------:R-:W-:Y:S01]  /*f870*/  BSSY B6, `(.L_x_238) ;  /* 0x000001d000067945 */ /* 0x000fe20003800000 */
[----:B---3--:R-:W-:Y:S02]  /*f880*/  SHF.R.S32.HI R2, RZ, 0x1f, R4 ;  /* 0x0000001fff027819 */ /* 0x008fe40000011404 */
[----:B----4-:R-:W-:-:S03]  /*f890*/  SEL R6, R6, RZ, !P0 ;  /* 0x000000ff06067207 */ /* 0x010fc60004000000 */
[----:B------:R-:W-:-:S04]  /*f8a0*/  IMAD R2, R2, UR4, RZ ;  /* 0x0000000402027c24 */ /* 0x000fc8000f8e02ff */
[C---:B------:R-:W-:Y:S01]  /*f8b0*/  IMAD R0, R4.reuse, UR5, R2 ;  /* 0x0000000504007c24 */ /* 0x040fe2000f8e0202 */
[----:B-----5:R-:W-:Y:S01]  /*f8c0*/  SEL R2, R3, RZ, !P0 ;  /* 0x000000ff03027207 */ /* 0x020fe20004000000 */
[----:B------:R-:W-:-:S04]  /*f8d0*/  IMAD.WIDE.U32 R4, R4, UR4, RZ ;  /* 0x0000000404047c25 */ /* 0x000fc8000f8e00ff */
[----:B------:R-:W-:Y:S01]  /*f8e0*/  IMAD.IADD R0, R5, 0x1, R0 ;  /* 0x0000000105007824 */ /* 0x000fe200078e0200 */
[----:B------:R1:W-:Y:S04]  /*f8f0*/  STL.64 [R1+0x28], R4 ;  /* 0x0000280401007387 */ /* 0x0003e80000100a00 */
[----:B------:R1:W-:Y:S04]  /*f900*/  STL [R1+0xc], R6 ;  /* 0x00000c0601007387 */ /* 0x0003e80000100800 */
[----:B------:R1:W-:Y:S04]  /*f910*/  STL [R1+0x20], R2 ;  /* 0x0000200201007387 */ /* 0x0003e80000100800 */
[----:B------:R1:W-:Y:S01]  /*f920*/  STL [R1+0x10], R0 ;  /* 0x0000100001007387 */ /* 0x0003e20000100800 */
[----:B------:R-:W-:Y:S05]  /*f930*/  @!P1 BRA `(.L_x_239) ;  /* 0x0000000000409947 */ /* 0x000fea0003800000 */
[----:B-1----:R-:W-:Y:S01]  /*f940*/  MOV R2, 0x0 ;  /* 0x0000000000027802 */ /* 0x002fe20000000f00 */
[----:B------:R-:W-:Y:S01]  /*f950*/  ULDC.64 UR6, c[0x4][0xa8] ;  /* 0x01002a0000067ab9 */ /* 0x000fe20000000a00 */
[----:B------:R-:W-:Y:S01]  /*f960*/  ULDC.64 UR8, c[0x4][0xb0] ;  /* 0x01002c0000087ab9 */ /* 0x000fe20000000a00 */
[----:B------:R-:W-:Y:S01]  /*f970*/  ULDC.64 UR4, c[0x4][0x20] ;  /* 0x0100080000047ab9 */ /* 0x000fe20000000a00 */
[----:B------:R-:W-:Y:S02]  /*f980*/  IMAD.U32 R4, RZ, RZ, UR6 ;  /* 0x00000006ff047e24 */ /* 0x000fe4000f8e00ff */
[----:B------:R-:W1:Y:S01]  /*f990*/  LDC.64 R2, c[0x4][R2] ;  /* 0x0100000002027b82 */ /* 0x000e620000000a00 */
        /* <DEDUP_REMOVED lines=10> */
.L_x_239:
[----:B------:R-:W-:Y:S05]  /*fa40*/  BSYNC B6 ;  /* 0x0000000000067941 */ /* 0x000fea0003800000 */
.L_x_238:
[----:B------:R-:W3:Y:S01]  /*fa50*/  LDL.LU R20, [R1+0x10] ;  /* 0x0000100001147983 */ /* 0x000ee20000300800 */
[----:B------:R-:W4:Y:S01]  /*fa60*/  LDC R9, c[0x0][0x448] ;  /* 0x00011200ff097b82 */ /* 0x000f220000000800 */
[----:B------:R-:W-:Y:S01]  /*fa70*/  ULDC.64 UR4, c[0x0][0x2d8] ;  /* 0x0000b60000047ab9 */ /* 0x000fe20000000a00 */
[----:B------:R-:W-:Y:S01]  /*fa80*/  ULDC.64 UR6, c[0x0][0x2e0] ;  /* 0x0000b80000067ab9 */ /* 0x000fe20000000a00 */
[----:B-1----:R-:W3:Y:S01]  /*fa90*/  LDL.LU.64 R2, [R1+0x28] ;  /* 0x0000280001027983 */ /* 0x002ee20000300a00 */
[----:B------:R-:W-:-:S03]  /*faa0*/  ULDC.64 UR8, c[0x0][0x280] ;  /* 0x0000a00000087ab9 */ /* 0x000fc60000000a00 */
[----:B------:R-:W2:Y:S04]  /*fab0*/  LDL.LU R21, [R1+0x20] ;  /* 0x0000200001157983 */ /* 0x000ea80000300800 */
[----:B------:R-:W2:Y:S01]  /*fac0*/  LDL.LU R4, [R1+0xc] ;  /* 0x00000c0001047983 */ /* 0x000ea20000300800 */
[----:B0-----:R-:W0:Y:S01]  /*fad0*/  S2R R10, SR_TID.X ;  /* 0x00000000000a7919 */ /* 0x001e220000002100 */
[----:B------:R-:W1:Y:S01]  /*fae0*/  S2R R11, SR_TID.X ;  /* 0x00000000000b7919 */ /* 0x000e620000002100 */
[----:B----4-:R-:W-:-:S13]  /*faf0*/  ISETP.NE.AND P0, PT, R9, 0x1, PT ;  /* 0x000000010900780c */ /* 0x010fda0003f05270 */
[----:B------:R-:W4:Y:S08]  /*fb00*/  @P0 LDC R5, c[0x0][0x450] ;  /* 0x00011400ff050b82 */ /* 0x000f300000000800 */
[----:B------:R-:W4:Y:S01]  /*fb10*/  @P0 LDC R8, c[0x0][0x450] ;  /* 0x00011400ff080b82 */ /* 0x000f220000000800 */
[----:B---3--:R-:W-:Y:S02]  /*fb20*/  IMAD.MOV.U32 R3, RZ, RZ, R20 ;  /* 0x000000ffff037224 */ /* 0x008fe400078e0014 */
[----:B------:R-:W3:Y:S01]  /*fb30*/  S2R R20, SR_TID.X ;  /* 0x0000000000147919 */ /* 0x000ee20000002100 */
[----:B------:R-:W-:-:S04]  /*fb40*/  IMAD.WIDE.U32 R2, R16, UR4, R2 ;  /* 0x0000000410027c25 */ /* 0x000fc8000f8e0002 */
[----:B------:R-:W-:Y:S01]  /*fb50*/  IMAD R3, R16, UR5, R3 ;  /* 0x0000000510037c24 */ /* 0x000fe2000f8e0203 */
[----:B------:R-:W-:Y:S01]  /*fb60*/  ULDC.64 UR4, c[0x0][0x2d0] ;  /* 0x0000b40000047ab9 */ /* 0x000fe20000000a00 */
[----:B--2---:R-:W-:Y:S02]  /*fb70*/  IMAD R0, R21, UR6, RZ ;  /* 0x0000000615007c24 */ /* 0x004fe4000f8e02ff */
[----:B------:R-:W-:-:S04]  /*fb80*/  IMAD.WIDE.U32 R2, R4, UR6, R2 ;  /* 0x0000000604027c25 */ /* 0x000fc8000f8e0002 */
[----:B------:R-:W-:Y:S01]  /*fb90*/  IMAD R0, R4, UR7, R0 ;  /* 0x0000000704007c24 */ /* 0x000fe2000f8e0200 */
[----:B------:R-:W-:Y:S01]  /*fba0*/  ULDC.64 UR6, c[0x0][0x2c8] ;  /* 0x0000b20000067ab9 */ /* 0x000fe20000000a00 */
[----:B------:R-:W2:Y:S02]  /*fbb0*/  @P0 LDC R4, c[0x0][0x44c] ;  /* 0x00011300ff040b82 */ /* 0x000ea40000000800 */
[----:B------:R-:W-:Y:S01]  /*fbc0*/  IMAD.IADD R3, R3, 0x1, R0 ;  /* 0x0000000103037824 */ /* 0x000fe200078e0200 */
[C---:B---3--:R-:W-:Y:S01]  /*fbd0*/  LOP3.LUT R21, R20.reuse, 0x7f, RZ, 0xc0, !PT ;  /* 0x0000007f14157812 */ /* 0x048fe200078ec0ff */
[----:B------:R-:W-:-:S03]  /*fbe0*/  IMAD.SHL.U32 R20, R20, 0x20, RZ ;  /* 0x0000002014147824 */ /* 0x000fc600078e00ff */
[----:B------:R-:W-:-:S04]  /*fbf0*/  SHF.R.U32.HI R21, RZ, 0x2, R21 ;  /* 0x00000002ff157819 */ /* 0x000fc80000011615 */
[----:B------:R-:W-:Y:S01]  /*fc00*/  LOP3.LUT R20, R21, 0x60, R20, 0xf8, !PT ;  /* 0x0000006015147812 */ /* 0x000fe200078ef814 */
[----:B0-----:R-:W-:-:S04]  /*fc10*/  IMAD.SHL.U32 R21, R10, 0x8, RZ ;  /* 0x000000080a157824 */ /* 0x001fc800078e00ff */
[----:B------:R-:W-:Y:S01]  /*fc20*/  IMAD R6, R25, 0xc0, R20 ;  /* 0x000000c019067824 */ /* 0x000fe200078e0214 */
[----:B------:R-:W-:Y:S01]  /*fc30*/  LOP3.LUT R21, R21, 0x18, RZ, 0xc0, !PT ;  /* 0x0000001815157812 */ /* 0x000fe200078ec0ff */
[----:B-1----:R-:W-:Y:S02]  /*fc40*/  IMAD.SHL.U32 R20, R11, 0x8, RZ ;  /* 0x000000080b147824 */ /* 0x002fe400078e00ff */
[----:B--2---:R-:W-:Y:S01]  /*fc50*/  @P0 IMAD.HI.U32 R0, R6, R4, RZ ;  /* 0x0000000406000227 */ /* 0x004fe200078e00ff */
[C---:B------:R-:W-:Y:S02]  /*fc60*/  LOP3.LUT R10, R21.reuse, 0x40, RZ, 0xfc, !PT ;  /* 0x00000040150a7812 */ /* 0x040fe400078efcff */
[----:B------:R-:W-:Y:S01]  /*fc70*/  LOP3.LUT R20, R20, 0x18, RZ, 0xc0, !PT ;  /* 0x0000001814147812 */ /* 0x000fe200078ec0ff */
[----:B------:R-:W-:Y:S01]  /*fc80*/  IMAD.MOV.U32 R4, RZ, RZ, R6 ;  /* 0x000000ffff047224 */ /* 0x000fe200078e0006 */
[----:B----4-:R-:W-:Y:S02]  /*fc90*/  @P0 SHF.R.U32.HI R4, RZ, R5, R0 ;  /* 0x00000005ff040219 */ /* 0x010fe40000011600 */
[----:B------:R-:W-:-:S02]  /*fca0*/  LOP3.LUT R12, R21, 0x20, RZ, 0xfc, !PT ;  /* 0x00000020150c7812 */ /* 0x000fc400078efcff */
[----:B------:R-:W-:-:S05]  /*fcb0*/  SHF.R.S32.HI R0, RZ, 0x1f, R4 ;  /* 0x0000001fff007819 */ /* 0x000fca0000011404 */
[----:B------:R-:W-:-:S04]  /*fcc0*/  IMAD R0, R0, UR4, RZ ;  /* 0x0000000400007c24 */ /* 0x000fc8000f8e02ff */
[C---:B------:R-:W-:Y:S02]  /*fcd0*/  IMAD R7, R4.reuse, UR5, R0 ;  /* 0x0000000504077c24 */ /* 0x040fe4000f8e0200 */
[----:B------:R-:W-:Y:S02]  /*fce0*/  IMAD.MOV R0, RZ, RZ, -R4 ;  /* 0x000000ffff007224 */ /* 0x000fe400078e0a04 */
[----:B------:R-:W-:-:S04]  /*fcf0*/  IMAD.WIDE.U32 R4, R4, UR4, R2 ;  /* 0x0000000404047c25 */ /* 0x000fc8000f8e0002 */
[----:B------:R-:W-:Y:S02]  /*fd00*/  IMAD R0, R9, R0, R6 ;  /* 0x0000000009007224 */ /* 0x000fe400078e0206 */
[----:B------:R-:W-:-:S03]  /*fd10*/  IMAD.IADD R5, R5, 0x1, R7 ;  /* 0x0000000105057824 */ /* 0x000fc600078e0207 */
[----:B------:R-:W-:Y:S01]  /*fd20*/  SHF.R.S32.HI R7, RZ, 0x1f, R0 ;  /* 0x0000001fff077819 */ /* 0x000fe20000011400 */
[----:B------:R-:W-:-:S04]  /*fd30*/  IMAD.WIDE.U32 R4, R0, UR6, R4 ;  /* 0x0000000600047c25 */ /* 0x000fc8000f8e0004 */
[----:B------:R-:W-:-:S04]  /*fd40*/  IMAD R7, R7, UR6, RZ ;  /* 0x0000000607077c24 */ /* 0x000fc8000f8e02ff */
[----:B------:R-:W-:Y:S01]  /*fd50*/  IMAD R7, R0, UR7, R7 ;  /* 0x0000000700077c24 */ /* 0x000fe2000f8e0207 */
[----:B------:R-:W-:-:S03]  /*fd60*/  LEA R0, P1, R4, UR8, 0x1 ;  /* 0x0000000804007c11 */ /* 0x000fc6000f8208ff */
[----:B------:R-:W-:Y:S02]  /*fd70*/  IMAD.IADD R5, R5, 0x1, R7 ;  /* 0x0000000105057824 */ /* 0x000fe400078e0207 */
[----:B------:R-:W0:Y:S03]  /*fd80*/  @P0 LDC R7, c[0x0][0x44c] ;  /* 0x00011300ff070b82 */ /* 0x000e260000000800 */
[----:B------:R-:W-:Y:S01]  /*fd90*/  LEA.HI.X R4, R4, UR9, R5, 0x1, P1 ;  /* 0x0000000904047c11 */ /* 0x000fe200088f0c05 */
[----:B------:R-:W-:-:S04]  /*fda0*/  VIADD R5, R6, 0x80 ;  /* 0x0000008006057836 */ /* 0x000fc80000000000 */
[----:B------:R-:W-:Y:S02]  /*fdb0*/  IMAD.MOV.U32 R6, RZ, RZ, R5 ;  /* 0x000000ffff067224 */ /* 0x000fe400078e0005 */
[----:B0-----:R-:W-:-:S05]  /*fdc0*/  @P0 IMAD.HI.U32 R7, R5, R7, RZ ;  /* 0x0000000705070227 */ /* 0x001fca00078e00ff */
[----:B------:R-:W-:-:S05]  /*fdd0*/  @P0 SHF.R.U32.HI R6, RZ, R8, R7 ;  /* 0x00000008ff060219 */ /* 0x000fca0000011607 */
[----:B------:R-:W-:Y:S02]  /*fde0*/  IMAD.MOV R7, RZ, RZ, -R6 ;  /* 0x000000ffff077224 */ /* 0x000fe400078e0a06 */
[----:B------:R-:W-:-:S04]  /*fdf0*/  IMAD.WIDE.U32 R2, R6, UR4, R2 ;  /* 0x0000000406027c25 */ /* 0x000fc8000f8e0002 */
[----:B------:R-:W-:Y:S01]  /*fe00*/  IMAD R5, R9, R7, R5 ;  /* 0x0000000709057224 */ /* 0x000fe200078e0205 */
[----:B------:R-:W-:-:S05]  /*fe10*/  SHF.R.S32.HI R7, RZ, 0x1f, R6 ;  /* 0x0000001fff077819 */ /* 0x000fca0000011406 */
[----:B------:R-:W-:Y:S01]  /*fe20*/  IMAD R7, R7, UR4, RZ ;  /* 0x0000000407077c24 */ /* 0x000fe2000f8e02ff */
[----:B------:R-:W-:Y:S02]  /*fe30*/  ULDC UR4, c[0x0][0x2b8] ;  /* 0x0000ae0000047ab9 */ /* 0x000fe40000000800 */
[----:B------:R-:W-:Y:S01]  /*fe40*/  ISETP.GE.AND P0, PT, R10, UR4, PT ;  /* 0x000000040a007c0c */ /* 0x000fe2000bf06270 */
[----:B------:R-:W-:Y:S01]  /*fe50*/  IMAD R7, R6, UR5, R7 ;  /* 0x0000000506077c24 */ /* 0x000fe2000f8e0207 */
[----:B------:R0:W5:Y:S01]  /*fe60*/  LDL R10, [R1+0x8] ;  /* 0x00000800010a7983 */ /* 0x0001620000100800 */
[----:B------:R-:W-:Y:S02]  /*fe70*/  SHF.R.S32.HI R6, RZ, 0x1f, R5 ;  /* 0x0000001fff067819 */ /* 0x000fe40000011405 */
[----:B------:R-:W-:Y:S01]  /*fe80*/  IMAD.IADD R3, R3, 0x1, R7 ;  /* 0x0000000103037824 */ /* 0x000fe200078e0207 */
[----:B------:R-:W-:Y:S02]  /*fe90*/  ISETP.GE.AND P2, PT, R20, UR4, PT ;  /* 0x0000000414007c0c */ /* 0x000fe4000bf46270 */
[----:B------:R-:W-:Y:S01]  /*fea0*/  IMAD R6, R6, UR6, RZ ;  /* 0x0000000606067c24 */ /* 0x000fe2000f8e02ff */
[----:B------:R-:W-:Y:S01]  /*feb0*/  ISETP.GE.AND P1, PT, R12, UR4, PT ;  /* 0x000000040c007c0c */ /* 0x000fe2000bf26270 */
[----:B------:R-:W-:-:S04]  /*fec0*/  IMAD.WIDE.U32 R2, R5, UR6, R2 ;  /* 0x0000000605027c25 */ /* 0x000fc8000f8e0002 */
[----:B------:R-:W-:Y:S01]  /*fed0*/  IMAD R6, R5, UR7, R6 ;  /* 0x0000000705067c24 */ /* 0x000fe2000f8e0206 */
[----:B------:R-:W-:-:S03]  /*fee0*/  LEA R7, P3, R2, UR8, 0x1 ;  /* 0x0000000802077c11 */ /* 0x000fc6000f8608ff */
[----:B------:R-:W-:Y:S01]  /*fef0*/  IMAD.IADD R6, R3, 0x1, R6 ;  /* 0x0000000103067824 */ /* 0x000fe200078e0206 */
[----:B------:R-:W-:Y:S01]  /*ff00*/  UMOV UR4, 0xffffffff ;  /* 0xffffffff00047882 */ /* 0x000fe20000000000 */
[----:B------:R-:W-:-:S03]  /*ff10*/  LOP3.LUT R21, R11, 0x7f, RZ, 0xc0, !PT ;  /* 0x0000007f0b157812 */ /* 0x000fc600078ec0ff */
[----:B------:R-:W-:Y:S02]  /*ff20*/  LEA.HI.X R6, R2, UR9, R6, 0x1, P3 ;  /* 0x0000000902067c11 */ /* 0x000fe400098f0c06 */
[----:B------:R-:W-:Y:S01]  /*ff30*/  SHF.R.U32.HI R21, RZ, 0x2, R21 ;  /* 0x00000002ff157819 */ /* 0x000fe20000011615 */
[----:B0-----:R-:W-:Y:S06]  /*ff40*/  BRA.DIV UR4, `(.L_x_240) ;  /* 0x0000004204b87947 */ /* 0x001fec000b800000 */
[----:B------:R-:W2:Y:S01]  /*ff50*/  LDL.LU R3, [R1+0x24] ;  /* 0x0000240001037983 */ /* 0x000ea20000300800 */
[----:B------:R-:W-:Y:S01]  /*ff60*/  IMAD R25, R25, 0xc0, R21 ;  /* 0x000000c019197824 */ /* 0x000fe200078e0215 */
[----:B------:R-:W-:Y:S02]  /*ff70*/  ULDC.64 UR4, c[0x0][0x208] ;  /* 0x0000820000047ab9 */ /* 0x000fe40000000a00 */
[----:B------:R-:W-:Y:S01]  /*ff80*/  SHFL.IDX PT, R2, R4, RZ, 0x1c1f ;  /* 0x001c1fff04027589 */ /* 0x000fe200000e0000 */
[----:B--2---:R-:W-:-:S03]  /*ff90*/  IMAD R5, R3, R9, RZ ;  /* 0x0000000903057224 */ /* 0x004fc600078e02ff */
[----:B------:R-:W0:Y:S02]  /*ffa0*/  SHFL.IDX PT, R3, R0, RZ, 0x1c1f ;  /* 0x001c1fff00037589 */ /* 0x000e2400000e0000 */
[----:B------:R-:W-:-:S13]  /*ffb0*/  ISETP.GE.AND P4, PT, R25, R5, PT ;  /* 0x000000051900720c */ /* 0x000fda0003f86270 */
[----:B0-----:R-:W-:-:S05]  /*ffc0*/  @!P4 LEA R3, P3, R20, R3, 0x1 ;  /* 0x000000031403c211 */ /* 0x001fca00078608ff */
[----:B------:R-:W-:-:S05]  /*ffd0*/  @!P4 IMAD.X R2, RZ, RZ, R2, P3 ;  /* 0x000000ffff02c224 */ /* 0x000fca00018e0602 */
[----:B------:R-:W-:-:S04]  /*ffe0*/  @!P4 LOP3.LUT R3, R3, R2, RZ, 0x3c, !PT ;  /* 0x000000020303c212 */ /* 0x000fc800078e3cff */
[----:B------:R-:W-:-:S04]  /*fff0*/  @!P4 LOP3.LUT R2, R3, R2, RZ, 0x3c, !PT ;  /* 0x000000020302c212 */ /* 0x000fc800078e3cff */
[----:B------:R-:W-:-:S05]  /*10000*/  @!P4 LOP3.LUT R3, R3, R2, RZ, 0x3c, !PT ;  /* 0x000000020303c212 */ /* 0x000fca00078e3cff */
[----:B------:R-:W-:Y:S01]  /*10010*/  @!PT LDS RZ, [RZ] ;  /* 0x00000000fffff984 */ /* 0x000fe20000000800 */
[----:B-----5:R-:W-:Y:S04]  /*10020*/  @!P4 LDGSTS.E.BYPASS.LTC128B.128 [R10+0xda00], desc[UR4][R2.64], !P2 ;  /* 0x0da00000020acfae */ /* 0x020fe8000d101d44 */
[----:B------:R-:W-:Y:S04]  /*10030*/  @!P4 LDGSTS.E.BYPASS.LTC128B.128 [R10+0x10a00], desc[UR4][R2.64+0x40], !P1 ;  /* 0x10a00040020acfae */ /* 0x000fe8000c901d44 */
[----:B------:R0:W-:Y:S02]  /*10040*/  @!P4 LDGSTS.E.BYPASS.LTC128B.128 [R10+0x13a00], desc[UR4][R2.64+0x80], !P0 ;  /* 0x13a00080020acfae */ /* 0x0001e4000c101d44 */
[----:B0-----:R-:W-:-:S02]  /*10050*/  VIADD R2, R25, 0x20 ;  /* 0x0000002019027836 */ /* 0x001fc40000000000 */
[----:B------:R-:W0:Y:S03]  /*10060*/  SHFL.IDX PT, R3, R0, 0x1, 0x1c1f ;  /* 0x003c1f0000037f89 */ /* 0x000e2600000e0000 */
[----:B------:R-:W-:Y:S02]  /*10070*/  ISETP.GE.AND P3, PT, R2, R5, PT ;  /* 0x000000050200720c */ /* 0x000fe40003f66270 */
[----:B------:R-:W1:Y:S11]  /*10080*/  SHFL.IDX PT, R2, R4, 0x1, 0x1c1f ;  /* 0x003c1f0004027f89 */ /* 0x000e7600000e0000 */
[----:B0-----:R-:W-:-:S05]  /*10090*/  @!P3 LEA R3, P4, R20, R3, 0x1 ;  /* 0x000000031403b211 */ /* 0x001fca00078808ff */
[----:B-1----:R-:W-:-:S05]  /*100a0*/  @!P3 IMAD.X R2, RZ, RZ, R2, P4 ;  /* 0x000000ffff02b224 */ /* 0x002fca00020e0602 */
[----:B------:R-:W-:-:S04]  /*100b0*/  @!P3 LOP3.LUT R3, R3, R2, RZ, 0x3c, !PT ;  /* 0x000000020303b212 */ /* 0x000fc800078e3cff */
[----:B------:R-:W-:-:S04]  /*100c0*/  @!P3 LOP3.LUT R2, R3, R2, RZ, 0x3c, !PT ;  /* 0x000000020302b212 */ /* 0x000fc800078e3cff */
[----:B------:R-:W-:-:S05]  /*100d0*/  @!P3 LOP3.LUT R3, R3, R2, RZ, 0x3c, !PT ;  /* 0x000000020303b212 */ /* 0x000fca00078e3cff */
[----:B------:R-:W-:Y:S04]  /*100e0*/  @!P3 LDGSTS.E.BYPASS.LTC128B.128 [R10+0xe200], desc[UR4][R2.64], !P2 ;  /* 0x0e200000020abfae */ /* 0x000fe8000d101d44 */
[----:B------:R-:W-:Y:S04]  /*100f0*/  @!P3 LDGSTS.E.BYPASS.LTC128B.128 [R10+0x11200], desc[UR4][R2.64+0x40], !P1 ;  /* 0x11200040020abfae */ /* 0x000fe8000c901d44 */
[----:B------:R0:W-:Y:S02]  /*10100*/  @!P3 LDGSTS.E.BYPASS.LTC128B.128 [R10+0x14200], desc[UR4][R2.64+0x80], !P0 ;  /* 0x14200080020abfae */ /* 0x0001e4000c101d44 */
[----:B0-----:R-:W-:-:S02]  /*10110*/  VIADD R2, R25, 0x40 ;  /* 0x0000004019027836 */ /* 0x001fc40000000000 */
[----:B------:R-:W0:Y:S03]  /*10120*/  SHFL.IDX PT, R3, R0, 0x2, 0x1c1f ;  /* 0x005c1f0000037f89 */ /* 0x000e2600000e0000 */
[----:B------:R-:W-:Y:S02]  /*10130*/  ISETP.GE.AND P3, PT, R2, R5, PT ;  /* 0x000000050200720c */ /* 0x000fe40003f66270 */
[----:B------:R-:W1:Y:S04]  /*10140*/  SHFL.IDX PT, R2, R4, 0x2, 0x1c1f ;  /* 0x005c1f0004027f89 */ /* 0x000e6800000e0000 */
[----:B------:R-:W-:Y:S07]  /*10150*/  SHFL.IDX PT, R4, R4, 0x3, 0x1c1f ;  /* 0x007c1f0004047f89 */ /* 0x000fee00000e0000 */
[----:B0-----:R-:W-:-:S05]  /*10160*/  @!P3 LEA R3, P4, R20, R3, 0x1 ;  /* 0x000000031403b211 */ /* 0x001fca00078808ff */
[----:B-1----:R-:W-:-:S05]  /*10170*/  @!P3 IMAD.X R2, RZ, RZ, R2, P4 ;  /* 0x000000ffff02b224 */ /* 0x002fca00020e0602 */
[----:B------:R-:W-:-:S04]  /*10180*/  @!P3 LOP3.LUT R3, R3, R2, RZ, 0x3c, !PT ;  /* 0x000000020303b212 */ /* 0x000fc800078e3cff */
[----:B------:R-:W-:-:S04]  /*10190*/  @!P3 LOP3.LUT R2, R3, R2, RZ, 0x3c, !PT ;  /* 0x000000020302b212 */ /* 0x000fc800078e3cff */
[----:B------:R-:W-:-:S05]  /*101a0*/  @!P3 LOP3.LUT R3, R3, R2, RZ, 0x3c, !PT ;  /* 0x000000020303b212 */ /* 0x000fca00078e3cff */
[----:B------:R-:W-:Y:S04]  /*101b0*/  @!P3 LDGSTS.E.BYPASS.LTC128B.128 [R10+0xea00], desc[UR4][R2.64], !P2 ;  /* 0x0ea00000020abfae */ /* 0x000fe8000d101d44 */
[----:B------:R-:W-:Y:S04]  /*101c0*/  @!P3 LDGSTS.E.BYPASS.LTC128B.128 [R10+0x11a00], desc[UR4][R2.64+0x40], !P1 ;  /* 0x11a00040020abfae */ /* 0x000fe8000c901d44 */
[----:B------:R0:W-:Y:S04]  /*101d0*/  @!P3 LDGSTS.E.BYPASS.LTC128B.128 [R10+0x14a00], desc[UR4][R2.64+0x80], !P0 ;  /* 0x14a00080020abfae */ /* 0x0001e8000c101d44 */
[----:B0-----:R0:W1:Y:S02]  /*101e0*/  SHFL.IDX PT, R2, R0, 0x3, 0x1c1f ;  /* 0x007c1f0000027f89 */ /* 0x00106400000e0000 */
[----:B0-----:R-:W-:-:S05]  /*101f0*/  VIADD R0, R25, 0x80 ;  /* 0x0000008019007836 */ /* 0x001fca0000000000 */
[----:B------:R-:W-:Y:S01]  /*10200*/  ISETP.GE.AND P3, PT, R0, R5, PT ;  /* 0x000000050000720c */ /* 0x000fe20003f66270 */
[----:B------:R-:W-:-:S05]  /*10210*/  VIADD R0, R25, 0x60 ;  /* 0x0000006019007836 */ /* 0x000fca0000000000 */
[----:B------:R-:W-:Y:S02]  /*10220*/  ISETP.GE.AND P4, PT, R0, R5, PT ;  /* 0x000000050000720c */ /* 0x000fe40003f86270 */
[----:B------:R-:W-:Y:S04]  /*10230*/  SHFL.IDX PT, R0, R6, RZ, 0x1c1f ;  /* 0x001c1fff06007589 */ /* 0x000fe800000e0000 */
[----:B------:R-:W-:Y:S07]  /*10240*/  SHFL.IDX PT, R6, R6, 0x1, 0x1c1f ;  /* 0x003c1f0006067f89 */ /* 0x000fee00000e0000 */
[----:B-1----:R-:W-:-:S05]  /*10250*/  @!P4 LEA R2, P5, R20, R2, 0x1 ;  /* 0x000000021402c211 */ /* 0x002fca00078a08ff */
[----:B------:R-:W-:Y:S02]  /*10260*/  @!P4 IMAD.X R3, RZ, RZ, R4, P5 ;  /* 0x000000ffff03c224 */ /* 0x000fe400028e0604 */
[----:B------:R-:W0:Y:S04]  /*10270*/  SHFL.IDX PT, R4, R7, RZ, 0x1c1f ;  /* 0x001c1fff07047589 */ /* 0x000e2800000e0000 */
[----:B------:R-:W-:Y:S04]  /*10280*/  @!P4 LDGSTS.E.BYPASS.LTC128B.128 [R10+0xf200], desc[UR4][R2.64], !P2 ;  /* 0x0f200000020acfae */ /* 0x000fe8000d101d44 */
[----:B------:R-:W-:Y:S04]  /*10290*/  @!P4 LDGSTS.E.BYPASS.LTC128B.128 [R10+0x12200], desc[UR4][R2.64+0x40], !P1 ;  /* 0x12200040020acfae */ /* 0x000fe8000c901d44 */
[----:B------:R1:W-:Y:S01]  /*102a0*/  @!P4 LDGSTS.E.BYPASS.LTC128B.128 [R10+0x15200], desc[UR4][R2.64+0x80], !P0 ;  /* 0x15200080020acfae */ /* 0x0003e2000c101d44 */
[----:B0-----:R-:W-:-:S05]  /*102b0*/  @!P3 LEA R4, P5, R20, R4, 0x1 ;  /* 0x000000041404b211 */ /* 0x001fca00078a08ff */
[----:B------:R-:W-:Y:S02]  /*102c0*/  @!P3 IMAD.X R0, RZ, RZ, R0, P5 ;  /* 0x000000ffff00b224 */ /* 0x000fe400028e0600 */
[----:B-1----:R-:W-:Y:S02]  /*102d0*/  @!P3 IMAD.MOV.U32 R2, RZ, RZ, R4 ;  /* 0x000000ffff02b224 */ /* 0x002fe400078e0004 */
[----:B------:R-:W-:-:S05]  /*102e0*/  @!P3 IMAD.MOV.U32 R3, RZ, RZ, R0 ;  /* 0x000000ffff03b224 */ /* 0x000fca00078e0000 */
[----:B------:R-:W-:Y:S04]  /*102f0*/  @!P3 LDGSTS.E.BYPASS.LTC128B.128 [R10+0xfa00], desc[UR4][R2.64], !P2 ;  /* 0x0fa00000020abfae */ /* 0x000fe8000d101d44 */
[----:B------:R-:W-:Y:S04]  /*10300*/  @!P3 LDGSTS.E.BYPASS.LTC128B.128 [R10+0x12a00], desc[UR4][R2.64+0x40], !P1 ;  /* 0x12a00040020abfae */ /* 0x000fe8000c901d44 */
[----:B------:R0:W-:Y:S04]  /*10310*/  @!P3 LDGSTS.E.BYPASS.LTC128B.128 [R10+0x15a00], desc[UR4][R2.64+0x80], !P0 ;  /* 0x15a00080020abfae */ /* 0x0001e8000c101d44 */
[----:B0-----:R0:W1:Y:S02]  /*10320*/  SHFL.IDX PT, R2, R7, 0x1, 0x1c1f ;  /* 0x003c1f0007027f89 */ /* 0x00106400000e0000 */
.L_x_355:
[----:B------:R-:W-:Y:S01]  /*10330*/  VIADD R25, R25, 0xa0 ;  /* 0x000000a019197836 */ /* 0x000fe20000000000 */
[----:B------:R-:W-:Y:S01]  /*10340*/  ULDC.64 UR4, c[0x0][0x208] ;  /* 0x0000820000047ab9 */ /* 0x000fe20000000a00 */
[----:B------:R-:W-:-:S03]  /*10350*/  VIADD R8, R17, 0x31c00 ;  /* 0x00031c0011087836 */ /* 0x000fc60000000000 */
[----:B------:R-:W-:-:S13]  /*10360*/  ISETP.GE.AND P3, PT, R25, R5, PT ;  /* 0x000000051900720c */ /* 0x000fda0003f66270 */
[----:B-1----:R-:W-:-:S05]  /*10370*/  @!P3 LEA R2, P4, R20, R2, 0x1 ;  /* 0x000000021402b211 */ /* 0x002fca00078808ff */
[----:B------:R-:W-:-:S05]  /*10380*/  @!P3 IMAD.X R3, RZ, RZ, R6, P4 ;  /* 0x000000ffff03b224 */ /* 0x000fca00020e0606 */
[----:B------:R-:W-:Y:S01]  /*10390*/  @!PT LDS RZ, [RZ] ;  /* 0x00000000fffff984 */ /* 0x000fe20000000800 */
[----:B------:R-:W-:Y:S01]  /*103a0*/  @!PT LDS RZ, [RZ] ;  /* 0x00000000fffff984 */ /* 0x000fe20000000800 */
[----:B------:R-:W-:Y:S01]  /*103b0*/  @!PT LDS RZ, [RZ] ;  /* 0x00000000fffff984 */ /* 0x000fe20000000800 */
[----:B------:R1:W-:Y:S04]  /*103c0*/  @!P3 LDGSTS.E.BYPASS.LTC128B.128 [R10+0x10200], desc[UR4][R2.64], !P2 ;  /* 0x10200000020abfae */ /* 0x0003e8000d101d44 */
[----:B------:R1:W-:Y:S04]  /*103d0*/  @!P3 LDGSTS.E.BYPASS.LTC128B.128 [R10+0x13200], desc[UR4][R2.64+0x40], !P1 ;  /* 0x13200040020abfae */ /* 0x0003e8000c901d44 */
[----:B------:R1:W-:Y:S01]  /*103e0*/  @!P3 LDGSTS.E.BYPASS.LTC128B.128 [R10+0x16200], desc[UR4][R2.64+0x80], !P0 ;  /* 0x16200080020abfae */ /* 0x0003e2000c101d44 */
[----:B------:R-:W-:Y:S01]  /*103f0*/  PLOP3.LUT P0, PT, PT, PT, PT, 0x80, 0x0 ;  /* 0x000000000000781c */ /* 0x000fe20003f0f070 */
[----:B------:R-:W-:-:S12]  /*10400*/  NOP ;  /* 0x0000000000007918 */ /* 0x000fd80000000000 */
.L_x_241:
[----:B------:R-:W-:Y:S02]  /*10410*/  PLOP3.LUT P1, PT, P1, P0, PT, 0xa2, 0x0 ;  /* 0x000000000000781c */ /* 0x000fe40000f21472 */
[----:B------:R-:W-:-:S08]  /*10420*/  @P0 R2UR P1, UR4, R17 ;  /* 0x00000000110402ca */ /* 0x000fd00000020000 */
[----:B------:R-:W-:-:S05]  /*10430*/  @P0 PLOP3.LUT P0, PT, P1, PT, PT, 0x80, 0x0 ;  /* 0x000000000000081c */ /* 0x000fca0000f0f070 */
[----:B------:R-:W-:Y:S01]  /*10440*/  @!P1 SYNCS.ARRIVE.TRANS64.RED.A0T1 RZ, [UR4+0x31c00], RZ ;  /* 0x031c00ffffff99a7 */ /* 0x000fe20008200404 */
[----:B------:R-:W-:Y:S07]  /*10450*/  @!P1 ARRIVES.LDGSTSBAR.64.TRANSCNT [UR4+0x31c00] ;  /* 0x031c0000ff0099b0 */ /* 0x000fee0008000a84 */
[----:B------:R-:W-:Y:S05]  /*10460*/  @P0 BRA.U.ANY `(.L_x_241) ;  /* 0xfffffffd00e80947 */ /* 0x000fea000393ffff */
[----:B-1----:R-:W2:Y:S02]  /*10470*/  LDL.LU R2, [R1+0x34] ;  /* 0x0000340001027983 */ /* 0x002ea40000300800 */
[----:B--2---:R-:W-:-:S05]  /*10480*/  VIADD R2, R2, 0x1 ;  /* 0x0000000102027836 */ /* 0x004fca0000000000 */
[----:B------:R1:W-:Y:S01]  /*10490*/  STL [R1+0x34], R2 ;  /* 0x0000340201007387 */ /* 0x0003e20000100800 */
[----:B------:R-:W-:-:S04]  /*104a0*/  LEA.HI R0, R2, R2, RZ, 0x1 ;  /* 0x0000000202007211 */ /* 0x000fc800078f08ff */
[----:B------:R-:W-:-:S05]  /*104b0*/  LOP3.LUT R0, R0, 0xfffffffe, RZ, 0xc0, !PT ;  /* 0xfffffffe00007812 */ /* 0x000fca00078ec0ff */
[----:B------:R-:W-:-:S05]  /*104c0*/  IMAD.IADD R0, R2, 0x1, -R0 ;  /* 0x0000000102007824 */ /* 0x000fca00078e0a00 */
[----:B------:R-:W-:Y:S01]  /*104d0*/  SHF.L.U32 R0, R0, 0x1f, RZ ;  /* 0x0000001f00007819 */ /* 0x000fe200000006ff */
[----:B------:R-:W-:Y:S01]  /*104e0*/  NOP ;  /* 0x0000000000007918 */ /* 0x000fe20000000000 */
[----:B------:R1:W-:Y:S01]  /*104f0*/  SYNCS.ARRIVE.TRANS64.A1T0 RZ, [R17+URZ+0x31c00], RZ ;  /* 0x031c00ff11ff79a7 */ /* 0x0003e2000810003f */
[----:B------:R-:W-:Y:S01]  /*10500*/  BSSY B0, `(.L_x_242) ;  /* 0x0000003000007945 */ /* 0x000fe20003800000 */
[----:B------:R-:W2:Y:S03]  /*10510*/  SYNCS.PHASECHK.TRANS64.TRYWAIT P0, [R17+URZ+0x31c20], R0 ;  /* 0x031c2000110075a7 */ /* 0x000ea6000800017f */
[----:B-12---:R-:W-:Y:S05]  /*10520*/  @!P0 BRA `(.L_x_243) ;  /* 0x0000004400648947 */ /* 0x006fea0003800000 */
.L_x_356:
[----:B------:R-:W-:Y:S05]  /*10530*/  BSYNC B0 ;  /* 0x0000000000007941 */ /* 0x000fea0003800000 */
.L_x_242:
[----:B------:R-:W1:Y:S04]  /*10540*/  LDL R2, [R1+0x1c] ;  /* 0x00001c0001027983 */ /* 0x000e680000100800 */
[----:B------:R-:W2:Y:S01]  /*10550*/  LDL R3, [R1+0x4] ;  /* 0x0000040001037983 */ /* 0x000ea20000100800 */
[----:B------:R-:W-:Y:S01]  /*10560*/  BSSY B0, `(.L_x_244) ;  /* 0x0000232000007945 */ /* 0x000fe20003800000 */
[----:B-1----:R-:W-:-:S05]  /*10570*/  VIADD R0, R2, 0xfffffffe ;  /* 0xfffffffe02007836 */ /* 0x002fca0000000000 */
[----:B--2---:R-:W-:-:S13]  /*10580*/  ISETP.GE.AND P0, PT, R0, R3, PT ;  /* 0x000000030000720c */ /* 0x004fda0003f06270 */
[----:B------:R-:W-:Y:S05]  /*10590*/  @!P0 BRA `(.L_x_245) ;  /* 0x0000002000b88947 */ /* 0x000fea0003800000 */
[----:B------:R-:W2:Y:S04]  /*105a0*/  LDL.LU R2, [R1+0x38] ;  /* 0x0000380001027983 */ /* 0x000ea80000300800 */
[----:B------:R-:W3:Y:S04]  /*105b0*/  LDL.LU R5, [R1+0x18] ;  /* 0x0000180001057983 */ /* 0x000ee80000300800 */
[----:B------:R-:W4:Y:S01]  /*105c0*/  LDL.LU R4, [R1+0x30] ;  /* 0x0000300001047983 */ /* 0x000f220000300800 */
[----:B0-----:R-:W-:Y:S01]  /*105d0*/  LOP3.LUT R7, RZ, R3, RZ, 0x33, !PT ;  /* 0x00000003ff077212 */ /* 0x001fe200078e33ff */
[----:B------:R-:W-:Y:S01]  /*105e0*/  BSSY B2, `(.L_x_246) ;  /* 0x00000bf000027945 */ /* 0x000fe20003800000 */
[----:B--2---:R-:W-:-:S04]  /*105f0*/  VIADD R2, R2, 0x1 ;  /* 0x0000000102027836 */ /* 0x004fc80000000000 */
[----:B---3--:R-:W-:-:S05]  /*10600*/  IMAD R2, R2, R5, RZ ;  /* 0x0000000502027224 */ /* 0x008fca00078e02ff */
[----:B----4-:R-:W-:-:S05]  /*10610*/  VIMNMX R9, R4, R2, PT ;  /* 0x0000000204097248 */ /* 0x010fca0003fe0100 */
[----:B------:R-:W-:-:S05]  /*10620*/  IMAD.MOV R2, RZ, RZ, -R9 ;  /* 0x000000ffff027224 */ /* 0x000fca00078e0a09 */
[----:B------:R-:W-:-:S05]  /*10630*/  VIADDMNMX R7, R2, 0x1, R7, !PT ;  /* 0x0000000102077846 */ /* 0x000fca0007800107 */
[----:B------:R-:W-:-:S05]  /*10640*/  IMAD.IADD R2, R9, 0x1, R7 ;  /* 0x0000000109027824 */ /* 0x000fca00078e0207 */
[----:B------:R-:W-:-:S04]  /*10650*/  LOP3.LUT R2, R2, 0x1, RZ, 0xc0, !PT ;  /* 0x0000000102027812 */ /* 0x000fc800078ec0ff */
[----:B------:R-:W-:-:S13]  /*10660*/  ISETP.NE.U32.AND P0, PT, R2, 0x1, PT ;  /* 0x000000010200780c */ /* 0x000fda0003f05070 */
[----:B------:R-:W-:Y:S05]  /*10670*/  @P0 BRA `(.L_x_247) ;  /* 0x0000000800d40947 */ /* 0x000fea0003800000 */
[----:B------:R-:W2:Y:S01]  /*10680*/  LDL R3, [R1] ;  /* 0x0000000001037983 */ /* 0x000ea20000100800 */
[----:B------:R-:W-:Y:S01]  /*10690*/  VIADD R6, R18, 0x1 ;  /* 0x0000000112067836 */ /* 0x000fe20000000000 */
[----:B------:R-:W-:Y:S04]  /*106a0*/  BSSY B1, `(.L_x_248) ;  /* 0x00000ae000017945 */ /* 0x000fe80003800000 */
[----:B------:R-:W-:-:S04]  /*106b0*/  ISETP.NE.AND P0, PT, R6, 0x2, PT ;  /* 0x000000020600780c */ /* 0x000fc80003f05270 */
[----:B------:R-:W-:Y:S02]  /*106c0*/  SEL R10, RZ, 0x1, P0 ;  /* 0x00000001ff0a7807 */ /* 0x000fe40000000000 */
[----:B------:R-:W-:Y:S02]  /*106d0*/  SEL R6, R6, RZ, P0 ;  /* 0x000000ff06067207 */ /* 0x000fe40000000000 */
[----:B------:R-:W-:Y:S02]  /*106e0*/  LOP3.LUT R10, R28, R10, RZ, 0x3c, !PT ;  /* 0x0000000a1c0a7212 */ /* 0x000fe400078e3cff */
[----:B--2---:R-:W-:-:S13]  /*106f0*/  ISETP.NE.AND P1, PT, R3, RZ, PT ;  /* 0x000000ff0300720c */ /* 0x004fda0003f25270 */
[----:B------:R-:W-:Y:S05]  /*10700*/  @!P1 BRA `(.L_x_249) ;  /* 0x00000008009c9947 */ /* 0x000fea0003800000 */
[----:B------:R-:W-:Y:S01]  /*10710*/  ULDC.64 UR4, c[0x0][0x418] ;  /* 0x0001060000047ab9 */ /* 0x000fe20000000a00 */
[----:B------:R-:W-:Y:S01]  /*10720*/  IMAD.MOV.U32 R5, RZ, RZ, R19 ;  /* 0x000000ffff057224 */ /* 0x000fe200078e0013 */
[----:B------:R-:W-:-:S04]  /*10730*/  ISETP.NE.U32.AND P0, PT, RZ, UR4, PT ;  /* 0x00000004ff007c0c */ /* 0x000fc8000bf05070 */
[----:B------:R-:W-:-:S13]  /*10740*/  ISETP.NE.AND.EX P0, PT, RZ, UR5, PT, P0 ;  /* 0x00000005ff007c0c */ /* 0x000fda000bf05300 */
[----:B------:R-:W-:Y:S05]  /*10750*/  @!P0 BRA `(.L_x_250) ;  /* 0x0000000000488947 */ /* 0x000fea0003800000 */
[----:B------:R-:W0:Y:S01]  /*10760*/  LDC R5, c[0x0][0x43c] ;  /* 0x00010f00ff057b82 */ /* 0x000e220000000800 */
[----:B------:R-:W-:Y:S01]  /*10770*/  ULDC.64 UR6, c[0x0][0x428] ;  /* 0x00010a0000067ab9 */ /* 0x000fe20000000a00 */
[----:B------:R-:W-:Y:S01]  /*10780*/  ULDC.64 UR8, c[0x0][0x208] ;  /* 0x0000820000087ab9 */ /* 0x000fe20000000a00 */
[----:B0-----:R-:W-:-:S13]  /*10790*/  ISETP.NE.AND P0, PT, R5, 0x1, PT ;  /* 0x000000010500780c */ /* 0x001fda0003f05270 */
[----:B------:R-:W0:Y:S02]  /*107a0*/  @P0 LDC.64 R2, c[0x0][0x440] ;  /* 0x00011000ff020b82 */ /* 0x000e240000000a00 */
[----:B0-----:R-:W-:-:S04]  /*107b0*/  @P0 IMAD.HI.U32 R4, R0, R2, RZ ;  /* 0x0000000200040227 */ /* 0x001fc800078e00ff */
[----:B------:R-:W-:Y:S01]  /*107c0*/  IMAD.MOV.U32 R2, RZ, RZ, R0 ;  /* 0x000000ffff027224 */ /* 0x000fe200078e0000 */
[----:B------:R-:W-:Y:S01]  /*107d0*/  @P0 SHF.R.U32.HI R2, RZ, R3, R4 ;  /* 0x00000003ff020219 */ /* 0x000fe20000011604 */
[----:B------:R-:W-:-:S04]  /*107e0*/  IMAD R4, R29, UR6, RZ ;  /* 0x000000061d047c24 */ /* 0x000fc8000f8e02ff */
[----:B------:R-:W-:Y:S02]  /*107f0*/  IMAD.MOV R3, RZ, RZ, -R2 ;  /* 0x000000ffff037224 */ /* 0x000fe400078e0a02 */
[----:B------:R-:W-:Y:S02]  /*10800*/  IMAD R4, R23, UR7, R4 ;  /* 0x0000000717047c24 */ /* 0x000fe4000f8e0204 */
[----:B------:R-:W-:Y:S01]  /*10810*/  IMAD R0, R5, R3, R0 ;  /* 0x0000000305007224 */ /* 0x000fe200078e0200 */
[----:B------:R-:W-:-:S03]  /*10820*/  SHF.R.S32.HI R3, RZ, 0x1f, R2 ;  /* 0x0000001fff037819 */ /* 0x000fc60000011402 */
[----:B------:R-:W-:-:S04]  /*10830*/  IMAD.WIDE.U32 R2, R23, UR6, R2 ;  /* 0x0000000617027c25 */ /* 0x000fc8000f8e0002 */
[----:B------:R-:W-:Y:S01]  /*10840*/  IMAD.IADD R3, R4, 0x1, R3 ;  /* 0x0000000104037824 */ /* 0x000fe200078e0203 */
[----:B------:R-:W-:-:S04]  /*10850*/  LEA R4, P0, R2, UR4, 0x2 ;  /* 0x0000000402047c11 */ /* 0x000fc8000f8010ff */
[----:B------:R-:W-:-:S06]  /*10860*/  LEA.HI.X R5, R2, UR5, R3, 0x2, P0 ;  /* 0x0000000502057c11 */ /* 0x000fcc00080f1403 */
[----:B------:R0:W5:Y:S03]  /*10870*/  LDG.E R5, desc[UR8][R4.64] ;  /* 0x0000000804057981 */ /* 0x000166000c1e1900 */
.L_x_250:
[----:B------:R-:W-:Y:S01]  /*10880*/  IMAD R3, R6, 0x8, R17 ;  /* 0x0000000806037824 */ /* 0x000fe200078e0211 */
[----:B------:R-:W-:Y:S01]  /*10890*/  SHF.L.U32 R2, R10, 0x1f, RZ ;  /* 0x0000001f0a027819 */ /* 0x000fe200000006ff */
[----:B------:R-:W-:Y:S03]  /*108a0*/  BSSY B3, `(.L_x_251) ;  /* 0x0000003000037945 */ /* 0x000fe60003800000 */
[----:B------:R-:W1:Y:S02]  /*108b0*/  SYNCS.PHASECHK.TRANS64.TRYWAIT P0, [R3+URZ+0x31c40], R2 ;  /* 0x031c4002030075a7 */ /* 0x000e64000800017f */
[----:B-1----:R-:W-:Y:S05]  /*108c0*/  @!P0 BRA `(.L_x_252) ;  /* 0x0000004000908947 */ /* 0x002fea0003800000 */
.L_x_357:
[----:B------:R-:W-:Y:S05]  /*108d0*/  BSYNC B3 ;  /* 0x0000000000037941 */ /* 0x000fea0003800000 */
.L_x_251:
[----:B0-----:R-:W0:Y:S01]  /*108e0*/  S2R R4, SR_TID.X ;  /* 0x0000000000047919 */ /* 0x001e220000002100 */
[----:B------:R-:W-:Y:S01]  /*108f0*/  BSSY B3, `(.L_x_253) ;  /* 0x000000b000037945 */ /* 0x000fe20003800000 */
[----:B0-----:R-:W-:-:S04]  /*10900*/  LOP3.LUT R4, R4, 0x7f, RZ, 0xc0, !PT ;  /* 0x0000007f04047812 */ /* 0x001fc800078ec0ff */
[----:B------:R-:W-:-:S13]  /*10910*/  ISETP.NE.AND P1, PT, R4, RZ, PT ;  /* 0x000000ff0400720c */ /* 0x000fda0003f25270 */
[----:B------:R-:W-:Y:S05]  /*10920*/  @P1 BRA `(.L_x_254) ;  /* 0x00000000001c1947 */ /* 0x000fea0003800000 */
[----:B------:R-:W0:Y:S01]  /*10930*/  S2R R4, SR_TID.X ;  /* 0x0000000000047919 */ /* 0x000e220000002100 */
[----:B-1----:R-:W-:-:S04]  /*10940*/  IMAD.MOV.U32 R2, RZ, RZ, 0x6c00 ;  /* 0x00006c00ff027424 */ /* 0x002fc800078e00ff */
[----:B------:R2:W-:Y:S01]  /*10950*/  SYNCS.ARRIVE.TRANS64 RZ, [R3+URZ+0x31c30], R2 ;  /* 0x031c300203ff79a7 */ /* 0x0005e2000800003f */
[----:B0-----:R-:W-:-:S04]  /*10960*/  LOP3.LUT R4, R4, 0x1f, RZ, 0xc0, !PT ;  /* 0x0000001f04047812 */ /* 0x001fc800078ec0ff */
[----:B------:R-:W-:-:S13]  /*10970*/  ISETP.NE.AND P0, PT, R4, RZ, PT ;  /* 0x000000ff0400720c */ /* 0x000fda0003f05270 */
[----:B--2---:R-:W-:Y:S05]  /*10980*/  @!P0 BRA `(.L_x_254) ;  /* 0x0000000000048947 */ /* 0x004fea0003800000 */
[----:B------:R-:W-:Y:S01]  /*10990*/  BPT.TRAP 0x1 ;  /* 0x000000040000795c */ /* 0x000fe20000300000 */
.L_x_254:
[----:B------:R-:W-:Y:S05]  /*109a0*/  BSYNC B3 ;  /* 0x0000000000037941 */ /* 0x000fea0003800000 */
.L_x_253:
[----:B------:R-:W-:Y:S01]  /*109b0*/  IMAD.MOV.U32 R14, RZ, RZ, RZ ;  /* 0x000000ffff0e7224 */ /* 0x000fe200078e00ff */
[----:B------:R-:W-:Y:S01]  /*109c0*/  UIADD3 UR4, UP0, UR36, 0x370, URZ ;  /* 0x0000037024047890 */ /* 0x000fe2000ff1e03f */
[----:B------:R-:W-:Y:S01]  /*109d0*/  IMAD R4, R6, 0x6c00, R17 ;  /* 0x00006c0006047824 */ /* 0x000fe200078e0211 */
[----:B------:R-:W-:Y:S01]  /*109e0*/  PLOP3.LUT P0, PT, PT, PT, PT, 0x80, 0x0 ;  /* 0x000000000000781c */ /* 0x000fe20003f0f070 */
[----:B-1----:R-:W-:Y:S01]  /*109f0*/  VIADD R3, R3, 0x31c30 ;  /* 0x00031c3003037836 */ /* 0x002fe20000000000 */
[----:B------:R-:W-:Y:S01]  /*10a00*/  R2UR UR10, R14 ;  /* 0x000000000e0a72ca */ /* 0x000fe200000e0000 */
[----:B------:R-:W-:Y:S01]  /*10a10*/  IMAD R2, R0, 0x90, R26 ;  /* 0x0000009000027824 */ /* 0x000fe200078e021a */
[----:B------:R-:W-:Y:S01]  /*10a20*/  UIADD3.X UR5, URZ, UR37, URZ, UP0, !UPT ;  /* 0x000000253f057290 */ /* 0x000fe200087fe43f */
[----:B------:R-:W-:Y:S01]  /*10a30*/  VIADD R11, R4, 0x16a00 ;  /* 0x00016a00040b7836 */ /* 0x000fe20000000000 */
[----:B------:R-:W-:Y:S01]  /*10a40*/  UMOV UR6, 0x0 ;  /* 0x0000000000067882 */ /* 0x000fe20000000000 */
[----:B------:R-:W-:-:S10]  /*10a50*/  UMOV UR7, 0x14f00000 ;  /* 0x14f0000000077882 */ /* 0x000fd40000000000 */
.L_x_255:
[----:B------:R-:W-:-:S13]  /*10a60*/  @P0 ELECT P2, URZ, PT ;  /* 0x00000000003f082f */ /* 0x000fda0003840000 */
[----:B-----5:R-:W-:Y:S02]  /*10a70*/  @P2 R2UR UR13, R5 ;  /* 0x00000000050d22ca */ /* 0x020fe400000e0000 */
[----:B------:R-:W-:Y:S02]  /*10a80*/  @P2 R2UR UR12, R16 ;  /* 0x00000000100c22ca */ /* 0x000fe400000e0000 */
[----:B------:R-:W-:Y:S02]  /*10a90*/  @P2 R2UR UR11, R2 ;  /* 0x00000000020b22ca */ /* 0x000fe400000e0000 */
[----:B------:R-:W-:Y:S02]  /*10aa0*/  @P2 R2UR UR9, R3 ;  /* 0x00000000030922ca */ /* 0x000fe400000e0000 */
[----:B------:R-:W-:Y:S02]  /*10ab0*/  @P2 R2UR UR8, R11 ;  /* 0x000000000b0822ca */ /* 0x000fe400000e0000 */
[----:B------:R-:W-:-:S02]  /*10ac0*/  @P2 PLOP3.LUT P0, PT, P2, PT, PT, 0x8, 0x0 ;  /* 0x000000000000281c */ /* 0x000fc4000170e170 */
[----:B------:R-:W-:-:S09]  /*10ad0*/  PLOP3.LUT P2, PT, PT, PT, PT, 0x8, 0x0 ;  /* 0x000000000000781c */ /* 0x000fd20003f4e170 */
[----:B------:R0:W-:Y:S02]  /*10ae0*/  UTMALDG.4D [UR8], [UR4], desc[UR6] ;  /* 0x00000608040075b4 */ /* 0x0001e40008019000 */
[----:B0-----:R-:W-:Y:S05]  /*10af0*/  @P0 BRA.U.ANY `(.L_x_255) ;  /* 0xfffffffd00d80947 */ /* 0x001fea000393ffff */
[----:B------:R-:W-:Y:S01]  /*10b00*/  IMAD.MOV.U32 R20, RZ, RZ, 0x20 ;  /* 0x00000020ff147424 */ /* 0x000fe200078e00ff */
[----:B------:R-:W-:Y:S01]  /*10b10*/  PLOP3.LUT P0, PT, PT, PT, PT, 0x80, 0x0 ;  /* 0x000000000000781c */ /* 0x000fe20003f0f070 */
[----:B------:R-:W-:Y:S01]  /*10b20*/  VIADD R11, R4, 0x18e00 ;  /* 0x00018e00040b7836 */ /* 0x000fe20000000000 */
[----:B------:R-:W-:Y:S01]  /*10b30*/  UMOV UR6, 0x0 ;  /* 0x0000000000067882 */ /* 0x000fe20000000000 */
[----:B------:R-:W-:Y:S01]  /*10b40*/  UMOV UR7, 0x14f00000 ;  /* 0x14f0000000077882 */ /* 0x000fe20000000000 */
[----:B------:R-:W-:-:S15]  /*10b50*/  R2UR UR10, R20 ;  /* 0x00000000140a72ca */ /* 0x000fde00000e0000 */
.L_x_256:
[----:B------:R-:W-:-:S13]  /*10b60*/  @P0 ELECT P2, URZ, PT ;  /* 0x00000000003f082f */ /* 0x000fda0003840000 */
[----:B------:R-:W-:Y:S02]  /*10b70*/  @P2 R2UR UR13, R5 ;  /* 0x00000000050d22ca */ /* 0x000fe400000e0000 */
        /* <DEDUP_REMOVED lines=14> */
.L_x_257:
        /* <DEDUP_REMOVED lines=10> */
[----:B------:R-:W-:Y:S01]  /*10d00*/  SHF.L.U32 R3, R28, 0x1f, RZ ;  /* 0x0000001f1c037819 */ /* 0x000fe200000006ff */
[----:B------:R-:W-:Y:S01]  /*10d10*/  IMAD R2, R18, 0x8, R8 ;  /* 0x0000000812027824 */ /* 0x000fe200078e0208 */
[----:B------:R-:W-:Y:S03]  /*10d20*/  BSSY B3, `(.L_x_258) ;  /* 0x0000003000037945 */ /* 0x000fe60003800000 */
[----:B------:R-:W0:Y:S02]  /*10d30*/  SYNCS.PHASECHK.TRANS64.TRYWAIT P0, [R2+URZ+0x60], R3 ;  /* 0x00006003020075a7 */ /* 0x000e24000800017f */
[----:B0-----:R-:W-:Y:S05]  /*10d40*/  @!P0 BRA `(.L_x_259) ;  /* 0x0000003c00848947 */ /* 0x001fea0003800000 */
.L_x_358:
[----:B------:R-:W-:Y:S05]  /*10d50*/  BSYNC B3 ;  /* 0x0000000000037941 */ /* 0x000fea0003800000 */
.L_x_258:
[----:B------:R-:W-:Y:S01]  /*10d60*/  BSSY B3, `(.L_x_260) ;  /* 0x000000c000037945 */ /* 0x000fe20003800000 */
[----:B------:R-:W-:Y:S02]  /*10d70*/  IMAD.MOV.U32 R12, RZ, RZ, 0x0 ;  /* 0x00000000ff0c7424 */ /* 0x000fe400078e00ff */
[----:B------:R-:W-:Y:S01]  /*10d80*/  IMAD.MOV.U32 R13, RZ, RZ, 0x14f00000 ;  /* 0x14f00000ff0d7424 */ /* 0x000fe200078e00ff */
[----:B------:R-:W-:Y:S06]  /*10d90*/  @P1 BRA `(.L_x_261) ;  /* 0x0000000000201947 */ /* 0x000fec0003800000 */
[----:B------:R-:W1:Y:S01]  /*10da0*/  S2R R4, SR_TID.X ;  /* 0x0000000000047919 */ /* 0x000e620000002100 */
[----:B0-----:R-:W-:Y:S02]  /*10db0*/  IMAD R2, R18, 0x8, R17 ;  /* 0x0000000812027824 */ /* 0x001fe400078e0211 */
[----:B------:R-:W-:-:S04]  /*10dc0*/  IMAD.MOV.U32 R3, RZ, RZ, 0x6c00 ;  /* 0x00006c00ff037424 */ /* 0x000fc800078e00ff */
[----:B------:R2:W-:Y:S01]  /*10dd0*/  SYNCS.ARRIVE.TRANS64 RZ, [R2+URZ+0x31c50], R3 ;  /* 0x031c500302ff79a7 */ /* 0x0005e2000800003f */
[----:B-1----:R-:W-:-:S04]  /*10de0*/  LOP3.LUT R4, R4, 0x1f, RZ, 0xc0, !PT ;  /* 0x0000001f04047812 */ /* 0x002fc800078ec0ff */
[----:B------:R-:W-:-:S13]  /*10df0*/  ISETP.NE.AND P0, PT, R4, RZ, PT ;  /* 0x000000ff0400720c */ /* 0x000fda0003f05270 */
[----:B--2---:R-:W-:Y:S05]  /*10e00*/  @!P0 BRA `(.L_x_261) ;  /* 0x0000000000048947 */ /* 0x004fea0003800000 */
[----:B------:R-:W-:Y:S01]  /*10e10*/  BPT.TRAP 0x1 ;  /* 0x000000040000795c */ /* 0x000fe20000300000 */
.L_x_261:
[----:B------:R-:W-:Y:S05]  /*10e20*/  BSYNC B3 ;  /* 0x0000000000037941 */ /* 0x000fea0003800000 */
.L_x_260:
[----:B------:R-:W-:Y:S01]  /*10e30*/  R2UR UR10, R14 ;  /* 0x000000000e0a72ca */ /* 0x000fe200000e0000 */
[--C-:B0-----:R-:W-:Y:S01]  /*10e40*/  IMAD R2, R18, 0x8, R17.reuse ;  /* 0x0000000812027824 */ /* 0x101fe200078e0211 */
[----:B------:R-:W-:Y:S01]  /*10e50*/  R2UR UR6, R12 ;  /* 0x000000000c0672ca */ /* 0x000fe200000e0000 */
[----:B------:R-:W-:Y:S01]  /*10e60*/  IMAD R3, R18, 0x6c00, R17 ;  /* 0x00006c0012037824 */ /* 0x000fe200078e0211 */
[----:B------:R-:W-:Y:S01]  /*10e70*/  R2UR UR7, R13 ;  /* 0x000000000d0772ca */ /* 0x000fe200000e0000 */
[----:B------:R-:W-:Y:S01]  /*10e80*/  UIADD3 UR4, UP0, UR36, 0x470, URZ ;  /* 0x0000047024047890 */ /* 0x000fe2000ff1e03f */
[----:B------:R-:W-:Y:S01]  /*10e90*/  PLOP3.LUT P0, PT, PT, PT, PT, 0x80, 0x0 ;  /* 0x000000000000781c */ /* 0x000fe20003f0f070 */
[----:B------:R-:W-:Y:S02]  /*10ea0*/  IMAD R4, R22, 0x90, R26 ;  /* 0x0000009016047824 */ /* 0x000fe400078e021a */
[----:B------:R-:W-:Y:S01]  /*10eb0*/  VIADD R2, R2, 0x31c50 ;  /* 0x00031c5002027836 */ /* 0x000fe20000000000 */
[----:B------:R-:W-:Y:S01]  /*10ec0*/  UIADD3.X UR5, URZ, UR37, URZ, UP0, !UPT ;  /* 0x000000253f057290 */ /* 0x000fe200087fe43f */
[----:B------:R-:W-:-:S11]  /*10ed0*/  VIADD R11, R3, 0x200 ;  /* 0x00000200030b7836 */ /* 0x000fd60000000000 */
.L_x_262:
        /* <DEDUP_REMOVED lines=10> */
[----:B------:R-:W-:Y:S01]  /*10f80*/  R2UR UR10, R20 ;  /* 0x00000000140a72ca */ /* 0x000fe200000e0000 */
[----:B------:R-:W-:Y:S01]  /*10f90*/  VIADD R11, R3, 0x2600 ;  /* 0x00002600030b7836 */ /* 0x000fe20000000000 */
[----:B------:R-:W-:Y:S02]  /*10fa0*/  R2UR UR6, R12 ;  /* 0x000000000c0672ca */ /* 0x000fe400000e0000 */
[----:B------:R-:W-:Y:S02]  /*10fb0*/  R2UR UR7, R13 ;  /* 0x000000000d0772ca */ /* 0x000fe400000e0000 */
[----:B------:R-:W-:-:S13]  /*10fc0*/  PLOP3.LUT P0, PT, PT, PT, PT, 0x80, 0x0 ;  /* 0x000000000000781c */ /* 0x000fda0003f0f070 */
.L_x_263:
        /* <DEDUP_REMOVED lines=15> */
.L_x_264:
        /* <DEDUP_REMOVED lines=10> */
[----:B------:R-:W-:Y:S02]  /*11160*/  IMAD.MOV.U32 R19, RZ, RZ, R5 ;  /* 0x000000ffff137224 */ /* 0x000fe400078e0005 */
[----:B------:R-:W-:-:S07]  /*11170*/  IMAD.MOV.U32 R22, RZ, RZ, R0 ;  /* 0x000000ffff167224 */ /* 0x000fce00078e0000 */
.L_x_249:
[----:B------:R-:W-:Y:S05]  /*11180*/  BSYNC B1 ;  /* 0x0000000000017941 */ /* 0x000fea0003800000 */
.L_x_248:
[----:B------:R-:W2:Y:S01]  /*11190*/  LDL.LU R0, [R1+0x1c] ;  /* 0x00001c0001007983 */ /* 0x000ea20000300800 */
[----:B------:R-:W-:Y:S02]  /*111a0*/  IMAD.MOV.U32 R28, RZ, RZ, R10 ;  /* 0x000000ffff1c7224 */ /* 0x000fe400078e000a */
[----:B------:R-:W-:Y:S02]  /*111b0*/  IMAD.MOV.U32 R18, RZ, RZ, R6 ;  /* 0x000000ffff127224 */ /* 0x000fe400078e0006 */
[----:B--2---:R-:W-:-:S07]  /*111c0*/  VIADD R0, R0, 0xfffffffd ;  /* 0xfffffffd00007836 */ /* 0x004fce0000000000 */
.L_x_247:
[----:B------:R-:W-:Y:S05]  /*111d0*/  BSYNC B2 ;  /* 0x0000000000027941 */ /* 0x000fea0003800000 */
.L_x_246:
[----:B------:R-:W-:Y:S01]  /*111e0*/  VIADD R7, R7, 0xfffffffe ;  /* 0xfffffffe07077836 */ /* 0x000fe20000000000 */
[----:B------:R-:W-:-:S04]  /*111f0*/  LOP3.LUT R2, RZ, R9, RZ, 0x33, !PT ;  /* 0x00000009ff027212 */ /* 0x000fc800078e33ff */
[----:B------:R-:W-:-:S13]  /*11200*/  ISETP.NE.AND P0, PT, R7, R2, PT ;  /* 0x000000020700720c */ /* 0x000fda0003f05270 */
[----:B------:R-:W-:Y:S05]  /*11210*/  @!P0 BRA `(.L_x_245) ;  /* 0x0000001400988947 */ /* 0x000fea0003800000 */
[----:B------:R-:W-:-:S07]  /*11220*/  IMAD.MOV.U32 R4, RZ, RZ, R19 ;  /* 0x000000ffff047224 */ /* 0x000fce00078e0013 */
.L_x_299:
[----:B------:R-:W2:Y:S01]  /*11230*/  LDL R2, [R1] ;  /* 0x0000000001027983 */ /* 0x000ea20000100800 */
[----:B------:R-:W-:Y:S01]  /*11240*/  VIADD R6, R18, 0x1 ;  /* 0x0000000112067836 */ /* 0x000fe20000000000 */
[----:B------:R-:W-:Y:S05]  /*11250*/  YIELD ;  /* 0x0000000000007946 */ /* 0x000fea0003800000 */
[----:B------:R-:W-:Y:S01]  /*11260*/  ISETP.NE.AND P0, PT, R6, 0x2, PT ;  /* 0x000000020600780c */ /* 0x000fe20003f05270 */
[----:B------:R-:W-:Y:S03]  /*11270*/  BSSY B1, `(.L_x_265) ;  /* 0x00000ab000017945 */ /* 0x000fe60003800000 */
[----:B------:R-:W-:-:S02]  /*11280*/  SEL R7, RZ, 0x1, P0 ;  /* 0x00000001ff077807 */ /* 0x000fc40000000000 */
        /* <DEDUP_REMOVED lines=25> */
[----:B------:R-:W-:-:S05]  /*11420*/  LEA.HI.X R5, R2, UR5, R3, 0x2, P0 ;  /* 0x0000000502057c11 */ /* 0x000fca00080f1403 */
[----:B------:R0:W5:Y:S04]  /*11430*/  LDG.E R4, desc[UR8][R4.64] ;  /* 0x0000000804047981 */ /* 0x000168000c1e1900 */
.L_x_267:
[----:B------:R-:W-:Y:S01]  /*11440*/  IMAD R3, R6, 0x8, R17 ;  /* 0x0000000806037824 */ /* 0x000fe200078e0211 */
[----:B------:R-:W-:Y:S01]  /*11450*/  SHF.L.U32 R2, R7, 0x1f, RZ ;  /* 0x0000001f07027819 */ /* 0x000fe200000006ff */
[----:B------:R-:W-:Y:S03]  /*11460*/  BSSY B2, `(.L_x_268) ;  /* 0x0000003000027945 */ /* 0x000fe60003800000 */
[----:B------:R-:W1:Y:S02]  /*11470*/  SYNCS.PHASECHK.TRANS64.TRYWAIT P0, [R3+URZ+0x31c40], R2 ;  /* 0x031c4002030075a7 */ /* 0x000e64000800017f */
[----:B-1----:R-:W-:Y:S05]  /*11480*/  @!P0 BRA `(.L_x_269) ;  /* 0x0000003400c88947 */ /* 0x002fea0003800000 */
.L_x_359:
[----:B------:R-:W-:Y:S05]  /*11490*/  BSYNC B2 ;  /* 0x0000000000027941 */ /* 0x000fea0003800000 */
.L_x_268:
        /* <DEDUP_REMOVED lines=12> */
.L_x_271:
[----:B------:R-:W-:Y:S05]  /*11560*/  BSYNC B2 ;  /* 0x0000000000027941 */ /* 0x000fea0003800000 */
.L_x_270:
        /* <DEDUP_REMOVED lines=11> */
.L_x_272:
        /* <DEDUP_REMOVED lines=16> */
.L_x_273:
        /* <DEDUP_REMOVED lines=16> */
.L_x_274:
        /* <DEDUP_REMOVED lines=15> */
.L_x_360:
[----:B------:R-:W-:Y:S05]  /*11910*/  BSYNC B2 ;  /* 0x0000000000027941 */ /* 0x000fea0003800000 */
.L_x_275:
[----:B------:R-:W-:Y:S01]  /*11920*/  BSSY B2, `(.L_x_277) ;  /* 0x000000b000027945 */ /* 0x000fe20003800000 */
[----:B------:R-:W-:Y:S02]  /*11930*/  IMAD.MOV.U32 R2, RZ, RZ, 0x0 ;  /* 0x00000000ff027424 */ /* 0x000fe400078e00ff */
[----:B------:R-:W-:Y:S01]  /*11940*/  IMAD.MOV.U32 R3, RZ, RZ, 0x14f00000 ;  /* 0x14f00000ff037424 */ /* 0x000fe200078e00ff */
[----:B------:R-:W-:Y:S06]  /*11950*/  @P1 BRA `(.L_x_278) ;  /* 0x00000000001c1947 */ /* 0x000fec0003800000 */
[----:B------:R-:W1:Y:S02]  /*11960*/  S2R R13, SR_TID.X ;  /* 0x00000000000d7919 */ /* 0x000e640000002100 */
[----:B-1----:R-:W-:Y:S01]  /*11970*/  LOP3.LUT R14, R13, 0x1f, RZ, 0xc0, !PT ;  /* 0x0000001f0d0e7812 */ /* 0x002fe200078ec0ff */
[----:B------:R-:W-:-:S03]  /*11980*/  IMAD.MOV.U32 R13, RZ, RZ, 0x6c00 ;  /* 0x00006c00ff0d7424 */ /* 0x000fc600078e00ff */
[----:B------:R-:W-:Y:S01]  /*11990*/  ISETP.NE.AND P0, PT, R14, RZ, PT ;  /* 0x000000ff0e00720c */ /* 0x000fe20003f05270 */
[----:B------:R1:W-:-:S12]  /*119a0*/  SYNCS.ARRIVE.TRANS64 RZ, [R12+URZ+0x50], R13 ;  /* 0x0000500d0cff79a7 */ /* 0x0003d8000800003f */
[----:B-1----:R-:W-:Y:S05]  /*119b0*/  @!P0 BRA `(.L_x_278) ;  /* 0x0000000000048947 */ /* 0x002fea0003800000 */
[----:B------:R-:W-:Y:S01]  /*119c0*/  BPT.TRAP 0x1 ;  /* 0x000000040000795c */ /* 0x000fe20000300000 */
.L_x_278:
[----:B------:R-:W-:Y:S05]  /*119d0*/  BSYNC B2 ;  /* 0x0000000000027941 */ /* 0x000fea0003800000 */
.L_x_277:
[----:B------:R-:W-:Y:S01]  /*119e0*/  R2UR UR6, R2 ;  /* 0x00000000020672ca */ /* 0x000fe200000e0000 */
[----:B------:R-:W-:Y:S01]  /*119f0*/  IMAD R18, R18, 0x6c00, R17 ;  /* 0x00006c0012127824 */ /* 0x000fe200078e0211 */
[----:B------:R-:W-:Y:S01]  /*11a00*/  R2UR UR7, R3 ;  /* 0x00000000030772ca */ /* 0x000fe200000e0000 */
[----:B------:R-:W-:Y:S01]  /*11a10*/  UIADD3 UR4, UP0, UR36, 0x470, URZ ;  /* 0x0000047024047890 */ /* 0x000fe2000ff1e03f */
[----:B------:R-:W-:Y:S01]  /*11a20*/  R2UR UR10, R5 ;  /* 0x00000000050a72ca */ /* 0x000fe200000e0000 */
[----:B------:R-:W-:Y:S01]  /*11a30*/  IMAD R5, R22, 0x90, R26 ;  /* 0x0000009016057824 */ /* 0x000fe200078e021a */
[----:B------:R-:W-:Y:S01]  /*11a40*/  PLOP3.LUT P0, PT, PT, PT, PT, 0x80, 0x0 ;  /* 0x000000000000781c */ /* 0x000fe20003f0f070 */
[----:B0-----:R-:W-:Y:S01]  /*11a50*/  VIADD R12, R12, 0x50 ;  /* 0x000000500c0c7836 */ /* 0x001fe20000000000 */
[----:B------:R-:W-:Y:S01]  /*11a60*/  UIADD3.X UR5, URZ, UR37, URZ, UP0, !UPT ;  /* 0x000000253f057290 */ /* 0x000fe200087fe43f */
[----:B------:R-:W-:-:S11]  /*11a70*/  VIADD R13, R18, 0x200 ;  /* 0x00000200120d7836 */ /* 0x000fd60000000000 */
.L_x_279:
        /* <DEDUP_REMOVED lines=10> */
[----:B------:R-:W-:Y:S02]  /*11b20*/  R2UR UR6, R2 ;  /* 0x00000000020672ca */ /* 0x000fe400000e0000 */
[----:B------:R-:W-:Y:S02]  /*11b30*/  R2UR UR7, R3 ;  /* 0x00000000030772ca */ /* 0x000fe400000e0000 */
[----:B------:R-:W-:Y:S01]  /*11b40*/  R2UR UR10, R10 ;  /* 0x000000000a0a72ca */ /* 0x000fe200000e0000 */
[----:B------:R-:W-:Y:S01]  /*11b50*/  VIADD R10, R18, 0x2600 ;  /* 0x00002600120a7836 */ /* 0x000fe20000000000 */
[----:B------:R-:W-:-:S13]  /*11b60*/  PLOP3.LUT P0, PT, PT, PT, PT, 0x80, 0x0 ;  /* 0x000000000000781c */ /* 0x000fda0003f0f070 */
.L_x_280:
        /* <DEDUP_REMOVED lines=15> */
.L_x_281:
        /* <DEDUP_REMOVED lines=12> */
.L_x_266:
[----:B------:R-:W-:Y:S05]  /*11d20*/  BSYNC B1 ;  /* 0x0000000000017941 */ /* 0x000fea0003800000 */
.L_x_265:
[----:B------:R-:W2:Y:S01]  /*11d30*/  LDL R2, [R1] ;  /* 0x0000000001027983 */ /* 0x000ea20000100800 */
[----:B------:R-:W-:Y:S01]  /*11d40*/  VIADD R18, R6, 0x1 ;  /* 0x0000000106127836 */ /* 0x000fe20000000000 */
[----:B------:R-:W-:Y:S01]  /*11d50*/  BSSY B1, `(.L_x_282) ;  /* 0x00000ae000017945 */ /* 0x000fe20003800000 */
[----:B------:R-:W-:-:S03]  /*11d60*/  VIADD R9, R0, 0xffffffff ;  /* 0xffffffff00097836 */ /* 0x000fc60000000000 */
        /* <DEDUP_REMOVED lines=29> */
.L_x_284:
[----:B------:R-:W-:Y:S01]  /*11f40*/  IMAD R2, R18, 0x8, R17 ;  /* 0x0000000812027824 */ /* 0x000fe200078e0211 */
[----:B------:R-:W-:Y:S01]  /*11f50*/  SHF.L.U32 R3, R28, 0x1f, RZ ;  /* 0x0000001f1c037819 */ /* 0x000fe200000006ff */
[----:B------:R-:W-:Y:S03]  /*11f60*/  BSSY B2, `(.L_x_285) ;  /* 0x0000003000027945 */ /* 0x000fe60003800000 */
[----:B------:R-:W1:Y:S02]  /*11f70*/  SYNCS.PHASECHK.TRANS64.TRYWAIT P0, [R2+URZ+0x31c40], R3 ;  /* 0x031c4003020075a7 */ /* 0x000e64000800017f */
[----:B-1----:R-:W-:Y:S05]  /*11f80*/  @!P0 BRA `(.L_x_286) ;  /* 0x0000002c00308947 */ /* 0x002fea0003800000 */
.L_x_361:
[----:B------:R-:W-:Y:S05]  /*11f90*/  BSYNC B2 ;  /* 0x0000000000027941 */ /* 0x000fea0003800000 */
.L_x_285:
        /* <DEDUP_REMOVED lines=12> */
.L_x_288:
[----:B------:R-:W-:Y:S05]  /*12060*/  BSYNC B2 ;  /* 0x0000000000027941 */ /* 0x000fea0003800000 */
.L_x_287:
[----:B------:R-:W-:Y:S01]  /*12070*/  IMAD.MOV.U32 R13, RZ, RZ, RZ ;  /* 0x000000ffff0d7224 */ /* 0x000fe200078e00ff */
[----:B------:R-:W-:Y:S01]  /*12080*/  UIADD3 UR4, UP0, UR36, 0x370, URZ ;  /* 0x0000037024047890 */ /* 0x000fe2000ff1e03f */
[C---:B-1----:R-:W-:Y:S01]  /*12090*/  IMAD R3, R18.reuse, 0x8, R8 ;  /* 0x0000000812037824 */ /* 0x042fe200078e0208 */
[----:B------:R-:W-:Y:S01]  /*120a0*/  PLOP3.LUT P0, PT, PT, PT, PT, 0x80, 0x0 ;  /* 0x000000000000781c */ /* 0x000fe20003f0f070 */
[----:B------:R-:W-:Y:S01]  /*120b0*/  IMAD R12, R18, 0x6c00, R17 ;  /* 0x00006c00120c7824 */ /* 0x000fe200078e0211 */
[----:B------:R-:W-:Y:S01]  /*120c0*/  R2UR UR10, R13 ;  /* 0x000000000d0a72ca */ /* 0x000fe200000e0000 */
[----:B------:R-:W-:Y:S01]  /*120d0*/  VIADD R3, R3, 0x30 ;  /* 0x0000003003037836 */ /* 0x000fe20000000000 */
[----:B------:R-:W-:Y:S01]  /*120e0*/  UIADD3.X UR5, URZ, UR37, URZ, UP0, !UPT ;  /* 0x000000253f057290 */ /* 0x000fe200087fe43f */
[----:B------:R-:W-:Y:S01]  /*120f0*/  IMAD R2, R10, 0x90, R26 ;  /* 0x000000900a027824 */ /* 0x000fe200078e021a */
[----:B------:R-:W-:Y:S01]  /*12100*/  UMOV UR6, 0x0 ;  /* 0x0000000000067882 */ /* 0x000fe20000000000 */
[----:B------:R-:W-:Y:S01]  /*12110*/  VIADD R5, R12, 0x16a00 ;  /* 0x00016a000c057836 */ /* 0x000fe20000000000 */
[----:B------:R-:W-:-:S09]  /*12120*/  UMOV UR7, 0x14f00000 ;  /* 0x14f0000000077882 */ /* 0x000fd20000000000 */
.L_x_289:
        /* <DEDUP_REMOVED lines=16> */
.L_x_290:
        /* <DEDUP_REMOVED lines=16> */
.L_x_291:
        /* <DEDUP_REMOVED lines=15> */
.L_x_362:
[----:B------:R-:W-:Y:S05]  /*12420*/  BSYNC B2 ;  /* 0x0000000000027941 */ /* 0x000fea0003800000 */
.L_x_292:
[----:B------:R-:W-:Y:S01]  /*12430*/  BSSY B2, `(.L_x_294) ;  /* 0x000000b000027945 */ /* 0x000fe20003800000 */
[----:B0-----:R-:W-:Y:S02]  /*12440*/  IMAD.MOV.U32 R2, RZ, RZ, 0x0 ;  /* 0x00000000ff027424 */ /* 0x001fe400078e00ff */
[----:B------:R-:W-:Y:S01]  /*12450*/  IMAD.MOV.U32 R3, RZ, RZ, 0x14f00000 ;  /* 0x14f00000ff037424 */ /* 0x000fe200078e00ff */
[----:B------:R-:W-:Y:S06]  /*12460*/  @P1 BRA `(.L_x_295) ;  /* 0x00000000001c1947 */ /* 0x000fec0003800000 */
[----:B------:R-:W0:Y:S02]  /*12470*/  S2R R12, SR_TID.X ;  /* 0x00000000000c7919 */ /* 0x000e240000002100 */
[----:B0-----:R-:W-:Y:S01]  /*12480*/  LOP3.LUT R14, R12, 0x1f, RZ, 0xc0, !PT ;  /* 0x0000001f0c0e7812 */ /* 0x001fe200078ec0ff */
[----:B------:R-:W-:-:S03]  /*12490*/  IMAD.MOV.U32 R12, RZ, RZ, 0x6c00 ;  /* 0x00006c00ff0c7424 */ /* 0x000fc600078e00ff */
[----:B------:R-:W-:Y:S01]  /*124a0*/  ISETP.NE.AND P0, PT, R14, RZ, PT ;  /* 0x000000ff0e00720c */ /* 0x000fe20003f05270 */
[----:B------:R0:W-:-:S12]  /*124b0*/  SYNCS.ARRIVE.TRANS64 RZ, [R7+URZ+0x50], R12 ;  /* 0x0000500c07ff79a7 */ /* 0x0001d8000800003f */
[----:B0-----:R-:W-:Y:S05]  /*124c0*/  @!P0 BRA `(.L_x_295) ;  /* 0x0000000000048947 */ /* 0x001fea0003800000 */
[----:B------:R-:W-:Y:S01]  /*124d0*/  BPT.TRAP 0x1 ;  /* 0x000000040000795c */ /* 0x000fe20000300000 */
.L_x_295:
[----:B------:R-:W-:Y:S05]  /*124e0*/  BSYNC B2 ;  /* 0x0000000000027941 */ /* 0x000fea0003800000 */
.L_x_294:
[----:B------:R-:W-:Y:S01]  /*124f0*/  R2UR UR6, R2 ;  /* 0x00000000020672ca */ /* 0x000fe200000e0000 */
[----:B------:R-:W-:Y:S01]  /*12500*/  IMAD R6, R6, 0x6c00, R17 ;  /* 0x00006c0006067824 */ /* 0x000fe200078e0211 */
[----:B------:R-:W-:Y:S01]  /*12510*/  R2UR UR7, R3 ;  /* 0x00000000030772ca */ /* 0x000fe200000e0000 */
[----:B------:R-:W-:Y:S01]  /*12520*/  UIADD3 UR4, UP0, UR36, 0x470, URZ ;  /* 0x0000047024047890 */ /* 0x000fe2000ff1e03f */
[----:B------:R-:W-:Y:S01]  /*12530*/  R2UR UR10, R13 ;  /* 0x000000000d0a72ca */ /* 0x000fe200000e0000 */
[----:B------:R-:W-:Y:S01]  /*12540*/  IMAD R12, R22, 0x90, R26 ;  /* 0x00000090160c7824 */ /* 0x000fe200078e021a */
[----:B------:R-:W-:Y:S01]  /*12550*/  PLOP3.LUT P0, PT, PT, PT, PT, 0x80, 0x0 ;  /* 0x000000000000781c */ /* 0x000fe20003f0f070 */
[----:B------:R-:W-:Y:S01]  /*12560*/  VIADD R7, R7, 0x50 ;  /* 0x0000005007077836 */ /* 0x000fe20000000000 */
[----:B------:R-:W-:Y:S01]  /*12570*/  UIADD3.X UR5, URZ, UR37, URZ, UP0, !UPT ;  /* 0x000000253f057290 */ /* 0x000fe200087fe43f */
[----:B------:R-:W-:-:S11]  /*12580*/  VIADD R13, R6, 0x200 ;  /* 0x00000200060d7836 */ /* 0x000fd60000000000 */
.L_x_296:
        /* <DEDUP_REMOVED lines=15> */
.L_x_297:
        /* <DEDUP_REMOVED lines=15> */
.L_x_298:
        /* <DEDUP_REMOVED lines=12> */
.L_x_283:
[----:B------:R-:W-:Y:S05]  /*12830*/  BSYNC B1 ;  /* 0x0000000000017941 */ /* 0x000fea0003800000 */
.L_x_282:
[----:B------:R-:W2:Y:S01]  /*12840*/  LDL R2, [R1+0x4] ;  /* 0x0000040001027983 */ /* 0x000ea20000100800 */
[----:B------:R-:W-:Y:S01]  /*12850*/  VIADD R0, R0, 0xfffffffe ;  /* 0xfffffffe00007836 */ /* 0x000fe20000000000 */
[----:B--2---:R-:W-:-:S13]  /*12860*/  ISETP.GT.AND P0, PT, R9, R2, PT ;  /* 0x000000020900720c */ /* 0x004fda0003f04270 */
[----:B------:R-:W-:Y:S05]  /*12870*/  @P0 BRA `(.L_x_299) ;  /* 0xffffffe8006c0947 */ /* 0x000fea000383ffff */
.L_x_245:
[----:B------:R-:W-:Y:S05]  /*12880*/  BSYNC B0 ;  /* 0x0000000000007941 */ /* 0x000fea0003800000 */
.L_x_244:
[----:B------:R-:W1:Y:S01]  /*12890*/  S2R R2, SR_TID.X ;  /* 0x0000000000027919 */ /* 0x000e620000002100 */
[----:B------:R-:W-:Y:S01]  /*128a0*/  BSSY B0, `(.L_x_300) ;  /* 0x0000011000007945 */ /* 0x000fe20003800000 */
[----:B-1----:R-:W-:-:S04]  /*128b0*/  LOP3.LUT R6, R2, 0x7f, RZ, 0xc0, !PT ;  /* 0x0000007f02067812 */ /* 0x002fc800078ec0ff */
[----:B------:R-:W-:-:S13]  /*128c0*/  ISETP.NE.AND P0, PT, R6, RZ, PT ;  /* 0x000000ff0600720c */ /* 0x000fda0003f05270 */
[----:B------:R-:W-:Y:S05]  /*128d0*/  @P0 BRA `(.L_x_301) ;  /* 0x0000000000340947 */ /* 0x000fea0003800000 */
[----:B------:R-:W1:Y:S01]  /*128e0*/  S2R R5, SR_LANEID ;  /* 0x0000000000057919 */ /* 0x000e620000000000 */
[----:B------:R-:W-:Y:S01]  /*128f0*/  VOTEU.ANY UR4, UPT, PT ;  /* 0x0000000000047886 */ /* 0x000fe200038e0100 */
[----:B------:R-:W2:Y:S01]  /*12900*/  LDC.64 R2, c[0x0][0xc60] ;  /* 0x00031800ff027b82 */ /* 0x000ea20000000a00 */
[----:B------:R-:W1:Y:S01]  /*12910*/  FLO.U32 R0, UR4 ;  /* 0x0000000400007d00 */ /* 0x000e6200080e0000 */
[----:B------:R-:W-:Y:S01]  /*12920*/  ULDC.64 UR6, c[0x0][0x208] ;  /* 0x0000820000067ab9 */ /* 0x000fe20000000a00 */
[----:B-1----:R-:W-:-:S06]  /*12930*/  ISETP.EQ.U32.AND P0, PT, R0, R5, PT ;  /* 0x000000050000720c */ /* 0x002fcc0003f02070 */
[----:B------:R-:W2:Y:S07]  /*12940*/  POPC R5, UR4 ;  /* 0x0000000400057d09 */ /* 0x000eae0008000000 */
[----:B--2---:R-:W2:Y:S01]  /*12950*/  @P0 ATOMG.E.ADD.STRONG.GPU PT, R3, desc[UR6][R2.64], R5 ;  /* 0x00000005020309a8 */ /* 0x004ea200081ee1c6 */
[----:B------:R-:W1:Y:S02]  /*12960*/  S2R R4, SR_LTMASK ;  /* 0x0000000000047919 */ /* 0x000e640000003900 */
[----:B-1----:R-:W-:-:S04]  /*12970*/  LOP3.LUT R4, R4, UR4, RZ, 0xc0, !PT ;  /* 0x0000000404047c12 */ /* 0x002fc8000f8ec0ff */
[----:B0-----:R-:W0:Y:S01]  /*12980*/  POPC R7, R4 ;  /* 0x0000000400077309 */ /* 0x001e220000000000 */
[----:B--2---:R-:W0:Y:S02]  /*12990*/  SHFL.IDX PT, R0, R3, R0, 0x1f ;  /* 0x00001f0003007589 */ /* 0x004e2400000e0000 */
[----:B0-----:R-:W-:-:S07]  /*129a0*/  IADD3 R24, R0, UR38, R7 ;  /* 0x0000002600187c10 */ /* 0x001fce000fffe007 */
.L_x_301:
[----:B------:R-:W-:Y:S05]  /*129b0*/  BSYNC B0 ;  /* 0x0000000000007941 */ /* 0x000fea0003800000 */
.L_x_300:
[----:B------:R-:W2:Y:S01]  /*129c0*/  LDL.LU R0, [R1] ;  /* 0x0000000001007983 */ /* 0x000ea20000300800 */
[----:B------:R-:W-:Y:S01]  /*129d0*/  BSSY B0, `(.L_x_302) ;  /* 0x0000046000007945 */ /* 0x000fe20003800000 */
[----:B--2---:R-:W-:-:S13]  /*129e0*/  ISETP.NE.AND P0, PT, R0, RZ, PT ;  /* 0x000000ff0000720c */ /* 0x004fda0003f05270 */
[----:B------:R-:W-:Y:S05]  /*129f0*/  @!P0 BRA `(.L_x_303) ;  /* 0x00000004000c8947 */ /* 0x000fea0003800000 */
[----:B------:R-:W-:Y:S01]  /*12a00*/  IMAD R3, R18, 0x8, R17 ;  /* 0x0000000812037824 */ /* 0x000fe200078e0211 */
[----:B------:R-:W-:Y:S01]  /*12a10*/  SHF.L.U32 R0, R28, 0x1f, RZ ;  /* 0x0000001f1c007819 */ /* 0x000fe200000006ff */
[----:B------:R-:W-:Y:S01]  /*12a20*/  BSSY B1, `(.L_x_304) ;  /* 0x0000004000017945 */ /* 0x000fe20003800000 */
[----:B------:R-:W-:Y:S02]  /*12a30*/  ISETP.NE.AND P1, PT, R6, RZ, PT ;  /* 0x000000ff0600720c */ /* 0x000fe40003f25270 */
[----:B------:R-:W1:Y:S02]  /*12a40*/  SYNCS.PHASECHK.TRANS64.TRYWAIT P0, [R3+URZ+0x31c60], R0 ;  /* 0x031c6000030075a7 */ /* 0x000e64000800017f */
[----:B-1----:R-:W-:Y:S09]  /*12a50*/  @!P0 BRA `(.L_x_305) ;  /* 0x0000002000a48947 */ /* 0x002ff20003800000 */
.L_x_363:
[----:B------:R-:W-:Y:S05]  /*12a60*/  BSYNC B1 ;  /* 0x0000000000017941 */ /* 0x000fea0003800000 */
.L_x_304:
[----:B------:R-:W-:Y:S04]  /*12a70*/  BSSY B1, `(.L_x_306) ;  /* 0x0000009000017945 */ /* 0x000fe80003800000 */
[----:B------:R-:W-:Y:S05]  /*12a80*/  @P1 BRA `(.L_x_307) ;  /* 0x00000000001c1947 */ /* 0x000fea0003800000 */
[----:B------:R-:W2:Y:S01]  /*12a90*/  S2R R2, SR_TID.X ;  /* 0x0000000000027919 */ /* 0x000ea20000002100 */
[----:B-1----:R-:W-:-:S04]  /*12aa0*/  IMAD.MOV.U32 R0, RZ, RZ, 0x6c00 ;  /* 0x00006c00ff007424 */ /* 0x002fc800078e00ff */
[----:B------:R3:W-:Y:S01]  /*12ab0*/  SYNCS.ARRIVE.TRANS64 RZ, [R3+URZ+0x31c50], R0 ;  /* 0x031c500003ff79a7 */ /* 0x0007e2000800003f */
[----:B--2---:R-:W-:-:S04]  /*12ac0*/  LOP3.LUT R2, R2, 0x1f, RZ, 0xc0, !PT ;  /* 0x0000001f02027812 */ /* 0x004fc800078ec0ff */
[----:B------:R-:W-:-:S13]  /*12ad0*/  ISETP.NE.AND P0, PT, R2, RZ, PT ;  /* 0x000000ff0200720c */ /* 0x000fda0003f05270 */
[----:B---3--:R-:W-:Y:S05]  /*12ae0*/  @!P0 BRA `(.L_x_307) ;  /* 0x0000000000048947 */ /* 0x008fea0003800000 */
[----:B------:R-:W-:Y:S01]  /*12af0*/  BPT.TRAP 0x1 ;  /* 0x000000040000795c */ /* 0x000fe20000300000 */
.L_x_307:
[----:B------:R-:W-:Y:S05]  /*12b00*/  BSYNC B1 ;  /* 0x0000000000017941 */ /* 0x000fea0003800000 */
.L_x_306:
[----:B-1----:R-:W-:Y:S01]  /*12b10*/  IMAD R0, R18, 0x6c00, R17 ;  /* 0x00006c0012007824 */ /* 0x002fe200078e0211 */
[----:B------:R-:W-:Y:S01]  /*12b20*/  UIADD3 UR4, UP0, UR36, 0x470, URZ ;  /* 0x0000047024047890 */ /* 0x000fe2000ff1e03f */
[----:B------:R-:W-:Y:S01]  /*12b30*/  VIADD R2, R3, 0x31c50 ;  /* 0x00031c5003027836 */ /* 0x000fe20000000000 */
[----:B------:R-:W-:Y:S01]  /*12b40*/  PLOP3.LUT P0, PT, PT, PT, PT, 0x80, 0x0 ;  /* 0x000000000000781c */ /* 0x000fe20003f0f070 */
[----:B------:R-:W-:Y:S01]  /*12b50*/  IMAD R22, R22, 0x90, R26 ;  /* 0x0000009016167824 */ /* 0x000fe200078e021a */
[----:B------:R-:W-:Y:S01]  /*12b60*/  UIADD3.X UR5, URZ, UR37, URZ, UP0, !UPT ;  /* 0x000000253f057290 */ /* 0x000fe200087fe43f */
[----:B------:R-:W-:Y:S01]  /*12b70*/  VIADD R3, R0, 0x200 ;  /* 0x0000020000037836 */ /* 0x000fe20000000000 */
[----:B------:R-:W-:Y:S01]  /*12b80*/  UMOV UR6, 0x0 ;  /* 0x0000000000067882 */ /* 0x000fe20000000000 */
[----:B------:R-:W-:Y:S01]  /*12b90*/  UMOV UR7, 0x14f00000 ;  /* 0x14f0000000077882 */ /* 0x000fe20000000000 */
[----:B------:R-:W-:-:S08]  /*12ba0*/  UMOV UR10, URZ ;  /* 0x0000003f000a7c82 */ /* 0x000fd00008000000 */
.L_x_308:
        /* <DEDUP_REMOVED lines=9> */
[----:B-1----:R-:W-:Y:S05]  /*12c40*/  @P0 BRA.U.ANY `(.L_x_308) ;  /* 0xfffffffd00d80947 */ /* 0x002fea000393ffff */
[----:B------:R-:W-:Y:S01]  /*12c50*/  PLOP3.LUT P0, PT, PT, PT, PT, 0x80, 0x0 ;  /* 0x000000000000781c */ /* 0x000fe20003f0f070 */
[----:B------:R-:W-:Y:S01]  /*12c60*/  VIADD R3, R0, 0x2600 ;  /* 0x0000260000037836 */ /* 0x000fe20000000000 */
[----:B------:R-:W-:Y:S01]  /*12c70*/  UMOV UR6, 0x0 ;  /* 0x0000000000067882 */ /* 0x000fe20000000000 */
[----:B------:R-:W-:Y:S01]  /*12c80*/  UMOV UR7, 0x14f00000 ;  /* 0x14f0000000077882 */ /* 0x000fe20000000000 */
[----:B------:R-:W-:-:S09]  /*12c90*/  UMOV UR10, 0x20 ;  /* 0x00000020000a7882 */ /* 0x000fd20000000000 */
.L_x_309:
        /* <DEDUP_REMOVED lines=15> */
.L_x_310:
        /* <DEDUP_REMOVED lines=10> */
.L_x_303:
[----:B------:R-:W-:Y:S05]  /*12e30*/  BSYNC B0 ;  /* 0x0000000000007941 */ /* 0x000fea0003800000 */
.L_x_302:
[----:B------:R-:W-:-:S05]  /*12e40*/  VIADD R18, R18, 0x1 ;  /* 0x0000000112127836 */ /* 0x000fca0000000000 */
[----:B------:R-:W-:-:S04]  /*12e50*/  ISETP.NE.AND P0, PT, R18, 0x2, PT ;  /* 0x000000021200780c */ /* 0x000fc80003f05270 */
[----:B------:R-:W-:Y:S02]  /*12e60*/  SEL R3, RZ, 0x1, P0 ;  /* 0x00000001ff037807 */ /* 0x000fe40000000000 */
[----:B------:R-:W-:Y:S02]  /*12e70*/  SEL R18, R18, RZ, P0 ;  /* 0x000000ff12127207 */ /* 0x000fe40000000000 */
[----:B------:R-:W-:-:S07]  /*12e80*/  LOP3.LUT R28, R28, R3, RZ, 0x3c, !PT ;  /* 0x000000031c1c7212 */ /* 0x000fce00078e3cff */
.L_x_226:
[----:B------:R-:W-:Y:S05]  /*12e90*/  BSYNC B7 ;  /* 0x0000000000077941 */ /* 0x000fea0003800000 */
.L_x_224:
[----:B------:R-:W3:Y:S02]  /*12ea0*/  LDL R0, [R1+0x3c] ;  /* 0x00003c0001007983 */ /* 0x000ee40000100800 */
[----:B---3--:R-:W-:-:S13]  /*12eb0*/  ISETP.NE.AND P0, PT, R0, RZ, PT ;  /* 0x000000ff0000720c */ /* 0x008fda0003f05270 */
[----:B------:R-:W-:Y:S05]  /*12ec0*/  @!P0 BRA `(.L_x_311) ;  /* 0x0000000000248947 */ /* 0x000fea0003800000 */
[----:B------:R-:W-:Y:S05]  /*12ed0*/  WARPSYNC.ALL ;  /* 0x0000000000007948 */ /* 0x000fea0003800000 */
[----:B------:R-:W3:Y:S08]  /*12ee0*/  S2UR UR5, SR_CgaCtaId ;  /* 0x00000000000579c3 */ /* 0x000ef00000008800 */
[----:B------:R-:W-:Y:S06]  /*12ef0*/  BAR.SYNC.DEFER_BLOCKING 0x5, 0x200 ;  /* 0x0148000000007b1d */ /* 0x000fec0000010000 */
[----:B------:R-:W-:-:S02]  /*12f00*/  UMOV UR4, 0x400 ;  /* 0x0000040000047882 */ /* 0x000fc40000000000 */
[----:B---3--:R-:W-:-:S06]  /*12f10*/  ULEA UR4, UR5, UR4, 0x18 ;  /* 0x0000000405047291 */ /* 0x008fcc000f8ec03f */
[----:B------:R-:W-:-:S05]  /*12f20*/  IMAD.U32 R17, RZ, RZ, UR4 ;  /* 0x00000004ff117e24 */ /* 0x000fca000f8e00ff */
[----:B------:R3:W4:Y:S01]  /*12f30*/  LDS.128 R24, [R17+0x31cd0] ;  /* 0x031cd00011187984 */ /* 0x0007220000000c00 */
[----:B------:R-:W-:Y:S06]  /*12f40*/  BAR.ARV 0x4, 0x200 ;  /* 0x0108000000007b1d */ /* 0x000fec0000002000 */
[----:B------:R-:W-:Y:S05]  /*12f50*/  BRA `(.L_x_312) ;  /* 0x0000000800d87947 */ /* 0x000fea0003800000 */
.L_x_311:
[----:B------:R-:W1:Y:S01]  /*12f60*/  S2R R0, SR_TID.X ;  /* 0x0000000000007919 */ /* 0x000e620000002100 */
[----:B------:R-:W-:Y:S01]  /*12f70*/  UMOV UR4, 0xffffffff ;  /* 0xffffffff00047882 */ /* 0x000fe20000000000 */
[----:B-1----:R-:W-:-:S04]  /*12f80*/  LOP3.LUT R9, R0, 0x1f, RZ, 0xc0, !PT ;  /* 0x0000001f00097812 */ /* 0x002fc800078ec0ff */
[----:B------:R-:W-:Y:S01]  /*12f90*/  ISETP.NE.AND P0, PT, R9, 0x1f, PT ;  /* 0x0000001f0900780c */ /* 0x000fe20003f05270 */
[----:B------:R-:W-:-:S12]  /*12fa0*/  BRA.DIV UR4, `(.L_x_313) ;  /* 0x0000001e04647947 */ /* 0x000fd8000b800000 */
[----:B0-2---:R-:W-:Y:S01]  /*12fb0*/  IMAD.IADD R7, R27, 0x1, R9 ;  /* 0x000000011b077824 */ /* 0x005fe200078e0209 */
[----:B------:R-:W-:Y:S01]  /*12fc0*/  ULDC UR4, c[0x0][0xc3c] ;  /* 0x00030f0000047ab9 */ /* 0x000fe20000000800 */
[----:B------:R-:W-:-:S03]  /*12fd0*/  ULDC.64 UR6, c[0x0][0x208] ;  /* 0x0000820000067ab9 */ /* 0x000fc60000000a00 */
[----:B------:R-:W-:-:S13]  /*12fe0*/  ISETP.GE.OR P1, PT, R7, UR4, !P0 ;  /* 0x0000000407007c0c */ /* 0x000fda000c726670 */
[----:B------:R-:W0:Y:S08]  /*12ff0*/  @!P1 LDC.64 R2, c[0x0][0xc80] ;  /* 0x00032000ff029b82 */ /* 0x000e300000000a00 */
[----:B------:R-:W1:Y:S01]  /*13000*/  @!P1 LDC.64 R4, c[0x0][0xc78] ;  /* 0x00031e00ff049b82 */ /* 0x000e620000000a00 */
[----:B0-----:R-:W-:-:S05]  /*13010*/  @!P1 IMAD.WIDE R2, R7, 0x4, R2 ;  /* 0x0000000407029825 */ /* 0x001fca00078e0202 */
[----:B------:R1:W2:Y:S02]  /*13020*/  @!P1 LDG.E R8, desc[UR6][R2.64] ;  /* 0x0000000602089981 */ /* 0x0002a4000c1e1900 */
[----:B-1----:R-:W-:-:S05]  /*13030*/  @!P1 IMAD.WIDE R2, R7, 0x4, R4 ;  /* 0x0000000407029825 */ /* 0x002fca00078e0204 */
[----:B------:R-:W3:Y:S01]  /*13040*/  @!P1 LDG.E R5, desc[UR6][R2.64] ;  /* 0x0000000602059981 */ /* 0x000ee2000c1e1900 */
[----:B------:R-:W-:Y:S01]  /*13050*/  IMAD.MOV.U32 R7, RZ, RZ, RZ ;  /* 0x000000ffff077224 */ /* 0x000fe200078e00ff */
[C---:B------:R-:W-:Y:S01]  /*13060*/  ISETP.GE.U32.AND P2, PT, R9.reuse, 0x2, PT ;  /* 0x000000020900780c */ /* 0x040fe20003f46070 */
[----:B------:R-:W-:Y:S01]  /*13070*/  IMAD.MOV.U32 R4, RZ, RZ, RZ ;  /* 0x000000ffff047224 */ /* 0x000fe200078e00ff */
[C---:B------:R-:W-:Y:S01]  /*13080*/  ISETP.GE.U32.AND P3, PT, R9.reuse, 0x4, PT ;  /* 0x000000040900780c */ /* 0x040fe20003f66070 */
[----:B------:R-:W-:Y:S01]  /*13090*/  SHFL.IDX PT, R0, R24, RZ, 0x1f ;  /* 0x00001fff18007589 */ /* 0x000fe200000e0000 */
[C---:B------:R-:W-:Y:S02]  /*130a0*/  ISETP.GE.U32.AND P4, PT, R9.reuse, 0x8, PT ;  /* 0x000000080900780c */ /* 0x040fe40003f86070 */
[----:B------:R-:W-:Y:S01]  /*130b0*/  ISETP.GE.U32.AND P5, PT, R9, 0x10, PT ;  /* 0x000000100900780c */ /* 0x000fe20003fa6070 */
[----:B------:R0:W-:Y:S02]  /*130c0*/  SHFL.IDX PT, R6, R24, 0x1, 0x1f ;  /* 0x00201f0018067f89 */ /* 0x0001e400000e0000 */
[----:B0-----:R-:W-:-:S02]  /*130d0*/  IMAD.MOV.U32 R24, RZ, RZ, RZ ;  /* 0x000000ffff187224 */ /* 0x001fc400078e00ff */
[----:B--2---:R-:W-:Y:S02]  /*130e0*/  @!P1 IMAD.MOV.U32 R7, RZ, RZ, R8 ;  /* 0x000000ffff079224 */ /* 0x004fe400078e0008 */
[----:B---3--:R-:W-:Y:S01]  /*130f0*/  @!P1 IMAD.MOV.U32 R4, RZ, RZ, R5 ;  /* 0x000000ffff049224 */ /* 0x008fe200078e0005 */
[----:B------:R-:W-:-:S03]  /*13100*/  ISETP.NE.AND P1, PT, R9, RZ, PT ;  /* 0x000000ff0900720c */ /* 0x000fc60003f25270 */
[----:B------:R-:W-:-:S05]  /*13110*/  IMAD R13, R4, R7, RZ ;  /* 0x00000007040d7224 */ /* 0x000fca00078e02ff */
        /* <DEDUP_REMOVED lines=15> */
[----:B------:R0:W1:Y:S02]  /*13210*/  SHFL.IDX PT, R14, R3, 0x1f, 0x1f ;  /* 0x03e01f00030e7f89 */ /* 0x00006400000e0000 */
.L_x_373:
[----:B------:R-:W-:Y:S02]  /*13220*/  ULDC UR4, c[0x0][0xc38] ;  /* 0x00030e0000047ab9 */ /* 0x000fe40000000800 */
[----:B------:R-:W-:-:S04]  /*13230*/  IMAD.U32 R2, RZ, RZ, UR4 ;  /* 0x00000004ff027e24 */ /* 0x000fc8000f8e00ff */
[----:B-1----:R-:W-:-:S04]  /*13240*/  IMAD R5, R14, R2, RZ ;  /* 0x000000020e057224 */ /* 0x002fc800078e02ff */
[----:B------:R-:W-:-:S05]  /*13250*/  IMAD.IADD R6, R6, 0x1, R5 ;  /* 0x0000000106067824 */ /* 0x000fca00078e0205 */
[----:B------:R-:W-:-:S13]  /*13260*/  ISETP.GT.AND P6, PT, R6, R0, PT ;  /* 0x000000000600720c */ /* 0x000fda0003fc4270 */
[----:B------:R-:W-:Y:S05]  /*13270*/  @P6 BRA `(.L_x_314) ;  /* 0x0000000000a86947 */ /* 0x000fea0003800000 */
.L_x_317:
[----:B------:R-:W1:Y:S01]  /*13280*/  LDC R2, c[0x0][0xc3c] ;  /* 0x00030f00ff027b82 */ /* 0x000e620000000800 */
[----:B------:R-:W-:-:S05]  /*13290*/  VIADD R27, R27, 0x1f ;  /* 0x0000001f1b1b7836 */ /* 0x000fca0000000000 */
[----:B-1----:R-:W-:-:S13]  /*132a0*/  ISETP.GE.AND P6, PT, R27, R2, PT ;  /* 0x000000021b00720c */ /* 0x002fda0003fc6270 */
[----:B------:R-:W-:Y:S05]  /*132b0*/  @P6 BRA `(.L_x_315) ;  /* 0x0000000400bc6947 */ /* 0x000fea0003800000 */
[----:B0-----:R-:W0:Y:S01]  /*132c0*/  S2R R3, SR_TID.X ;  /* 0x0000000000037919 */ /* 0x001e220000002100 */
[----:B------:R-:W-:Y:S01]  /*132d0*/  IMAD.MOV.U32 R7, RZ, RZ, RZ ;  /* 0x000000ffff077224 */ /* 0x000fe200078e00ff */
[----:B------:R-:W-:Y:S01]  /*132e0*/  ULDC.64 UR4, c[0x0][0x208] ;  /* 0x0000820000047ab9 */ /* 0x000fe20000000a00 */
[----:B0-----:R-:W-:-:S05]  /*132f0*/  LOP3.LUT R3, R3, 0x1f, RZ, 0xc0, !PT ;  /* 0x0000001f03037812 */ /* 0x001fca00078ec0ff */
[----:B------:R-:W-:-:S05]  /*13300*/  IMAD.IADD R9, R27, 0x1, R3 ;  /* 0x000000011b097824 */ /* 0x000fca00078e0203 */
[----:B------:R-:W-:-:S13]  /*13310*/  ISETP.GE.OR P6, PT, R9, R2, !P0 ;  /* 0x000000020900720c */ /* 0x000fda00047c6670 */
[----:B------:R-:W0:Y:S08]  /*13320*/  @!P6 LDC.64 R2, c[0x0][0xc80] ;  /* 0x00032000ff02eb82 */ /* 0x000e300000000a00 */
[----:B------:R-:W1:Y:S01]  /*13330*/  @!P6 LDC.64 R4, c[0x0][0xc78] ;  /* 0x00031e00ff04eb82 */ /* 0x000e620000000a00 */
[----:B0-----:R-:W-:-:S05]  /*13340*/  @!P6 IMAD.WIDE R2, R9, 0x4, R2 ;  /* 0x000000040902e825 */ /* 0x001fca00078e0202 */
[----:B------:R1:W2:Y:S02]  /*13350*/  @!P6 LDG.E R7, desc[UR4][R2.64] ;  /* 0x000000040207e981 */ /* 0x0002a4000c1e1900 */
[----:B-1----:R-:W-:-:S04]  /*13360*/  @!P6 IMAD.WIDE R2, R9, 0x4, R4 ;  /* 0x000000040902e825 */ /* 0x002fc800078e0204 */
[----:B------:R-:W-:-:S06]  /*13370*/  IMAD.MOV.U32 R4, RZ, RZ, RZ ;  /* 0x000000ffff047224 */ /* 0x000fcc00078e00ff */
[----:B------:R-:W2:Y:S01]  /*13380*/  @!P6 LDG.E R4, desc[UR4][R2.64] ;  /* 0x000000040204e981 */ /* 0x000ea2000c1e1900 */
[----:B------:R-:W-:Y:S01]  /*13390*/  UMOV UR4, 0xffffffff ;  /* 0xffffffff00047882 */ /* 0x000fe20000000000 */
[----:B--2---:R-:W-:Y:S02]  /*133a0*/  IMAD R13, R4, R7, RZ ;  /* 0x00000007040d7224 */ /* 0x004fe400078e02ff */
[----:B------:R-:W-:Y:S05]  /*133b0*/  BRA.DIV UR4, `(.L_x_316) ;  /* 0x0000001e04a07947 */ /* 0x000fea000b800000 */
        /* <DEDUP_REMOVED lines=16> */
.L_x_381:
[----:B------:R-:W-:Y:S02]  /*134c0*/  ULDC UR4, c[0x0][0xc38] ;  /* 0x00030e0000047ab9 */ /* 0x000fe40000000800 */
[----:B------:R-:W-:-:S04]  /*134d0*/  IMAD.U32 R2, RZ, RZ, UR4 ;  /* 0x00000004ff027e24 */ /* 0x000fc8000f8e00ff */
[----:B-1----:R-:W-:-:S04]  /*134e0*/  IMAD R5, R14, R2, RZ ;  /* 0x000000020e057224 */ /* 0x002fc800078e02ff */
[----:B------:R-:W-:-:S05]  /*134f0*/  IMAD.IADD R6, R5, 0x1, R6 ;  /* 0x0000000105067824 */ /* 0x000fca00078e0206 */
[----:B------:R-:W-:-:S13]  /*13500*/  ISETP.GT.AND P6, PT, R6, R0, PT ;  /* 0x000000000600720c */ /* 0x000fda0003fc4270 */
[----:B------:R-:W-:Y:S05]  /*13510*/  @!P6 BRA `(.L_x_317) ;  /* 0xfffffffc0058e947 */ /* 0x000fea000383ffff */
.L_x_314:
[----:B------:R-:W-:Y:S01]  /*13520*/  IMAD.IADD R6, R6, 0x1, -R5 ;  /* 0x0000000106067824 */ /* 0x000fe200078e0a05 */
[----:B------:R-:W-:-:S03]  /*13530*/  UMOV UR4, 0xffffffff ;  /* 0xffffffff00047882 */ /* 0x000fc60000000000 */
[----:B------:R-:W-:-:S05]  /*13540*/  IMAD R5, R3, R2, R6 ;  /* 0x0000000203057224 */ /* 0x000fca00078e0206 */
[----:B------:R-:W-:Y:S01]  /*13550*/  ISETP.GT.AND P6, PT, R5, R0, PT ;  /* 0x000000000500720c */ /* 0x000fe20003fc4270 */
[----:B------:R-:W-:-:S12]  /*13560*/  BRA.DIV UR4, `(.L_x_318) ;  /* 0x0000001e04ec7947 */ /* 0x000fd8000b800000 */
[----:B------:R-:W-:-:S04]  /*13570*/  VOTE.ANY R8, PT, !P6 ;  /* 0x0000000000087806 */ /* 0x000fc800070e0100 */
[----:B------:R-:W1:Y:S02]  /*13580*/  POPC R5, R8 ;  /* 0x0000000800057309 */ /* 0x000e640000000000 */
[----:B-1----:R1:W2:Y:S04]  /*13590*/  SHFL.IDX PT, R7, R7, R5, 0x1f ;  /* 0x00001f0507077589 */ /* 0x0022a800000e0000 */
[----:B------:R1:W3:Y:S02]  /*135a0*/  SHFL.IDX PT, R4, R4, R5, 0x1f ;  /* 0x00001f0504047589 */ /* 0x0002e400000e0000 */
.L_x_386:
[----:B------:R-:W-:-:S13]  /*135b0*/  ISETP.NE.AND P0, PT, R8, RZ, PT ;  /* 0x000000ff0800720c */ /* 0x000fda0003f05270 */
[----:B------:R-:W-:Y:S05]  /*135c0*/  @!P0 BRA `(.L_x_319) ;  /* 0x0000000000108947 */ /* 0x000fea0003800000 */
[----:B------:R-:W-:Y:S01]  /*135d0*/  UMOV UR4, 0xffffffff ;  /* 0xffffffff00047882 */ /* 0x000fe20000000000 */
[----:B------:R-:W-:Y:S02]  /*135e0*/  VIADD R12, R5, 0xffffffff ;  /* 0xffffffff050c7836 */ /* 0x000fe40000000000 */
[----:B------:R-:W-:Y:S05]  /*135f0*/  BRA.DIV UR4, `(.L_x_320) ;  /* 0x0000002204247947 */ /* 0x000fea000b800000 */
[----:B------:R4:W0:Y:S02]  /*13600*/  SHFL.IDX PT, R24, R3, R12, 0x1f ;  /* 0x00001f0c03187589 */ /* 0x00082400000e0000 */
.L_x_319:
[----:B--2---:R-:W-:Y:S01]  /*13610*/  IABS R8, R7 ;  /* 0x0000000700087213 */ /* 0x004fe20000000000 */
[----:B0-----:R-:W-:Y:S01]  /*13620*/  IMAD R24, R24, R2, R6 ;  /* 0x0000000218187224 */ /* 0x001fe200078e0206 */
[----:B---3--:R-:W-:Y:S01]  /*13630*/  IABS R6, R4 ;  /* 0x0000000400067213 */ /* 0x008fe20000000000 */
[----:B------:R-:W-:Y:S01]  /*13640*/  IMAD.MOV.U32 R2, RZ, RZ, RZ ;  /* 0x000000ffff027224 */ /* 0x000fe200078e00ff */
[----:B------:R-:W0:Y:S01]  /*13650*/  I2F.RP R9, R8 ;  /* 0x0000000800097306 */ /* 0x000e220000209400 */
[----:B------:R-:W-:Y:S02]  /*13660*/  IMAD.IADD R0, R0, 0x1, -R24 ;  /* 0x0000000100007824 */ /* 0x000fe400078e0a18 */
[----:B------:R-:W-:-:S05]  /*13670*/  IMAD.IADD R27, R5, 0x1, R27 ;  /* 0x00000001051b7824 */ /* 0x000fca00078e021b */
[----:B------:R-:W2:Y:S08]  /*13680*/  I2F.RP R10, R6 ;  /* 0x00000006000a7306 */ /* 0x000eb00000209400 */
[----:B0-----:R-:W4:Y:S08]  /*13690*/  MUFU.RCP R9, R9 ;  /* 0x0000000900097308 */ /* 0x001f300000001000 */
[----:B--2---:R-:W-:Y:S01]  /*136a0*/  MUFU.RCP R10, R10 ;  /* 0x0000000a000a7308 */ /* 0x004fe20000001000 */
[----:B----4-:R-:W-:-:S07]  /*136b0*/  VIADD R3, R9, 0xffffffe ;  /* 0x0ffffffe09037836 */ /* 0x010fce0000000000 */
[----:B------:R-:W0:Y:S02]  /*136c0*/  F2I.FTZ.U32.TRUNC.NTZ R3, R3 ;  /* 0x0000000300037305 */ /* 0x000e24000021f000 */
[----:B0-----:R-:W-:-:S04]  /*136d0*/  IMAD.MOV R11, RZ, RZ, -R3 ;  /* 0x000000ffff0b7224 */ /* 0x001fc800078e0a03 */
[----:B------:R-:W-:-:S04]  /*136e0*/  IMAD R11, R11, R8, RZ ;  /* 0x000000080b0b7224 */ /* 0x000fc800078e02ff */
[----:B------:R-:W-:Y:S01]  /*136f0*/  IMAD.HI.U32 R2, R3, R11, R2 ;  /* 0x0000000b03027227 */ /* 0x000fe200078e0002 */
[----:B------:R-:W-:Y:S02]  /*13700*/  IABS R3, R7 ;  /* 0x0000000700037213 */ /* 0x000fe40000000000 */
[----:B------:R-:W-:-:S03]  /*13710*/  IABS R11, R0 ;  /* 0x00000000000b7213 */ /* 0x000fc60000000000 */
[----:B------:R-:W-:Y:S02]  /*13720*/  IMAD.MOV R12, RZ, RZ, -R3 ;  /* 0x000000ffff0c7224 */ /* 0x000fe400078e0a03 */
[----:B------:R-:W-:-:S04]  /*13730*/  IMAD.HI.U32 R9, R2, R11, RZ ;  /* 0x0000000b02097227 */ /* 0x000fc800078e00ff */
[----:B------:R-:W-:Y:S02]  /*13740*/  IMAD R11, R9, R12, R11 ;  /* 0x0000000c090b7224 */ /* 0x000fe400078e020b */
[----:B------:R-:W-:Y:S02]  /*13750*/  VIADD R12, R10, 0xffffffe ;  /* 0x0ffffffe0a0c7836 */ /* 0x000fe40000000000 */
[----:B------:R-:W-:Y:S01]  /*13760*/  IMAD.MOV.U32 R2, RZ, RZ, RZ ;  /* 0x000000ffff027224 */ /* 0x000fe200078e00ff */
[----:B------:R-:W-:Y:S01]  /*13770*/  ISETP.GT.U32.AND P1, PT, R8, R11, PT ;  /* 0x0000000b0800720c */ /* 0x000fe20003f24070 */
[----:B------:R-:W0:-:S12]  /*13780*/  F2I.FTZ.U32.TRUNC.NTZ R3, R12 ;  /* 0x0000000c00037305 */ /* 0x000e18000021f000 */
[----:B------:R-:W-:Y:S02]  /*13790*/  @!P1 IMAD.IADD R11, R11, 0x1, -R8 ;  /* 0x000000010b0b9824 */ /* 0x000fe400078e0a08 */
[----:B------:R-:W-:Y:S01]  /*137a0*/  @!P1 VIADD R9, R9, 0x1 ;  /* 0x0000000109099836 */ /* 0x000fe20000000000 */
[----:B------:R-:W-:Y:S02]  /*137b0*/  ISETP.NE.AND P1, PT, R7, RZ, PT ;  /* 0x000000ff0700720c */ /* 0x000fe40003f25270 */
[----:B------:R-:W-:Y:S01]  /*137c0*/  ISETP.GE.U32.AND P0, PT, R11, R8, PT ;  /* 0x000000080b00720c */ /* 0x000fe20003f06070 */
[----:B0-----:R-:W-:Y:S01]  /*137d0*/  IMAD.MOV R11, RZ, RZ, -R3 ;  /* 0x000000ffff0b7224 */ /* 0x001fe200078e0a03 */
[----:B------:R-:W-:-:S03]  /*137e0*/  IABS R8, R4 ;  /* 0x0000000400087213 */ /* 0x000fc60000000000 */
[----:B------:R-:W-:Y:S02]  /*137f0*/  IMAD R11, R11, R6, RZ ;  /* 0x000000060b0b7224 */ /* 0x000fe400078e02ff */
[----:B------:R-:W-:Y:S02]  /*13800*/  IMAD.MOV R8, RZ, RZ, -R8 ;  /* 0x000000ffff087224 */ /* 0x000fe400078e0a08 */
[----:B------:R-:W-:Y:S01]  /*13810*/  IMAD.HI.U32 R2, R3, R11, R2 ;  /* 0x0000000b03027227 */ /* 0x000fe200078e0002 */
[----:B------:R-:W-:-:S03]  /*13820*/  LOP3.LUT R3, R0, R7, RZ, 0x3c, !PT ;  /* 0x0000000700037212 */ /* 0x000fc600078e3cff */
[----:B------:R-:W-:Y:S01]  /*13830*/  @P0 VIADD R9, R9, 0x1 ;  /* 0x0000000109090836 */ /* 0x000fe20000000000 */
[----:B------:R-:W-:-:S13]  /*13840*/  ISETP.GE.AND P2, PT, R3, RZ, PT ;  /* 0x000000ff0300720c */ /* 0x000fda0003f46270 */
[----:B------:R-:W-:Y:S01]  /*13850*/  @!P2 IMAD.MOV R9, RZ, RZ, -R9 ;  /* 0x000000ffff09a224 */ /* 0x000fe200078e0a09 */
[----:B------:R-:W-:-:S04]  /*13860*/  @!P1 LOP3.LUT R9, RZ, R7, RZ, 0x33, !PT ;  /* 0x00000007ff099212 */ /* 0x000fc800078e33ff */
[-C--:B------:R-:W-:Y:S01]  /*13870*/  IABS R3, R9.reuse ;  /* 0x0000000900037213 */ /* 0x080fe20000000000 */
[----:B------:R-:W-:-:S04]  /*13880*/  IMAD R7, R7, R9, RZ ;  /* 0x0000000907077224 */ /* 0x000fc800078e02ff */
[----:B------:R-:W-:-:S04]  /*13890*/  IMAD.HI.U32 R2, R2, R3, RZ ;  /* 0x0000000302027227 */ /* 0x000fc800078e00ff */
[----:B------:R-:W-:Y:S02]  /*138a0*/  IMAD R3, R2, R8, R3 ;  /* 0x0000000802037224 */ /* 0x000fe400078e0203 */
[----:B------:R-:W-:-:S03]  /*138b0*/  IMAD.IADD R25, R0, 0x1, -R7 ;  /* 0x0000000100197824 */ /* 0x000fc600078e0a07 */
[----:B------:R-:W-:-:S13]  /*138c0*/  ISETP.GT.U32.AND P1, PT, R6, R3, PT ;  /* 0x000000030600720c */ /* 0x000fda0003f24070 */
[----:B------:R-:W-:Y:S02]  /*138d0*/  @!P1 IMAD.IADD R3, R3, 0x1, -R6 ;  /* 0x0000000103039824 */ /* 0x000fe400078e0a06 */
[----:B------:R-:W-:Y:S01]  /*138e0*/  @!P1 VIADD R2, R2, 0x1 ;  /* 0x0000000102029836 */ /* 0x000fe20000000000 */
[----:B------:R-:W-:Y:S02]  /*138f0*/  ISETP.NE.AND P1, PT, R4, RZ, PT ;  /* 0x000000ff0400720c */ /* 0x000fe40003f25270 */
[----:B------:R-:W-:Y:S02]  /*13900*/  ISETP.GE.U32.AND P0, PT, R3, R6, PT ;  /* 0x000000060300720c */ /* 0x000fe40003f06070 */
[----:B------:R-:W-:-:S04]  /*13910*/  LOP3.LUT R3, R9, R4, RZ, 0x3c, !PT ;  /* 0x0000000409037212 */ /* 0x000fc800078e3cff */
[----:B------:R-:W-:-:S07]  /*13920*/  ISETP.GE.AND P2, PT, R3, RZ, PT ;  /* 0x000000ff0300720c */ /* 0x000fce0003f46270 */
[----:B------:R-:W-:-:S06]  /*13930*/  @P0 VIADD R2, R2, 0x1 ;  /* 0x0000000102020836 */ /* 0x000fcc0000000000 */
[----:B------:R-:W-:Y:S01]  /*13940*/  @!P2 IMAD.MOV R2, RZ, RZ, -R2 ;  /* 0x000000ffff02a224 */ /* 0x000fe200078e0a02 */
[----:B------:R-:W-:-:S05]  /*13950*/  @!P1 LOP3.LUT R2, RZ, R4, RZ, 0x33, !PT ;  /* 0x00000004ff029212 */ /* 0x000fca00078e33ff */
[--C-:B------:R-:W-:Y:S02]  /*13960*/  IMAD.MOV R3, RZ, RZ, -R2.reuse ;  /* 0x000000ffff037224 */ /* 0x100fe400078e0a02 */
[C---:B------:R-:W-:Y:S02]  /*13970*/  IMAD R2, R4.reuse, 0x1000000, R2 ;  /* 0x0100000004027824 */ /* 0x040fe400078e0202 */
[----:B------:R-:W-:-:S04]  /*13980*/  IMAD R9, R4, R3, R9 ;  /* 0x0000000304097224 */ /* 0x000fc800078e0209 */
[----:B------:R-:W-:Y:S01]  /*13990*/  IMAD R26, R9, 0x10000, R2 ;  /* 0x00010000091a7824 */ /* 0x000fe200078e0202 */
[----:B------:R-:W-:Y:S06]  /*139a0*/  BRA `(.L_x_321) ;  /* 0x00000000001c7947 */ /* 0x000fec0003800000 */
.L_x_315:
[----:B------:R-:W-:Y:S01]  /*139b0*/  UMOV UR4, URZ ;  /* 0x0000003f00047c82 */ /* 0x000fe20008000000 */
[----:B------:R-:W-:Y:S01]  /*139c0*/  UMOV UR5, URZ ;  /* 0x0000003f00057c82 */ /* 0x000fe20008000000 */
[----:B------:R-:W-:Y:S01]  /*139d0*/  ULDC UR6, c[0x0][0xc3c] ;  /* 0x00030f0000067ab9 */ /* 0x000fe20000000800 */
[----:B------:R-:W-:Y:S02]  /*139e0*/  IMAD.MOV.U32 R24, RZ, RZ, R0 ;  /* 0x000000ffff187224 */ /* 0x000fe400078e0000 */
[----:B------:R-:W-:Y:S02]  /*139f0*/  IMAD.U32 R25, RZ, RZ, UR4 ;  /* 0x00000004ff197e24 */ /* 0x000fe4000f8e00ff */
[----:B------:R-:W-:Y:S02]  /*13a00*/  IMAD.U32 R26, RZ, RZ, UR5 ;  /* 0x00000005ff1a7e24 */ /* 0x000fe4000f8e00ff */
[----:B------:R-:W-:-:S07]  /*13a10*/  IMAD.U32 R27, RZ, RZ, UR6 ;  /* 0x00000006ff1b7e24 */ /* 0x000fce000f8e00ff */
.L_x_321:
[----:B------:R-:W2:Y:S01]  /*13a20*/  S2R R0, SR_TID.X ;  /* 0x0000000000007919 */ /* 0x000ea20000002100 */
[----:B------:R-:W-:Y:S05]  /*13a30*/  WARPSYNC.ALL ;  /* 0x0000000000007948 */ /* 0x000fea0003800000 */
[----:B------:R-:W-:Y:S01]  /*13a40*/  BAR.SYNC.DEFER_BLOCKING 0x4, 0x200 ;  /* 0x0108000000007b1d */ /* 0x000fe20000010000 */
[----:B--2---:R-:W-:-:S04]  /*13a50*/  LOP3.LUT R0, R0, 0x1f, RZ, 0xc0, !PT ;  /* 0x0000001f00007812 */ /* 0x004fc800078ec0ff */
[----:B------:R-:W-:-:S13]  /*13a60*/  ISETP.NE.AND P0, PT, R0, RZ, PT ;  /* 0x000000ff0000720c */ /* 0x000fda0003f05270 */
[----:B0-----:R-:W0:Y:S01]  /*13a70*/  @!P0 S2R R3, SR_CgaCtaId ;  /* 0x0000000000038919 */ /* 0x001e220000008800 */
[----:B------:R-:W-:-:S04]  /*13a80*/  @!P0 MOV R0, 0x400 ;  /* 0x0000040000008802 */ /* 0x000fc80000000f00 */
[----:B0-----:R-:W-:-:S05]  /*13a90*/  @!P0 LEA R17, R3, R0, 0x18 ;  /* 0x0000000003118211 */ /* 0x001fca00078ec0ff */
[----:B------:R0:W-:Y:S01]  /*13aa0*/  @!P0 STS.128 [R17+0x31cd0], R24 ;  /* 0x031cd01811008388 */ /* 0x0001e20000000c00 */
[----:B------:R-:W-:Y:S06]  /*13ab0*/  BAR.ARV 0x5, 0x200 ;  /* 0x0148000000007b1d */ /* 0x000fec0000002000 */
.L_x_312:
[----:B------:R-:W-:Y:S02]  /*13ac0*/  ULDC UR4, c[0x0][0xc3c] ;  /* 0x00030f0000047ab9 */ /* 0x000fe40000000800 */
[----:B----4-:R-:W-:-:S13]  /*13ad0*/  ISETP.GE.AND P0, PT, R27, UR4, PT ;  /* 0x000000041b007c0c */ /* 0x010fda000bf06270 */
[----:B------:R-:W-:Y:S05]  /*13ae0*/  @!P0 BRA `(.L_x_322) ;  /* 0xffffffa800788947 */ /* 0x000fea000383ffff */
[----:B------:R-:W-:Y:S05]  /*13af0*/  BSYNC B8 ;  /* 0x0000000000087941 */ /* 0x000fea0003800000 */
.L_x_218:
[----:B0-2---:R-:W2:Y:S01]  /*13b00*/  LDL.LU R0, [R1+0x34] ;  /* 0x0000340001007983 */ /* 0x005ea20000300800 */
[----:B------:R-:W-:Y:S01]  /*13b10*/  BSSY B0, `(.L_x_323) ;  /* 0x000000b000007945 */ /* 0x000fe20003800000 */
[----:B-1----:R-:W0:Y:S01]  /*13b20*/  S2R R5, SR_CgaCtaId ;  /* 0x0000000000057919 */ /* 0x002e220000008800 */
[----:B--2---:R-:W-:-:S05]  /*13b30*/  VIADD R0, R0, 0x1 ;  /* 0x0000000100007836 */ /* 0x004fca0000000000 */
[----:B------:R-:W-:-:S04]  /*13b40*/  LEA.HI R2, R0, R0, RZ, 0x1 ;  /* 0x0000000000027211 */ /* 0x000fc800078f08ff */
[----:B------:R-:W-:Y:S02]  /*13b50*/  LOP3.LUT R3, R2, 0xfffffffe, RZ, 0xc0, !PT ;  /* 0xfffffffe02037812 */ /* 0x000fe400078ec0ff */
[----:B------:R-:W-:-:S03]  /*13b60*/  MOV R2, 0x400 ;  /* 0x0000040000027802 */ /* 0x000fc60000000f00 */
[----:B------:R-:W-:Y:S01]  /*13b70*/  IMAD.IADD R0, R0, 0x1, -R3 ;  /* 0x0000000100007824 */ /* 0x000fe200078e0a03 */
[----:B0-----:R-:W-:-:S04]  /*13b80*/  LEA R9, R5, R2, 0x18 ;  /* 0x0000000205097211 */ /* 0x001fc800078ec0ff */
[----:B------:R-:W-:-:S04]  /*13b90*/  SHF.L.U32 R0, R0, 0x1f, RZ ;  /* 0x0000001f00007819 */ /* 0x000fc800000006ff */
[----:B------:R-:W0:Y:S02]  /*13ba0*/  SYNCS.PHASECHK.TRANS64.TRYWAIT P0, [R9+URZ+0x31c20], R0 ;  /* 0x031c2000090075a7 */ /* 0x000e24000800017f */
[----:B0-----:R-:W-:Y:S05]  /*13bb0*/  @!P0 BRA `(.L_x_324) ;  /* 0x0000001800dc8947 */ /* 0x001fea0003800000 */
.L_x_389:
[----:B------:R-:W-:Y:S05]  /*13bc0*/  BSYNC B0 ;  /* 0x0000000000007941 */ /* 0x000fea0003800000 */
.L_x_323:
[----:B------:R-:W-:-:S03]  /*13bd0*/  UMOV UR4, 0xffffffff ;  /* 0xffffffff00047882 */ /* 0x000fc60000000000 */
[----:B------:R-:W-:Y:S05]  /*13be0*/  BRA.DIV UR4, `(.L_x_325) ;  /* 0x0000001a04e47947 */ /* 0x000fea000b800000 */
[----:B0-----:R-:W0:Y:S02]  /*13bf0*/  S2R R0, SR_TID.X ;  /* 0x0000000000007919 */ /* 0x001e240000002100 */
[----:B0-----:R-:W-:-:S04]  /*13c00*/  SHF.R.U32.HI R0, RZ, 0x5, R0 ;  /* 0x00000005ff007819 */ /* 0x001fc80000011600 */
[----:B------:R-:W-:-:S05]  /*13c10*/  LOP3.LUT R0, R0, 0x3, RZ, 0xc0, !PT ;  /* 0x0000000300007812 */ /* 0x000fca00078ec0ff */
[----:B------:R0:W1:Y:S02]  /*13c20*/  SHFL.IDX PT, R14, R0, RZ, 0x1f ;  /* 0x00001fff000e7589 */ /* 0x00006400000e0000 */
.L_x_392:
[----:B-1----:R-:W-:Y:S01]  /*13c30*/  ISETP.NE.AND P0, PT, R14, RZ, PT ;  /* 0x000000ff0e00720c */ /* 0x002fe20003f05270 */
[----:B------:R-:W-:-:S12]  /*13c40*/  BSSY B0, `(.L_x_326) ;  /* 0x0000026000007945 */ /* 0x000fd80003800000 */
[----:B------:R-:W-:Y:S05]  /*13c50*/  @P0 BRA `(.L_x_327) ;  /* 0x0000000000900947 */ /* 0x000fea0003800000 */
[----:B------:R-:W-:-:S03]  /*13c60*/  UMOV UR4, 0xffffffff ;  /* 0xffffffff00047882 */ /* 0x000fc60000000000 */
[----:B------:R-:W-:Y:S05]  /*13c70*/  BRA.DIV UR4, `(.L_x_328) ;  /* 0x0000001a04f47947 */ /* 0x000fea000b800000 */
[----:B------:R-:W-:-:S13]  /*13c80*/  ELECT P6, URZ, PT ;  /* 0x00000000003f782f */ /* 0x000fda00038c0000 */
.L_x_395:
[----:B------:R-:W-:Y:S05]  /*13c90*/  @!P6 BRA `(.L_x_327) ;  /* 0x000000000080e947 */ /* 0x000fea0003800000 */
[----:B0-----:R-:W2:Y:S02]  /*13ca0*/  LDL R0, [R1+0x50] ;  /* 0x0000500001007983 */ /* 0x001ea40000100800 */
[----:B--2---:R-:W-:-:S13]  /*13cb0*/  R2UR UR4, R0 ;  /* 0x00000000000472ca */ /* 0x004fda00000e0000 */
[----:B------:R-:W-:-:S06]  /*13cc0*/  ULOP3.LUT UR4, UR4, 0x2, URZ, 0xfc, !UPT ;  /* 0x0000000204047892 */ /* 0x000fcc000f8efc3f */
[----:B------:R-:W-:-:S05]  /*13cd0*/  IMAD.U32 R0, RZ, RZ, UR4 ;  /* 0x00000004ff007e24 */ /* 0x000fca000f8e00ff */
[----:B------:R-:W-:-:S13]  /*13ce0*/  ISETP.NE.AND P2, PT, R0, 0x3, PT ;  /* 0x000000030000780c */ /* 0x000fda0003f45270 */
[----:B------:R-:W-:Y:S05]  /*13cf0*/  @!P2 BRA `(.L_x_329) ;  /* 0x000000000004a947 */ /* 0x000fea0003800000 */
[----:B------:R-:W-:Y:S01]  /*13d00*/  BPT.TRAP 0x1 ;  /* 0x000000040000795c */ /* 0x000fe20000300000 */
.L_x_329:
[----:B------:R-:W-:Y:S01]  /*13d10*/  VIADD R3, R9, 0x31c40 ;  /* 0x00031c4009037836 */ /* 0x000fe20000000000 */
[----:B------:R-:W-:Y:S01]  /*13d20*/  SHF.L.U32 R2, R28, 0x1f, RZ ;  /* 0x0000001f1c027819 */ /* 0x000fe200000006ff */
[C---:B------:R-:W-:Y:S02]  /*13d30*/  VIADD R0, R18.reuse, 0x1 ;  /* 0x0000000112007836 */ /* 0x040fe40000000000 */
[----:B------:R-:W-:-:S03]  /*13d40*/  IMAD R7, R18, 0x8, R3 ;  /* 0x0000000812077824 */ /* 0x000fc600078e0203 */
[C---:B------:R-:W-:Y:S01]  /*13d50*/  ISETP.NE.AND P1, PT, R0.reuse, 0x2, PT ;  /* 0x000000020000780c */ /* 0x040fe20003f25270 */
[----:B------:R-:W0:Y:S03]  /*13d60*/  SYNCS.PHASECHK.TRANS64.TRYWAIT P0, [R7+URZ], R2 ;  /* 0x00000002070075a7 */ /* 0x000e26000800017f */
[----:B------:R-:W-:Y:S02]  /*13d70*/  SEL R5, RZ, 0x1, P1 ;  /* 0x00000001ff057807 */ /* 0x000fe40000800000 */
[----:B------:R-:W-:Y:S02]  /*13d80*/  SEL R4, R0, RZ, P1 ;  /* 0x000000ff00047207 */ /* 0x000fe40000800000 */
[----:B------:R-:W-:-:S03]  /*13d90*/  LOP3.LUT R0, R28, R5, RZ, 0x3c, !PT ;  /* 0x000000051c007212 */ /* 0x000fc600078e3cff */
[----:B------:R-:W-:Y:S01]  /*13da0*/  IMAD R3, R4, 0x8, R3 ;  /* 0x0000000804037824 */ /* 0x000fe200078e0203 */
[----:B------:R-:W-:Y:S01]  /*13db0*/  SHF.L.U32 R0, R0, 0x1f, RZ ;  /* 0x0000001f00007819 */ /* 0x000fe200000006ff */
[----:B0-----:R-:W-:Y:S06]  /*13dc0*/  @!P0 BRA `(.L_x_330) ;  /* 0x0000001800c08947 */ /* 0x001fec0003800000 */
.L_x_396:
[----:B------:R-:W1:Y:S02]  /*13dd0*/  SYNCS.PHASECHK.TRANS64.TRYWAIT P0, [R3+URZ], R0 ;  /* 0x00000000030075a7 */ /* 0x000e64000800017f */
[----:B-1----:R-:W-:Y:S05]  /*13de0*/  @!P0 BRA `(.L_x_331) ;  /* 0x0000001800cc8947 */ /* 0x002fea0003800000 */
.L_x_397:
[----:B------:R-:W-:Y:S05]  /*13df0*/  @!P2 BRA `(.L_x_332) ;  /* 0x000000000004a947 */ /* 0x000fea0003800000 */
[----:B------:R-:W-:Y:S01]  /*13e00*/  BPT.TRAP 0x1 ;  /* 0x000000040000795c */ /* 0x000fe20000300000 */
.L_x_332:
[----:B-1----:R-:W-:-:S04]  /*13e10*/  VIADD R3, R9, 0x31c60 ;  /* 0x00031c6009037836 */ /* 0x002fc80000000000 */
[----:B------:R-:W-:-:S04]  /*13e20*/  IMAD R5, R18, 0x8, R3 ;  /* 0x0000000812057824 */ /* 0x000fc800078e0203 */
[----:B------:R-:W1:Y:S02]  /*13e30*/  SYNCS.PHASECHK.TRANS64.TRYWAIT P0, [R5+URZ], R2 ;  /* 0x00000002050075a7 */ /* 0x000e64000800017f */
[----:B-1----:R-:W-:Y:S05]  /*13e40*/  @!P0 BRA `(.L_x_333) ;  /* 0x0000001800c88947 */ /* 0x002fea0003800000 */
.L_x_398:
[----:B------:R-:W-:-:S07]  /*13e50*/  IMAD R3, R4, 0x8, R3 ;  /* 0x0000000804037824 */ /* 0x000fce00078e0203 */
.L_x_334:
[----:B--2---:R2:W4:Y:S02]  /*13e60*/  SYNCS.PHASECHK.TRANS64.TRYWAIT P0, [R3+URZ], R0 ;  /* 0x00000000030075a7 */ /* 0x004524000800017f */
[----:B----4-:R-:W-:Y:S05]  /*13e70*/  @!P0 NANOSLEEP.SYNCS 0x989680 ;  /* 0x009896800000895d */ /* 0x010fea0003900000 */
[----:B------:R-:W4:Y:S02]  /*13e80*/  @!P0 SYNCS.PHASECHK.TRANS64 P0, [R3+URZ], R0 ;  /* 0x00000000030085a7 */ /* 0x000f24000800007f */
[----:B----4-:R-:W-:Y:S05]  /*13e90*/  @!P0 BRA `(.L_x_334) ;  /* 0xfffffffc00f08947 */ /* 0x010fea000383ffff */
.L_x_327:
[----:B------:R-:W-:Y:S05]  /*13ea0*/  BSYNC B0 ;  /* 0x0000000000007941 */ /* 0x000fea0003800000 */
.L_x_326:
[----:B------:R-:W-:Y:S05]  /*13eb0*/  EXIT ;  /* 0x000000000000794d */ /* 0x000fea0003800000 */
.L_x_177:
[----:B0-----:R-:W-:-:S04]  /*13ec0*/  IMAD.U32 R3, RZ, RZ, UR37 ;  /* 0x00000025ff037e24 */ /* 0x001fc8000f8e00ff */
[----:B------:R0:W1:Y:S03]  /*13ed0*/  SYNCS.PHASECHK.TRANS64.TRYWAIT P1, [R3+URZ+0x31c00], R0 ;  /* 0x031c0000030075a7 */ /* 0x000066000802017f */
[----:B-1----:R-:W-:Y:S05]  /*13ee0*/  @!P1 NANOSLEEP.SYNCS 0x989680 ;  /* 0x009896800000995d */ /* 0x002fea0003900000 */
[----:B------:R-:W1:Y:S02]  /*13ef0*/  @!P1 SYNCS.PHASECHK.TRANS64 P1, [R3+URZ+0x31c00], R0 ;  /* 0x031c0000030095a7 */ /* 0x000e64000802007f */
[----:B-1----:R-:W-:Y:S05]  /*13f00*/  @!P1 BRA `(.L_x_177) ;  /* 0xfffffffc00ec9947 */ /* 0x002fea000383ffff */
[----:B------:R-:W-:Y:S05]  /*13f10*/  BRA `(.L_x_335) ;  /* 0xfffffedc00947947 */ /* 0x000fea000383ffff */
.L_x_181:
[----:B-1----:R1:W2:Y:S02]  /*13f20*/  SYNCS.PHASECHK.TRANS64.TRYWAIT P2, [R0+URZ+0x31c30], R3 ;  /* 0x031c3003000075a7 */ /* 0x0022a4000804017f */
[----:B--2---:R-:W-:Y:S05]  /*13f30*/  @!P2 NANOSLEEP.SYNCS 0x989680 ;  /* 0x009896800000a95d */ /* 0x004fea0003900000 */
[----:B------:R-:W2:Y:S02]  /*13f40*/  @!P2 SYNCS.PHASECHK.TRANS64 P2, [R0+URZ+0x31c30], R3 ;  /* 0x031c30030000a5a7 */ /* 0x000ea4000804007f */
[----:B--2---:R-:W-:Y:S05]  /*13f50*/  @!P2 BRA `(.L_x_181) ;  /* 0xfffffffc00f0a947 */ /* 0x004fea000383ffff */
[----:B------:R-:W-:Y:S05]  /*13f60*/  BRA `(.L_x_180) ;  /* 0xfffffedc00bc7947 */ /* 0x000fea000383ffff */
.L_x_186:
[----:B--2---:R-:W-:-:S04]  /*13f70*/  IMAD.U32 R7, RZ, RZ, UR4 ;  /* 0x00000004ff077e24 */ /* 0x004fc8000f8e00ff */
[----:B------:R2:W3:Y:S03]  /*13f80*/  SYNCS.PHASECHK.TRANS64.TRYWAIT P2, [R7+URZ+0x31c30], R6 ;  /* 0x031c3006070075a7 */ /* 0x0004e6000804017f */
[----:B---3--:R-:W-:Y:S05]  /*13f90*/  @!P2 NANOSLEEP.SYNCS 0x989680 ;  /* 0x009896800000a95d */ /* 0x008fea0003900000 */
[----:B------:R-:W3:Y:S02]  /*13fa0*/  @!P2 SYNCS.PHASECHK.TRANS64 P2, [R7+URZ+0x31c30], R6 ;  /* 0x031c30060700a5a7 */ /* 0x000ee4000804007f */
[----:B---3--:R-:W-:Y:S05]  /*13fb0*/  @!P2 BRA `(.L_x_186) ;  /* 0xfffffffc00eca947 */ /* 0x008fea000383ffff */
[----:B------:R-:W-:Y:S05]  /*13fc0*/  BRA `(.L_x_183) ;  /* 0xffffff2000287947 */ /* 0x000fea000383ffff */
.L_x_190:
[----:B--2---:R-:W-:-:S04]  /*13fd0*/  IMAD.U32 R7, RZ, RZ, UR4 ;  /* 0x00000004ff077e24 */ /* 0x004fc8000f8e00ff */
[----:B------:R2:W3:Y:S03]  /*13fe0*/  SYNCS.PHASECHK.TRANS64.TRYWAIT P2, [R7+URZ+0x31c50], R6 ;  /* 0x031c5006070075a7 */ /* 0x0004e6000804017f */
[----:B---3--:R-:W-:Y:S05]  /*13ff0*/  @!P2 NANOSLEEP.SYNCS 0x989680 ;  /* 0x009896800000a95d */ /* 0x008fea0003900000 */
[----:B------:R-:W3:Y:S02]  /*14000*/  @!P2 SYNCS.PHASECHK.TRANS64 P2, [R7+URZ+0x31c50], R6 ;  /* 0x031c50060700a5a7 */ /* 0x000ee4000804007f */
[----:B---3--:R-:W-:Y:S05]  /*14010*/  @!P2 BRA `(.L_x_190) ;  /* 0xfffffffc00eca947 */ /* 0x008fea000383ffff */
[----:B------:R-:W-:Y:S05]  /*14020*/  BRA `(.L_x_187) ;  /* 0xffffff3400c87947 */ /* 0x000fea000383ffff */
.L_x_195:
[----:B---3--:R-:W-:-:S04]  /*14030*/  IMAD.U32 R3, RZ, RZ, UR9 ;  /* 0x00000009ff037e24 */ /* 0x008fc8000f8e00ff */
[----:B------:R3:W4:Y:S03]  /*14040*/  SYNCS.PHASECHK.TRANS64.TRYWAIT P0, [R3+URZ+0x31c50], R0 ;  /* 0x031c5000030075a7 */ /* 0x000726000800017f */
[----:B----4-:R-:W-:Y:S05]  /*14050*/  @!P0 NANOSLEEP.SYNCS 0x989680 ;  /* 0x009896800000895d */ /* 0x010fea0003900000 */
[----:B------:R-:W4:Y:S02]  /*14060*/  @!P0 SYNCS.PHASECHK.TRANS64 P0, [R3+URZ+0x31c50], R0 ;  /* 0x031c5000030085a7 */ /* 0x000f24000800007f */
[----:B----4-:R-:W-:Y:S05]  /*14070*/  @!P0 BRA `(.L_x_195) ;  /* 0xfffffffc00ec8947 */ /* 0x010fea000383ffff */
[----:B------:R-:W-:Y:S05]  /*14080*/  BRA `(.L_x_194) ;  /* 0xffffff5c00f07947 */ /* 0x000fea000383ffff */
.L_x_232:
[----:B------:R-:W1:Y:S01]  /*14090*/  S2R R20, SR_TID.X ;  /* 0x0000000000147919 */ /* 0x000e620000002100 */
[----:B------:R-:W-:Y:S01]  /*140a0*/  BSSY B0, `(.L_x_336) ;  /* 0x000000a000007945 */ /* 0x000fe20003800000 */
[----:B------:R-:W-:Y:S02]  /*140b0*/  IMAD.MOV.U32 R12, RZ, RZ, RZ ;  /* 0x000000ffff0c7224 */ /* 0x000fe400078e00ff */
[----:B------:R-:W-:Y:S02]  /*140c0*/  IMAD.MOV.U32 R11, RZ, RZ, 0x1f ;  /* 0x0000001fff0b7424 */ /* 0x000fe400078e00ff */
[----:B------:R-:W-:Y:S01]  /*140d0*/  IMAD.MOV.U32 R15, RZ, RZ, -0x1 ;  /* 0xffffffffff0f7424 */ /* 0x000fe200078e00ff */
[----:B-1----:R-:W-:-:S04]  /*140e0*/  SHF.R.U32.HI R20, RZ, 0x5, R20 ;  /* 0x00000005ff147819 */ /* 0x002fc80000011614 */
[----:B------:R-:W-:-:S05]  /*140f0*/  LOP3.LUT R20, R20, 0x3, RZ, 0xc0, !PT ;  /* 0x0000000314147812 */ /* 0x000fca00078ec0ff */
[----:B------:R-:W-:-:S07]  /*14100*/  IMAD.MOV.U32 R13, RZ, RZ, R20 ;  /* 0x000000ffff0d7224 */ /* 0x000fce00078e0014 */
[----:B0-2---:R-:W-:Y:S05]  /*14110*/  WARPSYNC.COLLECTIVE R15, `(.L_x_337) ;  /* 0x000000000f087348 */ /* 0x005fea0003c00000 */
[----:B------:R1:W3:Y:S02]  /*14120*/  SHFL.IDX P6, R14, R13, R12, R11 ;  /* 0x0000000c0d0e7389 */ /* 0x0002e400000c000b */
[----:B0123--:R-:W-:Y:S01]  /*14130*/  ENDCOLLECTIVE ;  /* 0x000000000000791b */ /* 0x00ffe20003800000 */
.L_x_337:
[----:B------:R-:W-:Y:S05]  /*14140*/  BSYNC B0 ;  /* 0x0000000000007941 */ /* 0x000fea0003800000 */
.L_x_336:
[----:B------:R-:W-:Y:S05]  /*14150*/  BRA `(.L_x_338) ;  /* 0xffffffb000687947 */ /* 0x000fea000383ffff */
.L_x_234:
[----:B------:R-:W-:Y:S01]  /*14160*/  BSSY B0, `(.L_x_339) ;  /* 0x0000006000007945 */ /* 0x000fe20003800000 */
[----:B------:R-:W-:-:S07]  /*14170*/  IMAD.MOV.U32 R15, RZ, RZ, -0x1 ;  /* 0xffffffffff0f7424 */ /* 0x000fce00078e00ff */
[----:B012---:R-:W-:Y:S05]  /*14180*/  WARPSYNC.COLLECTIVE R15, `(.L_x_340) ;  /* 0x000000000f0c7348 */ /* 0x007fea0003c00000 */
[----:B------:R-:W-:Y:S02]  /*14190*/  ELECT P6, UR62, PT ;  /* 0x00000000003e782f */ /* 0x000fe400038c0000 */
[----:B------:R-:W-:Y:S01]  /*141a0*/  MOV R14, UR62 ;  /* 0x0000003e000e7c02 */ /* 0x000fe20008000f00 */
[----:B012---:R-:W-:Y:S10]  /*141b0*/  ENDCOLLECTIVE ;  /* 0x000000000000791b */ /* 0x007ff40003800000 */
.L_x_340:
[----:B------:R-:W-:Y:S05]  /*141c0*/  BSYNC B0 ;  /* 0x0000000000007941 */ /* 0x000fea0003800000 */
.L_x_339:
[----:B------:R-:W-:Y:S05]  /*141d0*/  BRA `(.L_x_341) ;  /* 0xffffffb000687947 */ /* 0x000fea000383ffff */
.L_x_236:
[----:B-1----:R1:W3:Y:S02]  /*141e0*/  SYNCS.PHASECHK.TRANS64.TRYWAIT P0, [R0+URZ+0x31c40], R2 ;  /* 0x031c4002000075a7 */ /* 0x0022e4000800017f */
[----:B---3--:R-:W-:Y:S05]  /*141f0*/  @!P0 NANOSLEEP.SYNCS 0x989680 ;  /* 0x009896800000895d */ /* 0x008fea0003900000 */
[----:B------:R-:W3:Y:S02]  /*14200*/  @!P0 SYNCS.PHASECHK.TRANS64 P0, [R0+URZ+0x31c40], R2 ;  /* 0x031c4002000085a7 */ /* 0x000ee4000800007f */
[----:B---3--:R-:W-:Y:S05]  /*14210*/  @!P0 BRA `(.L_x_236) ;  /* 0xfffffffc00f08947 */ /* 0x008fea000383ffff */
[----:B------:R-:W-:Y:S05]  /*14220*/  BRA `(.L_x_342) ;  /* 0xffffffb000bc7947 */ /* 0x000fea000383ffff */
.L_x_240:
[----:B------:R-:W2:Y:S01]  /*14230*/  LDL.LU R11, [R1+0x24] ;  /* 0x00002400010b7983 */ /* 0x000ea20000300800 */
[----:B------:R-:W-:Y:S02]  /*14240*/  IMAD.MOV.U32 R13, RZ, RZ, R4 ;  /* 0x000000ffff0d7224 */ /* 0x000fe400078e0004 */
[----:B------:R-:W-:Y:S02]  /*14250*/  IMAD.MOV.U32 R12, RZ, RZ, RZ ;  /* 0x000000ffff0c7224 */ /* 0x000fe400078e00ff */
[----:B------:R-:W-:Y:S02]  /*14260*/  IMAD.MOV.U32 R15, RZ, RZ, -0x1 ;  /* 0xffffffffff0f7424 */ /* 0x000fe400078e00ff */
[----:B------:R-:W-:-:S04]  /*14270*/  IMAD R25, R25, 0xc0, R21 ;  /* 0x000000c019197824 */ /* 0x000fc800078e0215 */
[----:B------:R-:W-:Y:S02]  /*14280*/  VIADD R8, R25, 0x20 ;  /* 0x0000002019087836 */ /* 0x000fe40000000000 */
[----:B--2---:R-:W-:Y:S02]  /*14290*/  IMAD R5, R11, R9, RZ ;  /* 0x000000090b057224 */ /* 0x004fe400078e02ff */
[----:B------:R-:W-:-:S03]  /*142a0*/  IMAD.MOV.U32 R11, RZ, RZ, 0x1c1f ;  /* 0x00001c1fff0b7424 */ /* 0x000fc600078e00ff */
[----:B------:R-:W-:-:S13]  /*142b0*/  ISETP.GE.AND P4, PT, R25, R5, PT ;  /* 0x000000051900720c */ /* 0x000fda0003f86270 */
[----:B-----5:R-:W-:Y:S05]  /*142c0*/  WARPSYNC.COLLECTIVE R15, `(.L_x_343) ;  /* 0x000000000f087348 */ /* 0x020fea0003c00000 */
[----:B------:R0:W1:Y:S02]  /*142d0*/  SHFL.IDX P6, R14, R13, R12, R11 ;  /* 0x0000000c0d0e7389 */ /* 0x00006400000c000b */
[----:B01---5:R-:W-:Y:S01]  /*142e0*/  ENDCOLLECTIVE ;  /* 0x000000000000791b */ /* 0x023fe20003800000 */
.L_x_343:
[----:B------:R-:W-:Y:S02]  /*142f0*/  IMAD.MOV.U32 R13, RZ, RZ, R0 ;  /* 0x000000ffff0d7224 */ /* 0x000fe400078e0000 */
[----:B------:R-:W-:-:S07]  /*14300*/  IMAD.MOV.U32 R2, RZ, RZ, R14 ;  /* 0x000000ffff027224 */ /* 0x000fce00078e000e */
[----:B------:R-:W-:Y:S05]  /*14310*/  WARPSYNC.COLLECTIVE R15, `(.L_x_344) ;  /* 0x000000000f087348 */ /* 0x000fea0003c00000 */
[----:B------:R0:W1:Y:S02]  /*14320*/  SHFL.IDX P6, R14, R13, R12, R11 ;  /* 0x0000000c0d0e7389 */ /* 0x00006400000c000b */
[----:B01----:R-:W-:Y:S01]  /*14330*/  ENDCOLLECTIVE ;  /* 0x000000000000791b */ /* 0x003fe20003800000 */
.L_x_344:
[----:B------:R-:W-:Y:S01]  /*14340*/  ULDC.64 UR4, c[0x0][0x208] ;  /* 0x0000820000047ab9 */ /* 0x000fe20000000a00 */
[----:B------:R-:W-:Y:S02]  /*14350*/  IMAD.MOV.U32 R13, RZ, RZ, R4 ;  /* 0x000000ffff0d7224 */ /* 0x000fe400078e0004 */
[----:B------:R-:W-:Y:S02]  /*14360*/  IMAD.MOV.U32 R12, RZ, RZ, 0x1 ;  /* 0x00000001ff0c7424 */ /* 0x000fe400078e00ff */
[----:B------:R-:W-:-:S05]  /*14370*/  IMAD.MOV.U32 R3, RZ, RZ, R14 ;  /* 0x000000ffff037224 */ /* 0x000fca00078e000e */
[----:B------:R-:W-:-:S05]  /*14380*/  @!P4 LEA R3, P3, R20, R3, 0x1 ;  /* 0x000000031403c211 */ /* 0x000fca00078608ff */
[----:B------:R-:W-:Y:S01]  /*14390*/  @!P4 IMAD.X R2, RZ, RZ, R2, P3 ;  /* 0x000000ffff02c224 */ /* 0x000fe200018e0602 */
[----:B------:R-:W-:-:S04]  /*143a0*/  ISETP.GE.AND P3, PT, R8, R5, PT ;  /* 0x000000050800720c */ /* 0x000fc80003f66270 */
[----:B------:R-:W-:-:S04]  /*143b0*/  @!P4 LOP3.LUT R3, R3, R2, RZ, 0x3c, !PT ;  /* 0x000000020303c212 */ /* 0x000fc800078e3cff */
[----:B------:R-:W-:-:S04]  /*143c0*/  @!P4 LOP3.LUT R2, R3, R2, RZ, 0x3c, !PT ;  /* 0x000000020302c212 */ /* 0x000fc800078e3cff */
[----:B------:R-:W-:-:S05]  /*143d0*/  @!P4 LOP3.LUT R3, R3, R2, RZ, 0x3c, !PT ;  /* 0x000000020303c212 */ /* 0x000fca00078e3cff */
[----:B------:R-:W-:Y:S01]  /*143e0*/  @!PT LDS RZ, [RZ] ;  /* 0x00000000fffff984 */ /* 0x000fe20000000800 */
[----:B------:R-:W-:Y:S01]  /*143f0*/  @!PT LDS RZ, [RZ] ;  /* 0x00000000fffff984 */ /* 0x000fe20000000800 */
[----:B------:R-:W-:Y:S01]  /*14400*/  @!PT LDS RZ, [RZ] ;  /* 0x00000000fffff984 */ /* 0x000fe20000000800 */
[----:B------:R0:W-:Y:S04]  /*14410*/  @!P4 LDGSTS.E.BYPASS.LTC128B.128 [R10+0xda00], desc[UR4][R2.64], !P2 ;  /* 0x0da00000020acfae */ /* 0x0001e8000d101d44 */
[----:B------:R0:W-:Y:S04]  /*14420*/  @!P4 LDGSTS.E.BYPASS.LTC128B.128 [R10+0x10a00], desc[UR4][R2.64+0x40], !P1 ;  /* 0x10a00040020acfae */ /* 0x0001e8000c901d44 */
[----:B------:R0:W-:Y:S02]  /*14430*/  @!P4 LDGSTS.E.BYPASS.LTC128B.128 [R10+0x13a00], desc[UR4][R2.64+0x80], !P0 ;  /* 0x13a00080020acfae */ /* 0x0001e4000c101d44 */
[----:B0-----:R-:W-:Y:S05]  /*14440*/  WARPSYNC.COLLECTIVE R15, `(.L_x_345) ;  /* 0x000000000f087348 */ /* 0x001fea0003c00000 */
[----:B------:R1:W2:Y:S02]  /*14450*/  SHFL.IDX P6, R14, R13, R12, R11 ;  /* 0x0000000c0d0e7389 */ /* 0x0002a400000c000b */
[----:B012---:R-:W-:Y:S01]  /*14460*/  ENDCOLLECTIVE ;  /* 0x000000000000791b */ /* 0x007fe20003800000 */
.L_x_345:
[----:B------:R-:W-:Y:S02]  /*14470*/  IMAD.MOV.U32 R13, RZ, RZ, R0 ;  /* 0x000000ffff0d7224 */ /* 0x000fe400078e0000 */
[----:B------:R-:W-:-:S07]  /*14480*/  IMAD.MOV.U32 R2, RZ, RZ, R14 ;  /* 0x000000ffff027224 */ /* 0x000fce00078e000e */
[----:B------:R-:W-:Y:S05]  /*14490*/  WARPSYNC.COLLECTIVE R15, `(.L_x_346) ;  /* 0x000000000f087348 */ /* 0x000fea0003c00000 */
[----:B------:R0:W1:Y:S02]  /*144a0*/  SHFL.IDX P6, R14, R13, R12, R11 ;  /* 0x0000000c0d0e7389 */ /* 0x00006400000c000b */
[----:B01----:R-:W-:Y:S01]  /*144b0*/  ENDCOLLECTIVE ;  /* 0x000000000000791b */ /* 0x003fe20003800000 */
.L_x_346:
[----:B------:R-:W-:Y:S01]  /*144c0*/  ULDC.64 UR4, c[0x0][0x208] ;  /* 0x0000820000047ab9 */ /* 0x000fe20000000a00 */
[----:B------:R-:W-:Y:S02]  /*144d0*/  IMAD.MOV.U32 R13, RZ, RZ, R4 ;  /* 0x000000ffff0d7224 */ /* 0x000fe400078e0004 */
[----:B------:R-:W-:Y:S02]  /*144e0*/  IMAD.MOV.U32 R12, RZ, RZ, 0x2 ;  /* 0x00000002ff0c7424 */ /* 0x000fe400078e00ff */
[----:B------:R-:W-:-:S05]  /*144f0*/  IMAD.MOV.U32 R3, RZ, RZ, R14 ;  /* 0x000000ffff037224 */ /* 0x000fca00078e000e */
[----:B------:R-:W-:-:S05]  /*14500*/  @!P3 LEA R3, P4, R20, R3, 0x1 ;  /* 0x000000031403b211 */ /* 0x000fca00078808ff */
[----:B------:R-:W-:-:S05]  /*14510*/  @!P3 IMAD.X R2, RZ, RZ, R2, P4 ;  /* 0x000000ffff02b224 */ /* 0x000fca00020e0602 */
        /* <DEDUP_REMOVED lines=12> */
.L_x_347:
[----:B------:R-:W-:-:S05]  /*145e0*/  VIADD R2, R25, 0x40 ;  /* 0x0000004019027836 */ /* 0x000fca0000000000 */
[----:B------:R-:W-:Y:S01]  /*145f0*/  ISETP.GE.AND P3, PT, R2, R5, PT ;  /* 0x000000050200720c */ /* 0x000fe20003f66270 */
[----:B------:R-:W-:Y:S02]  /*14600*/  IMAD.MOV.U32 R13, RZ, RZ, R0 ;  /* 0x000000ffff0d7224 */ /* 0x000fe400078e0000 */
[----:B------:R-:W-:-:S10]  /*14610*/  IMAD.MOV.U32 R2, RZ, RZ, R14 ;  /* 0x000000ffff027224 */ /* 0x000fd400078e000e */
[----:B------:R-:W-:Y:S05]  /*14620*/  WARPSYNC.COLLECTIVE R15, `(.L_x_348) ;  /* 0x000000000f087348 */ /* 0x000fea0003c00000 */
[----:B------:R0:W1:Y:S02]  /*14630*/  SHFL.IDX P6, R14, R13, R12, R11 ;  /* 0x0000000c0d0e7389 */ /* 0x00006400000c000b */
[----:B01----:R-:W-:Y:S01]  /*14640*/  ENDCOLLECTIVE ;  /* 0x000000000000791b */ /* 0x003fe20003800000 */
.L_x_348:
        /* <DEDUP_REMOVED lines=18> */
.L_x_349:
[----:B------:R-:W-:Y:S02]  /*14770*/  IMAD.MOV.U32 R13, RZ, RZ, R0 ;  /* 0x000000ffff0d7224 */ /* 0x000fe400078e0000 */
[----:B------:R-:W-:-:S05]  /*14780*/  VIADD R0, R25, 0x60 ;  /* 0x0000006019007836 */ /* 0x000fca0000000000 */
[----:B------:R-:W-:Y:S01]  /*14790*/  ISETP.GE.AND P3, PT, R0, R5, PT ;  /* 0x000000050000720c */ /* 0x000fe20003f66270 */
[----:B------:R-:W-:-:S12]  /*147a0*/  IMAD.MOV.U32 R4, RZ, RZ, R14 ;  /* 0x000000ffff047224 */ /* 0x000fd800078e000e */
[----:B------:R-:W-:Y:S05]  /*147b0*/  WARPSYNC.COLLECTIVE R15, `(.L_x_350) ;  /* 0x000000000f087348 */ /* 0x000fea0003c00000 */
[----:B------:R0:W1:Y:S02]  /*147c0*/  SHFL.IDX P6, R14, R13, R12, R11 ;  /* 0x0000000c0d0e7389 */ /* 0x00006400000c000b */
[----:B01----:R-:W-:Y:S01]  /*147d0*/  ENDCOLLECTIVE ;  /* 0x000000000000791b */ /* 0x003fe20003800000 */
.L_x_350:
[----:B------:R-:W-:Y:S01]  /*147e0*/  ULDC.64 UR4, c[0x0][0x208] ;  /* 0x0000820000047ab9 */ /* 0x000fe20000000a00 */
[----:B------:R-:W-:Y:S02]  /*147f0*/  IMAD.MOV.U32 R13, RZ, RZ, R6 ;  /* 0x000000ffff0d7224 */ /* 0x000fe400078e0006 */
[----:B------:R-:W-:Y:S02]  /*14800*/  IMAD.MOV.U32 R12, RZ, RZ, RZ ;  /* 0x000000ffff0c7224 */ /* 0x000fe400078e00ff */
[----:B------:R-:W-:-:S05]  /*14810*/  IMAD.MOV.U32 R2, RZ, RZ, R14 ;  /* 0x000000ffff027224 */ /* 0x000fca00078e000e */
[----:B------:R-:W-:-:S05]  /*14820*/  @!P3 LEA R2, P5, R20, R2, 0x1 ;  /* 0x000000021402b211 */ /* 0x000fca00078a08ff */
[----:B------:R-:W-:-:S05]  /*14830*/  @!P3 IMAD.X R3, RZ, RZ, R4, P5 ;  /* 0x000000ffff03b224 */ /* 0x000fca00028e0604 */
        /* <DEDUP_REMOVED lines=9> */
.L_x_351:
[----:B------:R-:W-:-:S05]  /*148d0*/  VIADD R2, R25, 0x80 ;  /* 0x0000008019027836 */ /* 0x000fca0000000000 */
[----:B------:R-:W-:Y:S01]  /*148e0*/  ISETP.GE.AND P3, PT, R2, R5, PT ;  /* 0x000000050200720c */ /* 0x000fe20003f66270 */
[----:B------:R-:W-:Y:S02]  /*148f0*/  IMAD.MOV.U32 R13, RZ, RZ, R7 ;  /* 0x000000ffff0d7224 */ /* 0x000fe400078e0007 */
[----:B------:R-:W-:-:S10]  /*14900*/  IMAD.MOV.U32 R0, RZ, RZ, R14 ;  /* 0x000000ffff007224 */ /* 0x000fd400078e000e */
[----:B------:R-:W-:Y:S05]  /*14910*/  WARPSYNC.COLLECTIVE R15, `(.L_x_352) ;  /* 0x000000000f087348 */ /* 0x000fea0003c00000 */
[----:B------:R0:W1:Y:S02]  /*14920*/  SHFL.IDX P6, R14, R13, R12, R11 ;  /* 0x0000000c0d0e7389 */ /* 0x00006400000c000b */
[----:B01----:R-:W-:Y:S01]  /*14930*/  ENDCOLLECTIVE ;  /* 0x000000000000791b */ /* 0x003fe20003800000 */
.L_x_352:
[----:B------:R-:W-:Y:S01]  /*14940*/  ULDC.64 UR4, c[0x0][0x208] ;  /* 0x0000820000047ab9 */ /* 0x000fe20000000a00 */
[----:B------:R-:W-:Y:S02]  /*14950*/  IMAD.MOV.U32 R13, RZ, RZ, R6 ;  /* 0x000000ffff0d7224 */ /* 0x000fe400078e0006 */
[----:B------:R-:W-:Y:S02]  /*14960*/  IMAD.MOV.U32 R12, RZ, RZ, 0x1 ;  /* 0x00000001ff0c7424 */ /* 0x000fe400078e00ff */
[----:B------:R-:W-:-:S05]  /*14970*/  IMAD.MOV.U32 R4, RZ, RZ, R14 ;  /* 0x000000ffff047224 */ /* 0x000fca00078e000e */
[----:B------:R-:W-:-:S05]  /*14980*/  @!P3 LEA R4, P5, R20, R4, 0x1 ;  /* 0x000000041404b211 */ /* 0x000fca00078a08ff */
[----:B------:R-:W-:Y:S02]  /*14990*/  @!P3 IMAD.X R0, RZ, RZ, R0, P5 ;  /* 0x000000ffff00b224 */ /* 0x000fe400028e0600 */
[----:B------:R-:W-:Y:S02]  /*149a0*/  @!P3 IMAD.MOV.U32 R2, RZ, RZ, R4 ;  /* 0x000000ffff02b224 */ /* 0x000fe400078e0004 */
[----:B------:R-:W-:-:S05]  /*149b0*/  @!P3 IMAD.MOV.U32 R3, RZ, RZ, R0 ;  /* 0x000000ffff03b224 */ /* 0x000fca00078e0000 */
        /* <DEDUP_REMOVED lines=9> */
.L_x_353:
[----:B------:R-:W-:Y:S02]  /*14a50*/  IMAD.MOV.U32 R13, RZ, RZ, R7 ;  /* 0x000000ffff0d7224 */ /* 0x000fe400078e0007 */
[----:B------:R-:W-:-:S07]  /*14a60*/  IMAD.MOV.U32 R6, RZ, RZ, R14 ;  /* 0x000000ffff067224 */ /* 0x000fce00078e000e */
[----:B------:R-:W-:Y:S05]  /*14a70*/  WARPSYNC.COLLECTIVE R15, `(.L_x_354) ;  /* 0x000000000f087348 */ /* 0x000fea0003c00000 */
[----:B------:R0:W1:Y:S02]  /*14a80*/  SHFL.IDX P6, R14, R13, R12, R11 ;  /* 0x0000000c0d0e7389 */ /* 0x00006400000c000b */
[----:B01----:R-:W-:Y:S01]  /*14a90*/  ENDCOLLECTIVE ;  /* 0x000000000000791b */ /* 0x003fe20003800000 */
.L_x_354:
[----:B------:R-:W-:Y:S01]  /*14aa0*/  IMAD.MOV.U32 R2, RZ, RZ, R14 ;  /* 0x000000ffff027224 */ /* 0x000fe200078e000e */
[----:B------:R-:W-:Y:S06]  /*14ab0*/  BRA `(.L_x_355) ;  /* 0xffffffb8001c7947 */ /* 0x000fec000383ffff */
.L_x_243:
[----:B-1----:R1:W2:Y:S02]  /*14ac0*/  SYNCS.PHASECHK.TRANS64.TRYWAIT P0, [R17+URZ+0x31c20], R0 ;  /* 0x031c2000110075a7 */ /* 0x0022a4000800017f */
[----:B--2---:R-:W-:Y:S05]  /*14ad0*/  @!P0 NANOSLEEP.SYNCS 0x989680 ;  /* 0x009896800000895d */ /* 0x004fea0003900000 */
[----:B------:R-:W2:Y:S02]  /*14ae0*/  @!P0 SYNCS.PHASECHK.TRANS64 P0, [R17+URZ+0x31c20], R0 ;  /* 0x031c2000110085a7 */ /* 0x000ea4000800007f */
[----:B--2---:R-:W-:Y:S05]  /*14af0*/  @!P0 BRA `(.L_x_243) ;  /* 0xfffffffc00f08947 */ /* 0x004fea000383ffff */
[----:B------:R-:W-:Y:S05]  /*14b00*/  BRA `(.L_x_356) ;  /* 0xffffffb800887947 */ /* 0x000fea000383ffff */
.L_x_252:
[----:B-1----:R1:W2:Y:S02]  /*14b10*/  SYNCS.PHASECHK.TRANS64.TRYWAIT P0, [R3+URZ+0x31c40], R2 ;  /* 0x031c4002030075a7 */ /* 0x0022a4000800017f */
[----:B--2---:R-:W-:Y:S05]  /*14b20*/  @!P0 NANOSLEEP.SYNCS 0x989680 ;  /* 0x009896800000895d */ /* 0x004fea0003900000 */
[----:B------:R-:W2:Y:S02]  /*14b30*/  @!P0 SYNCS.PHASECHK.TRANS64 P0, [R3+URZ+0x31c40], R2 ;  /* 0x031c4002030085a7 */ /* 0x000ea4000800007f */
[----:B--2---:R-:W-:Y:S05]  /*14b40*/  @!P0 BRA `(.L_x_252) ;  /* 0xfffffffc00f08947 */ /* 0x004fea000383ffff */
[----:B------:R-:W-:Y:S05]  /*14b50*/  BRA `(.L_x_357) ;  /* 0xffffffbc005c7947 */ /* 0x000fea000383ffff */
.L_x_259:
[----:B0-----:R0:W1:Y:S02]  /*14b60*/  SYNCS.PHASECHK.TRANS64.TRYWAIT P0, [R2+URZ+0x60], R3 ;  /* 0x00006003020075a7 */ /* 0x001064000800017f */
[----:B-1----:R-:W-:Y:S05]  /*14b70*/  @!P0 NANOSLEEP.SYNCS 0x989680 ;  /* 0x009896800000895d */ /* 0x002fea0003900000 */
[----:B------:R-:W1:Y:S02]  /*14b80*/  @!P0 SYNCS.PHASECHK.TRANS64 P0, [R2+URZ+0x60], R3 ;  /* 0x00006003020085a7 */ /* 0x000e64000800007f */
[----:B-1----:R-:W-:Y:S05]  /*14b90*/  @!P0 BRA `(.L_x_259) ;  /* 0xfffffffc00f08947 */ /* 0x002fea000383ffff */
[----:B------:R-:W-:Y:S05]  /*14ba0*/  BRA `(.L_x_358) ;  /* 0xffffffc000687947 */ /* 0x000fea000383ffff */
.L_x_269:
[----:B-1----:R1:W2:Y:S02]  /*14bb0*/  SYNCS.PHASECHK.TRANS64.TRYWAIT P0, [R3+URZ+0x31c40], R2 ;  /* 0x031c4002030075a7 */ /* 0x0022a4000800017f */
[----:B--2---:R-:W-:Y:S05]  /*14bc0*/  @!P0 NANOSLEEP.SYNCS 0x989680 ;  /* 0x009896800000895d */ /* 0x004fea0003900000 */
[----:B------:R-:W2:Y:S02]  /*14bd0*/  @!P0 SYNCS.PHASECHK.TRANS64 P0, [R3+URZ+0x31c40], R2 ;  /* 0x031c4002030085a7 */ /* 0x000ea4000800007f */
[----:B--2---:R-:W-:Y:S05]  /*14be0*/  @!P0 BRA `(.L_x_269) ;  /* 0xfffffffc00f08947 */ /* 0x004fea000383ffff */
[----:B------:R-:W-:Y:S05]  /*14bf0*/  BRA `(.L_x_359) ;  /* 0xffffffc800247947 */ /* 0x000fea000383ffff */
.L_x_276:
[----:B0-----:R0:W1:Y:S02]  /*14c00*/  SYNCS.PHASECHK.TRANS64.TRYWAIT P0, [R12+URZ+0x60], R28 ;  /* 0x0000601c0c0075a7 */ /* 0x001064000800017f */
[----:B-1----:R-:W-:Y:S05]  /*14c10*/  @!P0 NANOSLEEP.SYNCS 0x989680 ;  /* 0x009896800000895d */ /* 0x002fea0003900000 */
[----:B------:R-:W1:Y:S02]  /*14c20*/  @!P0 SYNCS.PHASECHK.TRANS64 P0, [R12+URZ+0x60], R28 ;  /* 0x0000601c0c0085a7 */ /* 0x000e64000800007f */
[----:B-1----:R-:W-:Y:S05]  /*14c30*/  @!P0 BRA `(.L_x_276) ;  /* 0xfffffffc00f08947 */ /* 0x002fea000383ffff */
[----:B------:R-:W-:Y:S05]  /*14c40*/  BRA `(.L_x_360) ;  /* 0xffffffcc00307947 */ /* 0x000fea000383ffff */
.L_x_286:
[----:B-1----:R1:W2:Y:S02]  /*14c50*/  SYNCS.PHASECHK.TRANS64.TRYWAIT P0, [R2+URZ+0x31c40], R3 ;  /* 0x031c4003020075a7 */ /* 0x0022a4000800017f */
[----:B--2---:R-:W-:Y:S05]  /*14c60*/  @!P0 NANOSLEEP.SYNCS 0x989680 ;  /* 0x009896800000895d */ /* 0x004fea0003900000 */
[----:B------:R-:W2:Y:S02]  /*14c70*/  @!P0 SYNCS.PHASECHK.TRANS64 P0, [R2+URZ+0x31c40], R3 ;  /* 0x031c4003020085a7 */ /* 0x000ea4000800007f */
[----:B--2---:R-:W-:Y:S05]  /*14c80*/  @!P0 BRA `(.L_x_286) ;  /* 0xfffffffc00f08947 */ /* 0x004fea000383ffff */
[----:B------:R-:W-:Y:S05]  /*14c90*/  BRA `(.L_x_361) ;  /* 0xffffffd000bc7947 */ /* 0x000fea000383ffff */
.L_x_293:
[----:B0-----:R0:W1:Y:S02]  /*14ca0*/  SYNCS.PHASECHK.TRANS64.TRYWAIT P0, [R7+URZ+0x60], R2 ;  /* 0x00006002070075a7 */ /* 0x001064000800017f */
[----:B-1----:R-:W-:Y:S05]  /*14cb0*/  @!P0 NANOSLEEP.SYNCS 0x989680 ;  /* 0x009896800000895d */ /* 0x002fea0003900000 */
[----:B------:R-:W1:Y:S02]  /*14cc0*/  @!P0 SYNCS.PHASECHK.TRANS64 P0, [R7+URZ+0x60], R2 ;  /* 0x00006002070085a7 */ /* 0x000e64000800007f */
[----:B-1----:R-:W-:Y:S05]  /*14cd0*/  @!P0 BRA `(.L_x_293) ;  /* 0xfffffffc00f08947 */ /* 0x002fea000383ffff */
[----:B------:R-:W-:Y:S05]  /*14ce0*/  BRA `(.L_x_362) ;  /* 0xffffffd400cc7947 */ /* 0x000fea000383ffff */
.L_x_305:
[----:B-1----:R1:W2:Y:S02]  /*14cf0*/  SYNCS.PHASECHK.TRANS64.TRYWAIT P0, [R3+URZ+0x31c60], R0 ;  /* 0x031c6000030075a7 */ /* 0x0022a4000800017f */
[----:B--2---:R-:W-:Y:S05]  /*14d00*/  @!P0 NANOSLEEP.SYNCS 0x989680 ;  /* 0x009896800000895d */ /* 0x004fea0003900000 */
[----:B------:R-:W2:Y:S02]  /*14d10*/  @!P0 SYNCS.PHASECHK.TRANS64 P0, [R3+URZ+0x31c60], R0 ;  /* 0x031c6000030085a7 */ /* 0x000ea4000800007f */
[----:B--2---:R-:W-:Y:S05]  /*14d20*/  @!P0 BRA `(.L_x_305) ;  /* 0xfffffffc00f08947 */ /* 0x004fea000383ffff */
[----:B------:R-:W-:Y:S05]  /*14d30*/  BRA `(.L_x_363) ;  /* 0xffffffdc00487947 */ /* 0x000fea000383ffff */
.L_x_313:
[----:B------:R-:W-:Y:S01]  /*14d40*/  BSSY B0, `(.L_x_364) ;  /* 0x0000008000007945 */ /* 0x000fe20003800000 */
[----:B------:R-:W-:Y:S02]  /*14d50*/  IMAD.MOV.U32 R13, RZ, RZ, R24 ;  /* 0x000000ffff0d7224 */ /* 0x000fe400078e0018 */
[----:B------:R-:W-:Y:S02]  /*14d60*/  IMAD.MOV.U32 R12, RZ, RZ, RZ ;  /* 0x000000ffff0c7224 */ /* 0x000fe400078e00ff */
[----:B------:R-:W-:Y:S02]  /*14d70*/  IMAD.MOV.U32 R11, RZ, RZ, 0x1f ;  /* 0x0000001fff0b7424 */ /* 0x000fe400078e00ff */
[----:B------:R-:W-:-:S07]  /*14d80*/  IMAD.MOV.U32 R15, RZ, RZ, -0x1 ;  /* 0xffffffffff0f7424 */ /* 0x000fce00078e00ff */
[----:B0-2---:R-:W-:Y:S05]  /*14d90*/  WARPSYNC.COLLECTIVE R15, `(.L_x_365) ;  /* 0x000000000f087348 */ /* 0x005fea0003c00000 */
[----:B------:R1:W3:Y:S02]  /*14da0*/  SHFL.IDX P6, R14, R13, R12, R11 ;  /* 0x0000000c0d0e7389 */ /* 0x0002e400000c000b */
[----:B0123--:R-:W-:Y:S01]  /*14db0*/  ENDCOLLECTIVE ;  /* 0x000000000000791b */ /* 0x00ffe20003800000 */
.L_x_365:
[----:B------:R-:W-:Y:S05]  /*14dc0*/  BSYNC B0 ;  /* 0x0000000000007941 */ /* 0x000fea0003800000 */
.L_x_364:
[----:B------:R-:W-:Y:S02]  /*14dd0*/  IMAD.MOV.U32 R13, RZ, RZ, R24 ;  /* 0x000000ffff0d7224 */ /* 0x000fe400078e0018 */
[----:B------:R-:W-:Y:S02]  /*14de0*/  IMAD.MOV.U32 R12, RZ, RZ, 0x1 ;  /* 0x00000001ff0c7424 */ /* 0x000fe400078e00ff */
[----:B------:R-:W-:Y:S02]  /*14df0*/  IMAD.MOV.U32 R11, RZ, RZ, 0x1f ;  /* 0x0000001fff0b7424 */ /* 0x000fe400078e00ff */
[----:B------:R-:W-:Y:S02]  /*14e00*/  IMAD.MOV.U32 R15, RZ, RZ, -0x1 ;  /* 0xffffffffff0f7424 */ /* 0x000fe400078e00ff */
[----:B------:R-:W-:Y:S02]  /*14e10*/  IMAD.IADD R7, R27, 0x1, R9 ;  /* 0x000000011b077824 */ /* 0x000fe400078e0209 */
[----:B------:R-:W-:-:S07]  /*14e20*/  IMAD.MOV.U32 R0, RZ, RZ, R14 ;  /* 0x000000ffff007224 */ /* 0x000fce00078e000e */
[----:B------:R-:W-:Y:S05]  /*14e30*/  WARPSYNC.COLLECTIVE R15, `(.L_x_366) ;  /* 0x000000000f087348 */ /* 0x000fea0003c00000 */
[----:B------:R0:W1:Y:S02]  /*14e40*/  SHFL.IDX P6, R14, R13, R12, R11 ;  /* 0x0000000c0d0e7389 */ /* 0x00006400000c000b */
[----:B01----:R-:W-:Y:S01]  /*14e50*/  ENDCOLLECTIVE ;  /* 0x000000000000791b */ /* 0x003fe20003800000 */
.L_x_366:
[----:B------:R-:W-:Y:S01]  /*14e60*/  ULDC UR4, c[0x0][0xc3c] ;  /* 0x00030f0000047ab9 */ /* 0x000fe20000000800 */
[----:B------:R-:W-:Y:S01]  /*14e70*/  ULDC.64 UR6, c[0x0][0x208] ;  /* 0x0000820000067ab9 */ /* 0x000fe20000000a00 */
[----:B------:R-:W-:-:S13]  /*14e80*/  ISETP.GE.OR P1, PT, R7, UR4, !P0 ;  /* 0x0000000407007c0c */ /* 0x000fda000c726670 */
[----:B------:R-:W0:Y:S08]  /*14e90*/  @!P1 LDC.64 R2, c[0x0][0xc80] ;  /* 0x00032000ff029b82 */ /* 0x000e300000000a00 */
[----:B------:R-:W1:Y:S01]  /*14ea0*/  @!P1 LDC.64 R4, c[0x0][0xc78] ;  /* 0x00031e00ff049b82 */ /* 0x000e620000000a00 */
[----:B------:R-:W-:Y:S02]  /*14eb0*/  IMAD.MOV.U32 R11, RZ, RZ, RZ ;  /* 0x000000ffff0b7224 */ /* 0x000fe400078e00ff */
[----:B------:R-:W-:-:S02]  /*14ec0*/  IMAD.MOV.U32 R6, RZ, RZ, R14 ;  /* 0x000000ffff067224 */ /* 0x000fc400078e000e */
        /* <DEDUP_REMOVED lines=8> */
[----:B------:R-:W-:Y:S01]  /*14f50*/  IMAD.MOV.U32 R24, RZ, RZ, RZ ;  /* 0x000000ffff187224 */ /* 0x000fe200078e00ff */
[C---:B------:R-:W-:Y:S02]  /*14f60*/  ISETP.GE.U32.AND P4, PT, R9.reuse, 0x8, PT ;  /* 0x000000080900780c */ /* 0x040fe40003f86070 */
[C---:B------:R-:W-:Y:S01]  /*14f70*/  ISETP.GE.U32.AND P5, PT, R9.reuse, 0x10, PT ;  /* 0x000000100900780c */ /* 0x040fe20003fa6070 */
[----:B--2---:R-:W-:Y:S02]  /*14f80*/  @!P1 IMAD.MOV.U32 R7, RZ, RZ, R8 ;  /* 0x000000ffff079224 */ /* 0x004fe400078e0008 */
[----:B---3--:R-:W-:Y:S01]  /*14f90*/  @!P1 IMAD.MOV.U32 R4, RZ, RZ, R5 ;  /* 0x000000ffff049224 */ /* 0x008fe200078e0005 */
[----:B------:R-:W-:-:S03]  /*14fa0*/  ISETP.NE.AND P1, PT, R9, RZ, PT ;  /* 0x000000ff0900720c */ /* 0x000fc60003f25270 */
[----:B------:R-:W-:-:S10]  /*14fb0*/  IMAD R13, R4, R7, RZ ;  /* 0x00000007040d7224 */ /* 0x000fd400078e02ff */
[----:B------:R-:W-:Y:S05]  /*14fc0*/  WARPSYNC.COLLECTIVE R15, `(.L_x_367) ;  /* 0x000000000f087348 */ /* 0x000fea0003c00000 */
[----:B------:R0:W1:Y:S02]  /*14fd0*/  SHFL.UP P6, R14, R13, R12, R11 ;  /* 0x0400000c0d0e7389 */ /* 0x00006400000c000b */
[----:B01----:R-:W-:Y:S01]  /*14fe0*/  ENDCOLLECTIVE ;  /* 0x000000000000791b */ /* 0x003fe20003800000 */
.L_x_367:
[----:B------:R-:W-:Y:S01]  /*14ff0*/  IMAD.MOV.U32 R12, RZ, RZ, 0x2 ;  /* 0x00000002ff0c7424 */ /* 0x000fe200078e00ff */
[----:B------:R-:W-:-:S05]  /*15000*/  SEL R14, R14, RZ, P1 ;  /* 0x000000ff0e0e7207 */ /* 0x000fca0000800000 */
[----:B------:R-:W-:-:S04]  /*15010*/  IMAD.IADD R5, R13, 0x1, R14 ;  /* 0x000000010d057824 */ /* 0x000fc800078e020e */
[----:B------:R-:W-:-:S07]  /*15020*/  IMAD.MOV.U32 R13, RZ, RZ, R5 ;  /* 0x000000ffff0d7224 */ /* 0x000fce00078e0005 */
[----:B------:R-:W-:Y:S05]  /*15030*/  WARPSYNC.COLLECTIVE R15, `(.L_x_368) ;  /* 0x000000000f087348 */ /* 0x000fea0003c00000 */
[----:B------:R0:W1:Y:S02]  /*15040*/  SHFL.UP P6, R14, R13, R12, R11 ;  /* 0x0400000c0d0e7389 */ /* 0x00006400000c000b */
[----:B01----:R-:W-:Y:S01]  /*15050*/  ENDCOLLECTIVE ;  /* 0x000000000000791b */ /* 0x003fe20003800000 */
.L_x_368:
[----:B------:R-:W-:Y:S01]  /*15060*/  IMAD.MOV.U32 R12, RZ, RZ, 0x4 ;  /* 0x00000004ff0c7424 */ /* 0x000fe200078e00ff */
[----:B------:R-:W-:-:S05]  /*15070*/  SEL R2, R14, RZ, P2 ;  /* 0x000000ff0e027207 */ /* 0x000fca0001000000 */
[----:B------:R-:W-:-:S04]  /*15080*/  IMAD.IADD R2, R5, 0x1, R2 ;  /* 0x0000000105027824 */ /* 0x000fc800078e0202 */
[----:B------:R-:W-:-:S07]  /*15090*/  IMAD.MOV.U32 R13, RZ, RZ, R2 ;  /* 0x000000ffff0d7224 */ /* 0x000fce00078e0002 */
[----:B------:R-:W-:Y:S05]  /*150a0*/  WARPSYNC.COLLECTIVE R15, `(.L_x_369) ;  /* 0x000000000f087348 */ /* 0x000fea0003c00000 */
[----:B------:R0:W1:Y:S02]  /*150b0*/  SHFL.UP P6, R14, R13, R12, R11 ;  /* 0x0400000c0d0e7389 */ /* 0x00006400000c000b */
[----:B01----:R-:W-:Y:S01]  /*150c0*/  ENDCOLLECTIVE ;  /* 0x000000000000791b */ /* 0x003fe20003800000 */
.L_x_369:
[----:B------:R-:W-:Y:S01]  /*150d0*/  IMAD.MOV.U32 R12, RZ, RZ, 0x8 ;  /* 0x00000008ff0c7424 */ /* 0x000fe200078e00ff */
[----:B------:R-:W-:-:S05]  /*150e0*/  SEL R3, R14, RZ, P3 ;  /* 0x000000ff0e037207 */ /* 0x000fca0001800000 */
[----:B------:R-:W-:-:S04]  /*150f0*/  IMAD.IADD R8, R2, 0x1, R3 ;  /* 0x0000000102087824 */ /* 0x000fc800078e0203 */
[----:B------:R-:W-:-:S07]  /*15100*/  IMAD.MOV.U32 R13, RZ, RZ, R8 ;  /* 0x000000ffff0d7224 */ /* 0x000fce00078e0008 */
[----:B------:R-:W-:Y:S05]  /*15110*/  WARPSYNC.COLLECTIVE R15, `(.L_x_370) ;  /* 0x000000000f087348 */ /* 0x000fea0003c00000 */
[----:B------:R0:W1:Y:S02]  /*15120*/  SHFL.UP P6, R14, R13, R12, R11 ;  /* 0x0400000c0d0e7389 */ /* 0x00006400000c000b */
[----:B01----:R-:W-:Y:S01]  /*15130*/  ENDCOLLECTIVE ;  /* 0x000000000000791b */ /* 0x003fe20003800000 */
.L_x_370:
[----:B------:R-:W-:Y:S01]  /*15140*/  IMAD.MOV.U32 R12, RZ, RZ, 0x10 ;  /* 0x00000010ff0c7424 */ /* 0x000fe200078e00ff */
[----:B------:R-:W-:-:S05]  /*15150*/  SEL R5, R14, RZ, P4 ;  /* 0x000000ff0e057207 */ /* 0x000fca0002000000 */
[----:B------:R-:W-:-:S04]  /*15160*/  IMAD.IADD R5, R8, 0x1, R5 ;  /* 0x0000000108057824 */ /* 0x000fc800078e0205 */
[----:B------:R-:W-:-:S07]  /*15170*/  IMAD.MOV.U32 R13, RZ, RZ, R5 ;  /* 0x000000ffff0d7224 */ /* 0x000fce00078e0005 */
[----:B------:R-:W-:Y:S05]  /*15180*/  WARPSYNC.COLLECTIVE R15, `(.L_x_371) ;  /* 0x000000000f087348 */ /* 0x000fea0003c00000 */
[----:B------:R0:W1:Y:S02]  /*15190*/  SHFL.UP P6, R14, R13, R12, R11 ;  /* 0x0400000c0d0e7389 */ /* 0x00006400000c000b */
[----:B01----:R-:W-:Y:S01]  /*151a0*/  ENDCOLLECTIVE ;  /* 0x000000000000791b */ /* 0x003fe20003800000 */
.L_x_371:
[----:B------:R-:W-:Y:S02]  /*151b0*/  IMAD.MOV.U32 R12, RZ, RZ, 0x1f ;  /* 0x0000001fff0c7424 */ /* 0x000fe400078e00ff */
[----:B------:R-:W-:Y:S01]  /*151c0*/  IMAD.MOV.U32 R11, RZ, RZ, 0x1f ;  /* 0x0000001fff0b7424 */ /* 0x000fe200078e00ff */
[----:B------:R-:W-:-:S05]  /*151d0*/  SEL R14, R14, RZ, P5 ;  /* 0x000000ff0e0e7207 */ /* 0x000fca0002800000 */
[----:B------:R-:W-:-:S04]  /*151e0*/  IMAD.IADD R3, R5, 0x1, R14 ;  /* 0x0000000105037824 */ /* 0x000fc800078e020e */
[----:B------:R-:W-:-:S07]  /*151f0*/  IMAD.MOV.U32 R13, RZ, RZ, R3 ;  /* 0x000000ffff0d7224 */ /* 0x000fce00078e0003 */
[----:B------:R-:W-:Y:S05]  /*15200*/  WARPSYNC.COLLECTIVE R15, `(.L_x_372) ;  /* 0x000000000f087348 */ /* 0x000fea0003c00000 */
[----:B------:R0:W1:Y:S02]  /*15210*/  SHFL.IDX P6, R14, R13, R12, R11 ;  /* 0x0000000c0d0e7389 */ /* 0x00006400000c000b */
[----:B01----:R-:W-:Y:S01]  /*15220*/  ENDCOLLECTIVE ;  /* 0x000000000000791b */ /* 0x003fe20003800000 */
.L_x_372:
[----:B------:R-:W-:Y:S05]  /*15230*/  BRA `(.L_x_373) ;  /* 0xffffffdc00f87947 */ /* 0x000fea000383ffff */
.L_x_316:
[----:B------:R-:W-:Y:S01]  /*15240*/  BSSY B0, `(.L_x_374) ;  /* 0x0000007000007945 */ /* 0x000fe20003800000 */
[----:B------:R-:W-:Y:S02]  /*15250*/  IMAD.MOV.U32 R12, RZ, RZ, 0x1 ;  /* 0x00000001ff0c7424 */ /* 0x000fe400078e00ff */
[----:B------:R-:W-:Y:S02]  /*15260*/  IMAD.MOV.U32 R11, RZ, RZ, RZ ;  /* 0x000000ffff0b7224 */ /* 0x000fe400078e00ff */
[----:B------:R-:W-:-:S07]  /*15270*/  IMAD.MOV.U32 R15, RZ, RZ, -0x1 ;  /* 0xffffffffff0f7424 */ /* 0x000fce00078e00ff */
[----:B------:R-:W-:Y:S05]  /*15280*/  WARPSYNC.COLLECTIVE R15, `(.L_x_375) ;  /* 0x000000000f087348 */ /* 0x000fea0003c00000 */
[----:B------:R0:W1:Y:S02]  /*15290*/  SHFL.UP P6, R14, R13, R12, R11 ;  /* 0x0400000c0d0e7389 */ /* 0x00006400000c000b */
[----:B01----:R-:W-:Y:S01]  /*152a0*/  ENDCOLLECTIVE ;  /* 0x000000000000791b */ /* 0x003fe20003800000 */
.L_x_375:
[----:B------:R-:W-:Y:S05]  /*152b0*/  BSYNC B0 ;  /* 0x0000000000007941 */ /* 0x000fea0003800000 */
.L_x_374:
[----:B------:R-:W-:Y:S01]  /*152c0*/  SEL R14, R14, RZ, P1 ;  /* 0x000000ff0e0e7207 */ /* 0x000fe20000800000 */
[----:B------:R-:W-:Y:S02]  /*152d0*/  IMAD.MOV.U32 R12, RZ, RZ, 0x2 ;  /* 0x00000002ff0c7424 */ /* 0x000fe400078e00ff */
[----:B------:R-:W-:Y:S02]  /*152e0*/  IMAD.MOV.U32 R11, RZ, RZ, RZ ;  /* 0x000000ffff0b7224 */ /* 0x000fe400078e00ff */
[----:B------:R-:W-:Y:S02]  /*152f0*/  IMAD.IADD R13, R13, 0x1, R14 ;  /* 0x000000010d0d7824 */ /* 0x000fe400078e020e */
[----:B------:R-:W-:-:S07]  /*15300*/  IMAD.MOV.U32 R15, RZ, RZ, -0x1 ;  /* 0xffffffffff0f7424 */ /* 0x000fce00078e00ff */
[----:B------:R-:W-:Y:S05]  /*15310*/  WARPSYNC.COLLECTIVE R15, `(.L_x_376) ;  /* 0x000000000f087348 */ /* 0x000fea0003c00000 */
[----:B------:R0:W1:Y:S02]  /*15320*/  SHFL.UP P6, R14, R13, R12, R11 ;  /* 0x0400000c0d0e7389 */ /* 0x00006400000c000b */
[----:B01----:R-:W-:Y:S01]  /*15330*/  ENDCOLLECTIVE ;  /* 0x000000000000791b */ /* 0x003fe20003800000 */
.L_x_376:
[----:B------:R-:W-:Y:S01]  /*15340*/  IMAD.MOV.U32 R12, RZ, RZ, 0x4 ;  /* 0x00000004ff0c7424 */ /* 0x000fe200078e00ff */
[----:B------:R-:W-:-:S05]  /*15350*/  SEL R2, R14, RZ, P2 ;  /* 0x000000ff0e027207 */ /* 0x000fca0001000000 */
[----:B------:R-:W-:-:S04]  /*15360*/  IMAD.IADD R2, R13, 0x1, R2 ;  /* 0x000000010d027824 */ /* 0x000fc800078e0202 */
[----:B------:R-:W-:-:S07]  /*15370*/  IMAD.MOV.U32 R13, RZ, RZ, R2 ;  /* 0x000000ffff0d7224 */ /* 0x000fce00078e0002 */
[----:B------:R-:W-:Y:S05]  /*15380*/  WARPSYNC.COLLECTIVE R15, `(.L_x_377) ;  /* 0x000000000f087348 */ /* 0x000fea0003c00000 */
[----:B------:R0:W1:Y:S02]  /*15390*/  SHFL.UP P6, R14, R13, R12, R11 ;  /* 0x0400000c0d0e7389 */ /* 0x00006400000c000b */
[----:B01----:R-:W-:Y:S01]  /*153a0*/  ENDCOLLECTIVE ;  /* 0x000000000000791b */ /* 0x003fe20003800000 */
.L_x_377:
[----:B------:R-:W-:Y:S01]  /*153b0*/  IMAD.MOV.U32 R12, RZ, RZ, 0x8 ;  /* 0x00000008ff0c7424 */ /* 0x000fe200078e00ff */
[----:B------:R-:W-:-:S05]  /*153c0*/  SEL R3, R14, RZ, P3 ;  /* 0x000000ff0e037207 */ /* 0x000fca0001800000 */
[----:B------:R-:W-:-:S04]  /*153d0*/  IMAD.IADD R3, R2, 0x1, R3 ;  /* 0x0000000102037824 */ /* 0x000fc800078e0203 */
[----:B------:R-:W-:-:S07]  /*153e0*/  IMAD.MOV.U32 R13, RZ, RZ, R3 ;  /* 0x000000ffff0d7224 */ /* 0x000fce00078e0003 */
[----:B------:R-:W-:Y:S05]  /*153f0*/  WARPSYNC.COLLECTIVE R15, `(.L_x_378) ;  /* 0x000000000f087348 */ /* 0x000fea0003c00000 */
[----:B------:R0:W1:Y:S02]  /*15400*/  SHFL.UP P6, R14, R13, R12, R11 ;  /* 0x0400000c0d0e7389 */ /* 0x00006400000c000b */
[----:B01----:R-:W-:Y:S01]  /*15410*/  ENDCOLLECTIVE ;  /* 0x000000000000791b */ /* 0x003fe20003800000 */
.L_x_378:
[----:B------:R-:W-:Y:S01]  /*15420*/  IMAD.MOV.U32 R12, RZ, RZ, 0x10 ;  /* 0x00000010ff0c7424 */ /* 0x000fe200078e00ff */
[----:B------:R-:W-:-:S05]  /*15430*/  SEL R14, R14, RZ, P4 ;  /* 0x000000ff0e0e7207 */ /* 0x000fca0002000000 */
[----:B------:R-:W-:-:S04]  /*15440*/  IMAD.IADD R5, R3, 0x1, R14 ;  /* 0x0000000103057824 */ /* 0x000fc800078e020e */
[----:B------:R-:W-:-:S07]  /*15450*/  IMAD.MOV.U32 R13, RZ, RZ, R5 ;  /* 0x000000ffff0d7224 */ /* 0x000fce00078e0005 */
[----:B------:R-:W-:Y:S05]  /*15460*/  WARPSYNC.COLLECTIVE R15, `(.L_x_379) ;  /* 0x000000000f087348 */ /* 0x000fea0003c00000 */
[----:B------:R0:W1:Y:S02]  /*15470*/  SHFL.UP P6, R14, R13, R12, R11 ;  /* 0x0400000c0d0e7389 */ /* 0x00006400000c000b */
[----:B01----:R-:W-:Y:S01]  /*15480*/  ENDCOLLECTIVE ;  /* 0x000000000000791b */ /* 0x003fe20003800000 */
.L_x_379:
        /* <DEDUP_REMOVED lines=8> */
.L_x_380:
[----:B------:R-:W-:Y:S05]  /*15510*/  BRA `(.L_x_381) ;  /* 0xffffffdc00e87947 */ /* 0x000fea000383ffff */
.L_x_318:
[----:B------:R-:W-:Y:S01]  /*15520*/  BSSY B0, `(.L_x_382) ;  /* 0x0000006000007945 */ /* 0x000fe20003800000 */
[----:B------:R-:W-:Y:S01]  /*15530*/  PLOP3.LUT P6, PT, P6, PT, PT, 0x8, 0x0 ;  /* 0x000000000000781c */ /* 0x000fe200037ce170 */
[----:B------:R-:W-:-:S12]  /*15540*/  IMAD.MOV.U32 R15, RZ, RZ, -0x1 ;  /* 0xffffffffff0f7424 */ /* 0x000fd800078e00ff */
[----:B0-----:R-:W-:Y:S05]  /*15550*/  WARPSYNC.COLLECTIVE R15, `(.L_x_383) ;  /* 0x000000000f087348 */ /* 0x001fea0003c00000 */
[----:B------:R-:W-:Y:S01]  /*15560*/  VOTE.ANY R14, PT, P6 ;  /* 0x00000000000e7806 */ /* 0x000fe200030e0100 */
[----:B0-----:R-:W-:Y:S06]  /*15570*/  ENDCOLLECTIVE ;  /* 0x000000000000791b */ /* 0x001fec0003800000 */
.L_x_383:
[----:B------:R-:W-:Y:S05]  /*15580*/  BSYNC B0 ;  /* 0x0000000000007941 */ /* 0x000fea0003800000 */
.L_x_382:
[----:B------:R-:W-:Y:S02]  /*15590*/  IMAD.MOV.U32 R8, RZ, RZ, R14 ;  /* 0x000000ffff087224 */ /* 0x000fe400078e000e */
[----:B------:R-:W-:Y:S02]  /*155a0*/  IMAD.MOV.U32 R13, RZ, RZ, R7 ;  /* 0x000000ffff0d7224 */ /* 0x000fe400078e0007 */
[----:B------:R-:W0:Y:S01]  /*155b0*/  POPC R5, R8 ;  /* 0x0000000800057309 */ /* 0x000e220000000000 */
[----:B------:R-:W-:Y:S02]  /*155c0*/  IMAD.MOV.U32 R11, RZ, RZ, 0x1f ;  /* 0x0000001fff0b7424 */ /* 0x000fe400078e00ff */
[----:B------:R-:W-:Y:S02]  /*155d0*/  IMAD.MOV.U32 R15, RZ, RZ, -0x1 ;  /* 0xffffffffff0f7424 */ /* 0x000fe400078e00ff */
[----:B0-----:R-:W-:-:S07]  /*155e0*/  IMAD.MOV.U32 R12, RZ, RZ, R5 ;  /* 0x000000ffff0c7224 */ /* 0x001fce00078e0005 */
[----:B------:R-:W-:Y:S05]  /*155f0*/  WARPSYNC.COLLECTIVE R15, `(.L_x_384) ;  /* 0x000000000f087348 */ /* 0x000fea0003c00000 */
[----:B------:R0:W1:Y:S02]  /*15600*/  SHFL.IDX P6, R14, R13, R12, R11 ;  /* 0x0000000c0d0e7389 */ /* 0x00006400000c000b */
[----:B01----:R-:W-:Y:S01]  /*15610*/  ENDCOLLECTIVE ;  /* 0x000000000000791b */ /* 0x003fe20003800000 */
.L_x_384:
[----:B------:R-:W-:Y:S02]  /*15620*/  IMAD.MOV.U32 R13, RZ, RZ, R4 ;  /* 0x000000ffff0d7224 */ /* 0x000fe400078e0004 */
[----:B------:R-:W-:-:S07]  /*15630*/  IMAD.MOV.U32 R7, RZ, RZ, R14 ;  /* 0x000000ffff077224 */ /* 0x000fce00078e000e */
[----:B------:R-:W-:Y:S05]  /*15640*/  WARPSYNC.COLLECTIVE R15, `(.L_x_385) ;  /* 0x000000000f087348 */ /* 0x000fea0003c00000 */
[----:B------:R0:W1:Y:S02]  /*15650*/  SHFL.IDX P6, R14, R13, R12, R11 ;  /* 0x0000000c0d0e7389 */ /* 0x00006400000c000b */
[----:B01----:R-:W-:Y:S01]  /*15660*/  ENDCOLLECTIVE ;  /* 0x000000000000791b */ /* 0x003fe20003800000 */
.L_x_385:
[----:B------:R-:W-:Y:S01]  /*15670*/  IMAD.MOV.U32 R4, RZ, RZ, R14 ;  /* 0x000000ffff047224 */ /* 0x000fe200078e000e */
[----:B------:R-:W-:Y:S06]  /*15680*/  BRA `(.L_x_386) ;  /* 0xffffffdc00c87947 */ /* 0x000fec000383ffff */
.L_x_320:
[----:B------:R-:W-:Y:S01]  /*15690*/  BSSY B0, `(.L_x_387) ;  /* 0x0000007000007945 */ /* 0x000fe20003800000 */
[----:B------:R-:W-:Y:S02]  /*156a0*/  IMAD.MOV.U32 R13, RZ, RZ, R3 ;  /* 0x000000ffff0d7224 */ /* 0x000fe400078e0003 */
[----:B------:R-:W-:Y:S02]  /*156b0*/  IMAD.MOV.U32 R11, RZ, RZ, 0x1f ;  /* 0x0000001fff0b7424 */ /* 0x000fe400078e00ff */
[----:B------:R-:W-:-:S07]  /*156c0*/  IMAD.MOV.U32 R15, RZ, RZ, -0x1 ;  /* 0xffffffffff0f7424 */ /* 0x000fce00078e00ff */
[----:B0123--:R-:W-:Y:S05]  /*156d0*/  WARPSYNC.COLLECTIVE R15, `(.L_x_388) ;  /* 0x000000000f087348 */ /* 0x00ffea0003c00000 */
[----:B------:R4:W0:Y:S02]  /*156e0*/  SHFL.IDX P6, R14, R13, R12, R11 ;  /* 0x0000000c0d0e7389 */ /* 0x00082400000c000b */
[----:B01234-:R-:W-:Y:S01]  /*156f0*/  ENDCOLLECTIVE ;  /* 0x000000000000791b */ /* 0x01ffe20003800000 */
.L_x_388:
[----:B------:R-:W-:Y:S05]  /*15700*/  BSYNC B0 ;  /* 0x0000000000007941 */ /* 0x000fea0003800000 */
.L_x_387:
[----:B------:R-:W-:Y:S01]  /*15710*/  IMAD.MOV.U32 R24, RZ, RZ, R14 ;  /* 0x000000ffff187224 */ /* 0x000fe200078e000e */
[----:B------:R-:W-:Y:S06]  /*15720*/  BRA `(.L_x_319) ;  /* 0xffffffdc00b87947 */ /* 0x000fec000383ffff */
.L_x_324:
[----:B0-----:R0:W1:Y:S02]  /*15730*/  SYNCS.PHASECHK.TRANS64.TRYWAIT P0, [R9+URZ+0x31c20], R0 ;  /* 0x031c2000090075a7 */ /* 0x001064000800017f */
[----:B-1----:R-:W-:Y:S05]  /*15740*/  @!P0 NANOSLEEP.SYNCS 0x989680 ;  /* 0x009896800000895d */ /* 0x002fea0003900000 */
[----:B------:R-:W1:Y:S02]  /*15750*/  @!P0 SYNCS.PHASECHK.TRANS64 P0, [R9+URZ+0x31c20], R0 ;  /* 0x031c2000090085a7 */ /* 0x000e64000800007f */
[----:B-1----:R-:W-:Y:S05]  /*15760*/  @!P0 BRA `(.L_x_324) ;  /* 0xfffffffc00f08947 */ /* 0x002fea000383ffff */
[----:B------:R-:W-:Y:S05]  /*15770*/  BRA `(.L_x_389) ;  /* 0xffffffe400107947 */ /* 0x000fea000383ffff */
.L_x_325:
        /* <DEDUP_REMOVED lines=8> */
[----:B0--3--:R-:W-:Y:S05]  /*15800*/  WARPSYNC.COLLECTIVE R15, `(.L_x_391) ;  /* 0x000000000f087348 */ /* 0x009fea0003c00000 */
[----:B------:R1:W2:Y:S02]  /*15810*/  SHFL.IDX P6, R14, R13, R12, R11 ;  /* 0x0000000c0d0e7389 */ /* 0x0002a400000c000b */
[----:B0123--:R-:W-:Y:S01]  /*15820*/  ENDCOLLECTIVE ;  /* 0x000000000000791b */ /* 0x00ffe20003800000 */
.L_x_391:
[----:B------:R-:W-:Y:S05]  /*15830*/  BSYNC B0 ;  /* 0x0000000000007941 */ /* 0x000fea0003800000 */
.L_x_390:
[----:B------:R-:W-:Y:S05]  /*15840*/  BRA `(.L_x_392) ;  /* 0xffffffe000f87947 */ /* 0x000fea000383ffff */
.L_x_328:
[----:B------:R-:W-:Y:S01]  /*15850*/  BSSY B1, `(.L_x_393) ;  /* 0x0000006000017945 */ /* 0x000fe20003800000 */
[----:B------:R-:W-:-:S07]  /*15860*/  IMAD.MOV.U32 R15, RZ, RZ, -0x1 ;  /* 0xffffffffff0f7424 */ /* 0x000fce00078e00ff */
[----:B0--3--:R-:W-:Y:S05]  /*15870*/  WARPSYNC.COLLECTIVE R15, `(.L_x_394) ;  /* 0x000000000f0c7348 */ /* 0x009fea0003c00000 */
[----:B------:R-:W-:Y:S02]  /*15880*/  ELECT P6, UR62, PT ;  /* 0x00000000003e782f */ /* 0x000fe400038c0000 */
[----:B------:R-:W-:Y:S01]  /*15890*/  MOV R14, UR62 ;  /* 0x0000003e000e7c02 */ /* 0x000fe20008000f00 */
[----:B0--3--:R-:W-:Y:S10]  /*158a0*/  ENDCOLLECTIVE ;  /* 0x000000000000791b */ /* 0x009ff40003800000 */
.L_x_394:
[----:B------:R-:W-:Y:S05]  /*158b0*/  BSYNC B1 ;  /* 0x0000000000017941 */ /* 0x000fea0003800000 */
.L_x_393:
[----:B------:R-:W-:Y:S05]  /*158c0*/  BRA `(.L_x_395) ;  /* 0xffffffe000f07947 */ /* 0x000fea000383ffff */
.L_x_330:
[----:B0-----:R0:W1:Y:S02]  /*158d0*/  SYNCS.PHASECHK.TRANS64.TRYWAIT P0, [R7+URZ], R2 ;  /* 0x00000002070075a7 */ /* 0x001064000800017f */
[----:B-1----:R-:W-:Y:S05]  /*158e0*/  @!P0 NANOSLEEP.SYNCS 0x989680 ;  /* 0x009896800000895d */ /* 0x002fea0003900000 */
[----:B------:R-:W1:Y:S02]  /*158f0*/  @!P0 SYNCS.PHASECHK.TRANS64 P0, [R7+URZ], R2 ;  /* 0x00000002070085a7 */ /* 0x000e64000800007f */
[----:B-1----:R-:W-:Y:S05]  /*15900*/  @!P0 BRA `(.L_x_330) ;  /* 0xfffffffc00f08947 */ /* 0x002fea000383ffff */
[----:B------:R-:W-:Y:S05]  /*15910*/  BRA `(.L_x_396) ;  /* 0xffffffe4002c7947 */ /* 0x000fea000383ffff */
.L_x_331:
[----:B-1----:R1:W2:Y:S02]  /*15920*/  SYNCS.PHASECHK.TRANS64.TRYWAIT P0, [R3+URZ], R0 ;  /* 0x00000000030075a7 */ /* 0x0022a4000800017f */
[----:B--2---:R-:W-:Y:S05]  /*15930*/  @!P0 NANOSLEEP.SYNCS 0x989680 ;  /* 0x009896800000895d */ /* 0x004fea0003900000 */
[----:B------:R-:W2:Y:S02]  /*15940*/  @!P0 SYNCS.PHASECHK.TRANS64 P0, [R3+URZ], R0 ;  /* 0x00000000030085a7 */ /* 0x000ea4000800007f */
[----:B--2---:R-:W-:Y:S05]  /*15950*/  @!P0 BRA `(.L_x_331) ;  /* 0xfffffffc00f08947 */ /* 0x004fea000383ffff */
[----:B------:R-:W-:Y:S05]  /*15960*/  BRA `(.L_x_397) ;  /* 0xffffffe400207947 */ /* 0x000fea000383ffff */
.L_x_333:
[----:B-1----:R1:W2:Y:S02]  /*15970*/  SYNCS.PHASECHK.TRANS64.TRYWAIT P0, [R5+URZ], R2 ;  /* 0x00000002050075a7 */ /* 0x0022a4000800017f */
[----:B--2---:R-:W-:Y:S05]  /*15980*/  @!P0 NANOSLEEP.SYNCS 0x989680 ;  /* 0x009896800000895d */ /* 0x004fea0003900000 */
[----:B------:R-:W2:Y:S02]  /*15990*/  @!P0 SYNCS.PHASECHK.TRANS64 P0, [R5+URZ], R2 ;  /* 0x00000002050085a7 */ /* 0x000ea4000800007f */
[----:B--2---:R-:W-:Y:S05]  /*159a0*/  @!P0 BRA `(.L_x_333) ;  /* 0xfffffffc00f08947 */ /* 0x004fea000383ffff */
[----:B------:R-:W-:Y:S05]  /*159b0*/  BRA `(.L_x_398) ;  /* 0xffffffe400247947 */ /* 0x000fea000383ffff */
.L_x_399:
        /* <DEDUP_REMOVED lines=12> */
.L_x_2777:


//--------------------- .text._ZN7cutlass13device_kernelIN5flash11enable_sm90INS1_16FlashAttnFwdSm90INS1_25CollectiveMainloopFwdSm90ILi2EN4cute5tupleIJNS5_1CILi1EEES8_S8_EEENS6_IJNS7_ILi192EEENS7_ILi144EEENS7_ILi96EEEEEELi96ENS_6half_tEfNS_4arch4Sm90ELb0ELb0ELb1ELb1ELb0ELb1ELb0ELb0ELb1ELb1ELb1ELb0EEENS1_21CollectiveEpilogueFwdINS6_IJSA_SC_SB_EEES9_SE_SG_Li384ELb1ELb1ELb1ELb0EEENS1_36VarlenDynamicPersistentTileSchedulerILi192ELi144ELi384ELi128ELb1ELb1ELb1ELb0ELb1ELb1EEEEEEEEEvNT_6ParamsE --------------------------
	.section	.text._ZN7cutlass13device_kernelIN5flash11enable_sm90INS1_16FlashAttnFwdSm90INS1_25CollectiveMainloopFwdSm90ILi2EN4cute5tupleIJNS5_1CILi1EEES8_S8_EEENS6_IJNS7_ILi192EEENS7_ILi144EEENS7_ILi96EEEEEELi96ENS_6half_tEfNS_4arch4Sm90ELb0ELb0ELb1ELb1ELb0ELb1ELb0ELb0ELb1ELb1ELb1ELb0EEENS1_21CollectiveEpilogueFwdINS6_IJSA_SC_SB_EEES9_SE_SG_Li384ELb1ELb1ELb1ELb0EEENS1_36VarlenDynamicPersistentTileSchedulerILi192ELi144ELi384ELi128ELb1ELb1ELb1ELb0ELb1ELb1EEEEEEEEEvNT_6ParamsE,"ax",@progbits
	.align	128
.text._ZN7cutlass13device_kernelIN5flash11enable_sm90INS1_16FlashAttnFwdSm90INS1_25CollectiveMainloopFwdSm90ILi2EN4cute5tupleIJNS5_1CILi1EEES8_S8_EEENS6_IJNS7_ILi192EEENS7_ILi144EEENS7_ILi96EEEEEELi96ENS_6half_tEfNS_4arch4Sm90ELb0ELb0ELb1ELb1ELb0ELb1ELb0ELb0ELb1ELb1ELb1ELb0EEENS1_21CollectiveEpilogueFwdINS6_IJSA_SC_SB_EEES9_SE_SG_Li384ELb1ELb1ELb1ELb0EEENS1_36VarlenDynamicPersistentTileSchedulerILi192ELi144ELi384ELi128ELb1ELb1ELb1ELb0ELb1ELb1EEEEEEEEEvNT_6ParamsE:
        .type           _ZN7cutlass13device_kernelIN5flash11enable_sm90INS1_16FlashAttnFwdSm90INS1_25CollectiveMainloopFwdSm90ILi2EN4cute5tupleIJNS5_1CILi1EEES8_S8_EEENS6_IJNS7_ILi192EEENS7_ILi144EEENS7_ILi96EEEEEELi96ENS_6half_tEfNS_4arch4Sm90ELb0ELb0ELb1ELb1ELb0ELb1ELb0ELb0ELb1ELb1ELb1ELb0EEENS1_21CollectiveEpilogueFwdINS6_IJSA_SC_SB_EEES9_SE_SG_Li384ELb1ELb1ELb1ELb0EEENS1_36VarlenDynamicPersistentTileSchedulerILi192ELi144ELi384ELi128ELb1ELb1ELb1ELb0ELb1ELb1EEEEEEEEEvNT_6ParamsE,@function
        .size           _ZN7cutlass13device_kernelIN5flash11enable_sm90INS1_16FlashAttnFwdSm90INS1_25CollectiveMainloopFwdSm90ILi2EN4cute5tupleIJNS5_1CILi1EEES8_S8_EEENS6_IJNS7_ILi192EEENS7_ILi144EEENS7_ILi96EEEEEELi96ENS_6half_tEfNS_4arch4Sm90ELb0ELb0ELb1ELb1ELb0ELb1ELb0ELb0ELb1ELb1ELb1ELb0EEENS1_21CollectiveEpilogueFwdINS6_IJSA_SC_SB_EEES9_SE_SG_Li384ELb1ELb1ELb1ELb0EEENS1_36VarlenDynamicPersistentTileSchedulerILi192ELi144ELi384ELi128ELb1ELb1ELb1ELb0ELb1ELb1EEEEEEEEEvNT_6ParamsE,(.L_x_2778 - _ZN7cutlass13device_kernelIN5flash11enable_sm90INS1_16FlashAttnFwdSm90INS1_25CollectiveMainloopFwdSm90ILi2EN4cute5tupleIJNS5_1CILi1EEES8_S8_EEENS6_IJNS7_ILi192EEENS7_ILi144EEENS7_ILi96EEEEEELi96ENS_6half_tEfNS_4arch4Sm90ELb0ELb0ELb1ELb1ELb0ELb1ELb0ELb0ELb1ELb1ELb1ELb0EEENS1_21CollectiveEpilogueFwdINS6_IJSA_SC_SB_EEES9_SE_SG_Li384ELb1ELb1ELb1ELb0EEENS1_36VarlenDynamicPersistentTileSchedulerILi192ELi144ELi384ELi128ELb1ELb1ELb1ELb0ELb1ELb1EEEEEEEEEvNT_6ParamsE)
        .other          _ZN7cutlass13device_kernelIN5flash11enable_sm90INS1_16FlashAttnFwdSm90INS1_25CollectiveMainloopFwdSm90ILi2EN4cute5tupleIJNS5_1CILi1EEES8_S8_EEENS6_IJNS7_ILi192EEENS7_ILi144EEENS7_ILi96EEEEEELi96ENS_6half_tEfNS_4arch4Sm90ELb0ELb0ELb1ELb1ELb0ELb1ELb0ELb0ELb1ELb1ELb1ELb0EEENS1_21CollectiveEpilogueFwdINS6_IJSA_SC_SB_EEES9_SE_SG_Li384ELb1ELb1ELb1ELb0EEENS1_36VarlenDynamicPersistentTileSchedulerILi192ELi144ELi384ELi128ELb1ELb1ELb1ELb0ELb1ELb1EEEEEEEEEvNT_6ParamsE,@"STO_CUDA_ENTRY STV_DEFAULT"
_ZN7cutlass13device_kernelIN5flash11enable_sm90INS1_16FlashAttnFwdSm90INS1_25CollectiveMainloopFwdSm90ILi2EN4cute5tupleIJNS5_1CILi1EEES8_S8_EEENS6_IJNS7_ILi192EEENS7_ILi144EEENS7_ILi96EEEEEELi96ENS_6half_tEfNS_4arch4Sm90ELb0ELb0ELb1ELb1ELb0ELb1ELb0ELb0ELb1ELb1ELb1ELb0EEENS1_21CollectiveEpilogueFwdINS6_IJSA_SC_SB_EEES9_SE_SG_Li384ELb1ELb1ELb1ELb0EEENS1_36VarlenDynamicPersistentTileSchedulerILi192ELi144ELi384ELi128ELb1ELb1ELb1ELb0ELb1ELb1EEEEEEEEEvNT_6ParamsE:
[----:B------:R-:W0:Y:S02]  /*0000*/  LDC R1, c[0x0][0x28] ;  /* 0x00000a00ff017b82 */ /* 0x000e240000000800 */
[----:B0-----:R-:W-:Y:S01]  /*0010*/  VIADD R1, R1, 0xfffffee0 ;  /* 0xfffffee001017836 */ /* 0x001fe20000000000 */
[----:B------:R-:W0:Y:S01]  /*0020*/  S2R R3, SR_TID.X ;  /* 0x0000000000037919 */ /* 0x000e220000002100 */
[----:B------:R-:W-:Y:S01]  /*0030*/  ELECT P0, URZ, PT ;  /* 0x00000000003f782f */ /* 0x000fe20003800000 */
[----:B------:R-:W-:Y:S01]  /*0040*/  BSSY B0, `(.L_x_400) ;  /* 0x0000013000007945 */ /* 0x000fe20003800000 */
[----:B0-----:R-:W-:-:S05]  /*0050*/  SHF.R.U32.HI R0, RZ, 0x5, R3 ;  /* 0x00000005ff007819 */ /* 0x001fca0000011603 */
[----:B------:R-:W0:Y:S02]  /*0060*/  SHFL.IDX PT, R2, R0, RZ, 0x1f ;  /* 0x00001fff00027589 */ /* 0x000e2400000e0000 */
[----:B0-----:R-:W-:-:S13]  /*0070*/  ISETP.EQ.AND P0, PT, R2, RZ, P0 ;  /* 0x000000ff0200720c */ /* 0x001fda0000702270 */
[----:B------:R-:W-:Y:S05]  /*0080*/  @!P0 BRA `(.L_x_401) ;  /* 0x0000000000388947 */ /* 0x000fea0003800000 */
[----:B------:R-:W-:Y:S02]  /*0090*/  ULDC.64 UR4, c[0x0][0x198] ;  /* 0x0000660000047ab9 */ /* 0x000fe40000000a00 */
[----:B------:R-:W-:Y:S02]  /*00a0*/  UIADD3 UR6, UP0, UR4, 0x370, URZ ;  /* 0x0000037004067890 */ /* 0x000fe4000ff1e03f */
[----:B------:R-:W-:Y:S02]  /*00b0*/  UIADD3 UR8, UP1, UR4, 0x470, URZ ;  /* 0x0000047004087890 */ /* 0x000fe4000ff3e03f */
[----:B------:R-:W-:Y:S02]  /*00c0*/  UIADD3 UR10, UP2, UR4, 0x570, URZ ;  /* 0x00000570040a7890 */ /* 0x000fe4000ff5e03f */
[----:B------:R-:W-:Y:S02]  /*00d0*/  UIADD3 UR4, UP3, UR4, 0x670, URZ ;  /* 0x0000067004047890 */ /* 0x000fe4000ff7e03f */
[----:B------:R-:W-:-:S02]  /*00e0*/  UIADD3.X UR7, URZ, UR5, URZ, UP0, !UPT ;  /* 0x000000053f077290 */ /* 0x000fc400087fe43f */
[----:B------:R-:W-:Y:S02]  /*00f0*/  UIADD3.X UR9, URZ, UR5, URZ, UP1, !UPT ;  /* 0x000000053f097290 */ /* 0x000fe40008ffe43f */
[----:B------:R-:W-:Y:S02]  /*0100*/  UIADD3.X UR11, URZ, UR5, URZ, UP2, !UPT ;  /* 0x000000053f0b7290 */ /* 0x000fe400097fe43f */
[----:B------:R-:W-:-:S03]  /*0110*/  UIADD3.X UR5, URZ, UR5, URZ, UP3, !UPT ;  /* 0x000000053f057290 */ /* 0x000fc60009ffe43f */
[----:B------:R0:W-:Y:S02]  /*0120*/  UTMACCTL.PF [UR6] ;  /* 0x00000000060079b9 */ /* 0x0001e40008040000 */
[----:B------:R0:W-:Y:S02]  /*0130*/  UTMACCTL.PF [UR8] ;  /* 0x00000000080079b9 */ /* 0x0001e40008040000 */
[----:B------:R0:W-:Y:S02]  /*0140*/  UTMACCTL.PF [UR10] ;  /* 0x000000000a0079b9 */ /* 0x0001e40008040000 */
[----:B------:R0:W-:Y:S02]  /*0150*/  UTMACCTL.PF [UR4] ;  /* 0x00000000040079b9 */ /* 0x0001e40008040000 */
[----:B0-----:R-:W-:Y:S01]  /*0160*/  NOP ;  /* 0x0000000000007918 */ /* 0x001fe20000000000 */
.L_x_401:
[----:B------:R-:W-:Y:S05]  /*0170*/  BSYNC B0 ;  /* 0x0000000000007941 */ /* 0x000fea0003800000 */
.L_x_400:
        /* <DEDUP_REMOVED lines=40> */
.L_x_402:
        /* <DEDUP_REMOVED lines=22> */
.L_x_403:
        /* <DEDUP_REMOVED lines=18> */
.L_x_404:
        /* <DEDUP_REMOVED lines=22> */
.L_x_405:
        /* <DEDUP_REMOVED lines=22> */
.L_x_406:
[----:B--2---:R-:W-:Y:S01]  /*0940*/  ISETP.NE.AND P0, PT, R2, RZ, PT ;  /* 0x000000ff0200720c */ /* 0x004fe20003f05270 */
[----:B------:R-:W-:Y:S01]  /*0950*/  IMAD.MOV.U32 R2, RZ, RZ, 0x1 ;  /* 0x00000001ff027424 */ /* 0x000fe200078e00ff */
[----:B------:R-:W-:Y:S01]  /*0960*/  NOP ;  /* 0x0000000000007918 */ /* 0x000fe20000000000 */
[----:B------:R-:W-:Y:S01]  /*0970*/  ULDC.64 UR60, c[0x0][0x208] ;  /* 0x00008200003c7ab9 */ /* 0x000fe20000000a00 */
[----:B------:R-:W-:Y:S02]  /*0980*/  BSSY B9, `(.L_x_407) ;  /* 0x0002008000097945 */ /* 0x000fe40003800000 */
[----:B------:R-:W-:-:S05]  /*0990*/  SEL R2, R2, 0x2, !P0 ;  /* 0x0000000202027807 */ /* 0x000fca0004000000 */
[----:B------:R2:W-:Y:S01]  /*09a0*/  STL [R1+0x58], R2 ;  /* 0x0000580201007387 */ /* 0x0005e20000100800 */
[----:B01-34-:R-:W-:Y:S06]  /*09b0*/  BAR.SYNC.DEFER_BLOCKING 0x0 ;  /* 0x0000000000007b1d */ /* 0x01bfec0000010000 */
[----:B------:R-:W-:Y:S05]  /*09c0*/  @!P0 BRA `(.L_x_408) ;  /* 0x0000018000488947 */ /* 0x000fea0003800000 */
.L_x_409:
[----:B------:R-:W-:-:S08]  /*09d0*/  NOP ;  /* 0x0000000000007918 */ /* 0x000fd00000000000 */
[----:B------:R-:W0:Y:S02]  /*09e0*/  USETMAXREG.TRY_ALLOC.CTAPOOL UP0, 0xa0 ;  /* 0x000000a0000079c8 */ /* 0x000e240008000600 */
[----:B0-----:R-:W-:-:S13]  /*09f0*/  PLOP3.LUT P0, PT, PT, PT, UP0, 0x80, 0x0 ;  /* 0x000000000000781c */ /* 0x001fda0003f0f008 */
[----:B------:R-:W-:Y:S05]  /*0a00*/  @!P0 BRA `(.L_x_409) ;  /* 0xfffffffc00f08947 */ /* 0x000fea000383ffff */
[----:B------:R-:W3:Y:S01]  /*0a10*/  LDL.LU R0, [R1+0x50] ;  /* 0x0000500001007983 */ /* 0x000ee20000300800 */
[----:B--2---:R-:W0:Y:S01]  /*0a20*/  S2R R2, SR_TID.X ;  /* 0x0000000000027919 */ /* 0x004e220000002100 */
[----:B------:R-:W1:Y:S01]  /*0a30*/  S2UR UR5, SR_CgaCtaId ;  /* 0x00000000000579c3 */ /* 0x000e620000008800 */
[----:B------:R-:W-:Y:S01]  /*0a40*/  UMOV UR4, 0x400 ;  /* 0x0000040000047882 */ /* 0x000fe20000000000 */
[----:B0-----:R-:W-:-:S06]  /*0a50*/  SHF.R.U32.HI R2, RZ, 0x7, R2 ;  /* 0x00000007ff027819 */ /* 0x001fcc0000011602 */
[----:B------:R-:W-:Y:S06]  /*0a60*/  BAR.ARV 0x8, 0x200 ;  /* 0x0208000000007b1d */ /* 0x000fec0000002000 */
[----:B------:R-:W-:-:S13]  /*0a70*/  ISETP.NE.AND P0, PT, R2, 0x1, PT ;  /* 0x000000010200780c */ /* 0x000fda0003f05270 */
[----:B------:R-:W-:Y:S08]  /*0a80*/  @!P0 BAR.ARV 0x9, 0x100 ;  /* 0x0244000000008b1d */ /* 0x000ff00000002000 */
[----:B------:R-:W-:Y:S01]  /*0a90*/  BAR.SYNC.DEFER_BLOCKING 0x5, 0x200 ;  /* 0x0148000000007b1d */ /* 0x000fe20000010000 */
[----:B-1----:R-:W-:-:S06]  /*0aa0*/  ULEA UR4, UR5, UR4, 0x18 ;  /* 0x0000000405047291 */ /* 0x002fcc000f8ec03f */
[----:B------:R-:W-:Y:S01]  /*0ab0*/  IMAD.U32 R16, RZ, RZ, UR4 ;  /* 0x00000004ff107e24 */ /* 0x000fe2000f8e00ff */
[----:B------:R-:W-:-:S04]  /*0ac0*/  ULDC UR4, c[0x0][0xc3c] ;  /* 0x00030f0000047ab9 */ /* 0x000fc80000000800 */
[----:B------:R-:W0:Y:S01]  /*0ad0*/  LDS.128 R108, [R16+0x31cd0] ;  /* 0x031cd000106c7984 */ /* 0x000e220000000c00 */
[----:B------:R-:W-:Y:S06]  /*0ae0*/  BAR.ARV 0x4, 0x200 ;  /* 0x0108000000007b1d */ /* 0x000fec0000002000 */
[----:B---3--:R-:W-:-:S04]  /*0af0*/  LOP3.LUT R0, R0, 0xfffffff7, RZ, 0xc0, !PT ;  /* 0xfffffff700007812 */ /* 0x008fc800078ec0ff */
[----:B------:R-:W-:-:S05]  /*0b00*/  @P0 LOP3.LUT R0, R0, 0x8, RZ, 0xfc, !PT ;  /* 0x0000000800000812 */ /* 0x000fca00078efcff */
[----:B------:R1:W-:Y:S01]  /*0b10*/  STL [R1+0x50], R0 ;  /* 0x0000500001007387 */ /* 0x0003e20000100800 */
[----:B0-----:R-:W-:-:S13]  /*0b20*/  ISETP.GE.AND P0, PT, R111, UR4, PT ;  /* 0x000000046f007c0c */ /* 0x001fda000bf06270 */
[----:B-1----:R-:W-:Y:S05]  /*0b30*/  @P0 BRA `(.L_x_410) ;  /* 0x000001fc00b00947 */ /* 0x002fea0003800000 */
[----:B------:R-:W2:Y:S01]  /*0b40*/  LDL.LU R17, [R1+0x58] ;  /* 0x0000580001117983 */ /* 0x000ea20000300800 */
[----:B------:R-:W0:Y:S02]  /*0b50*/  S2R R0, SR_TID.X ;  /* 0x0000000000007919 */ /* 0x000e240000002100 */
[----:B0-----:R-:W-:-:S05]  /*0b60*/  VIADD R0, R0, 0xffffff80 ;  /* 0xffffff8000007836 */ /* 0x001fca0000000000 */
[----:B------:R-:W-:Y:S02]  /*0b70*/  SHF.R.S32.HI R3, RZ, 0x1f, R0 ;  /* 0x0000001fff037819 */ /* 0x000fe40000011400 */
[-C--:B------:R-:W-:Y:S02]  /*0b80*/  LEA.HI R8, R0, R0.reuse, RZ, 0x1 ;  /* 0x0000000000087211 */ /* 0x080fe400078f08ff */
[CC--:B------:R-:W-:Y:S02]  /*0b90*/  LEA.HI R2, R3.reuse, R0.reuse, RZ, 0x7 ;  /* 0x0000000003027211 */ /* 0x0c0fe400078f38ff */
[CC--:B------:R-:W-:Y:S02]  /*0ba0*/  LEA.HI R5, R3.reuse, R0.reuse, RZ, 0x2 ;  /* 0x0000000003057211 */ /* 0x0c0fe400078f10ff */
[CC--:B------:R-:W-:Y:S02]  /*0bb0*/  LEA.HI R4, R3.reuse, R0.reuse, RZ, 0x4 ;  /* 0x0000000003047211 */ /* 0x0c0fe400078f20ff */
[----:B------:R-:W-:-:S02]  /*0bc0*/  LEA.HI R6, R3, R0, RZ, 0x5 ;  /* 0x0000000003067211 */ /* 0x000fc400078f28ff */
[----:B------:R-:W-:Y:S02]  /*0bd0*/  SHF.R.S32.HI R3, RZ, 0x7, R2 ;  /* 0x00000007ff037819 */ /* 0x000fe40000011402 */
[----:B------:R-:W-:Y:S02]  /*0be0*/  LOP3.LUT R11, R2, 0xffffff80, RZ, 0xc0, !PT ;  /* 0xffffff80020b7812 */ /* 0x000fe400078ec0ff */
[--C-:B------:R-:W-:Y:S02]  /*0bf0*/  SHF.R.S32.HI R2, RZ, 0x2, R5.reuse ;  /* 0x00000002ff027819 */ /* 0x100fe40000011405 */
[----:B------:R-:W-:Y:S02]  /*0c00*/  SHF.R.S32.HI R13, RZ, 0x1f, R5 ;  /* 0x0000001fff0d7819 */ /* 0x000fe40000011405 */
[----:B------:R-:W-:Y:S02]  /*0c10*/  SHF.R.S32.HI R19, RZ, 0x1, R8 ;  /* 0x00000001ff137819 */ /* 0x000fe40000011408 */
[----:B------:R-:W-:-:S02]  /*0c20*/  LOP3.LUT R9, R5, 0xfffffffc, RZ, 0xc0, !PT ;  /* 0xfffffffc05097812 */ /* 0x000fc400078ec0ff */
[----:B------:R-:W-:Y:S02]  /*0c30*/  LOP3.LUT R7, R8, 0xfffffffe, RZ, 0xc0, !PT ;  /* 0xfffffffe08077812 */ /* 0x000fe400078ec0ff */
[----:B------:R-:W-:Y:S02]  /*0c40*/  LOP3.LUT R5, R4, 0xfffffff0, RZ, 0xc0, !PT ;  /* 0xfffffff004057812 */ /* 0x000fe400078ec0ff */
[----:B------:R-:W-:Y:S02]  /*0c50*/  LEA.HI R13, R13, R2, RZ, 0x2 ;  /* 0x000000020d0d7211 */ /* 0x000fe400078f10ff */
[----:B------:R-:W-:Y:S01]  /*0c60*/  LEA.HI R10, R8, R19, RZ, 0x1 ;  /* 0x00000013080a7211 */ /* 0x000fe200078f08ff */
[C---:B------:R-:W-:Y:S01]  /*0c70*/  IMAD.IADD R22, R0.reuse, 0x1, -R7 ;  /* 0x0000000100167824 */ /* 0x040fe200078e0a07 */
[----:B------:R-:W-:Y:S01]  /*0c80*/  LOP3.LUT R13, R13, 0xfffffffc, RZ, 0xc0, !PT ;  /* 0xfffffffc0d0d7812 */ /* 0x000fe200078ec0ff */
[C---:B------:R-:W-:Y:S02]  /*0c90*/  IMAD.IADD R5, R0.reuse, 0x1, -R5 ;  /* 0x0000000100057824 */ /* 0x040fe400078e0a05 */
[----:B------:R-:W-:-:S02]  /*0ca0*/  IMAD.IADD R24, R0, 0x1, -R11 ;  /* 0x0000000100187824 */ /* 0x000fc400078e0a0b */
[----:B------:R-:W-:Y:S01]  /*0cb0*/  IMAD.IADD R9, R0, 0x1, -R9 ;  /* 0x0000000100097824 */ /* 0x000fe200078e0a09 */
[----:B------:R-:W-:Y:S01]  /*0cc0*/  LOP3.LUT R0, R10, 0x7fffffe, RZ, 0xc0, !PT ;  /* 0x07fffffe0a007812 */ /* 0x000fe200078ec0ff */
[----:B------:R-:W-:Y:S01]  /*0cd0*/  IMAD.HI R8, R3, 0x55555556, RZ ;  /* 0x5555555603087827 */ /* 0x000fe200078e02ff */
[----:B------:R-:W-:-:S03]  /*0ce0*/  SHF.R.S32.HI R7, RZ, 0x4, R4 ;  /* 0x00000004ff077819 */ /* 0x000fc60000011404 */
[----:B------:R-:W-:Y:S02]  /*0cf0*/  IMAD.IADD R14, R2, 0x1, -R13 ;  /* 0x00000001020e7824 */ /* 0x000fe400078e0a0d */
[----:B------:R-:W-:Y:S01]  /*0d00*/  IMAD.IADD R2, R19, 0x1, -R0 ;  /* 0x0000000113027824 */ /* 0x000fe200078e0a00 */
[----:B------:R-:W-:Y:S02]  /*0d10*/  SHF.R.S32.HI R0, RZ, 0x1f, R5 ;  /* 0x0000001fff007819 */ /* 0x000fe40000011405 */
[----:B------:R-:W-:Y:S01]  /*0d20*/  SHF.R.S32.HI R11, RZ, 0x1f, R24 ;  /* 0x0000001fff0b7819 */ /* 0x000fe20000011418 */
[----:B------:R-:W-:Y:S01]  /*0d30*/  IMAD R15, R7, 0x8, R2 ;  /* 0x00000008070f7824 */ /* 0x000fe200078e0202 */
[----:B------:R-:W-:Y:S02]  /*0d40*/  LEA.HI R8, R8, R8, RZ, 0x1 ;  /* 0x0000000808087211 */ /* 0x000fe400078f08ff */
[----:B------:R-:W-:Y:S02]  /*0d50*/  LEA.HI R4, R4, R7, RZ, 0x1 ;  /* 0x0000000704047211 */ /* 0x000fe400078f08ff */
[----:B------:R-:W-:-:S02]  /*0d60*/  LEA.HI R2, R0, R5, RZ, 0x3 ;  /* 0x0000000500027211 */ /* 0x000fc400078f18ff */
[----:B------:R-:W-:Y:S02]  /*0d70*/  LEA.HI R12, R11, R24, RZ, 0x2 ;  /* 0x000000180b0c7211 */ /* 0x000fe400078f10ff */
[----:B------:R-:W-:Y:S01]  /*0d80*/  LEA.HI R0, R0, R5, RZ, 0x2 ;  /* 0x0000000500007211 */ /* 0x000fe200078f10ff */
[----:B------:R-:W-:Y:S01]  /*0d90*/  IMAD R10, R8, -0x3, R3 ;  /* 0xfffffffd080a7824 */ /* 0x000fe200078e0203 */
[----:B------:R-:W-:Y:S01]  /*0da0*/  LOP3.LUT R4, R4, 0x1ffffffe, RZ, 0xc0, !PT ;  /* 0x1ffffffe04047812 */ /* 0x000fe200078ec0ff */
[----:B------:R-:W-:Y:S01]  /*0db0*/  IMAD.SHL.U32 R3, R2, 0x10, RZ ;  /* 0x0000001002037824 */ /* 0x000fe200078e00ff */
[----:B------:R-:W-:Y:S02]  /*0dc0*/  SHF.R.S32.HI R8, RZ, 0x5, R6 ;  /* 0x00000005ff087819 */ /* 0x000fe40000011406 */
[--C-:B------:R-:W-:Y:S02]  /*0dd0*/  SHF.R.S32.HI R13, RZ, 0x2, R12.reuse ;  /* 0x00000002ff0d7819 */ /* 0x100fe4000001140c */
[----:B------:R-:W-:-:S02]  /*0de0*/  SHF.R.S32.HI R6, RZ, 0x1f, R12 ;  /* 0x0000001fff067819 */ /* 0x000fc4000001140c */
[----:B------:R-:W-:Y:S02]  /*0df0*/  LOP3.LUT R2, R0, 0x7fffffc, RZ, 0xc0, !PT ;  /* 0x07fffffc00027812 */ /* 0x000fe400078ec0ff */
[----:B------:R-:W-:Y:S01]  /*0e00*/  SHF.R.S32.HI R0, RZ, 0x2, R0 ;  /* 0x00000002ff007819 */ /* 0x000fe20000011400 */
[----:B------:R-:W-:Y:S01]  /*0e10*/  IMAD.IADD R4, R7, 0x1, -R4 ;  /* 0x0000000107047824 */ /* 0x000fe200078e0a04 */
[----:B------:R-:W-:Y:S02]  /*0e20*/  LOP3.LUT R3, R3, 0x7fffff80, RZ, 0xc0, !PT ;  /* 0x7fffff8003037812 */ /* 0x000fe400078ec0ff */
[----:B------:R-:W-:Y:S01]  /*0e30*/  LEA.HI R7, R6, R13, RZ, 0x3 ;  /* 0x0000000d06077211 */ /* 0x000fe200078f18ff */
[----:B------:R-:W-:Y:S02]  /*0e40*/  IMAD.SHL.U32 R0, R0, 0x40, RZ ;  /* 0x0000004000007824 */ /* 0x000fe400078e00ff */
[----:B------:R-:W-:Y:S01]  /*0e50*/  IMAD.IADD R6, R5, 0x1, -R2 ;  /* 0x0000000105067824 */ /* 0x000fe200078e0a02 */
[----:B------:R-:W-:Y:S01]  /*0e60*/  LOP3.LUT R2, R7, 0xfffffff8, RZ, 0xc0, !PT ;  /* 0xfffffff807027812 */ /* 0x000fe200078ec0ff */
[----:B------:R-:W-:Y:S01]  /*0e70*/  IMAD R7, R8, 0x100, R3 ;  /* 0x0000010008077824 */ /* 0x000fe200078e0203 */
[----:B------:R-:W-:Y:S01]  /*0e80*/  LEA.HI R11, R11, R24, RZ, 0x5 ;  /* 0x000000180b0b7211 */ /* 0x000fe200078f28ff */
[----:B------:R-:W-:Y:S01]  /*0e90*/  IMAD.SHL.U32 R3, R4, 0x8, RZ ;  /* 0x0000000804037824 */ /* 0x000fe200078e00ff */
[----:B------:R-:W-:Y:S01]  /*0ea0*/  LOP3.LUT R0, R0, 0x40, RZ, 0xc0, !PT ;  /* 0x0000004000007812 */ /* 0x000fe200078ec0ff */
[----:B------:R-:W-:Y:S01]  /*0eb0*/  IMAD R18, R8, 0x10, R5 ;  /* 0x0000001008127824 */ /* 0x000fe200078e0205 */
[----:B------:R-:W-:Y:S01]  /*0ec0*/  SHF.R.S32.HI R11, RZ, 0x5, R11 ;  /* 0x00000005ff0b7819 */ /* 0x000fe2000001140b */
[----:B------:R-:W-:Y:S01]  /*0ed0*/  IMAD.IADD R4, R13, 0x1, -R2 ;  /* 0x000000010d047824 */ /* 0x000fe200078e0a02 */
[----:B------:R-:W-:-:S02]  /*0ee0*/  LOP3.LUT R2, R0, 0x8, R3, 0xf8, !PT ;  /* 0x0000000800027812 */ /* 0x000fc400078ef803 */
[----:B------:R-:W-:Y:S01]  /*0ef0*/  SHF.R.U32.HI R5, RZ, 0x3, R0 ;  /* 0x00000003ff057819 */ /* 0x000fe20000011600 */
[----:B------:R-:W-:Y:S02]  /*0f00*/  IMAD R11, R11, 0x10, R4 ;  /* 0x000000100b0b7824 */ /* 0x000fe400078e0204 */
[----:B------:R-:W-:Y:S01]  /*0f10*/  IMAD R7, R6, 0x10, R7 ;  /* 0x0000001006077824 */ /* 0x000fe200078e0207 */
[----:B------:R-:W-:Y:S01]  /*0f20*/  LOP3.LUT R2, R2, R5, RZ, 0x3c, !PT ;  /* 0x0000000502027212 */ /* 0x000fe200078e3cff */
[----:B------:R-:W-:Y:S01]  /*0f30*/  IMAD.U32 R0, R18, 0x20, R3 ;  /* 0x0000002012007824 */ /* 0x000fe200078e0003 */
[----:B------:R-:W-:Y:S01]  /*0f40*/  LEA R4, R10, R11, 0x6 ;  /* 0x0000000b0a047211 */ /* 0x000fe200078e30ff */
[----:B------:R-:W-:Y:S02]  /*0f50*/  STL [R1+0xcc], R24 ;  /* 0x0000cc1801007387 */ /* 0x000fe40000100800 */
[----:B------:R-:W-:Y:S02]  /*0f60*/  IMAD.IADD R7, R2, 0x1, R7 ;  /* 0x0000000102077824 */ /* 0x000fe400078e0207 */
[----:B------:R0:W-:Y:S01]  /*0f70*/  STL [R1+0xe8], R0 ;  /* 0x0000e80001007387 */ /* 0x0001e20000100800 */
[----:B------:R-:W-:-:S03]  /*0f80*/  IMAD.SHL.U32 R20, R22, 0x4, RZ ;  /* 0x0000000416147824 */ /* 0x000fc600078e00ff */
[----:B------:R-:W-:Y:S01]  /*0f90*/  STL [R1+0xe0], R4 ;  /* 0x0000e00401007387 */ /* 0x000fe20000100800 */
[----:B0-----:R-:W-:Y:S02]  /*0fa0*/  VIADD R0, R16, 0xda00 ;  /* 0x0000da0010007836 */ /* 0x001fe40000000000 */
[----:B------:R-:W-:Y:S02]  /*0fb0*/  IMAD.SHL.U32 R14, R14, 0x40, RZ ;  /* 0x000000400e0e7824 */ /* 0x000fe400078e00ff */
[----:B------:R-:W-:Y:S01]  /*0fc0*/  VIADD R3, R20, 0x20 ;  /* 0x0000002014037836 */ /* 0x000fe20000000000 */
[----:B------:R-:W-:Y:S01]  /*0fd0*/  LOP3.LUT R12, R12, 0x7ffffffc, RZ, 0xc0, !PT ;  /* 0x7ffffffc0c0c7812 */ /* 0x000fe200078ec0ff */
[----:B------:R-:W-:Y:S01]  /*0fe0*/  IMAD.SHL.U32 R22, R22, 0x8, RZ ;  /* 0x0000000816167824 */ /* 0x000fe200078e00ff */
[----:B------:R-:W-:-:S03]  /*0ff0*/  LEA.HI R8, R9, R9, RZ, 0x1 ;  /* 0x0000000909087211 */ /* 0x000fc600078f08ff */
[----:B------:R-:W-:Y:S01]  /*1000*/  IMAD.IADD R12, R24, 0x1, -R12 ;  /* 0x00000001180c7824 */ /* 0x000fe200078e0a0c */
[----:B------:R-:W-:-:S03]  /*1010*/  LOP3.LUT R8, R8, 0x1ffffffe, RZ, 0xc0, !PT ;  /* 0x1ffffffe08087812 */ /* 0x000fc600078ec0ff */
[----:B------:R-:W-:Y:S02]  /*1020*/  IMAD.SHL.U32 R10, R12, 0x2, RZ ;  /* 0x000000020c0a7824 */ /* 0x000fe400078e00ff */
[----:B------:R-:W-:Y:S02]  /*1030*/  IMAD.IADD R8, R9, 0x1, -R8 ;  /* 0x0000000109087824 */ /* 0x000fe400078e0a08 */
[----:B------:R-:W-:Y:S02]  /*1040*/  IMAD.SHL.U32 R9, R15, 0x20, RZ ;  /* 0x000000200f097824 */ /* 0x000fe400078e00ff */
[C---:B------:R-:W-:Y:S02]  /*1050*/  VIADD R6, R10.reuse, 0x8 ;  /* 0x000000080a067836 */ /* 0x040fe40000000000 */
[----:B------:R-:W-:Y:S01]  /*1060*/  VIADD R5, R10, 0x10 ;  /* 0x000000100a057836 */ /* 0x000fe20000000000 */
[----:B------:R-:W-:Y:S01]  /*1070*/  CS2R R154, SRZ ;  /* 0x00000000009a7805 */ /* 0x000fe2000001ff00 */
[----:B------:R-:W-:Y:S01]  /*1080*/  IMAD R18, R7, 0x2, R16 ;  /* 0x0000000207127824 */ /* 0x000fe200078e0210 */
[----:B--2---:R-:W-:-:S05]  /*1090*/  LOP3.LUT R2, R17, 0x1, RZ, 0xfc, !PT ;  /* 0x0000000111027812 */ /* 0x004fca00078efcff */
[----:B------:R-:W-:Y:S04]  /*10a0*/  STL [R1+0x4c], R2 ;  /* 0x00004c0201007387 */ /* 0x000fe80000100800 */
[----:B------:R-:W-:Y:S04]  /*10b0*/  STL [R1+0xa4], RZ ;  /* 0x0000a4ff01007387 */ /* 0x000fe80000100800 */
[----:B------:R0:W-:Y:S04]  /*10c0*/  STL [R1+0xc8], R0 ;  /* 0x0000c80001007387 */ /* 0x0001e80000100800 */
[----:B------:R-:W-:Y:S01]  /*10d0*/  STL [R1+0x60], RZ ;  /* 0x000060ff01007387 */ /* 0x000fe20000100800 */
[----:B0-----:R-:W-:Y:S01]  /*10e0*/  SHF.R.S32.HI R0, RZ, 0x1f, R19 ;  /* 0x0000001fff007819 */ /* 0x001fe20000011413 */
[----:B------:R-:W-:-:S02]  /*10f0*/  VIADD R0, R20, 0x10 ;  /* 0x0000001014007836 */ /* 0x000fc40000000000 */
[----:B------:R-:W-:Y:S01]  /*1100*/  STL [R1+0x40], R20 ;  /* 0x0000401401007387 */ /* 0x000fe20000100800 */
[----:B------:R-:W-:-:S03]  /*1110*/  LOP3.LUT R2, R14, 0xc0, RZ, 0xc0, !PT ;  /* 0x000000c00e027812 */ /* 0x000fc600078ec0ff */
[----:B------:R0:W-:Y:S04]  /*1120*/  STL [R1+0x68], R0 ;  /* 0x0000680001007387 */ /* 0x0001e80000100800 */
[----:B------:R1:W-:Y:S01]  /*1130*/  STL [R1+0x64], R3 ;  /* 0x0000640301007387 */ /* 0x0003e20000100800 */
[C---:B0-----:R-:W-:Y:S02]  /*1140*/  VIADD R0, R20.reuse, 0x8 ;  /* 0x0000000814007836 */ /* 0x041fe40000000000 */
[----:B-1----:R-:W-:-:S03]  /*1150*/  VIADD R3, R20, 0x18 ;  /* 0x0000001814037836 */ /* 0x002fc60000000000 */
[----:B------:R0:W-:Y:S04]  /*1160*/  STL [R1+0x6c], R0 ;  /* 0x00006c0001007387 */ /* 0x0001e80000100800 */
[----:B------:R1:W-:Y:S04]  /*1170*/  STL [R1+0x54], R2 ;  /* 0x0000540201007387 */ /* 0x0003e80000100800 */
[----:B------:R2:W-:Y:S01]  /*1180*/  STL [R1+0x70], R3 ;  /* 0x0000700301007387 */ /* 0x0005e20000100800 */
[----:B0-----:R-:W-:Y:S02]  /*1190*/  LOP3.LUT R0, R2, 0x8, R22, 0xf8, !PT ;  /* 0x0000000802007812 */ /* 0x001fe400078ef816 */
[----:B-1----:R-:W-:Y:S01]  /*11a0*/  SHF.R.U32.HI R2, RZ, 0x3, R2 ;  /* 0x00000003ff027819 */ /* 0x002fe20000011602 */
[----:B--2---:R-:W-:-:S04]  /*11b0*/  VIADD R3, R20, 0x28 ;  /* 0x0000002814037836 */ /* 0x004fc80000000000 */
[----:B------:R0:W-:Y:S01]  /*11c0*/  STL [R1+0x58], R2 ;  /* 0x0000580201007387 */ /* 0x0001e20000100800 */
[----:B------:R-:W-:-:S03]  /*11d0*/  LOP3.LUT R0, R0, R2, RZ, 0x3c, !PT ;  /* 0x0000000200007212 */ /* 0x000fc600078e3cff */
[----:B------:R1:W-:Y:S04]  /*11e0*/  STL [R1+0x74], R3 ;  /* 0x0000740301007387 */ /* 0x0003e80000100800 */
[----:B------:R2:W-:Y:S01]  /*11f0*/  STL [R1+0x8c], R10 ;  /* 0x00008c0a01007387 */ /* 0x0005e20000100800 */
[----:B0-----:R-:W-:-:S03]  /*1200*/  VIADD R2, R10, 0x20 ;  /* 0x000000200a027836 */ /* 0x001fc60000000000 */
[----:B------:R0:W-:Y:S01]  /*1210*/  STL [R1+0x5c], R9 ;  /* 0x00005c0901007387 */ /* 0x0001e20000100800 */
[C---:B-1----:R-:W-:Y:S02]  /*1220*/  VIADD R3, R10.reuse, 0x18 ;  /* 0x000000180a037836 */ /* 0x042fe40000000000 */
[----:B--2---:R-:W-:Y:S01]  /*1230*/  VIADD R10, R10, 0x28 ;  /* 0x000000280a0a7836 */ /* 0x004fe20000000000 */
[----:B------:R-:W-:Y:S01]  /*1240*/  STL [R1+0xc0], R6 ;  /* 0x0000c00601007387 */ /* 0x000fe20000100800 */
[----:B0-----:R-:W-:-:S03]  /*1250*/  IMAD.IADD R9, R9, 0x1, R0 ;  /* 0x0000000109097824 */ /* 0x001fc600078e0200 */
[----:B------:R0:W-:Y:S01]  /*1260*/  STL [R1+0xbc], R5 ;  /* 0x0000bc0501007387 */ /* 0x0001e20000100800 */
[----:B------:R-:W-:-:S03]  /*1270*/  SHF.R.S32.HI R0, RZ, 0x1f, R6 ;  /* 0x0000001fff007819 */ /* 0x000fc60000011406 */
[----:B------:R-:W-:Y:S04]  /*1280*/  STL [R1+0xac], R10 ;  /* 0x0000ac0a01007387 */ /* 0x000fe80000100800 */
[----:B------:R-:W-:Y:S01]  /*1290*/  STL [R1+0xb8], R3 ;  /* 0x0000b80301007387 */ /* 0x000fe20000100800 */
[----:B0-----:R-:W-:-:S03]  /*12a0*/  SHF.R.S32.HI R5, RZ, 0x1f, R5 ;  /* 0x0000001fff057819 */ /* 0x001fc60000011405 */
[----:B------:R-:W-:Y:S04]  /*12b0*/  STL [R1+0x88], R9 ;  /* 0x0000880901007387 */ /* 0x000fe80000100800 */
[----:B------:R-:W-:Y:S04]  /*12c0*/  STL [R1+0xb4], R2 ;  /* 0x0000b40201007387 */ /* 0x000fe80000100800 */
[----:B------:R0:W-:Y:S04]  /*12d0*/  STL [R1+0xdc], R0 ;  /* 0x0000dc0001007387 */ /* 0x0001e80000100800 */
[----:B------:R-:W-:Y:S01]  /*12e0*/  STL [R1+0xd8], R5 ;  /* 0x0000d80501007387 */ /* 0x000fe20000100800 */
[----:B0-----:R-:W-:-:S02]  /*12f0*/  SHF.R.S32.HI R0, RZ, 0x1f, R3 ;  /* 0x0000001fff007819 */ /* 0x001fc40000011403 */
[----:B------:R-:W-:-:S03]  /*1300*/  SHF.R.S32.HI R2, RZ, 0x1f, R2 ;  /* 0x0000001fff027819 */ /* 0x000fc60000011402 */
[----:B------:R0:W-:Y:S04]  /*1310*/  STL [R1+0xd4], R0 ;  /* 0x0000d40001007387 */ /* 0x0001e80000100800 */
[----:B------:R1:W-:Y:S01]  /*1320*/  STL [R1+0xd0], R2 ;  /* 0x0000d00201007387 */ /* 0x0003e20000100800 */
[----:B0-----:R-:W-:-:S05]  /*1330*/  IMAD R0, R8, 0x8, R4 ;  /* 0x0000000808007824 */ /* 0x001fca00078e0204 */
[----:B------:R1:W-:Y:S01]  /*1340*/  STL [R1+0xe4], R0 ;  /* 0x0000e40001007387 */ /* 0x0003e20000100800 */
[----:B------:R-:W-:-:S07]  /*1350*/  IMAD.MOV.U32 R17, RZ, RZ, RZ ;  /* 0x000000ffff117224 */ /* 0x000fce00078e00ff */
.L_x_556:
[----:B01234-:R-:W0:Y:S02]  /*1360*/  LDC.64 R2, c[0x0][0xc88] ;  /* 0x00032200ff027b82 */ /* 0x01fe240000000a00 */
[----:B0-----:R-:W-:-:S05]  /*1370*/  IMAD.WIDE R2, R111, 0x4, R2 ;  /* 0x000000046f027825 */ /* 0x001fca00078e0202 */
[----:B------:R-:W2:Y:S01]  /*1380*/  LDG.E R28, desc[UR60][R2.64] ;  /* 0x0000003c021c7981 */ /* 0x000ea2000c1e1900 */
[----:B------:R-:W-:Y:S05]  /*1390*/  YIELD ;  /* 0x0000000000007946 */ /* 0x000fea0003800000 */
[----:B------:R-:W-:Y:S01]  /*13a0*/  ULDC.64 UR4, c[0x0][0xa28] ;  /* 0x00028a0000047ab9 */ /* 0x000fe20000000a00 */
[----:B------:R-:W-:Y:S01]  /*13b0*/  ULDC.64 UR8, c[0x0][0xa18] ;  /* 0x0002860000087ab9 */ /* 0x000fe20000000a00 */
[----:B------:R-:W-:Y:S01]  /*13c0*/  ISETP.NE.U32.AND P1, PT, RZ, UR4, PT ;  /* 0x00000004ff007c0c */ /* 0x000fe2000bf25070 */
[----:B------:R-:W-:Y:S01]  /*13d0*/  ULDC.64 UR6, c[0x0][0xa08] ;  /* 0x0002820000067ab9 */ /* 0x000fe20000000a00 */
[----:B------:R-:W-:Y:S01]  /*13e0*/  IMAD.MOV.U32 R10, RZ, RZ, RZ ;  /* 0x000000ffff0a7224 */ /* 0x000fe200078e00ff */
[----:B------:R-:W-:Y:S01]  /*13f0*/  ISETP.NE.U32.AND P0, PT, RZ, UR6, PT ;  /* 0x00000006ff007c0c */ /* 0x000fe2000bf05070 */
[----:B------:R-:W-:Y:S01]  /*1400*/  IMAD.MOV.U32 R72, RZ, RZ, RZ ;  /* 0x000000ffff487224 */ /* 0x000fe200078e00ff */
[----:B------:R-:W-:-:S02]  /*1410*/  ISETP.NE.AND.EX P1, PT, RZ, UR5, PT, P1 ;  /* 0x00000005ff007c0c */ /* 0x000fc4000bf25310 */
[----:B------:R-:W-:Y:S02]  /*1420*/  ISETP.NE.AND.EX P0, PT, RZ, UR7, PT, P0 ;  /* 0x00000007ff007c0c */ /* 0x000fe4000bf05300 */
[----:B--2---:R-:W-:Y:S01]  /*1430*/  SHF.R.S32.HI R0, RZ, 0x1f, R28 ;  /* 0x0000001fff007819 */ /* 0x004fe2000001141c */
[----:B------:R-:W-:-:S08]  /*1440*/  IMAD.SHL.U32 R30, R28, 0x4, RZ ;  /* 0x000000041c1e7824 */ /* 0x000fd000078e00ff */
[C---:B------:R-:W-:Y:S01]  /*1450*/  @P1 LEA R4, P2, R28.reuse, UR4, 0x2 ;  /* 0x000000041c041c11 */ /* 0x040fe2000f8410ff */
[----:B------:R0:W-:Y:S01]  /*1460*/  STL [R1+0x98], R28 ;  /* 0x0000981c01007387 */ /* 0x0001e20000100800 */
[C-C-:B------:R-:W-:Y:S02]  /*1470*/  SHF.L.U64.HI R29, R28.reuse, 0x2, R0.reuse ;  /* 0x000000021c1d7819 */ /* 0x140fe40000010200 */
[----:B------:R-:W-:Y:S01]  /*1480*/  @P1 LEA.HI.X R5, R28, UR5, R0, 0x2, P2 ;  /* 0x000000051c051c11 */ /* 0x000fe200090f1400 */
[----:B------:R-:W-:Y:S01]  /*1490*/  ULDC UR4, c[0x0][0x288] ;  /* 0x0000a20000047ab9 */ /* 0x000fe20000000800 */
[----:B------:R-:W-:Y:S01]  /*14a0*/  ISETP.NE.U32.AND P2, PT, RZ, UR8, PT ;  /* 0x00000008ff007c0c */ /* 0x000fe2000bf45070 */
[----:B------:R0:W-:Y:S01]  /*14b0*/  STL [R1+0xc4], R0 ;  /* 0x0000c40001007387 */ /* 0x0001e20000100800 */
[C---:B------:R-:W-:Y:S02]  /*14c0*/  IADD3 R8, P3, R30.reuse, UR6, RZ ;  /* 0x000000061e087c10 */ /* 0x040fe4000ff7e0ff */
[----:B------:R-:W-:Y:S01]  /*14d0*/  ISETP.NE.AND.EX P2, PT, RZ, UR9, PT, P2 ;  /* 0x00000009ff007c0c */ /* 0x000fe2000bf45320 */
[----:B------:R0:W5:Y:S01]  /*14e0*/  @P1 LDG.E R10, desc[UR60][R4.64] ;  /* 0x0000003c040a1981 */ /* 0x000162000c1e1900 */
[----:B------:R-:W-:Y:S01]  /*14f0*/  MOV R112, UR4 ;  /* 0x0000000400707c02 */ /* 0x000fe20008000f00 */
[----:B------:R-:W-:Y:S01]  /*1500*/  ULDC.64 UR4, c[0x0][0x418] ;  /* 0x0001060000047ab9 */ /* 0x000fe20000000a00 */
[C---:B------:R-:W-:Y:S01]  /*1510*/  IADD3.X R9, R29.reuse, UR7, RZ, P3, !PT ;  /* 0x000000071d097c10 */ /* 0x040fe20009ffe4ff */
[----:B------:R0:W-:Y:S04]  /*1520*/  STL [R1+0x9c], R30 ;  /* 0x00009c1e01007387 */ /* 0x0001e80000100800 */
[----:B------:R0:W5:Y:S04]  /*1530*/  @P0 LDG.E R72, desc[UR60][R8.64] ;  /* 0x0000003c08480981 */ /* 0x000168000c1e1900 */
[----:B------:R-:W-:Y:S01]  /*1540*/  @P2 IADD3 R6, P1, R30, UR8, RZ ;  /* 0x000000081e062c10 */ /* 0x000fe2000ff3e0ff */
[----:B------:R-:W-:Y:S01]  /*1550*/  UISETP.NE.U32.AND UP0, UPT, UR4, URZ, UPT ;  /* 0x0000003f0400728c */ /* 0x000fe2000bf05070 */
[----:B------:R0:W-:Y:S02]  /*1560*/  STL [R1+0xa0], R29 ;  /* 0x0000a01d01007387 */ /* 0x0001e40000100800 */
[----:B------:R-:W-:Y:S01]  /*1570*/  @P2 IADD3.X R7, R29, UR9, RZ, P1, !PT ;  /* 0x000000091d072c10 */ /* 0x000fe20008ffe4ff */
[----:B------:R-:W-:-:S04]  /*1580*/  ULDC UR4, c[0x0][0x424] ;  /* 0x0001090000047ab9 */ /* 0x000fc80000000800 */
[----:B------:R0:W5:Y:S01]  /*1590*/  @P2 LDG.E R112, desc[UR60][R6.64] ;  /* 0x0000003c06702981 */ /* 0x000162000c1e1900 */
[----:B------:R-:W-:-:S03]  /*15a0*/  UISETP.NE.AND.EX UP0, UPT, UR5, URZ, UPT, UP0 ;  /* 0x0000003f0500728c */ /* 0x000fc6000bf05300 */
[----:B------:R-:W-:Y:S01]  /*15b0*/  ULDC UR5, c[0x0][0x2f0] ;  /* 0x0000bc0000057ab9 */ /* 0x000fe20000000800 */
[----:B------:R-:W-:-:S04]  /*15c0*/  USEL UR4, UR4, 0x1, UP0 ;  /* 0x0000000104047887 */ /* 0x000fc80008000000 */
[----:B------:R-:W-:-:S03]  /*15d0*/  UIMAD UR4, UR4, UR5, URZ ;  /* 0x00000005040472a4 */ /* 0x000fc6000f8e023f */
[----:B------:R-:W-:Y:S02]  /*15e0*/  ULDC UR5, c[0x0][0x348] ;  /* 0x0000d20000057ab9 */ /* 0x000fe40000000800 */
[----:B------:R-:W-:Y:S02]  /*15f0*/  IMAD.U32 R2, RZ, RZ, UR5 ;  /* 0x00000005ff027e24 */ /* 0x000fe4000f8e00ff */
[----:B------:R-:W-:Y:S01]  /*1600*/  IMAD.U32 R27, RZ, RZ, UR4 ;  /* 0x00000004ff1b7e24 */ /* 0x000fe2000f8e00ff */
[----:B0-----:R-:W-:Y:S06]  /*1610*/  @P2 BRA `(.L_x_411) ;  /* 0x0000000000242947 */ /* 0x001fec0003800000 */
[----:B------:R-:W-:Y:S02]  /*1620*/  ULDC.64 UR4, c[0x0][0xa00] ;  /* 0x0002800000047ab9 */ /* 0x000fe40000000a00 */
[----:B------:R-:W-:-:S04]  /*1630*/  ISETP.NE.U32.AND P1, PT, RZ, UR4, PT ;  /* 0x00000004ff007c0c */ /* 0x000fc8000bf25070 */
[----:B------:R-:W-:-:S13]  /*1640*/  ISETP.NE.AND.EX P1, PT, RZ, UR5, PT, P1 ;  /* 0x00000005ff007c0c */ /* 0x000fda000bf25310 */
[----:B------:R-:W-:Y:S05]  /*1650*/  @!P1 BRA `(.L_x_411) ;  /* 0x0000000000149947 */ /* 0x000fea0003800000 */
[----:B------:R-:W0:Y:S02]  /*1660*/  LDC.64 R4, c[0x0][0xa00] ;  /* 0x00028000ff047b82 */ /* 0x000e240000000a00 */
[----:B0-----:R-:W-:-:S05]  /*1670*/  IMAD.WIDE R4, R28, 0x4, R4 ;  /* 0x000000041c047825 */ /* 0x001fca00078e0204 */
[----:B-----5:R-:W2:Y:S04]  /*1680*/  LDG.E R112, desc[UR60][R4.64] ;  /* 0x0000003c04707981 */ /* 0x020ea8000c1e1900 */
[----:B------:R-:W2:Y:S02]  /*1690*/  LDG.E R3, desc[UR60][R4.64+0x4] ;  /* 0x0000043c04037981 */ /* 0x000ea4000c1e1900 */
[----:B--2---:R-:W-:-:S07]  /*16a0*/  IMAD.IADD R112, R3, 0x1, -R112 ;  /* 0x0000000103707824 */ /* 0x004fce00078e0a70 */
.L_x_411:
[C---:B------:R-:W-:Y:S01]  /*16b0*/  LOP3.LUT R34, R110.reuse, 0xffff, RZ, 0xc0, !PT ;  /* 0x0000ffff6e227812 */ /* 0x040fe200078ec0ff */
[----:B------:R-:W-:Y:S01]  /*16c0*/  ULDC.64 UR4, c[0x0][0xa20] ;  /* 0x0002880000047ab9 */ /* 0x000fe20000000a00 */
[----:B------:R0:W-:Y:S01]  /*16d0*/  STL [R1+0xa8], R109 ;  /* 0x0000a86d01007387 */ /* 0x0001e20000100800 */
[----:B------:R-:W-:Y:S02]  /*16e0*/  ISETP.NE.U32.AND P1, PT, RZ, UR4, PT ;  /* 0x00000004ff007c0c */ /* 0x000fe4000bf25070 */
[C---:B------:R-:W-:Y:S01]  /*16f0*/  LOP3.LUT R3, R110.reuse, 0xff000000, RZ, 0xc0, !PT ;  /* 0xff0000006e037812 */ /* 0x040fe200078ec0ff */
[----:B------:R0:W-:Y:S01]  /*1700*/  STL [R1+0x90], R34 ;  /* 0x0000902201007387 */ /* 0x0001e20000100800 */
[----:B------:R-:W-:Y:S02]  /*1710*/  ISETP.NE.AND.EX P1, PT, RZ, UR5, PT, P1 ;  /* 0x00000005ff007c0c */ /* 0x000fe4000bf25310 */
[----:B------:R-:W-:Y:S02]  /*1720*/  LOP3.LUT R0, R110, 0xff0000, RZ, 0xc0, !PT ;  /* 0x00ff00006e007812 */ /* 0x000fe400078ec0ff */
[----:B------:R-:W-:-:S04]  /*1730*/  SHF.R.U32.HI R3, RZ, 0x8, R3 ;  /* 0x00000008ff037819 */ /* 0x000fc80000011603 */
[----:B------:R-:W-:-:S05]  /*1740*/  LEA.HI R11, R0, R3, RZ, 0x10 ;  /* 0x00000003000b7211 */ /* 0x000fca00078f80ff */
[----:B0-----:R-:W-:Y:S05]  /*1750*/  @!P1 BRA `(.L_x_412) ;  /* 0x0000000000109947 */ /* 0x001fea0003800000 */
[----:B------:R-:W-:-:S04]  /*1760*/  IADD3 R4, P0, R30, UR4, RZ ;  /* 0x000000041e047c10 */ /* 0x000fc8000ff1e0ff */
[----:B------:R-:W-:-:S05]  /*1770*/  IADD3.X R5, R29, UR5, RZ, P0, !PT ;  /* 0x000000051d057c10 */ /* 0x000fca00087fe4ff */
[----:B------:R0:W5:Y:S01]  /*1780*/  LDG.E R27, desc[UR60][R4.64] ;  /* 0x0000003c041b7981 */ /* 0x000162000c1e1900 */
[----:B------:R-:W-:Y:S05]  /*1790*/  BRA `(.L_x_413) ;  /* 0x0000000000107947 */ /* 0x000fea0003800000 */
.L_x_412:
[----:B------:R-:W-:Y:S05]  /*17a0*/  @!P0 BRA `(.L_x_413) ;  /* 0x00000000000c8947 */ /* 0x000fea0003800000 */
[----:B------:R-:W2:Y:S04]  /*17b0*/  LDG.E R0, desc[UR60][R8.64] ;  /* 0x0000003c08007981 */ /* 0x000ea8000c1e1900 */
[----:B------:R-:W2:Y:S02]  /*17c0*/  LDG.E R27, desc[UR60][R8.64+0x4] ;  /* 0x0000043c081b7981 */ /* 0x000ea4000c1e1900 */
[----:B--2---:R-:W-:-:S07]  /*17d0*/  IMAD.IADD R27, R27, 0x1, -R0 ;  /* 0x000000011b1b7824 */ /* 0x004fce00078e0a00 */
.L_x_413:
[----:B------:R-:W-:Y:S01]  /*17e0*/  ULDC.64 UR4, c[0x0][0xa10] ;  /* 0x0002840000047ab9 */ /* 0x000fe20000000a00 */
[----:B------:R-:W2:Y:S01]  /*17f0*/  LDL.LU R26, [R1+0x50] ;  /* 0x00005000011a7983 */ /* 0x000ea20000300800 */
[----:B------:R-:W-:-:S04]  /*1800*/  ISETP.NE.U32.AND P0, PT, RZ, UR4, PT ;  /* 0x00000004ff007c0c */ /* 0x000fc8000bf05070 */
[----:B------:R-:W-:Y:S01]  /*1810*/  ISETP.NE.AND.EX P0, PT, RZ, UR5, PT, P0 ;  /* 0x00000005ff007c0c */ /* 0x000fe2000bf05300 */
[----:B------:R-:W-:-:S12]  /*1820*/  ULDC.64 UR4, c[0x0][0xa30] ;  /* 0x00028c0000047ab9 */ /* 0x000fd80000000a00 */
[----:B0-----:R-:W0:Y:S02]  /*1830*/  @P0 LDC.64 R4, c[0x0][0xa10] ;  /* 0x00028400ff040b82 */ /* 0x001e240000000a00 */
[----:B0-----:R-:W-:-:S05]  /*1840*/  @P0 IMAD.WIDE R4, R28, 0x4, R4 ;  /* 0x000000041c040825 */ /* 0x001fca00078e0204 */
[----:B------:R-:W3:Y:S04]  /*1850*/  @P0 LDG.E R0, desc[UR60][R4.64] ;  /* 0x0000003c04000981 */ /* 0x000ee8000c1e1900 */
[----:B------:R-:W3:Y:S01]  /*1860*/  @P0 LDG.E R3, desc[UR60][R4.64+0x4] ;  /* 0x0000043c04030981 */ /* 0x000ee2000c1e1900 */
[----:B------:R-:W-:Y:S01]  /*1870*/  ISETP.NE.U32.AND P1, PT, RZ, UR4, PT ;  /* 0x00000004ff007c0c */ /* 0x000fe2000bf25070 */
[----:B-----5:R-:W-:-:S03]  /*1880*/  IMAD.MOV.U32 R107, RZ, RZ, R27 ;  /* 0x000000ffff6b7224 */ /* 0x020fc600078e001b */
[----:B------:R-:W-:-:S13]  /*1890*/  ISETP.NE.AND.EX P1, PT, RZ, UR5, PT, P1 ;  /* 0x00000005ff007c0c */ /* 0x000fda000bf25310 */
[----:B------:R-:W-:-:S04]  /*18a0*/  @P1 IADD3 R6, P2, R30, UR4, RZ ;  /* 0x000000041e061c10 */ /* 0x000fc8000ff5e0ff */
[----:B------:R-:W-:-:S05]  /*18b0*/  @P1 IADD3.X R7, R29, UR5, RZ, P2, !PT ;  /* 0x000000051d071c10 */ /* 0x000fca00097fe4ff */
[----:B------:R0:W5:Y:S01]  /*18c0*/  @P1 LDG.E R107, desc[UR60][R6.64] ;  /* 0x0000003c066b1981 */ /* 0x000162000c1e1900 */
[----:B------:R-:W-:Y:S01]  /*18d0*/  IMAD.IADD R9, R27, 0x1, -R10 ;  /* 0x000000011b097824 */ /* 0x000fe200078e0a0a */
[----:B------:R-:W-:Y:S01]  /*18e0*/  LOP3.LUT R12, R11, 0xff, RZ, 0xc0, !PT ;  /* 0x000000ff0b0c7812 */ /* 0x000fe200078ec0ff */
[----:B------:R-:W-:Y:S01]  /*18f0*/  BSSY B0, `(.L_x_414) ;  /* 0x000002d000007945 */ /* 0x000fe20003800000 */
[----:B------:R-:W-:-:S03]  /*1900*/  SHF.R.U32.HI R8, RZ, 0x10, R11 ;  /* 0x00000010ff087819 */ /* 0x000fc6000001160b */
[----:B------:R0:W-:Y:S01]  /*1910*/  STL [R1+0xb0], R12 ;  /* 0x0000b00c01007387 */ /* 0x0001e20000100800 */
[----:B--2---:R-:W-:Y:S01]  /*1920*/  LOP3.LUT R26, R26, 0xfffffffb, RZ, 0xc0, !PT ;  /* 0xfffffffb1a1a7812 */ /* 0x004fe200078ec0ff */
[----:B---3--:R-:W-:-:S04]  /*1930*/  @P0 IMAD.IADD R2, R3, 0x1, -R0 ;  /* 0x0000000103020824 */ /* 0x008fc800078e0a00 */
[----:B------:R-:W-:-:S04]  /*1940*/  IMAD.IADD R116, R9, 0x1, R2 ;  /* 0x0000000109747824 */ /* 0x000fc800078e0202 */
[C---:B------:R-:W-:Y:S01]  /*1950*/  VIADD R0, R116.reuse, 0x8f ;  /* 0x0000008f74007836 */ /* 0x040fe20000000000 */
[----:B------:R-:W-:-:S03]  /*1960*/  ISETP.GE.AND P3, PT, R116, 0x1, PT ;  /* 0x000000017400780c */ /* 0x000fc60003f66270 */
[----:B------:R-:W-:-:S05]  /*1970*/  IMAD.HI R0, R0, 0x38e38e39, RZ ;  /* 0x38e38e3900007827 */ /* 0x000fca00078e02ff */
[----:B------:R-:W-:-:S04]  /*1980*/  SHF.R.U32.HI R111, RZ, 0x1f, R0 ;  /* 0x0000001fff6f7819 */ /* 0x000fc80000011600 */
[----:B------:R-:W-:Y:S01]  /*1990*/  LEA.HI.SX32 R111, R0, R111, 0x1b ;  /* 0x0000006f006f7211 */ /* 0x000fe200078fdaff */
[----:B------:R-:W-:Y:S01]  /*19a0*/  IMAD.MOV.U32 R0, RZ, RZ, RZ ;  /* 0x000000ffff007224 */ /* 0x000fe200078e00ff */
[----:B------:R-:W-:-:S05]  /*19b0*/  @P3 LOP3.LUT R26, R26, 0x4, RZ, 0xfc, !PT ;  /* 0x000000041a1a3812 */ /* 0x000fca00078efcff */
[----:B------:R0:W-:Y:S04]  /*19c0*/  STL [R1+0x50], R26 ;  /* 0x0000501a01007387 */ /* 0x0001e80000100800 */
[----:B------:R0:W-:Y:S01]  /*19d0*/  STL [R1+0x94], R8 ;  /* 0x0000940801007387 */ /* 0x0001e20000100800 */
[----:B------:R-:W-:Y:S05]  /*19e0*/  @!P3 BRA `(.L_x_415) ;  /* 0x000000000074b947 */ /* 0x000fea0003800000 */
[----:B------:R-:W-:Y:S01]  /*19f0*/  ISETP.NE.AND P0, PT, R8, RZ, PT ;  /* 0x000000ff0800720c */ /* 0x000fe20003f05270 */
[----:B------:R-:W-:-:S03]  /*1a00*/  ULDC UR4, c[0x0][0x9f0] ;  /* 0x00027c0000047ab9 */ /* 0x000fc60000000800 */
[----:B------:R-:W-:-:S04]  /*1a10*/  SEL R10, R8, UR4, P0 ;  /* 0x00000004080a7c07 */ /* 0x000fc80008000000 */
[-C--:B0-----:R-:W-:Y:S02]  /*1a20*/  IABS R6, R10.reuse ;  /* 0x0000000a00067213 */ /* 0x081fe40000000000 */
[----:B------:R-:W-:Y:S02]  /*1a30*/  IADD3 R0, R111, -0x1, R10 ;  /* 0xffffffff6f007810 */ /* 0x000fe40007ffe00a */
[----:B------:R-:W0:Y:S01]  /*1a40*/  I2F.RP R3, R6 ;  /* 0x0000000600037306 */ /* 0x000e220000209400 */
[----:B------:R-:W-:Y:S02]  /*1a50*/  IABS R11, R10 ;  /* 0x0000000a000b7213 */ /* 0x000fe40000000000 */
[----:B------:R-:W-:Y:S02]  /*1a60*/  IABS R8, R0 ;  /* 0x0000000000087213 */ /* 0x000fe40000000000 */
[----:B------:R-:W-:-:S04]  /*1a70*/  LOP3.LUT R0, R0, R10, RZ, 0x3c, !PT ;  /* 0x0000000a00007212 */ /* 0x000fc800078e3cff */
[----:B------:R-:W-:Y:S01]  /*1a80*/  ISETP.GE.AND P2, PT, R0, RZ, PT ;  /* 0x000000ff0000720c */ /* 0x000fe20003f46270 */
[----:B0-----:R-:W0:Y:S02]  /*1a90*/  MUFU.RCP R3, R3 ;  /* 0x0000000300037308 */ /* 0x001e240000001000 */
[----:B0-----:R-:W-:Y:S02]  /*1aa0*/  VIADD R4, R3, 0xffffffe ;  /* 0x0ffffffe03047836 */ /* 0x001fe40000000000 */
[----:B------:R-:W-:-:S04]  /*1ab0*/  IMAD.MOV R3, RZ, RZ, -R11 ;  /* 0x000000ffff037224 */ /* 0x000fc800078e0a0b */
[----:B------:R0:W1:Y:S02]  /*1ac0*/  F2I.FTZ.U32.TRUNC.NTZ R5, R4 ;  /* 0x0000000400057305 */ /* 0x000064000021f000 */
[----:B0-----:R-:W-:Y:S02]  /*1ad0*/  IMAD.MOV.U32 R4, RZ, RZ, RZ ;  /* 0x000000ffff047224 */ /* 0x001fe400078e00ff */
[----:B-1----:R-:W-:-:S04]  /*1ae0*/  IMAD.MOV R7, RZ, RZ, -R5 ;  /* 0x000000ffff077224 */ /* 0x002fc800078e0a05 */
[----:B------:R-:W-:-:S04]  /*1af0*/  IMAD R7, R7, R6, RZ ;  /* 0x0000000607077224 */ /* 0x000fc800078e02ff */
[----:B------:R-:W-:-:S06]  /*1b00*/  IMAD.HI.U32 R5, R5, R7, R4 ;  /* 0x0000000705057227 */ /* 0x000fcc00078e0004 */
[----:B------:R-:W-:-:S04]  /*1b10*/  IMAD.HI.U32 R5, R5, R8, RZ ;  /* 0x0000000805057227 */ /* 0x000fc800078e00ff */
[----:B------:R-:W-:-:S05]  /*1b20*/  IMAD R3, R5, R3, R8 ;  /* 0x0000000305037224 */ /* 0x000fca00078e0208 */
[----:B------:R-:W-:-:S13]  /*1b30*/  ISETP.GT.U32.AND P1, PT, R6, R3, PT ;  /* 0x000000030600720c */ /* 0x000fda0003f24070 */
[----:B------:R-:W-:Y:S02]  /*1b40*/  @!P1 IMAD.IADD R3, R3, 0x1, -R6 ;  /* 0x0000000103039824 */ /* 0x000fe400078e0a06 */
[----:B------:R-:W-:Y:S01]  /*1b50*/  @!P1 VIADD R5, R5, 0x1 ;  /* 0x0000000105059836 */ /* 0x000fe20000000000 */
[----:B------:R-:W-:Y:S02]  /*1b60*/  ISETP.NE.AND P1, PT, R10, RZ, PT ;  /* 0x000000ff0a00720c */ /* 0x000fe40003f25270 */
[----:B------:R-:W-:-:S13]  /*1b70*/  ISETP.GE.U32.AND P0, PT, R3, R6, PT ;  /* 0x000000060300720c */ /* 0x000fda0003f06070 */
[----:B------:R-:W-:-:S04]  /*1b80*/  @P0 VIADD R5, R5, 0x1 ;  /* 0x0000000105050836 */ /* 0x000fc80000000000 */
[----:B------:R-:W-:-:S04]  /*1b90*/  IMAD.MOV.U32 R0, RZ, RZ, R5 ;  /* 0x000000ffff007224 */ /* 0x000fc800078e0005 */
[----:B------:R-:W-:Y:S01]  /*1ba0*/  @!P2 IMAD.MOV R0, RZ, RZ, -R0 ;  /* 0x000000ffff00a224 */ /* 0x000fe200078e0a00 */
[----:B------:R-:W-:-:S07]  /*1bb0*/  @!P1 LOP3.LUT R0, RZ, R10, RZ, 0x33, !PT ;  /* 0x0000000aff009212 */ /* 0x000fce00078e33ff */
.L_x_415:
[----:B------:R-:W-:Y:S05]  /*1bc0*/  BSYNC B0 ;  /* 0x0000000000007941 */ /* 0x000fea0003800000 */
.L_x_414:
[----:B------:R-:W-:-:S05]  /*1bd0*/  IMAD R3, R12, R0, RZ ;  /* 0x000000000c037224 */ /* 0x000fca00078e02ff */
[C---:B------:R-:W-:Y:S01]  /*1be0*/  VIADDMNMX R0, R3.reuse, R0, R111, PT ;  /* 0x0000000003007246 */ /* 0x040fe2000380016f */
[----:B------:R-:W-:-:S04]  /*1bf0*/  IMAD R3, R3, 0x90, -R9 ;  /* 0x0000009003037824 */ /* 0x000fc800078e0a09 */
[----:B------:R-:W-:Y:S01]  /*1c00*/  IMAD R5, R0, 0x90, -R9 ;  /* 0x0000009000057824 */ /* 0x000fe200078e0a09 */
[----:B------:R-:W-:-:S04]  /*1c10*/  VIMNMX R3, RZ, R3, !PT ;  /* 0x00000003ff037248 */ /* 0x000fc80007fe0100 */
[----:B------:R-:W-:Y:S01]  /*1c20*/  VIMNMX R0, R5, R2, PT ;  /* 0x0000000205007248 */ /* 0x000fe20003fe0100 */
[----:B------:R-:W-:-:S03]  /*1c30*/  IMAD.WIDE.U32 R84, R3, 0x38e38e39, RZ ;  /* 0x38e38e3903547825 */ /* 0x000fc600078e00ff */
[----:B------:R-:W-:Y:S02]  /*1c40*/  ISETP.GT.AND P0, PT, R0, R3, PT ;  /* 0x000000030000720c */ /* 0x000fe40003f04270 */
[----:B------:R-:W-:-:S05]  /*1c50*/  SHF.R.U32.HI R84, RZ, 0x5, R85 ;  /* 0x00000005ff547819 */ /* 0x000fca0000011655 */
[----:B------:R-:W-:-:S06]  /*1c60*/  IMAD.MOV.U32 R24, RZ, RZ, R84 ;  /* 0x000000ffff187224 */ /* 0x000fcc00078e0054 */
[----:B------:R-:W-:-:S04]  /*1c70*/  @P0 VIADD R0, R0, 0x8f ;  /* 0x0000008f00000836 */ /* 0x000fc80000000000 */
[----:B------:R-:W-:-:S05]  /*1c80*/  @P0 IMAD.HI R0, R0, 0x38e38e39, RZ ;  /* 0x38e38e3900000827 */ /* 0x000fca00078e02ff */
[----:B------:R-:W-:-:S04]  /*1c90*/  @P0 SHF.R.U32.HI R3, RZ, 0x1f, R0 ;  /* 0x0000001fff030819 */ /* 0x000fc80000011600 */
[----:B------:R-:W-:Y:S02]  /*1ca0*/  @P0 LEA.HI.SX32 R24, R0, R3, 0x1b ;  /* 0x0000000300180211 */ /* 0x000fe400078fdaff */
[----:B------:R-:W-:Y:S02]  /*1cb0*/  PLOP3.LUT P0, PT, PT, PT, PT, 0x80, 0x0 ;  /* 0x000000000000781c */ /* 0x000fe40003f0f070 */
[----:B------:R-:W-:-:S13]  /*1cc0*/  ISETP.GT.AND P1, PT, R24, R84, PT ;  /* 0x000000541800720c */ /* 0x000fda0003f24270 */
[----:B------:R-:W-:Y:S05]  /*1cd0*/  @!P1 BRA `(.L_x_416) ;  /* 0x00000050005c9947 */ /* 0x000fea0003800000 */
[----:B------:R-:W-:Y:S01]  /*1ce0*/  VIADD R0, R16, 0x16a00 ;  /* 0x00016a0010007836 */ /* 0x000fe20000000000 */
[----:B------:R-:W-:Y:S04]  /*1cf0*/  BSSY B6, `(.L_x_417) ;  /* 0x0000013000067945 */ /* 0x000fe80003800000 */
[----:B------:R-:W-:-:S13]  /*1d00*/  LOP3.LUT P0, RZ, R0, 0x1bf, RZ, 0xc0, !PT ;  /* 0x000001bf00ff7812 */ /* 0x000fda000780c0ff */
[----:B------:R-:W-:Y:S05]  /*1d10*/  @!P0 BRA `(.L_x_418) ;  /* 0x0000000000408947 */ /* 0x000fea0003800000 */
[----:B------:R-:W-:Y:S01]  /*1d20*/  MOV R0, 0x0 ;  /* 0x0000000000007802 */ /* 0x000fe20000000f00 */
[----:B------:R-:W-:Y:S01]  /*1d30*/  ULDC.64 UR4, c[0x4][0xa8] ;  /* 0x01002a0000047ab9 */ /* 0x000fe20000000a00 */
[----:B------:R-:W-:Y:S01]  /*1d40*/  ULDC.64 UR6, c[0x4][0x18] ;  /* 0x0100060000067ab9 */ /* 0x000fe20000000a00 */
[----:B------:R-:W-:Y:S01]  /*1d50*/  IMAD.U32 R4, RZ, RZ, UR4 ;  /* 0x00000004ff047e24 */ /* 0x000fe2000f8e00ff */
[----:B------:R1:W2:Y:S01]  /*1d60*/  LDC.64 R14, c[0x4][R0] ;  /* 0x01000000000e7b82 */ /* 0x0002a20000000a00 */
[----:B------:R-:W-:Y:S01]  /*1d70*/  IMAD.U32 R5, RZ, RZ, UR5 ;  /* 0x00000005ff057e24 */ /* 0x000fe2000f8e00ff */
[----:B------:R-:W-:Y:S01]  /*1d80*/  ULDC.64 UR4, c[0x4][0xb0] ;  /* 0x01002c0000047ab9 */ /* 0x000fe20000000a00 */
[----:B------:R-:W-:Y:S01]  /*1d90*/  IMAD.U32 R10, RZ, RZ, UR6 ;  /* 0x00000006ff0a7e24 */ /* 0x000fe2000f8e00ff */
[----:B0-----:R-:W-:Y:S01]  /*1da0*/  MOV R6, UR4 ;  /* 0x0000000400067c02 */ /* 0x001fe20008000f00 */
[----:B------:R-:W-:Y:S02]  /*1db0*/  IMAD.U32 R7, RZ, RZ, UR5 ;  /* 0x00000005ff077e24 */ /* 0x000fe4000f8e00ff */
[----:B------:R-:W-:-:S02]  /*1dc0*/  IMAD.U32 R11, RZ, RZ, UR7 ;  /* 0x00000007ff0b7e24 */ /* 0x000fc4000f8e00ff */
[----:B------:R-:W-:Y:S02]  /*1dd0*/  IMAD.MOV.U32 R8, RZ, RZ, 0x70 ;  /* 0x00000070ff087424 */ /* 0x000fe400078e00ff */
[----:B------:R-:W-:Y:S02]  /*1de0*/  IMAD.MOV.U32 R12, RZ, RZ, 0x1 ;  /* 0x00000001ff0c7424 */ /* 0x000fe400078e00ff */
[----:B-1----:R-:W-:-:S07]  /*1df0*/  IMAD.MOV.U32 R13, RZ, RZ, RZ ;  /* 0x000000ffff0d7224 */ /* 0x002fce00078e00ff */
[----:B------:R-:W-:-:S07]  /*1e00*/  LEPC R20, `(.L_x_418) ;  /* 0x000000001014794e */ /* 0x000fce0000000000 */
[----:B--2--5:R-:W-:Y:S05]  /*1e10*/  CALL.ABS.NOINC R14 ;  /* 0x000000000e007343 */ /* 0x024fea0003c00000 */
.L_x_418:
[----:B------:R-:W-:Y:S05]  /*1e20*/  BSYNC B6 ;  /* 0x0000000000067941 */ /* 0x000fea0003800000 */
.L_x_417:
        /* <DEDUP_REMOVED lines=11> */
[----:B------:R-:W-:Y:S02]  /*1ee0*/  IMAD.U32 R10, RZ, RZ, UR6 ;  /* 0x00000006ff0a7e24 */ /* 0x000fe4000f8e00ff */
[----:B0-----:R-:W-:Y:S02]  /*1ef0*/  IMAD.U32 R6, RZ, RZ, UR4 ;  /* 0x00000004ff067e24 */ /* 0x001fe4000f8e00ff */
[----:B------:R-:W-:-:S02]  /*1f00*/  IMAD.U32 R7, RZ, RZ, UR5 ;  /* 0x00000005ff077e24 */ /* 0x000fc4000f8e00ff */
[----:B------:R-:W-:Y:S02]  /*1f10*/  IMAD.U32 R11, RZ, RZ, UR7 ;  /* 0x00000007ff0b7e24 */ /* 0x000fe4000f8e00ff */
[----:B------:R-:W-:Y:S02]  /*1f20*/  IMAD.MOV.U32 R8, RZ, RZ, 0x70 ;  /* 0x00000070ff087424 */ /* 0x000fe400078e00ff */
[----:B------:R-:W-:Y:S02]  /*1f30*/  IMAD.MOV.U32 R12, RZ, RZ, 0x1 ;  /* 0x00000001ff0c7424 */ /* 0x000fe400078e00ff */
[----:B-1----:R-:W-:-:S07]  /*1f40*/  IMAD.MOV.U32 R13, RZ, RZ, RZ ;  /* 0x000000ffff0d7224 */ /* 0x002fce00078e00ff */
[----:B------:R-:W-:-:S07]  /*1f50*/  LEPC R20, `(.L_x_420) ;  /* 0x000000001014794e */ /* 0x000fce0000000000 */
[----:B--2--5:R-:W-:Y:S05]  /*1f60*/  CALL.ABS.NOINC R14 ;  /* 0x000000000e007343 */ /* 0x024fea0003c00000 */
.L_x_420:
[----:B------:R-:W-:Y:S05]  /*1f70*/  BSYNC B6 ;  /* 0x0000000000067941 */ /* 0x000fea0003800000 */
.L_x_419:
[----:B------:R-:W-:Y:S01]  /*1f80*/  ULDC.64 UR4, c[0x0][0x9f8] ;  /* 0x00027e0000047ab9 */ /* 0x000fe20000000a00 */
[----:B------:R-:W-:Y:S01]  /*1f90*/  IMAD.MOV.U32 R0, RZ, RZ, R28 ;  /* 0x000000ffff007224 */ /* 0x000fe200078e001c */
[----:B------:R-:W-:Y:S01]  /*1fa0*/  ISETP.NE.U32.AND P0, PT, RZ, UR4, PT ;  /* 0x00000004ff007c0c */ /* 0x000fe2000bf05070 */
[----:B------:R-:W2:Y:S01]  /*1fb0*/  LDL.64 R44, [R1+0x40] ;  /* 0x00004000012c7983 */ /* 0x000ea20000100a00 */
[----:B------:R-:W0:Y:S02]  /*1fc0*/  LDC.64 R32, c[0x0][0x300] ;  /* 0x0000c000ff207b82 */ /* 0x000e240000000a00 */
[----:B------:R-:W-:Y:S01]  /*1fd0*/  ISETP.NE.AND.EX P0, PT, RZ, UR5, PT, P0 ;  /* 0x00000005ff007c0c */ /* 0x000fe2000bf05300 */
[----:B------:R-:W2:Y:S04]  /*1fe0*/  LDL.64 R36, [R1+0x40] ;  /* 0x0000400001247983 */ /* 0x000ea80000100a00 */
[----:B------:R-:W3:Y:S01]  /*1ff0*/  LDL R42, [R1+0x54] ;  /* 0x00005400012a7983 */ /* 0x000ee20000100800 */
[----:B------:R-:W-:Y:S01]  /*2000*/  IMAD.IADD R72, R72, 0x1, R27 ;  /* 0x0000000148487824 */ /* 0x000fe200078e021b */
[----:B------:R-:W1:Y:S02]  /*2010*/  LDC.64 R70, c[0x0][0x408] ;  /* 0x00010200ff467b82 */ /* 0x000e640000000a00 */
[----:B------:R-:W4:Y:S04]  /*2020*/  LDL R40, [R1+0x58] ;  /* 0x0000580001287983 */ /* 0x000f280000100800 */
[----:B------:R-:W-:Y:S01]  /*2030*/  @P0 IADD3 R4, P1, R30, UR4, RZ ;  /* 0x000000041e040c10 */ /* 0x000fe2000ff3e0ff */
[----:B------:R-:W4:Y:S01]  /*2040*/  LDL R41, [R1+0x5c] ;  /* 0x00005c0001297983 */ /* 0x000f220000100800 */
[----:B------:R-:W-:Y:S01]  /*2050*/  SHF.R.S32.HI R23, RZ, 0x1f, R22 ;  /* 0x0000001fff177819 */ /* 0x000fe20000011416 */
[----:B------:R-:W1:Y:S01]  /*2060*/  LDC R13, c[0x0][0x3f4] ;  /* 0x0000fd00ff0d7b82 */ /* 0x000e620000000800 */
[----:B------:R-:W-:Y:S01]  /*2070*/  @P0 IADD3.X R5, R29, UR5, RZ, P1, !PT ;  /* 0x000000051d050c10 */ /* 0x000fe20008ffe4ff */
[----:B------:R-:W1:Y:S01]  /*2080*/  S2R R28, SR_TID.X ;  /* 0x00000000001c7919 */ /* 0x000e620000002100 */
[----:B------:R-:W-:Y:S01]  /*2090*/  SHF.R.S32.HI R11, RZ, 0x1f, R72 ;  /* 0x0000001fff0b7819 */ /* 0x000fe20000011448 */
[----:B------:R-:W-:-:S02]  /*20a0*/  ULDC.64 UR4, c[0x0][0xa08] ;  /* 0x0002820000047ab9 */ /* 0x000fc40000000a00 */
[----:B------:R0:W2:Y:S02]  /*20b0*/  @P0 LDG.E R0, desc[UR60][R4.64] ;  /* 0x0000003c04000981 */ /* 0x0000a4000c1e1900 */
[CC--:B0-----:R-:W-:Y:S01]  /*20c0*/  IMAD.WIDE.U32 R6, R72.reuse, R32.reuse, RZ ;  /* 0x0000002048067225 */ /* 0x0c1fe200078e00ff */
[----:B------:R-:W-:Y:S01]  /*20d0*/  ISETP.NE.U32.AND P0, PT, RZ, UR4, PT ;  /* 0x00000004ff007c0c */ /* 0x000fe2000bf05070 */
[----:B------:R-:W0:Y:S01]  /*20e0*/  LDC.64 R78, c[0x0][0x3f8] ;  /* 0x0000fe00ff4e7b82 */ /* 0x000e220000000a00 */
[----:B------:R-:W-:Y:S01]  /*20f0*/  SHF.R.S32.HI R38, RZ, 0x1f, R19 ;  /* 0x0000001fff267819 */ /* 0x000fe20000011413 */
[----:B------:R-:W-:Y:S01]  /*2100*/  IMAD R3, R11, R32, RZ ;  /* 0x000000200b037224 */ /* 0x000fe200078e02ff */
[----:B------:R-:W-:Y:S01]  /*2110*/  ISETP.NE.AND.EX P0, PT, RZ, UR5, PT, P0 ;  /* 0x00000005ff007c0c */ /* 0x000fe2000bf05300 */
[----:B------:R-:W-:Y:S02]  /*2120*/  ULDC.64 UR4, c[0x0][0x308] ;  /* 0x0000c20000047ab9 */ /* 0x000fe40000000a00 */
[----:B------:R-:W-:-:S04]  /*2130*/  IMAD R3, R72, R33, R3 ;  /* 0x0000002148037224 */ /* 0x000fc800078e0203 */
[----:B------:R-:W-:Y:S02]  /*2140*/  IMAD.IADD R7, R7, 0x1, R3 ;  /* 0x0000000107077824 */ /* 0x000fe400078e0203 */
[----:B------:R-:W-:-:S04]  /*2150*/  IMAD.WIDE.U32 R4, R34, UR4, R6 ;  /* 0x0000000422047c25 */ /* 0x000fc8000f8e0006 */
[----:B------:R-:W-:Y:S01]  /*2160*/  IMAD R5, R34, UR5, R5 ;  /* 0x0000000522057c24 */ /* 0x000fe2000f8e0205 */
[----:B------:R-:W-:Y:S01]  /*2170*/  ULDC.64 UR4, c[0x0][0x310] ;  /* 0x0000c40000047ab9 */ /* 0x000fe20000000a00 */
[----:B------:R-:W-:-:S04]  /*2180*/  IMAD R6, R38, R32, RZ ;  /* 0x0000002026067224 */ /* 0x000fc800078e02ff */
[----:B------:R-:W-:Y:S01]  /*2190*/  IMAD R6, R19, R33, R6 ;  /* 0x0000002113067224 */ /* 0x000fe200078e0206 */
[----:B-1----:R-:W-:Y:S01]  /*21a0*/  SHF.R.U32.HI R39, RZ, 0x7, R28 ;  /* 0x00000007ff277819 */ /* 0x002fe2000001161c */
[----:B------:R-:W-:-:S03]  /*21b0*/  VIADD R8, R28, 0xffffff80 ;  /* 0xffffff801c087836 */ /* 0x000fc60000000000 */
[----:B------:R-:W-:Y:S02]  /*21c0*/  ISETP.NE.AND P6, PT, R39, 0x1, PT ;  /* 0x000000012700780c */ /* 0x000fe40003fc5270 */
[----:B------:R-:W-:-:S04]  /*21d0*/  SHF.R.S32.HI R9, RZ, 0x1f, R8 ;  /* 0x0000001fff097819 */ /* 0x000fc80000011408 */
[----:B------:R-:W-:-:S04]  /*21e0*/  LEA.HI R9, R9, R8, RZ, 0x2 ;  /* 0x0000000809097211 */ /* 0x000fc800078f10ff */
[--C-:B------:R-:W-:Y:S02]  /*21f0*/  SHF.R.S32.HI R20, RZ, 0x2, R9.reuse ;  /* 0x00000002ff147819 */ /* 0x100fe40000011409 */
[----:B------:R-:W-:-:S04]  /*2200*/  SHF.R.S32.HI R9, RZ, 0x1f, R9 ;  /* 0x0000001fff097819 */ /* 0x000fc80000011409 */
[----:B------:R-:W-:-:S04]  /*2210*/  LEA.HI R9, R9, R20, RZ, 0x2 ;  /* 0x0000001409097211 */ /* 0x000fc800078f10ff */
[----:B------:R-:W-:-:S05]  /*2220*/  LOP3.LUT R9, R9, 0xfffffffc, RZ, 0xc0, !PT ;  /* 0xfffffffc09097812 */ /* 0x000fca00078ec0ff */
[----:B------:R-:W-:Y:S02]  /*2230*/  IMAD.IADD R20, R20, 0x1, -R9 ;  /* 0x0000000114147824 */ /* 0x000fe400078e0a09 */
[----:B------:R-:W-:-:S03]  /*2240*/  IMAD R8, R38, R70, RZ ;  /* 0x0000004626087224 */ /* 0x000fc600078e02ff */
[----:B------:R-:W-:Y:S01]  /*2250*/  LOP3.LUT P2, RZ, R20, 0x2, RZ, 0xc0, !PT ;  /* 0x0000000214ff7812 */ /* 0x000fe2000784c0ff */
[----:B------:R-:W-:Y:S01]  /*2260*/  IMAD R15, R19, R71, R8 ;  /* 0x00000047130f7224 */ /* 0x000fe200078e0208 */
[----:B------:R-:W-:-:S11]  /*2270*/  LOP3.LUT R26, R26, 0xfffffffd, RZ, 0xc0, !PT ;  /* 0xfffffffd1a1a7812 */ /* 0x000fd600078ec0ff */
[----:B------:R-:W-:-:S04]  /*2280*/  @P2 LOP3.LUT R26, R26, 0x2, RZ, 0xfc, !PT ;  /* 0x000000021a1a2812 */ /* 0x000fc800078efcff */
[----:B------:R-:W-:Y:S01]  /*2290*/  LOP3.LUT R26, R26, 0xfffffffe, RZ, 0xc0, !PT ;  /* 0xfffffffe1a1a7812 */ /* 0x000fe200078ec0ff */
[----:B0-----:R-:W-:-:S04]  /*22a0*/  IMAD.WIDE.U32 R74, R19, R78, R22 ;  /* 0x0000004e134a7225 */ /* 0x001fc800078e0016 */
[----:B------:R-:W-:Y:S02]  /*22b0*/  VIADD R82, R22, 0x50 ;  /* 0x0000005016527836 */ /* 0x000fe40000000000 */
[----:B------:R-:W-:Y:S02]  /*22c0*/  IMAD R99, R71, 0x90, RZ ;  /* 0x0000009047637824 */ /* 0x000fe400078e02ff */
[----:B------:R-:W-:Y:S02]  /*22d0*/  IMAD.SHL.U32 R110, R13, 0x2, RZ ;  /* 0x000000020d6e7824 */ /* 0x000fe400078e00ff */
[----:B------:R-:W-:Y:S01]  /*22e0*/  VIADD R115, R39, 0x8 ;  /* 0x0000000827737836 */ /* 0x000fe20000000000 */
[----:B--2---:R-:W-:Y:S02]  /*22f0*/  SHF.R.S32.HI R3, RZ, 0x1f, R0 ;  /* 0x0000001fff037819 */ /* 0x004fe40000011400 */
[----:B------:R-:W-:Y:S02]  /*2300*/  SEL R21, R0, RZ, !P0 ;  /* 0x000000ff00157207 */ /* 0x000fe40004000000 */
[----:B------:R-:W-:-:S03]  /*2310*/  SEL R89, R3, RZ, !P0 ;  /* 0x000000ff03597207 */ /* 0x000fc60004000000 */
[----:B------:R-:W-:-:S04]  /*2320*/  IMAD.WIDE.U32 R28, R21, UR4, R4 ;  /* 0x00000004151c7c25 */ /* 0x000fc8000f8e0004 */
[----:B------:R-:W-:Y:S02]  /*2330*/  IMAD R0, R89, UR4, RZ ;  /* 0x0000000459007c24 */ /* 0x000fe4000f8e02ff */
[----:B------:R-:W-:-:S04]  /*2340*/  IMAD.WIDE.U32 R4, R19, R32, R22 ;  /* 0x0000002013047225 */ /* 0x000fc800078e0016 */
[----:B------:R-:W-:Y:S01]  /*2350*/  IMAD R3, R21, UR5, R0 ;  /* 0x0000000515037c24 */ /* 0x000fe2000f8e0200 */
[----:B------:R-:W-:Y:S05]  /*2360*/  @!P6 WARPSYNC.ALL ;  /* 0x000000000000e948 */ /* 0x000fea0003800000 */
[----:B------:R-:W-:Y:S01]  /*2370*/  VIADD R0, R22, 0x10 ;  /* 0x0000001016007836 */ /* 0x000fe20000000000 */
[----:B------:R-:W-:Y:S01]  /*2380*/  ULDC.64 UR4, c[0x0][0x330] ;  /* 0x0000cc0000047ab9 */ /* 0x000fe20000000a00 */
[----:B------:R-:W-:Y:S01]  /*2390*/  IMAD.IADD R3, R29, 0x1, R3 ;  /* 0x000000011d037824 */ /* 0x000fe200078e0203 */
[----:B------:R-:W-:Y:S01]  /*23a0*/  @!P6 BAR.SYNC.DEFER_BLOCKING 0x9, 0x100 ;  /* 0x024400000000eb1d */ /* 0x000fe20000010000 */
[----:B------:R-:W-:Y:S01]  /*23b0*/  IMAD.WIDE.U32 R30, R34, UR4, R22 ;  /* 0x00000004221e7c25 */ /* 0x000fe2000f8e0016 */
[----:B------:R-:W-:-:S03]  /*23c0*/  IADD3 R93, P0, R28, R4, RZ ;  /* 0x000000041c5d7210 */ /* 0x000fc60007f1e0ff */
[----:B------:R-:W-:Y:S01]  /*23d0*/  IMAD.MOV.U32 R36, RZ, RZ, R44 ;  /* 0x000000ffff247224 */ /* 0x000fe200078e002c */
[----:B------:R-:W-:Y:S01]  /*23e0*/  ULDC UR4, c[0x0][0x2f4] ;  /* 0x0000bd0000047ab9 */ /* 0x000fe20000000800 */
[----:B------:R-:W-:Y:S01]  /*23f0*/  ULDC.64 UR6, c[0x0][0x338] ;  /* 0x0000ce0000067ab9 */ /* 0x000fe20000000a00 */
[----:B------:R-:W-:Y:S01]  /*2400*/  ISETP.GE.AND P1, PT, R0, UR4, PT ;  /* 0x0000000400007c0c */ /* 0x000fe2000bf26270 */
[----:B------:R-:W-:Y:S01]  /*2410*/  IMAD R31, R34, UR5, R31 ;  /* 0x00000005221f7c24 */ /* 0x000fe2000f8e021f */
[----:B------:R-:W-:Y:S02]  /*2420*/  IADD3.X R92, R3, R5, R6, P0, !PT ;  /* 0x00000005035c7210 */ /* 0x000fe400007fe406 */
[C---:B------:R-:W-:Y:S02]  /*2430*/  ISETP.GE.AND P0, PT, R22.reuse, UR4, PT ;  /* 0x0000000416007c0c */ /* 0x040fe4000bf06270 */
[----:B------:R-:W-:Y:S01]  /*2440*/  SEL R5, RZ, 0xffffffff, P1 ;  /* 0xffffffffff057807 */ /* 0x000fe20000800000 */
[----:B------:R-:W-:Y:S01]  /*2450*/  VIADD R4, R22, 0x20 ;  /* 0x0000002016047836 */ /* 0x000fe20000000000 */
[----:B------:R-:W-:-:S02]  /*2460*/  SEL R6, RZ, 0x1, P0 ;  /* 0x00000001ff067807 */ /* 0x000fc40000000000 */
[----:B------:R-:W-:Y:S01]  /*2470*/  SHF.L.U32 R7, R5, 0x1, RZ ;  /* 0x0000000105077819 */ /* 0x000fe200000006ff */
[----:B------:R-:W-:Y:S01]  /*2480*/  VIADD R5, R22, 0x30 ;  /* 0x0000003016057836 */ /* 0x000fe20000000000 */
[----:B------:R-:W-:Y:S02]  /*2490*/  ISETP.GE.AND P0, PT, R4, UR4, PT ;  /* 0x0000000404007c0c */ /* 0x000fe4000bf06270 */
[----:B------:R-:W-:Y:S01]  /*24a0*/  LOP3.LUT R7, R7, 0x2, R6, 0xe2, !PT ;  /* 0x0000000207077812 */ /* 0x000fe200078ee206 */
[----:B------:R-:W-:Y:S01]  /*24b0*/  VIADD R6, R22, 0x40 ;  /* 0x0000004016067836 */ /* 0x000fe20000000000 */
[----:B------:R-:W-:Y:S02]  /*24c0*/  ISETP.GE.AND P1, PT, R5, UR4, PT ;  /* 0x0000000405007c0c */ /* 0x000fe4000bf26270 */
[----:B------:R-:W-:Y:S02]  /*24d0*/  SEL R8, RZ, 0x4, P0 ;  /* 0x00000004ff087807 */ /* 0x000fe40000000000 */
[----:B------:R-:W-:-:S02]  /*24e0*/  SEL R9, RZ, 0x8, P1 ;  /* 0x00000008ff097807 */ /* 0x000fc40000800000 */
[----:B------:R-:W-:Y:S02]  /*24f0*/  ISETP.GE.AND P0, PT, R6, UR4, PT ;  /* 0x0000000406007c0c */ /* 0x000fe4000bf06270 */
[----:B------:R-:W-:Y:S02]  /*2500*/  LOP3.LUT R7, R9, R7, R8, 0xfe, !PT ;  /* 0x0000000709077212 */ /* 0x000fe400078efe08 */
[----:B------:R-:W-:Y:S02]  /*2510*/  SEL R10, RZ, 0x10, P0 ;  /* 0x00000010ff0a7807 */ /* 0x000fe40000000000 */
[-C--:B------:R-:W-:Y:S02]  /*2520*/  ISETP.GE.AND P0, PT, R22, R13.reuse, PT ;  /* 0x0000000d1600720c */ /* 0x080fe40003f06270 */
[----:B------:R-:W-:Y:S01]  /*2530*/  ISETP.GE.AND P2, PT, R4, R13, PT ;  /* 0x0000000d0400720c */ /* 0x000fe20003f46270 */
[----:B------:R-:W-:Y:S01]  /*2540*/  IMAD R8, R38, R78, RZ ;  /* 0x0000004e26087224 */ /* 0x000fe200078e02ff */
[----:B------:R-:W-:-:S02]  /*2550*/  LOP3.LUT R10, R7, R10, RZ, 0xfc, !PT ;  /* 0x0000000a070a7212 */ /* 0x000fc400078efcff */
[----:B------:R-:W-:Y:S01]  /*2560*/  SEL R7, R13, RZ, P0 ;  /* 0x000000ff0d077207 */ /* 0x000fe20000000000 */
[----:B------:R-:W-:Y:S01]  /*2570*/  IMAD R27, R19, R79, R8 ;  /* 0x0000004f131b7224 */ /* 0x000fe200078e0208 */
[----:B------:R-:W-:Y:S01]  /*2580*/  ISETP.GE.AND P1, PT, R0, R13, PT ;  /* 0x0000000d0000720c */ /* 0x000fe20003f26270 */
[----:B------:R-:W-:Y:S02]  /*2590*/  IMAD R89, R89, UR6, RZ ;  /* 0x0000000659597c24 */ /* 0x000fe4000f8e02ff */
[----:B------:R-:W-:Y:S01]  /*25a0*/  IMAD.IADD R8, R22, 0x1, R7 ;  /* 0x0000000116087824 */ /* 0x000fe200078e0207 */
[----:B------:R-:W-:Y:S01]  /*25b0*/  SEL R7, R13, RZ, P2 ;  /* 0x000000ff0d077207 */ /* 0x000fe20001000000 */
[C---:B------:R-:W-:Y:S01]  /*25c0*/  IMAD R89, R21.reuse, UR7, R89 ;  /* 0x0000000715597c24 */ /* 0x040fe2000f8e0259 */
[----:B------:R-:W-:Y:S01]  /*25d0*/  SHF.R.S32.HI R37, RZ, 0x1f, R36 ;  /* 0x0000001fff257819 */ /* 0x000fe20000011424 */
[----:B------:R-:W-:Y:S01]  /*25e0*/  IMAD.WIDE.U32 R30, R21, UR6, R30 ;  /* 0x00000006151e7c25 */ /* 0x000fe2000f8e001e */
[----:B------:R-:W-:-:S02]  /*25f0*/  SEL R9, R13, RZ, P1 ;  /* 0x000000ff0d097207 */ /* 0x000fc40000800000 */
[----:B------:R-:W-:Y:S01]  /*2600*/  @P2 LOP3.LUT R26, R26, 0x1, RZ, 0xfc, !PT ;  /* 0x000000011a1a2812 */ /* 0x000fe200078efcff */
[----:B------:R-:W-:Y:S01]  /*2610*/  IMAD.IADD R21, R4, 0x1, R7 ;  /* 0x0000000104157824 */ /* 0x000fe200078e0207 */
[----:B------:R-:W-:Y:S01]  /*2620*/  STL [R1+0x44], R37 ;  /* 0x0000442501007387 */ /* 0x000fe20000100800 */
[----:B------:R-:W-:-:S03]  /*2630*/  IMAD.WIDE.U32 R34, R19, R70, R22 ;  /* 0x0000004613227225 */ /* 0x000fc600078e0016 */
[----:B------:R0:W-:Y:S01]  /*2640*/  STL [R1+0x50], R26 ;  /* 0x0000501a01007387 */ /* 0x0001e20000100800 */
[----:B------:R-:W-:-:S04]  /*2650*/  IMAD.WIDE.U32 R68, R19, R70, R36 ;  /* 0x0000004613447225 */ /* 0x000fc800078e0024 */
[----:B------:R-:W-:Y:S01]  /*2660*/  IMAD.IADD R14, R0, 0x1, R9 ;  /* 0x00000001000e7824 */ /* 0x000fe200078e0209 */
[----:B------:R-:W-:Y:S01]  /*2670*/  SHF.R.S32.HI R9, RZ, 0x1f, R8 ;  /* 0x0000001fff097819 */ /* 0x000fe20000011408 */
[----:B------:R-:W-:Y:S01]  /*2680*/  IMAD.IADD R35, R35, 0x1, R15 ;  /* 0x0000000123237824 */ /* 0x000fe200078e020f */
[----:B0-----:R-:W-:Y:S01]  /*2690*/  SHF.R.S32.HI R26, RZ, 0x1f, R21 ;  /* 0x0000001fff1a7819 */ /* 0x001fe20000011415 */
[----:B------:R-:W-:Y:S01]  /*26a0*/  IMAD.IADD R69, R15, 0x1, R69 ;  /* 0x000000010f457824 */ /* 0x000fe200078e0245 */
[----:B------:R-:W-:Y:S01]  /*26b0*/  SHF.R.S32.HI R15, RZ, 0x1f, R14 ;  /* 0x0000001fff0f7819 */ /* 0x000fe2000001140e */
[----:B------:R-:W-:Y:S01]  /*26c0*/  IMAD.WIDE.U32 R76, R19, R78, R36 ;  /* 0x0000004e134c7225 */ /* 0x000fe200078e0024 */
[CC--:B------:R-:W-:Y:S02]  /*26d0*/  LEA.HI R7, R9.reuse, R8.reuse, RZ, 0x3 ;  /* 0x0000000809077211 */ /* 0x0c0fe400078f18ff */
[----:B------:R-:W-:Y:S02]  /*26e0*/  LEA.HI R12, R9, R8, RZ, 0x5 ;  /* 0x00000008090c7211 */ /* 0x000fe400078f28ff */
[----:B------:R-:W-:-:S02]  /*26f0*/  LEA.HI R9, R26, R21, RZ, 0x3 ;  /* 0x000000151a097211 */ /* 0x000fc400078f18ff */
[----:B------:R-:W-:Y:S01]  /*2700*/  LEA.HI R21, R26, R21, RZ, 0x5 ;  /* 0x000000151a157211 */ /* 0x000fe200078f28ff */
[----:B------:R-:W-:Y:S01]  /*2710*/  IMAD.IADD R75, R75, 0x1, R27 ;  /* 0x000000014b4b7824 */ /* 0x000fe200078e021b */
[-C--:B------:R-:W-:Y:S01]  /*2720*/  LEA.HI R8, R15, R14.reuse, RZ, 0x3 ;  /* 0x0000000e0f087211 */ /* 0x080fe200078f18ff */
[----:B------:R-:W-:Y:S01]  /*2730*/  IMAD.IADD R77, R27, 0x1, R77 ;  /* 0x000000011b4d7824 */ /* 0x000fe200078e024d */
[----:B------:R-:W-:Y:S02]  /*2740*/  LEA.HI R15, R15, R14, RZ, 0x5 ;  /* 0x0000000e0f0f7211 */ /* 0x000fe400078f28ff */
[----:B------:R-:W-:Y:S02]  /*2750*/  SHF.R.S32.HI R14, RZ, 0x5, R12 ;  /* 0x00000005ff0e7819 */ /* 0x000fe4000001140c */
[----:B------:R-:W-:Y:S02]  /*2760*/  SHF.R.S32.HI R36, RZ, 0x5, R21 ;  /* 0x00000005ff247819 */ /* 0x000fe40000011415 */
[----:B---3--:R-:W-:-:S02]  /*2770*/  LOP3.LUT R27, R42, 0x18, R9, 0xf8, !PT ;  /* 0x000000182a1b7812 */ /* 0x008fc400078ef809 */
[----:B-----5:R-:W-:Y:S02]  /*2780*/  SHF.R.S32.HI R37, RZ, 0x1f, R107 ;  /* 0x0000001fff257819 */ /* 0x020fe4000001146b */
[----:B------:R-:W-:Y:S01]  /*2790*/  LOP3.LUT R12, R42, 0x18, R7, 0xf8, !PT ;  /* 0x000000182a0c7812 */ /* 0x000fe200078ef807 */
[----:B----4-:R-:W-:Y:S01]  /*27a0*/  IMAD R36, R36, 0x1200, R41 ;  /* 0x0000120024247824 */ /* 0x010fe200078e0229 */
[----:B------:R-:W-:Y:S02]  /*27b0*/  SHF.R.S32.HI R26, RZ, 0x5, R15 ;  /* 0x00000005ff1a7819 */ /* 0x000fe4000001140f */
[-C--:B------:R-:W-:Y:S01]  /*27c0*/  LOP3.LUT R27, R27, R40.reuse, RZ, 0x3c, !PT ;  /* 0x000000281b1b7212 */ /* 0x080fe200078e3cff */
[----:B------:R-:W-:Y:S01]  /*27d0*/  IMAD R14, R14, 0x1200, R41 ;  /* 0x000012000e0e7824 */ /* 0x000fe200078e0229 */
[----:B------:R-:W-:Y:S02]  /*27e0*/  LOP3.LUT R21, R42, 0x18, R8, 0xf8, !PT ;  /* 0x000000182a157812 */ /* 0x000fe400078ef808 */
[----:B------:R-:W-:Y:S01]  /*27f0*/  LOP3.LUT R15, R12, R40, RZ, 0x3c, !PT ;  /* 0x000000280c0f7212 */ /* 0x000fe200078e3cff */
[----:B------:R-:W-:Y:S01]  /*2800*/  IMAD R12, R37, R70, RZ ;  /* 0x00000046250c7224 */ /* 0x000fe200078e02ff */
[----:B------:R-:W-:Y:S01]  /*2810*/  ISETP.GE.AND P2, PT, R82, UR4, PT ;  /* 0x0000000452007c0c */ /* 0x000fe2000bf46270 */
[----:B------:R-:W-:Y:S01]  /*2820*/  IMAD.IADD R104, R36, 0x1, R27 ;  /* 0x0000000124687824 */ /* 0x000fe200078e021b */
[----:B------:R-:W-:Y:S01]  /*2830*/  LOP3.LUT R21, R21, R40, RZ, 0x3c, !PT ;  /* 0x0000002815157212 */ /* 0x000fe200078e3cff */
[----:B------:R-:W-:-:S02]  /*2840*/  IMAD R26, R26, 0x1200, R41 ;  /* 0x000012001a1a7824 */ /* 0x000fc400078e0229 */
[----:B------:R-:W-:Y:S01]  /*2850*/  IMAD.IADD R106, R14, 0x1, R15 ;  /* 0x000000010e6a7824 */ /* 0x000fe200078e020f */
[----:B------:R-:W-:Y:S01]  /*2860*/  SEL R15, RZ, 0x20, P2 ;  /* 0x00000020ff0f7807 */ /* 0x000fe20001000000 */
[----:B------:R-:W-:Y:S02]  /*2870*/  IMAD R27, R107, R71, R12 ;  /* 0x000000476b1b7224 */ /* 0x000fe400078e020c */
[----:B------:R-:W-:Y:S02]  /*2880*/  IMAD R12, R37, R78, RZ ;  /* 0x0000004e250c7224 */ /* 0x000fe400078e02ff */
[----:B------:R-:W-:Y:S01]  /*2890*/  IMAD.WIDE.U32 R34, R107, R70, R34 ;  /* 0x000000466b227225 */ /* 0x000fe200078e0022 */
[----:B------:R-:W-:-:S03]  /*28a0*/  IADD3 R72, P2, R19, R72, RZ ;  /* 0x0000004813487210 */ /* 0x000fc60007f5e0ff */
[----:B------:R-:W-:Y:S01]  /*28b0*/  IMAD.WIDE.U32 R68, R107, R70, R68 ;  /* 0x000000466b447225 */ /* 0x000fe200078e0044 */
[----:B------:R-:W-:-:S03]  /*28c0*/  LOP3.LUT R15, R10, R15, RZ, 0xfc, !PT ;  /* 0x0000000f0a0f7212 */ /* 0x000fc600078efcff */
[----:B------:R-:W-:Y:S01]  /*28d0*/  IMAD.IADD R105, R26, 0x1, R21 ;  /* 0x000000011a697824 */ /* 0x000fe200078e0215 */
[----:B------:R-:W-:Y:S01]  /*28e0*/  LOP3.LUT R81, R7, 0xfffffff8, RZ, 0xc0, !PT ;  /* 0xfffffff807517812 */ /* 0x000fe200078ec0ff */
[----:B------:R-:W-:Y:S01]  /*28f0*/  IMAD R21, R33, 0x90, RZ ;  /* 0x0000009021157824 */ /* 0x000fe200078e02ff */
[----:B------:R-:W-:Y:S01]  /*2900*/  LOP3.LUT R80, R8, 0xfffffff8, RZ, 0xc0, !PT ;  /* 0xfffffff808507812 */ /* 0x000fe200078ec0ff */
[----:B------:R-:W-:Y:S02]  /*2910*/  IMAD R85, R107, R79, R12 ;  /* 0x0000004f6b557224 */ /* 0x000fe400078e020c */
[----:B------:R-:W-:Y:S02]  /*2920*/  IMAD R37, R79, 0x90, RZ ;  /* 0x000000904f257824 */ /* 0x000fe400078e02ff */
[----:B------:R-:W-:-:S04]  /*2930*/  IMAD.WIDE.U32 R74, R107, R78, R74 ;  /* 0x0000004e6b4a7225 */ /* 0x000fc800078e004a */
[----:B------:R-:W-:-:S04]  /*2940*/  IMAD.WIDE.U32 R76, R107, R78, R76 ;  /* 0x0000004e6b4c7225 */ /* 0x000fc800078e004c */
[----:B------:R-:W-:Y:S02]  /*2950*/  IMAD.IADD R88, R35, 0x1, R27 ;  /* 0x0000000123587824 */ /* 0x000fe400078e021b */
[----:B------:R-:W-:Y:S01]  /*2960*/  IMAD.IADD R86, R27, 0x1, R69 ;  /* 0x000000011b567824 */ /* 0x000fe200078e0245 */
[----:B------:R-:W-:Y:S01]  /*2970*/  LOP3.LUT R27, R9, 0xfffffff8, RZ, 0xc0, !PT ;  /* 0xfffffff8091b7812 */ /* 0x000fe200078ec0ff */
[----:B------:R-:W-:Y:S01]  /*2980*/  IMAD.WIDE.U32 R32, R32, 0x90, RZ ;  /* 0x0000009020207825 */ /* 0x000fe200078e00ff */
[----:B------:R-:W-:-:S03]  /*2990*/  LOP3.LUT R12, R15, 0x4, RZ, 0xc0, !PT ;  /* 0x000000040f0c7812 */ /* 0x000fc600078ec0ff */
[----:B------:R-:W-:Y:S01]  /*29a0*/  IMAD.WIDE.U32 R70, R70, 0x90, RZ ;  /* 0x0000009046467825 */ /* 0x000fe200078e00ff */
[----:B------:R-:W-:-:S03]  /*29b0*/  LOP3.LUT R13, R15, 0x8, RZ, 0xc0, !PT ;  /* 0x000000080f0d7812 */ /* 0x000fc600078ec0ff */
[----:B------:R-:W-:Y:S01]  /*29c0*/  IMAD.WIDE.U32 R78, R78, 0x90, RZ ;  /* 0x000000904e4e7825 */ /* 0x000fe200078e00ff */
[----:B------:R-:W-:-:S03]  /*29d0*/  LOP3.LUT R14, R15, 0x10, RZ, 0xc0, !PT ;  /* 0x000000100f0e7812 */ /* 0x000fc600078ec0ff */
[----:B------:R-:W-:Y:S01]  /*29e0*/  IMAD.X R73, R38, 0x1, R11, P2 ;  /* 0x0000000126497824 */ /* 0x000fe200010e060b */
[----:B------:R-:W-:Y:S01]  /*29f0*/  LOP3.LUT R11, R15, 0x2, RZ, 0xc0, !PT ;  /* 0x000000020f0b7812 */ /* 0x000fe200078ec0ff */
[----:B------:R-:W-:Y:S01]  /*2a00*/  IMAD.IADD R87, R75, 0x1, R85 ;  /* 0x000000014b577824 */ /* 0x000fe200078e0255 */
[----:B------:R-:W-:Y:S01]  /*2a10*/  SHF.R.S32.HI R103, RZ, 0x1f, R81 ;  /* 0x0000001fff677819 */ /* 0x000fe20000011451 */
[----:B------:R-:W-:Y:S01]  /*2a20*/  IMAD.IADD R98, R33, 0x1, R21 ;  /* 0x0000000121627824 */ /* 0x000fe200078e0215 */
[----:B------:R-:W-:Y:S01]  /*2a30*/  SHF.R.S32.HI R102, RZ, 0x1f, R80 ;  /* 0x0000001fff667819 */ /* 0x000fe20000011450 */
[----:B------:R-:W-:Y:S01]  /*2a40*/  IMAD.IADD R99, R71, 0x1, R99 ;  /* 0x0000000147637824 */ /* 0x000fe200078e0263 */
[----:B------:R-:W-:Y:S01]  /*2a50*/  SHF.R.S32.HI R101, RZ, 0x1f, R27 ;  /* 0x0000001fff657819 */ /* 0x000fe2000001141b */
[----:B------:R-:W-:Y:S01]  /*2a60*/  IMAD.IADD R100, R79, 0x1, R37 ;  /* 0x000000014f647824 */ /* 0x000fe200078e0225 */
[----:B------:R-:W-:Y:S01]  /*2a70*/  IADD3 R89, R31, R89, RZ ;  /* 0x000000591f597210 */ /* 0x000fe20007ffe0ff */
[----:B------:R-:W-:Y:S01]  /*2a80*/  IMAD.IADD R85, R85, 0x1, R77 ;  /* 0x0000000155557824 */ /* 0x000fe200078e024d */
[----:B------:R-:W-:-:S02]  /*2a90*/  LOP3.LUT R10, R10, 0x1, RZ, 0xc0, !PT ;  /* 0x000000010a0a7812 */ /* 0x000fc400078ec0ff */
[----:B------:R-:W-:-:S07]  /*2aa0*/  LOP3.LUT R15, R15, 0x20, RZ, 0xc0, !PT ;  /* 0x000000200f0f7812 */ /* 0x000fce00078ec0ff */
.L_x_476:
[----:B------:R-:W2:Y:S01]  /*2ab0*/  LDL R26, [R1+0x88] ;  /* 0x00008800011a7983 */ /* 0x000ea20000100800 */
[----:B0-----:R-:W0:Y:S01]  /*2ac0*/  LDC R108, c[0x0][0x3f4] ;  /* 0x0000fd00ff6c7b82 */ /* 0x001e220000000800 */
[----:B------:R-:W-:Y:S01]  /*2ad0*/  LOP3.LUT P3, RZ, R20, 0x2, RZ, 0xc0, !PT ;  /* 0x0000000214ff7812 */ /* 0x000fe2000786c0ff */
[----:B---3--:R-:W-:Y:S01]  /*2ae0*/  VIADD R39, R24, 0xffffffff ;  /* 0xffffffff18277836 */ /* 0x008fe20000000000 */
[----:B------:R-:W-:Y:S05]  /*2af0*/  YIELD ;  /* 0x0000000000007946 */ /* 0x000fea0003800000 */
[----:B-1----:R-:W1:Y:S01]  /*2b00*/  LDC.64 R94, c[0x0][0x2e8] ;  /* 0x0000ba00ff5e7b82 */ /* 0x002e620000000a00 */
[----:B------:R-:W-:Y:S01]  /*2b10*/  SHF.R.S32.HI R38, RZ, 0x1f, R39 ;  /* 0x0000001fff267819 */ /* 0x000fe20000011427 */
[-C--:B------:R-:W-:Y:S01]  /*2b20*/  IMAD R21, R98, R39.reuse, RZ ;  /* 0x0000002762157224 */ /* 0x080fe200078e02ff */
[----:B------:R-:W-:Y:S01]  /*2b30*/  BSSY B0, `(.L_x_421) ;  /* 0x00003e4000007945 */ /* 0x000fe20003800000 */
[----:B------:R-:W-:-:S04]  /*2b40*/  IMAD.WIDE.U32 R64, R32, R39, RZ ;  /* 0x0000002720407225 */ /* 0x000fc800078e00ff */
[----:B------:R-:W-:Y:S01]  /*2b50*/  IMAD R37, R38, R32, R21 ;  /* 0x0000002026257224 */ /* 0x000fe200078e0215 */
[----:B------:R-:W-:-:S03]  /*2b60*/  IADD3 R21, P2, R93, R64, RZ ;  /* 0x000000405d157210 */ /* 0x000fc60007f5e0ff */
[----:B------:R-:W-:-:S04]  /*2b70*/  IMAD.IADD R96, R65, 0x1, R37 ;  /* 0x0000000141607824 */ /* 0x000fc800078e0225 */
[----:B------:R-:W-:Y:S01]  /*2b80*/  IMAD.X R36, R96, 0x1, R92, P2 ;  /* 0x0000000160247824 */ /* 0x000fe200010e065c */
[----:B-1----:R-:W-:-:S04]  /*2b90*/  LEA R40, P2, R21, R94, 0x1 ;  /* 0x0000005e15287211 */ /* 0x002fc800078408ff */
[----:B------:R-:W-:Y:S02]  /*2ba0*/  LEA.HI.X R41, R21, R95, R36, 0x1, P2 ;  /* 0x0000005f15297211 */ /* 0x000fe400010f0c24 */
[----:B------:R-:W-:Y:S01]  /*2bb0*/  ISETP.GT.AND P2, PT, R39, R84, PT ;  /* 0x000000542700720c */ /* 0x000fe20003f44270 */
[----:B--2---:R-:W-:-:S04]  /*2bc0*/  IMAD R24, R17, 0x3600, R26 ;  /* 0x0000360011187824 */ /* 0x004fc800078e021a */
[C---:B------:R-:W-:Y:S02]  /*2bd0*/  VIADD R26, R24.reuse, 0x10 ;  /* 0x00000010181a7836 */ /* 0x040fe40000000000 */
[----:B------:R-:W-:Y:S01]  /*2be0*/  @P3 VIADD R26, R24, 0xfffffff0 ;  /* 0xfffffff0181a3836 */ /* 0x000fe20000000000 */
[----:B0-----:R-:W-:Y:S01]  /*2bf0*/  ISETP.GE.AND P3, PT, R108, 0x1, PT ;  /* 0x000000016c00780c */ /* 0x001fe20003f66270 */
[----:B------:R-:W-:Y:S02]  /*2c00*/  IMAD R83, R24, 0x2, R25 ;  /* 0x0000000218537824 */ /* 0x000fe400078e0219 */
[----:B------:R-:W-:Y:S02]  /*2c10*/  IMAD.MOV.U32 R24, RZ, RZ, R39 ;  /* 0x000000ffff187224 */ /* 0x000fe400078e0027 */
[----:B------:R-:W-:-:S08]  /*2c20*/  IMAD R26, R26, 0x2, R25 ;  /* 0x000000021a1a7824 */ /* 0x000fd000078e0219 */
[----:B------:R-:W-:Y:S05]  /*2c30*/  @!P3 BRA `(.L_x_422) ;  /* 0x0000003800ccb947 */ /* 0x000fea0003800000 */
[----:B------:R-:W-:Y:S01]  /*2c40*/  ULDC.U8 UR4, c[0x0][0x410] ;  /* 0x0001040000047ab9 */ /* 0x000fe20000000000 */
[-C--:B------:R-:W-:Y:S01]  /*2c50*/  IMAD R21, R100, R39.reuse, RZ ;  /* 0x0000002764157224 */ /* 0x080fe200078e02ff */
[----:B------:R-:W-:Y:S01]  /*2c60*/  ISETP.NE.AND P3, PT, RZ, UR4, PT ;  /* 0x00000004ff007c0c */ /* 0x000fe2000bf65270 */
[-C--:B------:R-:W-:Y:S02]  /*2c70*/  IMAD R37, R99, R39.reuse, RZ ;  /* 0x0000002763257224 */ /* 0x080fe400078e02ff */
[----:B------:R-:W-:Y:S02]  /*2c80*/  IMAD R90, R24, -0x90, R2 ;  /* 0xffffff70185a7824 */ /* 0x000fe400078e0202 */
[C---:B------:R-:W-:Y:S02]  /*2c90*/  IMAD R21, R38.reuse, R78, R21 ;  /* 0x0000004e26157224 */ /* 0x040fe400078e0215 */
[----:B------:R-:W-:Y:S01]  /*2ca0*/  IMAD R37, R38, R70, R37 ;  /* 0x0000004626257224 */ /* 0x000fe200078e0225 */
[----:B------:R-:W-:Y:S01]  /*2cb0*/  VIMNMX R90, R90, 0x90, PT ;  /* 0x000000905a5a7848 */ /* 0x000fe20003fe0100 */
[----:B------:R-:W-:-:S04]  /*2cc0*/  IMAD.WIDE.U32 R62, R78, R39, RZ ;  /* 0x000000274e3e7225 */ /* 0x000fc800078e00ff */
[----:B------:R-:W-:-:S04]  /*2cd0*/  IMAD.WIDE.U32 R60, R70, R39, RZ ;  /* 0x00000027463c7225 */ /* 0x000fc800078e00ff */
[----:B------:R-:W-:Y:S02]  /*2ce0*/  IMAD.IADD R21, R63, 0x1, R21 ;  /* 0x000000013f157824 */ /* 0x000fe400078e0215 */
[----:B------:R-:W-:Y:S01]  /*2cf0*/  IMAD.IADD R91, R61, 0x1, R37 ;  /* 0x000000013d5b7824 */ /* 0x000fe200078e0225 */
[----:B------:R-:W-:Y:S06]  /*2d00*/  @!P3 BRA `(.L_x_423) ;  /* 0x0000001800acb947 */ /* 0x000fec0003800000 */
[----:B------:R-:W-:Y:S01]  /*2d10*/  ISETP.GE.AND P4, PT, R19, R90, PT ;  /* 0x0000005a1300720c */ /* 0x000fe20003f86270 */
[----:B------:R-:W-:Y:S01]  /*2d20*/  BSSY B1, `(.L_x_424) ;  /* 0x000003c000017945 */ /* 0x000fe20003800000 */
        /* <DEDUP_REMOVED lines=12> */
[----:B------:R-:W-:Y:S06]  /*2df0*/  @P4 BRA `(.L_x_425) ;  /* 0x0000000000b84947 */ /* 0x000fec0003800000 */
[----:B------:R-:W2:Y:S04]  /*2e00*/  LDL.64 R120, [R1+0x40] ;  /* 0x0000400001787983 */ /* 0x000ea80000100a00 */
[----:B------:R-:W3:Y:S04]  /*2e10*/  LDL R118, [R1+0x6c] ;  /* 0x00006c0001767983 */ /* 0x000ee80000100800 */
[----:B------:R-:W4:Y:S04]  /*2e20*/  LDL R117, [R1+0x68] ;  /* 0x0000680001757983 */ /* 0x000f280000100800 */
[----:B------:R-:W4:Y:S04]  /*2e30*/  LDL R114, [R1+0x70] ;  /* 0x0000700001727983 */ /* 0x000f280000100800 */
[----:B------:R-:W4:Y:S04]  /*2e40*/  LDL R113, [R1+0x64] ;  /* 0x0000640001717983 */ /* 0x000f280000100800 */
[----:B------:R-:W4:Y:S01]  /*2e50*/  LDL R97, [R1+0x74] ;  /* 0x0000740001617983 */ /* 0x000f220000100800 */
[----:B------:R-:W-:Y:S01]  /*2e60*/  IADD3 R62, P3, R76, R62, RZ ;  /* 0x0000003e4c3e7210 */ /* 0x000fe20007f7e0ff */
[----:B------:R-:W-:Y:S01]  /*2e70*/  ULDC.64 UR4, c[0x0][0x3e8] ;  /* 0x0000fa0000047ab9 */ /* 0x000fe20000000a00 */
[----:B------:R-:W-:-:S02]  /*2e80*/  CS2R R66, SRZ ;  /* 0x0000000000427805 */ /* 0x000fc4000001ff00 */
[----:B------:R-:W-:Y:S01]  /*2e90*/  CS2R R94, SRZ ;  /* 0x00000000005e7805 */ /* 0x000fe2000001ff00 */
[----:B------:R-:W-:Y:S01]  /*2ea0*/  IMAD.X R21, R21, 0x1, R85, P3 ;  /* 0x0000000115157824 */ /* 0x000fe200018e0655 */
[----:B------:R-:W-:-:S05]  /*2eb0*/  IADD3 R60, P3, R68, R60, RZ ;  /* 0x0000003c443c7210 */ /* 0x000fca0007f7e0ff */
[----:B------:R-:W-:Y:S01]  /*2ec0*/  IMAD.X R91, R91, 0x1, R86, P3 ;  /* 0x000000015b5b7824 */ /* 0x000fe200018e0656 */
[----:B------:R-:W-:-:S04]  /*2ed0*/  LEA R36, P3, R62, UR4, 0x1 ;  /* 0x000000043e247c11 */ /* 0x000fc8000f8608ff */
[----:B------:R-:W-:Y:S01]  /*2ee0*/  LEA.HI.X R37, R62, UR5, R21, 0x1, P3 ;  /* 0x000000053e257c11 */ /* 0x000fe200098f0c15 */
[----:B------:R-:W-:Y:S02]  /*2ef0*/  ULDC.64 UR4, c[0x0][0x400] ;  /* 0x0001000000047ab9 */ /* 0x000fe40000000a00 */
[----:B------:R-:W-:-:S04]  /*2f00*/  LEA R38, P3, R60, UR4, 0x1 ;  /* 0x000000043c267c11 */ /* 0x000fc8000f8608ff */
[----:B------:R-:W-:Y:S02]  /*2f10*/  LEA.HI.X R39, R60, UR5, R91, 0x1, P3 ;  /* 0x000000053c277c11 */ /* 0x000fe400098f0c5b */
        /* <DEDUP_REMOVED lines=10> */
[----:B--2---:R-:W-:-:S13]  /*2fc0*/  ISETP.GE.AND P3, PT, R120, R108, PT ;  /* 0x0000006c7800720c */ /* 0x004fda0003f66270 */
[----:B------:R0:W5:Y:S04]  /*2fd0*/  @!P3 LDG.E.64 R66, desc[UR60][R36.64] ;  /* 0x0000003c2442b981 */ /* 0x000168000c1e1b00 */
[----:B------:R0:W5:Y:S01]  /*2fe0*/  @!P3 LDG.E.64 R94, desc[UR60][R38.64] ;  /* 0x0000003c265eb981 */ /* 0x000162000c1e1b00 */
[----:B---3--:R-:W-:-:S13]  /*2ff0*/  ISETP.GE.AND P3, PT, R118, R108, PT ;  /* 0x0000006c7600720c */ /* 0x008fda0003f66270 */
[----:B------:R0:W5:Y:S04]  /*3000*/  @!P3 LDG.E.64 R58, desc[UR60][R36.64+0x10] ;  /* 0x0000103c243ab981 */ /* 0x000168000c1e1b00 */
[----:B------:R0:W5:Y:S01]  /*3010*/  @!P3 LDG.E.64 R64, desc[UR60][R38.64+0x10] ;  /* 0x0000103c2640b981 */ /* 0x000162000c1e1b00 */
[----:B----4-:R-:W-:-:S13]  /*3020*/  ISETP.GE.AND P3, PT, R117, R108, PT ;  /* 0x0000006c7500720c */ /* 0x010fda0003f66270 */
[----:B------:R0:W5:Y:S04]  /*3030*/  @!P3 LDG.E.64 R54, desc[UR60][R36.64+0x20] ;  /* 0x0000203c2436b981 */ /* 0x000168000c1e1b00 */
[----:B------:R0:W5:Y:S01]  /*3040*/  @!P3 LDG.E.64 R56, desc[UR60][R38.64+0x20] ;  /* 0x0000203c2638b981 */ /* 0x000162000c1e1b00 */
[----:B------:R-:W-:-:S13]  /*3050*/  ISETP.GE.AND P3, PT, R114, R108, PT ;  /* 0x0000006c7200720c */ /* 0x000fda0003f66270 */
[----:B------:R0:W5:Y:S04]  /*3060*/  @!P3 LDG.E.64 R50, desc[UR60][R36.64+0x30] ;  /* 0x0000303c2432b981 */ /* 0x000168000c1e1b00 */
[----:B------:R0:W5:Y:S01]  /*3070*/  @!P3 LDG.E.64 R52, desc[UR60][R38.64+0x30] ;  /* 0x0000303c2634b981 */ /* 0x000162000c1e1b00 */
[----:B------:R-:W-:-:S13]  /*3080*/  ISETP.GE.AND P3, PT, R113, R108, PT ;  /* 0x0000006c7100720c */ /* 0x000fda0003f66270 */
[----:B------:R0:W5:Y:S04]  /*3090*/  @!P3 LDG.E.64 R46, desc[UR60][R36.64+0x40] ;  /* 0x0000403c242eb981 */ /* 0x000168000c1e1b00 */
[----:B------:R0:W5:Y:S01]  /*30a0*/  @!P3 LDG.E.64 R48, desc[UR60][R38.64+0x40] ;  /* 0x0000403c2630b981 */ /* 0x000162000c1e1b00 */
[----:B------:R-:W-:-:S13]  /*30b0*/  ISETP.GE.AND P3, PT, R97, R108, PT ;  /* 0x0000006c6100720c */ /* 0x000fda0003f66270 */
[----:B------:R0:W5:Y:S04]  /*30c0*/  @!P3 LDG.E.64 R42, desc[UR60][R36.64+0x50] ;  /* 0x0000503c242ab981 */ /* 0x000168000c1e1b00 */
[----:B------:R0:W5:Y:S02]  /*30d0*/  @!P3 LDG.E.64 R44, desc[UR60][R38.64+0x50] ;  /* 0x0000503c262cb981 */ /* 0x000164000c1e1b00 */
.L_x_425:
[----:B------:R-:W-:Y:S05]  /*30e0*/  BSYNC B1 ;  /* 0x0000000000017941 */ /* 0x000fea0003800000 */
.L_x_424:
[----:B0-----:R-:W2:Y:S01]  /*30f0*/  LDL R37, [R1+0x4c] ;  /* 0x00004c0001257983 */ /* 0x001ea20000100800 */
[----:B-----5:R-:W-:Y:S02]  /*3100*/  IMAD.MOV.U32 R21, RZ, RZ, R42 ;  /* 0x000000ffff157224 */ /* 0x020fe400078e002a */
[----:B------:R-:W-:-:S05]  /*3110*/  IMAD.MOV.U32 R36, RZ, RZ, R43 ;  /* 0x000000ffff247224 */ /* 0x000fca00078e002b */
[----:B------:R-:W-:Y:S01]  /*3120*/  PRMT R96, R36, 0x5410, R21 ;  /* 0x0000541024607816 */ /* 0x000fe20000000015 */
[----:B------:R-:W-:Y:S02]  /*3130*/  IMAD.MOV.U32 R21, RZ, RZ, R46 ;  /* 0x000000ffff157224 */ /* 0x000fe400078e002e */
        /* <DEDUP_REMOVED lines=14> */
[----:B------:R-:W-:Y:S01]  /*3220*/  IMAD.MOV.U32 R21, RZ, RZ, R45 ;  /* 0x000000ffff157224 */ /* 0x000fe200078e002d */
[----:B------:R-:W-:-:S04]  /*3230*/  MOV R36, R44 ;  /* 0x0000002c00247202 */ /* 0x000fc80000000f00 */
        /* <DEDUP_REMOVED lines=13> */
[----:B------:R-:W-:-:S05]  /*3310*/  IMAD.MOV.U32 R21, RZ, RZ, R94 ;  /* 0x000000ffff157224 */ /* 0x000fca00078e005e */
[----:B------:R-:W-:Y:S01]  /*3320*/  PRMT R124, R21, 0x7610, R124 ;  /* 0x00007610157c7816 */ /* 0x000fe2000000007c */
[----:B------:R-:W-:-:S05]  /*3330*/  IMAD.MOV.U32 R21, RZ, RZ, R95 ;  /* 0x000000ffff157224 */ /* 0x000fca00078e005f */
[----:B------:R-:W-:Y:S02]  /*3340*/  PRMT R124, R124, 0x5410, R21 ;  /* 0x000054107c7c7816 */ /* 0x000fe40000000015 */
[----:B--2---:R-:W-:-:S13]  /*3350*/  ISETP.NE.AND P3, PT, R37, 0x3, PT ;  /* 0x000000032500780c */ /* 0x004fda0003f65270 */
[----:B------:R-:W-:Y:S05]  /*3360*/  @!P3 BRA `(.L_x_426) ;  /* 0x000000000004b947 */ /* 0x000fea0003800000 */
[----:B------:R-:W-:Y:S01]  /*3370*/  BPT.TRAP 0x1 ;  /* 0x000000040000795c */ /* 0x000fe20000300000 */
.L_x_426:
[----:B------:R-:W-:Y:S01]  /*3380*/  IMAD R21, R17, 0x8, R16 ;  /* 0x0000000811157824 */ /* 0x000fe200078e0210 */
[----:B------:R-:W-:Y:S01]  /*3390*/  SHF.L.U32 R91, R155, 0x1f, RZ ;  /* 0x0000001f9b5b7819 */ /* 0x000fe200000006ff */
[----:B------:R-:W-:Y:S03]  /*33a0*/  BSSY B1, `(.L_x_427) ;  /* 0x0000003000017945 */ /* 0x000fe60003800000 */
[----:B------:R-:W0:Y:S02]  /*33b0*/  SYNCS.PHASECHK.TRANS64.TRYWAIT P5, [R21+URZ+0x31c90], R91 ;  /* 0x031c905b150075a7 */ /* 0x000e2400080a017f */
[----:B0-----:R-:W-:Y:S05]  /*33c0*/  @!P5 BRA `(.L_x_428) ;  /* 0x000001d40094d947 */ /* 0x001fea0003800000 */
.L_x_721:
[----:B------:R-:W-:Y:S05]  /*33d0*/  BSYNC B1 ;  /* 0x0000000000017941 */ /* 0x000fea0003800000 */
.L_x_427:
[----:B------:R-:W-:Y:S05]  /*33e0*/  @P4 BRA `(.L_x_429) ;  /* 0x0000003400604947 */ /* 0x000fea0003800000 */
[----:B------:R-:W-:Y:S01]  /*33f0*/  ISETP.NE.AND P4, PT, R10, RZ, PT ;  /* 0x000000ff0a00720c */ /* 0x000fe20003f85270 */
[----:B------:R-:W-:-:S12]  /*3400*/  BSSY B1, `(.L_x_430) ;  /* 0x0000032000017945 */ /* 0x000fd80003800000 */
[----:B------:R-:W-:Y:S05]  /*3410*/  @!P4 BRA `(.L_x_431) ;  /* 0x0000000000c0c947 */ /* 0x000fea0003800000 */
[----:B------:R-:W2:Y:S01]  /*3420*/  LDL.64 R60, [R1+0x40] ;  /* 0x00004000013c7983 */ /* 0x000ea20000100a00 */
[----:B------:R-:W-:Y:S03]  /*3430*/  BSSY B2, `(.L_x_432) ;  /* 0x000002d000027945 */ /* 0x000fe60003800000 */
[----:B------:R1:W3:Y:S01]  /*3440*/  LDS.128 R36, [R83+0x16800] ;  /* 0x0168000053247984 */ /* 0x0002e20000000c00 */
[----:B--2---:R-:W-:-:S13]  /*3450*/  ISETP.GE.AND P4, PT, R60, R108, PT ;  /* 0x0000006c3c00720c */ /* 0x004fda0003f86270 */
[----:B-1-3--:R-:W-:Y:S05]  /*3460*/  @P4 BRA `(.L_x_433) ;  /* 0x0000000000a44947 */ /* 0x00afea0003800000 */
[----:B------:R-:W-:Y:S01]  /*3470*/  SHF.R.U64 R60, R66, 0x10, R67 ;  /* 0x00000010423c7819 */ /* 0x000fe20000001243 */
[----:B------:R-:W-:Y:S01]  /*3480*/  HADD2.F32 R62, -RZ, R37.H1_H1 ;  /* 0x30000025ff3e7230 */ /* 0x000fe20000004100 */
[--C-:B------:R-:W-:Y:S02]  /*3490*/  SHF.R.U64 R61, R94, 0x10, R95.reuse ;  /* 0x000000105e3d7819 */ /* 0x100fe4000000125f */
[----:B------:R-:W-:Y:S01]  /*34a0*/  SHF.R.U32.HI R94, RZ, 0x10, R95 ;  /* 0x00000010ff5e7819 */ /* 0x000fe2000001165f */
[----:B------:R-:W-:Y:S01]  /*34b0*/  HADD2.F32 R63, -RZ, R60.H0_H0 ;  /* 0x2000003cff3f7230 */ /* 0x000fe20000004100 */
[----:B------:R-:W-:Y:S01]  /*34c0*/  SHF.R.U32.HI R66, RZ, 0x10, R67 ;  /* 0x00000010ff427819 */ /* 0x000fe20000011643 */
[----:B------:R-:W-:Y:S02]  /*34d0*/  HADD2.F32 R61, -RZ, R61.H0_H0 ;  /* 0x2000003dff3d7230 */ /* 0x000fe40000004100 */
[----:B------:R-:W-:Y:S02]  /*34e0*/  HADD2.F32 R60, -RZ, R37.H0_H0 ;  /* 0x20000025ff3c7230 */ /* 0x000fe40000004100 */
[----:B------:R-:W-:-:S02]  /*34f0*/  HADD2.F32 R94, -RZ, R94.H0_H0 ;  /* 0x2000005eff5e7230 */ /* 0x000fc40000004100 */
[-C--:B------:R-:W-:Y:S01]  /*3500*/  FMUL.FTZ R37, R62, R61.reuse ;  /* 0x0000003d3e257220 */ /* 0x080fe20000410000 */
[----:B------:R-:W-:Y:S02]  /*3510*/  HADD2.F32 R66, -RZ, R66.H0_H0 ;  /* 0x20000042ff427230 */ /* 0x000fe40000004100 */
[C---:B------:R-:W-:Y:S01]  /*3520*/  FMUL.FTZ R61, R60.reuse, R61 ;  /* 0x0000003d3c3d7220 */ /* 0x040fe20000410000 */
[----:B------:R-:W-:Y:S02]  /*3530*/  IMAD.MOV.U32 R67, RZ, RZ, R38 ;  /* 0x000000ffff437224 */ /* 0x000fe400078e0026 */
[-C--:B------:R-:W-:Y:S01]  /*3540*/  FFMA.FTZ R37, R60, R63.reuse, -R37 ;  /* 0x0000003f3c257223 */ /* 0x080fe20000010825 */
[----:B------:R-:W-:Y:S02]  /*3550*/  HADD2.F32 R95, -RZ, R124.H1_H1 ;  /* 0x3000007cff5f7230 */ /* 0x000fe40000004100 */
[----:B------:R-:W-:Y:S01]  /*3560*/  FFMA.FTZ R60, R62, R63, R61 ;  /* 0x0000003f3e3c7223 */ /* 0x000fe2000001003d */
[----:B------:R-:W-:-:S02]  /*3570*/  HADD2.F32 R61, -RZ, R39.H1_H1 ;  /* 0x30000027ff3d7230 */ /* 0x000fc40000004100 */
[----:B------:R-:W-:Y:S02]  /*3580*/  HADD2.F32 R63, -RZ, R39.H0_H0 ;  /* 0x20000027ff3f7230 */ /* 0x000fe40000004100 */
[----:B------:R-:W-:Y:S02]  /*3590*/  HADD2.F32 R38, -RZ, R67.H1_H1 ;  /* 0x30000043ff267230 */ /* 0x000fe40000004100 */
[----:B------:R-:W-:Y:S01]  /*35a0*/  FMUL.FTZ R62, R61, R94 ;  /* 0x0000005e3d3e7220 */ /* 0x000fe20000410000 */
[----:B------:R-:W-:-:S03]  /*35b0*/  F2FP.F16.F32.PACK_AB R37, R60, R37 ;  /* 0x000000253c25723e */ /* 0x000fc600000000ff */
[C---:B------:R-:W-:Y:S01]  /*35c0*/  FFMA.FTZ R39, R63.reuse, R66, -R62 ;  /* 0x000000423f277223 */ /* 0x040fe2000001083e */
[----:B------:R-:W-:Y:S01]  /*35d0*/  FMUL.FTZ R62, R63, R94 ;  /* 0x0000005e3f3e7220 */ /* 0x000fe20000410000 */
[----:B------:R-:W-:Y:S02]  /*35e0*/  HADD2.F32 R94, -RZ, R124.H0_H0 ;  /* 0x2000007cff5e7230 */ /* 0x000fe40000004100 */
[--C-:B------:R-:W-:Y:S02]  /*35f0*/  HADD2.F32 R63, -RZ, R36.reuse.H0_H0 ;  /* 0x20000024ff3f7230 */ /* 0x100fe40000004100 */
[----:B------:R-:W-:Y:S01]  /*3600*/  FFMA.FTZ R62, R61, R66, R62 ;  /* 0x000000423d3e7223 */ /* 0x000fe2000001003e */
[----:B------:R-:W-:Y:S02]  /*3610*/  HADD2.F32 R61, -RZ, R36.H1_H1 ;  /* 0x30000024ff3d7230 */ /* 0x000fe40000004100 */
[----:B------:R-:W-:Y:S02]  /*3620*/  HADD2.F32 R66, -RZ, R123.H1_H1 ;  /* 0x3000007bff427230 */ /* 0x000fe40000004100 */
[----:B------:R-:W-:Y:S01]  /*3630*/  F2FP.F16.F32.PACK_AB R39, R62, R39 ;  /* 0x000000273e27723e */ /* 0x000fe200000000ff */
[-C--:B------:R-:W-:Y:S01]  /*3640*/  FMUL.FTZ R36, R61, R94.reuse ;  /* 0x0000005e3d247220 */ /* 0x080fe20000410000 */
[----:B------:R-:W-:-:S03]  /*3650*/  FMUL.FTZ R94, R63, R94 ;  /* 0x0000005e3f5e7220 */ /* 0x000fc60000410000 */
[-C--:B------:R-:W-:Y:S01]  /*3660*/  FFMA.FTZ R36, R63, R66.reuse, -R36 ;  /* 0x000000423f247223 */ /* 0x080fe20000010824 */
[----:B------:R-:W-:Y:S01]  /*3670*/  FFMA.FTZ R61, R61, R66, R94 ;  /* 0x000000423d3d7223 */ /* 0x000fe2000001005e */
[----:B------:R-:W-:Y:S02]  /*3680*/  HADD2.F32 R94, -RZ, R67.H0_H0 ;  /* 0x20000043ff5e7230 */ /* 0x000fe40000004100 */
[-C--:B------:R-:W-:Y:S01]  /*3690*/  FMUL.FTZ R67, R38, R95.reuse ;  /* 0x0000005f26437220 */ /* 0x080fe20000410000 */
[----:B------:R-:W-:Y:S01]  /*36a0*/  HADD2.F32 R63, -RZ, R123.H0_H0 ;  /* 0x2000007bff3f7230 */ /* 0x000fe20000004100 */
[----:B------:R-:W-:Y:S01]  /*36b0*/  F2FP.F16.F32.PACK_AB R36, R61, R36 ;  /* 0x000000243d24723e */ /* 0x000fe200000000ff */
[----:B------:R-:W-:-:S03]  /*36c0*/  FMUL.FTZ R95, R94, R95 ;  /* 0x0000005f5e5f7220 */ /* 0x000fc60000410000 */
[-C--:B------:R-:W-:Y:S01]  /*36d0*/  FFMA.FTZ R66, R94, R63.reuse, -R67 ;  /* 0x0000003f5e427223 */ /* 0x080fe20000010843 */
[----:B------:R-:W-:-:S05]  /*36e0*/  FFMA.FTZ R95, R38, R63, R95 ;  /* 0x0000003f265f7223 */ /* 0x000fca000001005f */
[----:B------:R-:W-:-:S07]  /*36f0*/  F2FP.F16.F32.PACK_AB R38, R95, R66 ;  /* 0x000000425f26723e */ /* 0x000fce00000000ff */
.L_x_433:
[----:B------:R-:W-:Y:S05]  /*3700*/  BSYNC B2 ;  /* 0x0000000000027941 */ /* 0x000fea0003800000 */
.L_x_432:
[----:B------:R1:W-:Y:S02]  /*3710*/  STG.E.128 desc[UR60][R40.64], R36 ;  /* 0x0000002428007986 */ /* 0x0003e4000c101d3c */
.L_x_431:
[----:B------:R-:W-:Y:S05]  /*3720*/  BSYNC B1 ;  /* 0x0000000000017941 */ /* 0x000fea0003800000 */
.L_x_430:
[----:B------:R-:W-:Y:S01]  /*3730*/  ISETP.NE.AND P4, PT, R11, RZ, PT ;  /* 0x000000ff0b00720c */ /* 0x000fe20003f85270 */
[----:B------:R-:W-:-:S12]  /*3740*/  BSSY B1, `(.L_x_434) ;  /* 0x0000034000017945 */ /* 0x000fd80003800000 */
[----:B------:R-:W-:Y:S05]  /*3750*/  @!P4 BRA `(.L_x_435) ;  /* 0x0000000000c8c947 */ /* 0x000fea0003800000 */
[----:B------:R-:W2:Y:S01]  /*3760*/  LDL R60, [R1+0x6c] ;  /* 0x00006c00013c7983 */ /* 0x000ea20000100800 */
[----:B------:R-:W-:Y:S03]  /*3770*/  BSSY B2, `(.L_x_436) ;  /* 0x000002f000027945 */ /* 0x000fe60003800000 */
[----:B-1----:R1:W3:Y:S01]  /*3780*/  LDS.128 R36, [R26+0x16800] ;  /* 0x016800001a247984 */ /* 0x0022e20000000c00 */
[----:B--2---:R-:W-:-:S13]  /*3790*/  ISETP.GE.AND P4, PT, R60, R108, PT ;  /* 0x0000006c3c00720c */ /* 0x004fda0003f86270 */
[----:B-1-3--:R-:W-:Y:S05]  /*37a0*/  @P4 BRA `(.L_x_437) ;  /* 0x0000000000ac4947 */ /* 0x00afea0003800000 */
[----:B------:R-:W-:Y:S01]  /*37b0*/  SHF.R.U64 R60, R58, 0x10, R59 ;  /* 0x000000103a3c7819 */ /* 0x000fe2000000123b */
[----:B------:R-:W-:Y:S01]  /*37c0*/  IMAD.MOV.U32 R61, RZ, RZ, R37 ;  /* 0x000000ffff3d7224 */ /* 0x000fe200078e0025 */
[----:B------:R-:W-:Y:S01]  /*37d0*/  SHF.R.U32.HI R58, RZ, 0x10, R59 ;  /* 0x00000010ff3a7819 */ /* 0x000fe2000001163b */
[----:B------:R-:W-:Y:S01]  /*37e0*/  HADD2.F32 R63, -RZ, R122.H0_H0 ;  /* 0x2000007aff3f7230 */ /* 0x000fe20000004100 */
[--C-:B------:R-:W-:Y:S02]  /*37f0*/  SHF.R.U64 R59, R64, 0x10, R65.reuse ;  /* 0x00000010403b7819 */ /* 0x100fe40000001241 */
[--C-:B------:R-:W-:Y:S01]  /*3800*/  HADD2.F32 R62, -RZ, R61.reuse.H1_H1 ;  /* 0x3000003dff3e7230 */ /* 0x100fe20000004100 */
[----:B------:R-:W-:Y:S01]  /*3810*/  SHF.R.U32.HI R64, RZ, 0x10, R65 ;  /* 0x00000010ff407819 */ /* 0x000fe20000011641 */
[----:B------:R-:W-:Y:S02]  /*3820*/  HADD2.F32 R66, -RZ, R61.H0_H0 ;  /* 0x2000003dff427230 */ /* 0x000fe40000004100 */
[----:B------:R-:W-:-:S02]  /*3830*/  HADD2.F32 R37, -RZ, R59.H0_H0 ;  /* 0x2000003bff257230 */ /* 0x000fc40000004100 */
[----:B------:R-:W-:Y:S02]  /*3840*/  HADD2.F32 R59, -RZ, R60.H0_H0 ;  /* 0x2000003cff3b7230 */ /* 0x000fe40000004100 */
[----:B------:R-:W-:Y:S02]  /*3850*/  HADD2.F32 R64, -RZ, R64.H0_H0 ;  /* 0x20000040ff407230 */ /* 0x000fe40000004100 */
[-C--:B------:R-:W-:Y:S01]  /*3860*/  FMUL.FTZ R61, R62, R37.reuse ;  /* 0x000000253e3d7220 */ /* 0x080fe20000410000 */
[----:B------:R-:W-:-:S03]  /*3870*/  FMUL.FTZ R37, R66, R37 ;  /* 0x0000002542257220 */ /* 0x000fc60000410000 */
[-C--:B------:R-:W-:Y:S01]  /*3880*/  FFMA.FTZ R60, R66, R59.reuse, -R61 ;  /* 0x0000003b423c7223 */ /* 0x080fe2000001083d */
[----:B------:R-:W-:Y:S01]  /*3890*/  FFMA.FTZ R37, R62, R59, R37 ;  /* 0x0000003b3e257223 */ /* 0x000fe20000010025 */
[----:B------:R-:W-:Y:S02]  /*38a0*/  IMAD.MOV.U32 R59, RZ, RZ, R39 ;  /* 0x000000ffff3b7224 */ /* 0x000fe400078e0027 */
[----:B------:R-:W-:Y:S02]  /*38b0*/  HADD2.F32 R62, -RZ, R58.H0_H0 ;  /* 0x2000003aff3e7230 */ /* 0x000fe40000004100 */
[----:B------:R-:W-:Y:S01]  /*38c0*/  F2FP.F16.F32.PACK_AB R37, R37, R60 ;  /* 0x0000003c2525723e */ /* 0x000fe200000000ff */
[--C-:B------:R-:W-:Y:S02]  /*38d0*/  HADD2.F32 R39, -RZ, R59.reuse.H1_H1 ;  /* 0x3000003bff277230 */ /* 0x100fe40000004100 */
[----:B------:R-:W-:-:S03]  /*38e0*/  HADD2.F32 R59, -RZ, R59.H0_H0 ;  /* 0x2000003bff3b7230 */ /* 0x000fc60000004100 */
[-C--:B------:R-:W-:Y:S02]  /*38f0*/  FMUL.FTZ R58, R39, R64.reuse ;  /* 0x00000040273a7220 */ /* 0x080fe40000410000 */
[C---:B------:R-:W-:Y:S02]  /*3900*/  FMUL.FTZ R64, R59.reuse, R64 ;  /* 0x000000403b407220 */ /* 0x040fe40000410000 */
[-C--:B------:R-:W-:Y:S01]  /*3910*/  FFMA.FTZ R58, R59, R62.reuse, -R58 ;  /* 0x0000003e3b3a7223 */ /* 0x080fe2000001083a */
[----:B------:R-:W-:Y:S02]  /*3920*/  HADD2.F32 R59, -RZ, R120.H0_H0 ;  /* 0x20000078ff3b7230 */ /* 0x000fe40000004100 */
[----:B------:R-:W-:Y:S01]  /*3930*/  FFMA.FTZ R39, R39, R62, R64 ;  /* 0x0000003e27277223 */ /* 0x000fe20000010040 */
[----:B------:R-:W-:-:S04]  /*3940*/  IMAD.MOV.U32 R62, RZ, RZ, R36 ;  /* 0x000000ffff3e7224 */ /* 0x000fc800078e0024 */
[----:B------:R-:W-:Y:S01]  /*3950*/  F2FP.F16.F32.PACK_AB R39, R39, R58 ;  /* 0x0000003a2727723e */ /* 0x000fe200000000ff */
[--C-:B------:R-:W-:Y:S02]  /*3960*/  HADD2.F32 R36, -RZ, R62.reuse.H1_H1 ;  /* 0x3000003eff247230 */ /* 0x100fe40000004100 */
[----:B------:R-:W-:-:S03]  /*3970*/  HADD2.F32 R62, -RZ, R62.H0_H0 ;  /* 0x2000003eff3e7230 */ /* 0x000fc60000004100 */
[-C--:B------:R-:W-:Y:S02]  /*3980*/  FMUL.FTZ R61, R36, R63.reuse ;  /* 0x0000003f243d7220 */ /* 0x080fe40000410000 */
[C---:B------:R-:W-:Y:S02]  /*3990*/  FMUL.FTZ R63, R62.reuse, R63 ;  /* 0x0000003f3e3f7220 */ /* 0x040fe40000410000 */
[-C--:B------:R-:W-:Y:S01]  /*39a0*/  FFMA.FTZ R61, R62, R59.reuse, -R61 ;  /* 0x0000003b3e3d7223 */ /* 0x080fe2000001083d */
[----:B------:R-:W-:Y:S02]  /*39b0*/  HADD2.F32 R62, -RZ, R38.H1_H1 ;  /* 0x30000026ff3e7230 */ /* 0x000fe40000004100 */
[----:B------:R-:W-:Y:S01]  /*39c0*/  FFMA.FTZ R36, R36, R59, R63 ;  /* 0x0000003b24247223 */ /* 0x000fe2000001003f */
[----:B------:R-:W-:Y:S02]  /*39d0*/  HADD2.F32 R59, -RZ, R122.H1_H1 ;  /* 0x3000007aff3b7230 */ /* 0x000fe40000004100 */
[----:B------:R-:W-:-:S02]  /*39e0*/  HADD2.F32 R38, -RZ, R38.H0_H0 ;  /* 0x20000026ff267230 */ /* 0x000fc40000004100 */
[----:B------:R-:W-:Y:S02]  /*39f0*/  HADD2.F32 R63, -RZ, R120.H1_H1 ;  /* 0x30000078ff3f7230 */ /* 0x000fe40000004100 */
[----:B------:R-:W-:Y:S01]  /*3a00*/  FMUL.FTZ R65, R62, R59 ;  /* 0x0000003b3e417220 */ /* 0x000fe20000410000 */
[----:B------:R-:W-:Y:S01]  /*3a10*/  F2FP.F16.F32.PACK_AB R36, R36, R61 ;  /* 0x0000003d2424723e */ /* 0x000fe200000000ff */
[C---:B------:R-:W-:Y:S02]  /*3a20*/  FMUL.FTZ R59, R38.reuse, R59 ;  /* 0x0000003b263b7220 */ /* 0x040fe40000410000 */
[-C--:B------:R-:W-:Y:S02]  /*3a30*/  FFMA.FTZ R65, R38, R63.reuse, -R65 ;  /* 0x0000003f26417223 */ /* 0x080fe40000010841 */
[----:B------:R-:W-:-:S05]  /*3a40*/  FFMA.FTZ R62, R62, R63, R59 ;  /* 0x0000003f3e3e7223 */ /* 0x000fca000001003b */
[----:B------:R-:W-:-:S07]  /*3a50*/  F2FP.F16.F32.PACK_AB R38, R62, R65 ;  /* 0x000000413e26723e */ /* 0x000fce00000000ff */
.L_x_437:
[----:B------:R-:W-:Y:S05]  /*3a60*/  BSYNC B2 ;  /* 0x0000000000027941 */ /* 0x000fea0003800000 */
.L_x_436:
[----:B------:R2:W-:Y:S02]  /*3a70*/  STG.E.128 desc[UR60][R40.64+0x20], R36 ;  /* 0x0000202428007986 */ /* 0x0005e4000c101d3c */
.L_x_435:
[----:B------:R-:W-:Y:S05]  /*3a80*/  BSYNC B1 ;  /* 0x0000000000017941 */ /* 0x000fea0003800000 */
.L_x_434:
[----:B------:R-:W-:Y:S01]  /*3a90*/  ISETP.NE.AND P4, PT, R12, RZ, PT ;  /* 0x000000ff0c00720c */ /* 0x000fe20003f85270 */
[----:B------:R-:W-:-:S12]  /*3aa0*/  BSSY B1, `(.L_x_438) ;  /* 0x0000035000017945 */ /* 0x000fd80003800000 */
[----:B------:R-:W-:Y:S05]  /*3ab0*/  @!P4 BRA `(.L_x_439) ;  /* 0x0000000000ccc947 */ /* 0x000fea0003800000 */
[----:B------:R-:W3:Y:S01]  /*3ac0*/  LDL R58, [R1+0x68] ;  /* 0x00006800013a7983 */ /* 0x000ee20000100800 */
[----:B------:R-:W-:Y:S03]  /*3ad0*/  BSSY B2, `(.L_x_440) ;  /* 0x0000030000027945 */ /* 0x000fe60003800000 */
[----:B-12---:R1:W2:Y:S01]  /*3ae0*/  LDS.128 R36, [R83+0x18c00] ;  /* 0x018c000053247984 */ /* 0x0062a20000000c00 */
[----:B---3--:R-:W-:-:S13]  /*3af0*/  ISETP.GE.AND P4, PT, R58, R108, PT ;  /* 0x0000006c3a00720c */ /* 0x008fda0003f86270 */
[----:B-12---:R-:W-:Y:S05]  /*3b00*/  @P4 BRA `(.L_x_441) ;  /* 0x0000000000b04947 */ /* 0x006fea0003800000 */
[----:B------:R-:W-:Y:S01]  /*3b10*/  SHF.R.U64 R58, R56, 0x10, R57 ;  /* 0x00000010383a7819 */ /* 0x000fe20000001239 */
[----:B------:R-:W-:Y:S01]  /*3b20*/  IMAD.MOV.U32 R56, RZ, RZ, R37 ;  /* 0x000000ffff387224 */ /* 0x000fe200078e0025 */
[----:B------:R-:W-:Y:S01]  /*3b30*/  SHF.R.U64 R54, R54, 0x10, R55 ;  /* 0x0000001036367819 */ /* 0x000fe20000001237 */
[----:B------:R-:W-:Y:S01]  /*3b40*/  HADD2.F32 R61, -RZ, R121.H1_H1 ;  /* 0x30000079ff3d7230 */ /* 0x000fe20000004100 */
[----:B------:R-:W-:Y:S01]  /*3b50*/  SHF.R.U32.HI R57, RZ, 0x10, R57 ;  /* 0x00000010ff397819 */ /* 0x000fe20000011639 */
[----:B------:R-:W-:Y:S02]  /*3b60*/  HADD2.F32 R58, -RZ, R58.H0_H0 ;  /* 0x2000003aff3a7230 */ /* 0x000fe40000004100 */
[--C-:B------:R-:W-:Y:S02]  /*3b70*/  HADD2.F32 R37, -RZ, R56.reuse.H1_H1 ;  /* 0x30000038ff257230 */ /* 0x100fe40000004100 */
[----:B------:R-:W-:Y:S02]  /*3b80*/  HADD2.F32 R59, -RZ, R56.H0_H0 ;  /* 0x20000038ff3b7230 */ /* 0x000fe40000004100 */
[----:B------:R-:W-:-:S02]  /*3b90*/  HADD2.F32 R54, -RZ, R54.H0_H0 ;  /* 0x20000036ff367230 */ /* 0x000fc40000004100 */
[-C--:B------:R-:W-:Y:S01]  /*3ba0*/  FMUL.FTZ R56, R37, R58.reuse ;  /* 0x0000003a25387220 */ /* 0x080fe20000410000 */
[----:B------:R-:W-:-:S03]  /*3bb0*/  FMUL.FTZ R58, R59, R58 ;  /* 0x0000003a3b3a7220 */ /* 0x000fc60000410000 */
[-C--:B------:R-:W-:Y:S01]  /*3bc0*/  FFMA.FTZ R56, R59, R54.reuse, -R56 ;  /* 0x000000363b387223 */ /* 0x080fe20000010838 */
[----:B------:R-:W-:Y:S02]  /*3bd0*/  HADD2.F32 R59, -RZ, R121.H0_H0 ;  /* 0x20000079ff3b7230 */ /* 0x000fe40000004100 */
[----:B------:R-:W-:Y:S01]  /*3be0*/  FFMA.FTZ R37, R37, R54, R58 ;  /* 0x0000003625257223 */ /* 0x000fe2000001003a */
[----:B------:R-:W-:Y:S01]  /*3bf0*/  IMAD.MOV.U32 R58, RZ, RZ, R39 ;  /* 0x000000ffff3a7224 */ /* 0x000fe200078e0027 */
[----:B------:R-:W-:Y:S01]  /*3c00*/  SHF.R.U32.HI R54, RZ, 0x10, R55 ;  /* 0x00000010ff367819 */ /* 0x000fe20000011637 */
[----:B------:R-:W-:Y:S02]  /*3c10*/  IMAD.MOV.U32 R55, RZ, RZ, R36 ;  /* 0x000000ffff377224 */ /* 0x000fe400078e0024 */
[----:B------:R-:W-:Y:S01]  /*3c20*/  HADD2.F32 R36, -RZ, R57.H0_H0 ;  /* 0x20000039ff247230 */ /* 0x000fe20000004100 */
[----:B------:R-:W-:Y:S01]  /*3c30*/  F2FP.F16.F32.PACK_AB R37, R37, R56 ;  /* 0x000000382525723e */ /* 0x000fe200000000ff */
[----:B------:R-:W-:-:S02]  /*3c40*/  HADD2.F32 R39, -RZ, R58.H1_H1 ;  /* 0x3000003aff277230 */ /* 0x000fc40000004100 */
[----:B------:R-:W-:Y:S02]  /*3c50*/  HADD2.F32 R57, -RZ, R58.H0_H0 ;  /* 0x2000003aff397230 */ /* 0x000fe40000004100 */
[----:B------:R-:W-:Y:S02]  /*3c60*/  HADD2.F32 R54, -RZ, R54.H0_H0 ;  /* 0x20000036ff367230 */ /* 0x000fe40000004100 */
[-C--:B------:R-:W-:Y:S01]  /*3c70*/  FMUL.FTZ R58, R39, R36.reuse ;  /* 0x00000024273a7220 */ /* 0x080fe20000410000 */
[----:B------:R-:W-:-:S03]  /*3c80*/  FMUL.FTZ R60, R57, R36 ;  /* 0x00000024393c7220 */ /* 0x000fc60000410000 */
[-C--:B------:R-:W-:Y:S01]  /*3c90*/  FFMA.FTZ R36, R57, R54.reuse, -R58 ;  /* 0x0000003639247223 */ /* 0x080fe2000001083a */
[--C-:B------:R-:W-:Y:S02]  /*3ca0*/  HADD2.F32 R58, -RZ, R55.reuse.H0_H0 ;  /* 0x20000037ff3a7230 */ /* 0x100fe40000004100 */
[----:B------:R-:W-:Y:S01]  /*3cb0*/  FFMA.FTZ R39, R39, R54, R60 ;  /* 0x0000003627277223 */ /* 0x000fe2000001003c */
[----:B------:R-:W-:Y:S02]  /*3cc0*/  IMAD.MOV.U32 R54, RZ, RZ, R38 ;  /* 0x000000ffff367224 */ /* 0x000fe400078e0026 */
[----:B------:R-:W-:Y:S02]  /*3cd0*/  HADD2.F32 R38, -RZ, R55.H1_H1 ;  /* 0x30000037ff267230 */ /* 0x000fe40000004100 */
[----:B------:R-:W-:Y:S01]  /*3ce0*/  HADD2.F32 R57, -RZ, R119.H1_H1 ;  /* 0x30000077ff397230 */ /* 0x000fe20000004100 */
[----:B------:R-:W-:Y:S02]  /*3cf0*/  F2FP.F16.F32.PACK_AB R39, R39, R36 ;  /* 0x000000242727723e */ /* 0x000fe400000000ff */
[-C--:B------:R-:W-:Y:S01]  /*3d00*/  FMUL.FTZ R55, R38, R59.reuse ;  /* 0x0000003b26377220 */ /* 0x080fe20000410000 */
[----:B------:R-:W-:-:S03]  /*3d10*/  FMUL.FTZ R59, R58, R59 ;  /* 0x0000003b3a3b7220 */ /* 0x000fc60000410000 */
[-C--:B------:R-:W-:Y:S01]  /*3d20*/  FFMA.FTZ R55, R58, R57.reuse, -R55 ;  /* 0x000000393a377223 */ /* 0x080fe20000010837 */
[--C-:B------:R-:W-:Y:S02]  /*3d30*/  HADD2.F32 R58, -RZ, R54.reuse.H0_H0 ;  /* 0x20000036ff3a7230 */ /* 0x100fe40000004100 */
[----:B------:R-:W-:Y:S01]  /*3d40*/  FFMA.FTZ R38, R38, R57, R59 ;  /* 0x0000003926267223 */ /* 0x000fe2000001003b */
[----:B------:R-:W-:Y:S02]  /*3d50*/  HADD2.F32 R54, -RZ, R54.H1_H1 ;  /* 0x30000036ff367230 */ /* 0x000fe40000004100 */
[----:B------:R-:W-:Y:S02]  /*3d60*/  HADD2.F32 R57, -RZ, R119.H0_H0 ;  /* 0x20000077ff397230 */ /* 0x000fe40000004100 */
[----:B------:R-:W-:Y:S01]  /*3d70*/  F2FP.F16.F32.PACK_AB R36, R38, R55 ;  /* 0x000000372624723e */ /* 0x000fe200000000ff */
[-C--:B------:R-:W-:Y:S01]  /*3d80*/  FMUL.FTZ R59, R54, R61.reuse ;  /* 0x0000003d363b7220 */ /* 0x080fe20000410000 */
[----:B------:R-:W-:-:S03]  /*3d90*/  FMUL.FTZ R61, R58, R61 ;  /* 0x0000003d3a3d7220 */ /* 0x000fc60000410000 */
[-C--:B------:R-:W-:Y:S01]  /*3da0*/  FFMA.FTZ R59, R58, R57.reuse, -R59 ;  /* 0x000000393a3b7223 */ /* 0x080fe2000001083b */
[----:B------:R-:W-:-:S05]  /*3db0*/  FFMA.FTZ R54, R54, R57, R61 ;  /* 0x0000003936367223 */ /* 0x000fca000001003d */
[----:B------:R-:W-:-:S07]  /*3dc0*/  F2FP.F16.F32.PACK_AB R38, R54, R59 ;  /* 0x0000003b3626723e */ /* 0x000fce00000000ff */
.L_x_441:
[----:B------:R-:W-:Y:S05]  /*3dd0*/  BSYNC B2 ;  /* 0x0000000000027941 */ /* 0x000fea0003800000 */
.L_x_440:
[----:B------:R3:W-:Y:S02]  /*3de0*/  STG.E.128 desc[UR60][R40.64+0x40], R36 ;  /* 0x0000402428007986 */ /* 0x0007e4000c101d3c */
.L_x_439:
[----:B------:R-:W-:Y:S05]  /*3df0*/  BSYNC B1 ;  /* 0x0000000000017941 */ /* 0x000fea0003800000 */
.L_x_438:
[----:B------:R-:W-:Y:S01]  /*3e00*/  ISETP.NE.AND P4, PT, R13, RZ, PT ;  /* 0x000000ff0d00720c */ /* 0x000fe20003f85270 */
[----:B------:R-:W-:-:S12]  /*3e10*/  BSSY B1, `(.L_x_442) ;  /* 0x0000034000017945 */ /* 0x000fd80003800000 */
[----:B------:R-:W-:Y:S05]  /*3e20*/  @!P4 BRA `(.L_x_443) ;  /* 0x0000000000c8c947 */ /* 0x000fea0003800000 */
[----:B------:R-:W4:Y:S01]  /*3e30*/  LDL R54, [R1+0x70] ;  /* 0x0000700001367983 */ /* 0x000f220000100800 */
[----:B------:R-:W-:Y:S03]  /*3e40*/  BSSY B2, `(.L_x_444) ;  /* 0x000002f000027945 */ /* 0x000fe60003800000 */
[----:B-123--:R1:W2:Y:S01]  /*3e50*/  LDS.128 R36, [R26+0x18c00] ;  /* 0x018c00001a247984 */ /* 0x00e2a20000000c00 */
[----:B----4-:R-:W-:-:S13]  /*3e60*/  ISETP.GE.AND P4, PT, R54, R108, PT ;  /* 0x0000006c3600720c */ /* 0x010fda0003f86270 */
[----:B-12---:R-:W-:Y:S05]  /*3e70*/  @P4 BRA `(.L_x_445) ;  /* 0x0000000000ac4947 */ /* 0x006fea0003800000 */
[----:B------:R-:W-:Y:S01]  /*3e80*/  SHF.R.U64 R52, R52, 0x10, R53 ;  /* 0x0000001034347819 */ /* 0x000fe20000001235 */
[----:B------:R-:W-:Y:S01]  /*3e90*/  IMAD.MOV.U32 R54, RZ, RZ, R37 ;  /* 0x000000ffff367224 */ /* 0x000fe200078e0025 */
[----:B------:R-:W-:Y:S02]  /*3ea0*/  SHF.R.U64 R50, R50, 0x10, R51 ;  /* 0x0000001032327819 */ /* 0x000fe40000001233 */
        /* <DEDUP_REMOVED lines=8> */
[----:B------:R-:W-:Y:S01]  /*3f30*/  SHF.R.U32.HI R55, RZ, 0x10, R51 ;  /* 0x00000010ff377819 */ /* 0x000fe20000011633 */
[----:B------:R-:W-:Y:S01]  /*3f40*/  FFMA.FTZ R37, R37, R50, R52 ;  /* 0x0000003225257223 */ /* 0x000fe20000010034 */
[----:B------:R-:W-:Y:S02]  /*3f50*/  IMAD.MOV.U32 R52, RZ, RZ, R39 ;  /* 0x000000ffff347224 */ /* 0x000fe400078e0027 */
[----:B------:R-:W-:Y:S02]  /*3f60*/  HADD2.F32 R51, -RZ, R53.H0_H0 ;  /* 0x20000035ff337230 */ /* 0x000fe40000004100 */
[----:B------:R-:W-:Y:S01]  /*3f70*/  IMAD.MOV.U32 R39, RZ, RZ, R36 ;  /* 0x000000ffff277224 */ /* 0x000fe200078e0024 */
[----:B------:R-:W-:Y:S01]  /*3f80*/  F2FP.F16.F32.PACK_AB R37, R37, R54 ;  /* 0x000000362525723e */ /* 0x000fe200000000ff */
[--C-:B------:R-:W-:Y:S02]  /*3f90*/  HADD2.F32 R50, -RZ, R52.reuse.H1_H1 ;  /* 0x30000034ff327230 */ /* 0x100fe40000004100 */
[----:B------:R-:W-:-:S02]  /*3fa0*/  HADD2.F32 R36, -RZ, R52.H0_H0 ;  /* 0x20000034ff247230 */ /* 0x000fc40000004100 */
[----:B------:R-:W-:Y:S02]  /*3fb0*/  HADD2.F32 R53, -RZ, R55.H0_H0 ;  /* 0x20000037ff357230 */ /* 0x000fe40000004100 */
[-C--:B------:R-:W-:Y:S01]  /*3fc0*/  FMUL.FTZ R55, R50, R51.reuse ;  /* 0x0000003332377220 */ /* 0x080fe20000410000 */
[----:B------:R-:W-:Y:S02]  /*3fd0*/  HADD2.F32 R52, -RZ, R118.H0_H0 ;  /* 0x20000076ff347230 */ /* 0x000fe40000004100 */
[C---:B------:R-:W-:Y:S01]  /*3fe0*/  FMUL.FTZ R57, R36.reuse, R51 ;  /* 0x0000003324397220 */ /* 0x040fe20000410000 */
[--C-:B------:R-:W-:Y:S02]  /*3ff0*/  HADD2.F32 R51, -RZ, R39.reuse.H1_H1 ;  /* 0x30000027ff337230 */ /* 0x100fe40000004100 */
[-C--:B------:R-:W-:Y:S01]  /*4000*/  FFMA.FTZ R36, R36, R53.reuse, -R55 ;  /* 0x0000003524247223 */ /* 0x080fe20000010837 */
[----:B------:R-:W-:Y:S02]  /*4010*/  HADD2.F32 R55, -RZ, R39.H0_H0 ;  /* 0x20000027ff377230 */ /* 0x000fe40000004100 */
[----:B------:R-:W-:Y:S01]  /*4020*/  FFMA.FTZ R53, R50, R53, R57 ;  /* 0x0000003532357223 */ /* 0x000fe20000010039 */
[----:B------:R-:W-:-:S02]  /*4030*/  HADD2.F32 R50, -RZ, R117.H1_H1 ;  /* 0x30000075ff327230 */ /* 0x000fc40000004100 */
[-C--:B------:R-:W-:Y:S01]  /*4040*/  FMUL.FTZ R56, R51, R52.reuse ;  /* 0x0000003433387220 */ /* 0x080fe20000410000 */
[----:B------:R-:W-:Y:S02]  /*4050*/  HADD2.F32 R118, -RZ, R118.H1_H1 ;  /* 0x30000076ff767230 */ /* 0x000fe40000004100 */
[C---:B------:R-:W-:Y:S01]  /*4060*/  FMUL.FTZ R58, R55.reuse, R52 ;  /* 0x00000034373a7220 */ /* 0x040fe20000410000 */
[--C-:B------:R-:W-:Y:S02]  /*4070*/  HADD2.F32 R39, -RZ, R38.reuse.H1_H1 ;  /* 0x30000026ff277230 */ /* 0x100fe40000004100 */
[-C--:B------:R-:W-:Y:S01]  /*4080*/  FFMA.FTZ R52, R55, R50.reuse, -R56 ;  /* 0x0000003237347223 */ /* 0x080fe20000010838 */
[----:B------:R-:W-:Y:S02]  /*4090*/  HADD2.F32 R38, -RZ, R38.H0_H0 ;  /* 0x20000026ff267230 */ /* 0x000fe40000004100 */
[----:B------:R-:W-:Y:S01]  /*40a0*/  FFMA.FTZ R51, R51, R50, R58 ;  /* 0x0000003233337223 */ /* 0x000fe2000001003a */
[----:B------:R-:W-:-:S02]  /*40b0*/  HADD2.F32 R117, -RZ, R117.H0_H0 ;  /* 0x20000075ff757230 */ /* 0x000fc40000004100 */
[-C--:B------:R-:W-:Y:S01]  /*40c0*/  FMUL.FTZ R55, R39, R118.reuse ;  /* 0x0000007627377220 */ /* 0x080fe20000410000 */
[----:B------:R-:W-:-:S03]  /*40d0*/  FMUL.FTZ R118, R38, R118 ;  /* 0x0000007626767220 */ /* 0x000fc60000410000 */
[-C--:B------:R-:W-:Y:S01]  /*40e0*/  FFMA.FTZ R55, R38, R117.reuse, -R55 ;  /* 0x0000007526377223 */ /* 0x080fe20000010837 */
[----:B------:R-:W-:Y:S01]  /*40f0*/  FFMA.FTZ R118, R39, R117, R118 ;  /* 0x0000007527767223 */ /* 0x000fe20000010076 */
[----:B------:R-:W-:Y:S02]  /*4100*/  F2FP.F16.F32.PACK_AB R39, R53, R36 ;  /* 0x000000243527723e */ /* 0x000fe400000000ff */
[----:B------:R-:W-:Y:S02]  /*4110*/  F2FP.F16.F32.PACK_AB R36, R51, R52 ;  /* 0x000000343324723e */ /* 0x000fe400000000ff */
[----:B------:R-:W-:-:S07]  /*4120*/  F2FP.F16.F32.PACK_AB R38, R118, R55 ;  /* 0x000000377626723e */ /* 0x000fce00000000ff */
.L_x_445:
[----:B------:R-:W-:Y:S05]  /*4130*/  BSYNC B2 ;  /* 0x0000000000027941 */ /* 0x000fea0003800000 */
.L_x_444:
[----:B------:R4:W-:Y:S02]  /*4140*/  STG.E.128 desc[UR60][R40.64+0x60], R36 ;  /* 0x0000602428007986 */ /* 0x0009e4000c101d3c */
.L_x_443:
[----:B------:R-:W-:Y:S05]  /*4150*/  BSYNC B1 ;  /* 0x0000000000017941 */ /* 0x000fea0003800000 */
.L_x_442:
[----:B------:R-:W-:Y:S01]  /*4160*/  ISETP.NE.AND P4, PT, R14, RZ, PT ;  /* 0x000000ff0e00720c */ /* 0x000fe20003f85270 */
[----:B------:R-:W-:-:S12]  /*4170*/  BSSY B1, `(.L_x_446) ;  /* 0x0000031000017945 */ /* 0x000fd80003800000 */
[----:B------:R-:W-:Y:S05]  /*4180*/  @!P4 BRA `(.L_x_447) ;  /* 0x0000000000bcc947 */ /* 0x000fea0003800000 */
[----:B------:R-:W5:Y:S01]  /*4190*/  LDL R50, [R1+0x64] ;  /* 0x0000640001327983 */ /* 0x000f620000100800 */
[----:B------:R-:W-:Y:S03]  /*41a0*/  BSSY B2, `(.L_x_448) ;  /* 0x000002c000027945 */ /* 0x000fe60003800000 */
[----:B-1234-:R1:W2:Y:S01]  /*41b0*/  LDS.128 R36, [R83+0x1b000] ;  /* 0x01b0000053247984 */ /* 0x01e2a20000000c00 */
[----:B-----5:R-:W-:-:S13]  /*41c0*/  ISETP.GE.AND P4, PT, R50, R108, PT ;  /* 0x0000006c3200720c */ /* 0x020fda0003f86270 */
[----:B-12---:R-:W-:Y:S05]  /*41d0*/  @P4 BRA `(.L_x_449) ;  /* 0x0000000000a04947 */ /* 0x006fea0003800000 */
[----:B------:R-:W-:Y:S02]  /*41e0*/  SHF.R.U64 R46, R46, 0x10, R47 ;  /* 0x000000102e2e7819 */ /* 0x000fe4000000122f */
[--C-:B------:R-:W-:Y:S01]  /*41f0*/  SHF.R.U64 R50, R48, 0x10, R49.reuse ;  /* 0x0000001030327819 */ /* 0x100fe20000001231 */
[--C-:B------:R-:W-:Y:S01]  /*4200*/  HADD2.F32 R48, -RZ, R39.reuse.H1_H1 ;  /* 0x30000027ff307230 */ /* 0x100fe20000004100 */
[----:B------:R-:W-:Y:S01]  /*4210*/  SHF.R.U32.HI R51, RZ, 0x10, R49 ;  /* 0x00000010ff337819 */ /* 0x000fe20000011631 */
[----:B------:R-:W-:Y:S01]  /*4220*/  HADD2.F32 R39, -RZ, R39.H0_H0 ;  /* 0x20000027ff277230 */ /* 0x000fe20000004100 */
[----:B------:R-:W-:Y:S01]  /*4230*/  SHF.R.U32.HI R52, RZ, 0x10, R47 ;  /* 0x00000010ff347819 */ /* 0x000fe2000001162f */
[----:B------:R-:W-:Y:S02]  /*4240*/  HADD2.F32 R47, -RZ, R46.H0_H0 ;  /* 0x2000002eff2f7230 */ /* 0x000fe40000004100 */
[----:B------:R-:W-:Y:S02]  /*4250*/  HADD2.F32 R46, -RZ, R37.H1_H1 ;  /* 0x30000025ff2e7230 */ /* 0x000fe40000004100 */
[----:B------:R-:W-:-:S02]  /*4260*/  HADD2.F32 R50, -RZ, R50.H0_H0 ;  /* 0x20000032ff327230 */ /* 0x000fc40000004100 */
[----:B------:R-:W-:Y:S02]  /*4270*/  HADD2.F32 R37, -RZ, R37.H0_H0 ;  /* 0x20000025ff257230 */ /* 0x000fe40000004100 */
[----:B------:R-:W-:Y:S02]  /*4280*/  HADD2.F32 R51, -RZ, R51.H0_H0 ;  /* 0x20000033ff337230 */ /* 0x000fe40000004100 */
[----:B------:R-:W-:Y:S02]  /*4290*/  HADD2.F32 R49, -RZ, R52.H0_H0 ;  /* 0x20000034ff317230 */ /* 0x000fe40000004100 */
[-C--:B------:R-:W-:Y:S01]  /*42a0*/  FMUL.FTZ R52, R46, R50.reuse ;  /* 0x000000322e347220 */ /* 0x080fe20000410000 */
[----:B------:R-:W-:Y:S01]  /*42b0*/  FMUL.FTZ R53, R37, R50 ;  /* 0x0000003225357220 */ /* 0x000fe20000410000 */
[-C--:B------:R-:W-:Y:S01]  /*42c0*/  FMUL.FTZ R50, R48, R51.reuse ;  /* 0x0000003330327220 */ /* 0x080fe20000410000 */
[----:B------:R-:W-:Y:S01]  /*42d0*/  FMUL.FTZ R51, R39, R51 ;  /* 0x0000003327337220 */ /* 0x000fe20000410000 */
[-C--:B------:R-:W-:Y:S01]  /*42e0*/  FFMA.FTZ R37, R37, R47.reuse, -R52 ;  /* 0x0000002f25257223 */ /* 0x080fe20000010834 */
[----:B------:R-:W-:Y:S01]  /*42f0*/  FFMA.FTZ R46, R46, R47, R53 ;  /* 0x0000002f2e2e7223 */ /* 0x000fe20000010035 */
[----:B------:R-:W-:-:S02]  /*4300*/  HADD2.F32 R47, -RZ, R36.H1_H1 ;  /* 0x30000024ff2f7230 */ /* 0x000fc40000004100 */
[-C--:B------:R-:W-:Y:S01]  /*4310*/  FFMA.FTZ R48, R48, R49.reuse, R51 ;  /* 0x0000003130307223 */ /* 0x080fe20000010033 */
[----:B------:R-:W-:Y:S01]  /*4320*/  FFMA.FTZ R39, R39, R49, -R50 ;  /* 0x0000003127277223 */ /* 0x000fe20000010832 */
[----:B------:R-:W-:Y:S01]  /*4330*/  HADD2.F32 R51, -RZ, R114.H0_H0 ;  /* 0x20000072ff337230 */ /* 0x000fe20000004100 */
[----:B------:R-:W-:Y:S01]  /*4340*/  F2FP.F16.F32.PACK_AB R37, R46, R37 ;  /* 0x000000252e25723e */ /* 0x000fe200000000ff */
[----:B------:R-:W-:Y:S02]  /*4350*/  HADD2.F32 R36, -RZ, R36.H0_H0 ;  /* 0x20000024ff247230 */ /* 0x000fe40000004100 */
[----:B------:R-:W-:Y:S02]  /*4360*/  HADD2.F32 R114, -RZ, R114.H1_H1 ;  /* 0x30000072ff727230 */ /* 0x000fe40000004100 */
[-C--:B------:R-:W-:Y:S01]  /*4370*/  FMUL.FTZ R53, R47, R51.reuse ;  /* 0x000000332f357220 */ /* 0x080fe20000410000 */
[--C-:B------:R-:W-:Y:S02]  /*4380*/  HADD2.F32 R49, -RZ, R38.reuse.H1_H1 ;  /* 0x30000026ff317230 */ /* 0x100fe40000004100 */
[----:B------:R-:W-:Y:S01]  /*4390*/  FMUL.FTZ R52, R36, R51 ;  /* 0x0000003324347220 */ /* 0x000fe20000410000 */
[----:B------:R-:W-:Y:S01]  /*43a0*/  HADD2.F32 R38, -RZ, R38.H0_H0 ;  /* 0x20000026ff267230 */ /* 0x000fe20000004100 */
[----:B------:R-:W-:Y:S01]  /*43b0*/  F2FP.F16.F32.PACK_AB R39, R48, R39 ;  /* 0x000000273027723e */ /* 0x000fe200000000ff */
[----:B------:R-:W-:-:S02]  /*43c0*/  HADD2.F32 R50, -RZ, R113.H0_H0 ;  /* 0x20000071ff327230 */ /* 0x000fc40000004100 */
[-C--:B------:R-:W-:Y:S01]  /*43d0*/  FMUL.FTZ R51, R49, R114.reuse ;  /* 0x0000007231337220 */ /* 0x080fe20000410000 */
[----:B------:R-:W-:Y:S02]  /*43e0*/  HADD2.F32 R113, -RZ, R113.H1_H1 ;  /* 0x30000071ff717230 */ /* 0x000fe40000004100 */
[----:B------:R-:W-:Y:S01]  /*43f0*/  FMUL.FTZ R114, R38, R114 ;  /* 0x0000007226727220 */ /* 0x000fe20000410000 */
[-C--:B------:R-:W-:Y:S01]  /*4400*/  FFMA.FTZ R53, R36, R50.reuse, -R53 ;  /* 0x0000003224357223 */ /* 0x080fe20000010835 */
[----:B------:R-:W-:Y:S01]  /*4410*/  FFMA.FTZ R52, R47, R50, R52 ;  /* 0x000000322f347223 */ /* 0x000fe20000010034 */
[-C--:B------:R-:W-:Y:S01]  /*4420*/  FFMA.FTZ R51, R38, R113.reuse, -R51 ;  /* 0x0000007126337223 */ /* 0x080fe20000010833 */
[----:B------:R-:W-:-:S03]  /*4430*/  FFMA.FTZ R114, R49, R113, R114 ;  /* 0x0000007131727223 */ /* 0x000fc60000010072 */
[----:B------:R-:W-:Y:S02]  /*4440*/  F2FP.F16.F32.PACK_AB R36, R52, R53 ;  /* 0x000000353424723e */ /* 0x000fe400000000ff */
[----:B------:R-:W-:-:S07]  /*4450*/  F2FP.F16.F32.PACK_AB R38, R114, R51 ;  /* 0x000000337226723e */ /* 0x000fce00000000ff */
.L_x_449:
[----:B------:R-:W-:Y:S05]  /*4460*/  BSYNC B2 ;  /* 0x0000000000027941 */ /* 0x000fea0003800000 */
.L_x_448:
[----:B------:R1:W-:Y:S02]  /*4470*/  STG.E.128 desc[UR60][R40.64+0x80], R36 ;  /* 0x0000802428007986 */ /* 0x0003e4000c101d3c */
.L_x_447:
[----:B------:R-:W-:Y:S05]  /*4480*/  BSYNC B1 ;  /* 0x0000000000017941 */ /* 0x000fea0003800000 */
.L_x_446:
[----:B------:R-:W-:-:S13]  /*4490*/  ISETP.NE.AND P4, PT, R15, RZ, PT ;  /* 0x000000ff0f00720c */ /* 0x000fda0003f85270 */
[----:B------:R-:W-:Y:S05]  /*44a0*/  @!P4 BRA `(.L_x_429) ;  /* 0x000000240030c947 */ /* 0x000fea0003800000 */
[----:B------:R-:W5:Y:S01]  /*44b0*/  LDL R46, [R1+0x74] ;  /* 0x00007400012e7983 */ /* 0x000f620000100800 */
[----:B------:R-:W-:Y:S03]  /*44c0*/  BSSY B1, `(.L_x_450) ;  /* 0x000002d000017945 */ /* 0x000fe60003800000 */
[----:B-1234-:R1:W2:Y:S01]  /*44d0*/  LDS.128 R36, [R26+0x1b000] ;  /* 0x01b000001a247984 */ /* 0x01e2a20000000c00 */
[----:B-----5:R-:W-:-:S13]  /*44e0*/  ISETP.GE.AND P4, PT, R46, R108, PT ;  /* 0x0000006c2e00720c */ /* 0x020fda0003f86270 */
[----:B-12---:R-:W-:Y:S05]  /*44f0*/  @P4 BRA `(.L_x_451) ;  /* 0x0000000000a44947 */ /* 0x006fea0003800000 */
[--C-:B------:R-:W-:Y:S01]  /*4500*/  SHF.R.U64 R47, R42, 0x10, R43.reuse ;  /* 0x000000102a2f7819 */ /* 0x100fe2000000122b */
[----:B------:R-:W-:Y:S01]  /*4510*/  IMAD.MOV.U32 R42, RZ, RZ, R38 ;  /* 0x000000ffff2a7224 */ /* 0x000fe200078e0026 */
[----:B------:R-:W-:Y:S01]  /*4520*/  SHF.R.U32.HI R46, RZ, 0x10, R43 ;  /* 0x00000010ff2e7819 */ /* 0x000fe2000001162b */
[--C-:B------:R-:W-:Y:S01]  /*4530*/  HADD2.F32 R38, -RZ, R37.reuse.H1_H1 ;  /* 0x30000025ff267230 */ /* 0x100fe20000004100 */
[--C-:B------:R-:W-:Y:S01]  /*4540*/  SHF.R.U64 R43, R44, 0x10, R45.reuse ;  /* 0x000000102c2b7819 */ /* 0x100fe2000000122d */
[----:B------:R-:W-:Y:S01]  /*4550*/  HADD2.F32 R37, -RZ, R37.H0_H0 ;  /* 0x20000025ff257230 */ /* 0x000fe20000004100 */
[----:B------:R-:W-:Y:S01]  /*4560*/  SHF.R.U32.HI R48, RZ, 0x10, R45 ;  /* 0x00000010ff307819 */ /* 0x000fe2000001162d */
[----:B------:R-:W-:Y:S02]  /*4570*/  HADD2.F32 R44, -RZ, R47.H0_H0 ;  /* 0x2000002fff2c7230 */ /* 0x000fe40000004100 */
[----:B------:R-:W-:Y:S02]  /*4580*/  HADD2.F32 R45, -RZ, R43.H0_H0 ;  /* 0x2000002bff2d7230 */ /* 0x000fe40000004100 */
[----:B------:R-:W-:-:S02]  /*4590*/  HADD2.F32 R48, -RZ, R48.H0_H0 ;  /* 0x20000030ff307230 */ /* 0x000fc40000004100 */
[--C-:B------:R-:W-:Y:S02]  /*45a0*/  HADD2.F32 R43, -RZ, R39.reuse.H1_H1 ;  /* 0x30000027ff2b7230 */ /* 0x100fe40000004100 */
[CC--:B------:R-:W-:Y:S01]  /*45b0*/  FMUL.FTZ R50, R38.reuse, R45.reuse ;  /* 0x0000002d26327220 */ /* 0x0c0fe20000410000 */
[C---:B------:R-:W-:Y:S01]  /*45c0*/  FMUL.FTZ R45, R37.reuse, R45 ;  /* 0x0000002d252d7220 */ /* 0x040fe20000410000 */
[----:B------:R-:W-:Y:S02]  /*45d0*/  HADD2.F32 R39, -RZ, R39.H0_H0 ;  /* 0x20000027ff277230 */ /* 0x000fe40000004100 */
[-C--:B------:R-:W-:Y:S01]  /*45e0*/  FFMA.FTZ R50, R37, R44.reuse, -R50 ;  /* 0x0000002c25327223 */ /* 0x080fe20000010832 */
[----:B------:R-:W-:Y:S01]  /*45f0*/  FFMA.FTZ R47, R38, R44, R45 ;  /* 0x0000002c262f7223 */ /* 0x000fe2000001002d */
[----:B------:R-:W-:Y:S02]  /*4600*/  HADD2.F32 R46, -RZ, R46.H0_H0 ;  /* 0x2000002eff2e7230 */ /* 0x000fe40000004100 */
[----:B------:R-:W-:Y:S01]  /*4610*/  FMUL.FTZ R52, R43, R48 ;  /* 0x000000302b347220 */ /* 0x000fe20000410000 */
[----:B------:R-:W-:-:S02]  /*4620*/  HADD2.F32 R44, -RZ, R97.H0_H0 ;  /* 0x20000061ff2c7230 */ /* 0x000fc40000004100 */
[C---:B------:R-:W-:Y:S01]  /*4630*/  FMUL.FTZ R48, R39.reuse, R48 ;  /* 0x0000003027307220 */ /* 0x040fe20000410000 */
[----:B------:R-:W-:Y:S02]  /*4640*/  HADD2.F32 R97, -RZ, R97.H1_H1 ;  /* 0x30000061ff617230 */ /* 0x000fe40000004100 */
[-C--:B------:R-:W-:Y:S01]  /*4650*/  FFMA.FTZ R52, R39, R46.reuse, -R52 ;  /* 0x0000002e27347223 */ /* 0x080fe20000010834 */
[----:B------:R-:W-:Y:S02]  /*4660*/  HADD2.F32 R37, -RZ, R36.H1_H1 ;  /* 0x30000024ff257230 */ /* 0x000fe40000004100 */
[----:B------:R-:W-:Y:S01]  /*4670*/  FFMA.FTZ R51, R43, R46, R48 ;  /* 0x0000002e2b337223 */ /* 0x000fe20000010030 */
[----:B------:R-:W-:Y:S02]  /*4680*/  HADD2.F32 R38, -RZ, R42.H1_H1 ;  /* 0x3000002aff267230 */ /* 0x000fe40000004100 */
[----:B------:R-:W-:Y:S02]  /*4690*/  HADD2.F32 R36, -RZ, R36.H0_H0 ;  /* 0x20000024ff247230 */ /* 0x000fe40000004100 */
[----:B------:R-:W-:Y:S01]  /*46a0*/  FMUL.FTZ R45, R37, R44 ;  /* 0x0000002c252d7220 */ /* 0x000fe20000410000 */
[----:B------:R-:W-:-:S02]  /*46b0*/  HADD2.F32 R42, -RZ, R42.H0_H0 ;  /* 0x2000002aff2a7230 */ /* 0x000fc40000004100 */
[-C--:B------:R-:W-:Y:S01]  /*46c0*/  FMUL.FTZ R49, R38, R97.reuse ;  /* 0x0000006126317220 */ /* 0x080fe20000410000 */
[--C-:B------:R-:W-:Y:S02]  /*46d0*/  HADD2.F32 R39, -RZ, R96.reuse.H1_H1 ;  /* 0x30000060ff277230 */ /* 0x100fe40000004100 */
[----:B------:R-:W-:Y:S01]  /*46e0*/  FMUL.FTZ R44, R36, R44 ;  /* 0x0000002c242c7220 */ /* 0x000fe20000410000 */
[----:B------:R-:W-:Y:S02]  /*46f0*/  HADD2.F32 R43, -RZ, R96.H0_H0 ;  /* 0x20000060ff2b7230 */ /* 0x000fe40000004100 */
[----:B------:R-:W-:Y:S01]  /*4700*/  FMUL.FTZ R97, R42, R97 ;  /* 0x000000612a617220 */ /* 0x000fe20000410000 */
[-C--:B------:R-:W-:Y:S01]  /*4710*/  FFMA.FTZ R45, R36, R39.reuse, -R45 ;  /* 0x00000027242d7223 */ /* 0x080fe2000001082d */
[----:B------:R-:W-:Y:S01]  /*4720*/  FFMA.FTZ R44, R37, R39, R44 ;  /* 0x00000027252c7223 */ /* 0x000fe2000001002c */
[-C--:B------:R-:W-:Y:S01]  /*4730*/  FFMA.FTZ R49, R42, R43.reuse, -R49 ;  /* 0x0000002b2a317223 */ /* 0x080fe20000010831 */
[----:B------:R-:W-:Y:S01]  /*4740*/  FFMA.FTZ R38, R38, R43, R97 ;  /* 0x0000002b26267223 */ /* 0x000fe20000010061 */
[----:B------:R-:W-:-:S02]  /*4750*/  F2FP.F16.F32.PACK_AB R37, R47, R50 ;  /* 0x000000322f25723e */ /* 0x000fc400000000ff */
[----:B------:R-:W-:Y:S02]  /*4760*/  F2FP.F16.F32.PACK_AB R39, R51, R52 ;  /* 0x000000343327723e */ /* 0x000fe400000000ff */
[----:B------:R-:W-:Y:S02]  /*4770*/  F2FP.F16.F32.PACK_AB R36, R44, R45 ;  /* 0x0000002d2c24723e */ /* 0x000fe400000000ff */
[----:B------:R-:W-:-:S07]  /*4780*/  F2FP.F16.F32.PACK_AB R38, R38, R49 ;  /* 0x000000312626723e */ /* 0x000fce00000000ff */
.L_x_451:
[----:B------:R-:W-:Y:S05]  /*4790*/  BSYNC B1 ;  /* 0x0000000000017941 */ /* 0x000fea0003800000 */
.L_x_450:
[----:B------:R1:W-:Y:S01]  /*47a0*/  STG.E.128 desc[UR60][R40.64+0xa0], R36 ;  /* 0x0000a02428007986 */ /* 0x0003e2000c101d3c */
[----:B------:R-:W-:Y:S05]  /*47b0*/  BRA `(.L_x_429) ;  /* 0x00000020006c7947 */ /* 0x000fea0003800000 */
.L_x_423:
        /* <DEDUP_REMOVED lines=15> */
[----:B------:R-:W-:Y:S01]  /*48b0*/  IADD3 R62, P3, R74, R62, RZ ;  /* 0x0000003e4a3e7210 */ /* 0x000fe20007f7e0ff */
[----:B------:R-:W-:Y:S01]  /*48c0*/  ULDC.64 UR4, c[0x0][0x3e8] ;  /* 0x0000fa0000047ab9 */ /* 0x000fe20000000a00 */
[----:B------:R-:W-:Y:S02]  /*48d0*/  CS2R R46, SRZ ;  /* 0x00000000002e7805 */ /* 0x000fe4000001ff00 */
[----:B------:R-:W-:Y:S02]  /*48e0*/  CS2R R44, SRZ ;  /* 0x00000000002c7805 */ /* 0x000fe4000001ff00 */
[----:B------:R-:W-:Y:S02]  /*48f0*/  IADD3.X R21, R21, R87, RZ, P3, !PT ;  /* 0x0000005715157210 */ /* 0x000fe40001ffe4ff */
[----:B------:R-:W-:Y:S02]  /*4900*/  CS2R R58, SRZ ;  /* 0x00000000003a7805 */ /* 0x000fe4000001ff00 */
[----:B------:R-:W-:-:S02]  /*4910*/  IADD3 R61, P3, R34, R60, RZ ;  /* 0x0000003c223d7210 */ /* 0x000fc40007f7e0ff */
[----:B------:R-:W-:-:S03]  /*4920*/  CS2R R56, SRZ ;  /* 0x0000000000387805 */ /* 0x000fc6000001ff00 */
[----:B------:R-:W-:Y:S01]  /*4930*/  IMAD.X R36, R91, 0x1, R88, P3 ;  /* 0x000000015b247824 */ /* 0x000fe200018e0658 */
[----:B------:R-:W-:-:S04]  /*4940*/  LEA R48, P3, R62, UR4, 0x1 ;  /* 0x000000043e307c11 */ /* 0x000fc8000f8608ff */
[----:B------:R-:W-:Y:S01]  /*4950*/  LEA.HI.X R49, R62, UR5, R21, 0x1, P3 ;  /* 0x000000053e317c11 */ /* 0x000fe200098f0c15 */
[----:B------:R-:W-:Y:S02]  /*4960*/  ULDC.64 UR4, c[0x0][0x400] ;  /* 0x0001000000047ab9 */ /* 0x000fe40000000a00 */
[----:B------:R-:W-:-:S04]  /*4970*/  LEA R60, P3, R61, UR4, 0x1 ;  /* 0x000000043d3c7c11 */ /* 0x000fc8000f8608ff */
[----:B------:R-:W-:Y:S02]  /*4980*/  LEA.HI.X R61, R61, UR5, R36, 0x1, P3 ;  /* 0x000000053d3d7c11 */ /* 0x000fe400098f0c24 */
[----:B------:R-:W-:Y:S02]  /*4990*/  ISETP.GE.AND P3, PT, R22, R108, PT ;  /* 0x0000006c1600720c */ /* 0x000fe40003f66270 */
[----:B------:R-:W-:Y:S02]  /*49a0*/  CS2R R42, SRZ ;  /* 0x00000000002a7805 */ /* 0x000fe4000001ff00 */
[----:B------:R-:W-:Y:S02]  /*49b0*/  CS2R R40, SRZ ;  /* 0x0000000000287805 */ /* 0x000fe4000001ff00 */
[----:B------:R-:W-:Y:S02]  /*49c0*/  CS2R R54, SRZ ;  /* 0x0000000000367805 */ /* 0x000fe4000001ff00 */
[----:B------:R-:W-:-:S05]  /*49d0*/  CS2R R52, SRZ ;  /* 0x0000000000347805 */ /* 0x000fca000001ff00 */
[----:B------:R-:W5:Y:S04]  /*49e0*/  @!P3 LDG.E.128 R44, desc[UR60][R48.64] ;  /* 0x0000003c302cb981 */ /* 0x000f68000c1e1d00 */
[----:B------:R-:W5:Y:S01]  /*49f0*/  @!P3 LDG.E.128 R56, desc[UR60][R60.64] ;  /* 0x0000003c3c38b981 */ /* 0x000f62000c1e1d00 */
[----:B------:R-:W-:Y:S02]  /*4a00*/  ISETP.GE.AND P3, PT, R0, R108, PT ;  /* 0x0000006c0000720c */ /* 0x000fe40003f66270 */
[----:B------:R-:W-:Y:S02]  /*4a10*/  CS2R R38, SRZ ;  /* 0x0000000000267805 */ /* 0x000fe4000001ff00 */
[----:B------:R-:W-:-:S09]  /*4a20*/  CS2R R36, SRZ ;  /* 0x0000000000247805 */ /* 0x000fd2000001ff00 */
[----:B------:R-:W5:Y:S04]  /*4a30*/  @!P3 LDG.E.128 R40, desc[UR60][R48.64+0x20] ;  /* 0x0000203c3028b981 */ /* 0x000f68000c1e1d00 */
[----:B------:R-:W5:Y:S01]  /*4a40*/  @!P3 LDG.E.128 R52, desc[UR60][R60.64+0x20] ;  /* 0x0000203c3c34b981 */ /* 0x000f62000c1e1d00 */
[----:B------:R-:W-:Y:S02]  /*4a50*/  ISETP.GE.AND P3, PT, R4, R108, PT ;  /* 0x0000006c0400720c */ /* 0x000fe40003f66270 */
[----:B------:R-:W-:-:S11]  /*4a60*/  CS2R R50, SRZ ;  /* 0x0000000000327805 */ /* 0x000fd6000001ff00 */
[----:B------:R0:W5:Y:S02]  /*4a70*/  @!P3 LDG.E.128 R36, desc[UR60][R48.64+0x40] ;  /* 0x0000403c3024b981 */ /* 0x000164000c1e1d00 */
[----:B0-----:R-:W-:-:S06]  /*4a80*/  CS2R R48, SRZ ;  /* 0x0000000000307805 */ /* 0x001fcc000001ff00 */
[----:B------:R0:W5:Y:S02]  /*4a90*/  @!P3 LDG.E.128 R48, desc[UR60][R60.64+0x40] ;  /* 0x0000403c3c30b981 */ /* 0x000164000c1e1d00 */
.L_x_453:
[----:B------:R-:W-:Y:S05]  /*4aa0*/  BSYNC B1 ;  /* 0x0000000000017941 */ /* 0x000fea0003800000 */
.L_x_452:
        /* <DEDUP_REMOVED lines=8> */
[----:B------:R-:W-:-:S03]  /*4b30*/  IMAD.MOV.U32 R60, RZ, RZ, R43 ;  /* 0x000000ffff3c7224 */ /* 0x000fc600078e002b */
[----:B------:R-:W-:Y:S01]  /*4b40*/  PRMT R128, R128, 0x5410, R21 ;  /* 0x0000541080807816 */ /* 0x000fe20000000015 */
[----:B------:R-:W-:Y:S01]  /*4b50*/  IMAD.MOV.U32 R21, RZ, RZ, R41 ;  /* 0x000000ffff157224 */ /* 0x000fe200078e0029 */
[----:B------:R-:W-:Y:S01]  /*4b60*/  PRMT R130, R60, 0x7610, R130 ;  /* 0x000076103c827816 */ /* 0x000fe20000000082 */
[----:B------:R-:W-:-:S03]  /*4b70*/  IMAD.MOV.U32 R60, RZ, RZ, R40 ;  /* 0x000000ffff3c7224 */ /* 0x000fc600078e0028 */
[----:B------:R-:W-:Y:S01]  /*4b80*/  PRMT R131, R21, 0x7610, R131 ;  /* 0x0000761015837816 */ /* 0x000fe20000000083 */
[----:B------:R-:W-:Y:S01]  /*4b90*/  IMAD.MOV.U32 R21, RZ, RZ, R46 ;  /* 0x000000ffff157224 */ /* 0x000fe200078e002e */
[----:B------:R-:W-:Y:S01]  /*4ba0*/  PRMT R129, R60, 0x7610, R129 ;  /* 0x000076103c817816 */ /* 0x000fe20000000081 */
[----:B------:R-:W-:-:S05]  /*4bb0*/  IMAD.MOV.U32 R60, RZ, RZ, R47 ;  /* 0x000000ffff3c7224 */ /* 0x000fca00078e002f */
[----:B------:R-:W-:Y:S01]  /*4bc0*/  PRMT R132, R21, 0x5410, R60 ;  /* 0x0000541015847816 */ /* 0x000fe2000000003c */
[----:B------:R-:W-:Y:S02]  /*4bd0*/  IMAD.MOV.U32 R21, RZ, RZ, R44 ;  /* 0x000000ffff157224 */ /* 0x000fe400078e002c */
[----:B------:R-:W-:-:S03]  /*4be0*/  IMAD.MOV.U32 R60, RZ, RZ, R45 ;  /* 0x000000ffff3c7224 */ /* 0x000fc600078e002d */
[----:B------:R-:W-:Y:S01]  /*4bf0*/  PRMT R133, R21, 0x7610, R133 ;  /* 0x0000761015857816 */ /* 0x000fe20000000085 */
[----:B------:R-:W-:Y:S01]  /*4c00*/  IMAD.MOV.U32 R21, RZ, RZ, R51 ;  /* 0x000000ffff157224 */ /* 0x000fe200078e0033 */
[----:B------:R-:W-:Y:S01]  /*4c10*/  PRMT R122, R60, 0x7610, R122 ;  /* 0x000076103c7a7816 */ /* 0x000fe2000000007a */
        /* <DEDUP_REMOVED lines=9> */
[----:B------:R-:W-:-:S04]  /*4cb0*/  PRMT R128, R60, 0x7610, R128 ;  /* 0x000076103c807816 */ /* 0x000fc80000000080 */
[----:B------:R-:W-:Y:S01]  /*4cc0*/  PRMT R129, R129, 0x5410, R21 ;  /* 0x0000541081817816 */ /* 0x000fe20000000015 */
[----:B------:R-:W-:-:S05]  /*4cd0*/  IMAD.MOV.U32 R21, RZ, RZ, R53 ;  /* 0x000000ffff157224 */ /* 0x000fca00078e0035 */
[----:B------:R-:W-:Y:S01]  /*4ce0*/  PRMT R131, R131, 0x5410, R21 ;  /* 0x0000541083837816 */ /* 0x000fe20000000015 */
[----:B------:R-:W-:-:S05]  /*4cf0*/  IMAD.MOV.U32 R21, RZ, RZ, R58 ;  /* 0x000000ffff157224 */ /* 0x000fca00078e003a */
[----:B------:R-:W-:Y:S01]  /*4d00*/  PRMT R133, R133, 0x5410, R21 ;  /* 0x0000541085857816 */ /* 0x000fe20000000015 */
[----:B------:R-:W-:-:S05]  /*4d10*/  IMAD.MOV.U32 R21, RZ, RZ, R59 ;  /* 0x000000ffff157224 */ /* 0x000fca00078e003b */
[----:B------:R-:W-:Y:S01]  /*4d20*/  PRMT R134, R21, 0x7610, R134 ;  /* 0x0000761015867816 */ /* 0x000fe20000000086 */
[----:B------:R-:W-:-:S05]  /*4d30*/  IMAD.MOV.U32 R21, RZ, RZ, R56 ;  /* 0x000000ffff157224 */ /* 0x000fca00078e0038 */
[----:B------:R-:W-:Y:S02]  /*4d40*/  PRMT R134, R134, 0x5410, R21 ;  /* 0x0000541086867816 */ /* 0x000fe40000000015 */
[----:B------:R-:W-:-:S04]  /*4d50*/  MOV R21, R57 ;  /* 0x0000003900157202 */ /* 0x000fc80000000f00 */
[----:B------:R-:W-:Y:S02]  /*4d60*/  PRMT R119, R21, 0x7610, R119 ;  /* 0x0000761015777816 */ /* 0x000fe40000000077 */
[----:B--2---:R-:W-:-:S13]  /*4d70*/  ISETP.NE.AND P3, PT, R61, 0x3, PT ;  /* 0x000000033d00780c */ /* 0x004fda0003f65270 */
[----:B------:R-:W-:Y:S05]  /*4d80*/  @!P3 BRA `(.L_x_454) ;  /* 0x000000000004b947 */ /* 0x000fea0003800000 */
[----:B------:R-:W-:Y:S01]  /*4d90*/  BPT.TRAP 0x1 ;  /* 0x000000040000795c */ /* 0x000fe20000300000 */
.L_x_454:
[----:B------:R-:W-:Y:S01]  /*4da0*/  IMAD R21, R17, 0x8, R16 ;  /* 0x0000000811157824 */ /* 0x000fe200078e0210 */
[----:B------:R-:W-:Y:S01]  /*4db0*/  SHF.L.U32 R91, R155, 0x1f, RZ ;  /* 0x0000001f9b5b7819 */ /* 0x000fe200000006ff */
[----:B------:R-:W-:Y:S03]  /*4dc0*/  BSSY B1, `(.L_x_455) ;  /* 0x0000003000017945 */ /* 0x000fe60003800000 */
[----:B------:R-:W0:Y:S02]  /*4dd0*/  SYNCS.PHASECHK.TRANS64.TRYWAIT P5, [R21+URZ+0x31c90], R91 ;  /* 0x031c905b150075a7 */ /* 0x000e2400080a017f */
[----:B0-----:R-:W-:Y:S05]  /*4de0*/  @!P5 BRA `(.L_x_456) ;  /* 0x000001bc0020d947 */ /* 0x001fea0003800000 */
.L_x_722:
[----:B------:R-:W-:Y:S05]  /*4df0*/  BSYNC B1 ;  /* 0x0000000000017941 */ /* 0x000fea0003800000 */
.L_x_455:
[----:B------:R-:W-:Y:S05]  /*4e00*/  @P4 BRA `(.L_x_429) ;  /* 0x0000001800d84947 */ /* 0x000fea0003800000 */
[----:B------:R-:W1:Y:S01]  /*4e10*/  LDC R113, c[0x0][0x2f4] ;  /* 0x0000bd00ff717b82 */ /* 0x000e620000000800 */
[----:B------:R-:W-:Y:S01]  /*4e20*/  ISETP.NE.AND P4, PT, R10, RZ, PT ;  /* 0x000000ff0a00720c */ /* 0x000fe20003f85270 */
[----:B------:R-:W-:Y:S01]  /*4e30*/  ULDC.64 UR4, c[0x0][0x300] ;  /* 0x0000c00000047ab9 */ /* 0x000fe20000000a00 */
[----:B------:R-:W-:Y:S01]  /*4e40*/  SHF.R.S32.HI R60, RZ, 0x1f, R19 ;  /* 0x0000001fff3c7819 */ /* 0x000fe20000011413 */
[----:B------:R-:W-:Y:S01]  /*4e50*/  IMAD.MOV.U32 R97, RZ, RZ, R96 ;  /* 0x000000ffff617224 */ /* 0x000fe200078e0060 */
[----:B------:R-:W-:Y:S01]  /*4e60*/  BSSY B1, `(.L_x_457) ;  /* 0x0000088000017945 */ /* 0x000fe20003800000 */
[----:B------:R-:W-:Y:S02]  /*4e70*/  IMAD.MOV.U32 R96, RZ, RZ, R64 ;  /* 0x000000ffff607224 */ /* 0x000fe400078e0040 */
[----:B------:R-:W-:Y:S02]  /*4e80*/  IMAD R60, R60, UR4, RZ ;  /* 0x000000043c3c7c24 */ /* 0x000fe4000f8e02ff */
[----:B------:R-:W-:-:S04]  /*4e90*/  IMAD.WIDE.U32 R96, R19, UR4, R96 ;  /* 0x0000000413607c25 */ /* 0x000fc8000f8e0060 */
[----:B------:R-:W-:-:S04]  /*4ea0*/  IMAD R60, R19, UR5, R60 ;  /* 0x00000005133c7c24 */ /* 0x000fc8000f8e023c */
[----:B------:R-:W-:Y:S02]  /*4eb0*/  IMAD.IADD R114, R60, 0x1, R97 ;  /* 0x000000013c727824 */ /* 0x000fe400078e0261 */
[----:B-1----:R-:W-:Y:S01]  /*4ec0*/  IMAD.IADD R117, R113, 0x1, -R110 ;  /* 0x0000000171757824 */ /* 0x002fe200078e0a6e */
[----:B------:R-:W-:Y:S06]  /*4ed0*/  @!P4 BRA `(.L_x_458) ;  /* 0x000000080000c947 */ /* 0x000fec0003800000 */
[----:B------:R-:W2:Y:S04]  /*4ee0*/  LDL R66, [R1+0x54] ;  /* 0x0000540001427983 */ /* 0x000ea80000100800 */
[----:B------:R-:W3:Y:S04]  /*4ef0*/  LDL R62, [R1+0x58] ;  /* 0x00005800013e7983 */ /* 0x000ee80000100800 */
[----:B------:R-:W4:Y:S01]  /*4f00*/  LDL R63, [R1+0x5c] ;  /* 0x00005c00013f7983 */ /* 0x000f220000100800 */
[----:B------:R-:W-:-:S04]  /*4f10*/  SEL R60, R110, R117, !P0 ;  /* 0x000000756e3c7207 */ /* 0x000fc80004000000 */
[----:B------:R-:W-:-:S04]  /*4f20*/  SHF.R.S32.HI R61, RZ, 0x1f, R60 ;  /* 0x0000001fff3d7819 */ /* 0x000fc8000001143c */
[----:B------:R-:W-:-:S04]  /*4f30*/  LEA.HI R61, R61, R60, RZ, 0x4 ;  /* 0x0000003c3d3d7211 */ /* 0x000fc800078f20ff */
[----:B------:R-:W-:-:S04]  /*4f40*/  SHF.R.S32.HI R61, RZ, 0x4, R61 ;  /* 0x00000004ff3d7819 */ /* 0x000fc8000001143d */
[----:B------:R-:W-:-:S04]  /*4f50*/  LEA.HI.SX32 R118, R7, R61, 0x1d ;  /* 0x0000003d07767211 */ /* 0x000fc800078feaff */
[----:B------:R-:W-:-:S04]  /*4f60*/  SHF.R.S32.HI R61, RZ, 0x1f, R118 ;  /* 0x0000001fff3d7819 */ /* 0x000fc80000011476 */
[----:B------:R-:W-:Y:S01]  /*4f70*/  LEA.HI R61, R61, R118, RZ, 0x2 ;  /* 0x000000763d3d7211 */ /* 0x000fe200078f10ff */
[----:B------:R-:W-:-:S03]  /*4f80*/  IMAD.SHL.U32 R118, R118, 0x8, RZ ;  /* 0x0000000876767824 */ /* 0x000fc600078e00ff */
[----:B------:R-:W-:Y:S02]  /*4f90*/  SHF.R.S32.HI R61, RZ, 0x2, R61 ;  /* 0x00000002ff3d7819 */ /* 0x000fe4000001143d */
[----:B------:R-:W-:Y:S01]  /*4fa0*/  ISETP.GE.AND P4, PT, R22, R108, PT ;  /* 0x0000006c1600720c */ /* 0x000fe20003f86270 */
[----:B------:R-:W-:Y:S01]  /*4fb0*/  BSSY B2, `(.L_x_459) ;  /* 0x0000066000027945 */ /* 0x000fe20003800000 */
[----:B--2---:R-:W-:-:S04]  /*4fc0*/  LOP3.LUT R60, R66, 0x18, R118, 0xf8, !PT ;  /* 0x00000018423c7812 */ /* 0x004fc800078ef876 */
[----:B---3--:R-:W-:Y:S01]  /*4fd0*/  LOP3.LUT R60, R60, R62, RZ, 0x3c, !PT ;  /* 0x0000003e3c3c7212 */ /* 0x008fe200078e3cff */
[----:B----4-:R-:W-:-:S04]  /*4fe0*/  IMAD R61, R61, 0x1200, R63 ;  /* 0x000012003d3d7824 */ /* 0x010fc800078e023f */
[----:B------:R-:W-:-:S04]  /*4ff0*/  IMAD.IADD R60, R61, 0x1, R60 ;  /* 0x000000013d3c7824 */ /* 0x000fc800078e023c */
[C---:B------:R-:W-:Y:S02]  /*5000*/  IMAD R64, R17.reuse, 0x3600, R60 ;  /* 0x0000360011407824 */ /* 0x040fe400078e023c */
[----:B------:R-:W-:Y:S02]  /*5010*/  IMAD R60, R17, 0x3600, R106 ;  /* 0x00003600113c7824 */ /* 0x000fe400078e026a */
[--C-:B------:R-:W-:Y:S02]  /*5020*/  IMAD R64, R64, 0x2, R16.reuse ;  /* 0x0000000240407824 */ /* 0x100fe400078e0210 */
[----:B------:R-:W-:-:S04]  /*5030*/  IMAD R60, R60, 0x2, R16 ;  /* 0x000000023c3c7824 */ /* 0x000fc800078e0210 */
[----:B------:R-:W1:Y:S04]  /*5040*/  LDS.128 R64, [R64+0x16a00] ;  /* 0x016a000040407984 */ /* 0x000e680000000c00 */
[----:B------:R-:W2:Y:S01]  /*5050*/  LDS.128 R60, [R60+0x16a00] ;  /* 0x016a00003c3c7984 */ /* 0x000ea20000000c00 */
[----:B------:R-:W-:Y:S05]  /*5060*/  @P4 BRA `(.L_x_460) ;  /* 0x0000000400684947 */ /* 0x000fea0003800000 */
[----:B-1----:R-:W-:Y:S01]  /*5070*/  IMAD.MOV.U32 R121, RZ, RZ, R65 ;  /* 0x000000ffff797224 */ /* 0x002fe200078e0041 */
[----:B------:R-:W-:Y:S01]  /*5080*/  SHF.R.U64 R44, R44, 0x10, R45 ;  /* 0x000000102c2c7819 */ /* 0x000fe2000000122d */
[----:B--2---:R-:W-:Y:S01]  /*5090*/  IMAD.MOV.U32 R120, RZ, RZ, R61 ;  /* 0x000000ffff787224 */ /* 0x004fe200078e003d */
[----:B------:R-:W-:Y:S01]  /*50a0*/  SHF.R.U32.HI R45, RZ, 0x10, R45 ;  /* 0x00000010ff2d7819 */ /* 0x000fe2000001162d */
[----:B------:R-:W-:Y:S01]  /*50b0*/  HADD2.F32 R119, -RZ, R119.H0_H0 ;  /* 0x20000077ff777230 */ /* 0x000fe20000004100 */
[----:B------:R-:W-:Y:S01]  /*50c0*/  SHF.R.U64 R46, R46, 0x10, R47 ;  /* 0x000000102e2e7819 */ /* 0x000fe2000000122f */
[----:B------:R-:W-:Y:S02]  /*50d0*/  HADD2.F32 R61, -RZ, R121.H0_H0 ;  /* 0x20000079ff3d7230 */ /* 0x000fe40000004100 */
[----:B------:R-:W-:Y:S02]  /*50e0*/  HADD2.F32 R123, -RZ, R120.H0_H0 ;  /* 0x20000078ff7b7230 */ /* 0x000fe40000004100 */
[----:B------:R-:W-:-:S02]  /*50f0*/  HADD2.F32 R122, -RZ, R122.H0_H0 ;  /* 0x2000007aff7a7230 */ /* 0x000fc40000004100 */
[-C--:B------:R-:W-:Y:S01]  /*5100*/  FMUL.FTZ R65, R61, R119.reuse ;  /* 0x000000773d417220 */ /* 0x080fe20000410000 */
[----:B------:R-:W-:Y:S02]  /*5110*/  HADD2.F32 R45, -RZ, R45.H0_H0 ;  /* 0x2000002dff2d7230 */ /* 0x000fe40000004100 */
[C---:B------:R-:W-:Y:S01]  /*5120*/  FMUL.FTZ R119, R123.reuse, R119 ;  /* 0x000000777b777220 */ /* 0x040fe20000410000 */
[----:B------:R-:W-:Y:S02]  /*5130*/  HADD2.F32 R46, -RZ, R46.H0_H0 ;  /* 0x2000002eff2e7230 */ /* 0x000fe40000004100 */
[-C--:B------:R-:W-:Y:S01]  /*5140*/  FFMA.FTZ R65, R123, R122.reuse, -R65 ;  /* 0x0000007a7b417223 */ /* 0x080fe20000010841 */
[----:B------:R-:W-:Y:S01]  /*5150*/  FFMA.FTZ R61, R61, R122, R119 ;  /* 0x0000007a3d3d7223 */ /* 0x000fe20000010077 */
[--C-:B------:R-:W-:Y:S02]  /*5160*/  SHF.R.U32.HI R122, RZ, 0x10, R57.reuse ;  /* 0x00000010ff7a7819 */ /* 0x100fe40000011639 */
[----:B------:R-:W-:Y:S01]  /*5170*/  SHF.R.U64 R119, R56, 0x10, R57 ;  /* 0x0000001038777819 */ /* 0x000fe20000001239 */
[----:B------:R-:W-:-:S02]  /*5180*/  HADD2.F32 R56, -RZ, R121.H1_H1 ;  /* 0x30000079ff387230 */ /* 0x000fc40000004100 */
[----:B------:R-:W-:Y:S02]  /*5190*/  HADD2.F32 R122, -RZ, R122.H0_H0 ;  /* 0x2000007aff7a7230 */ /* 0x000fe40000004100 */
[----:B------:R-:W-:Y:S02]  /*51a0*/  HADD2.F32 R57, -RZ, R120.H1_H1 ;  /* 0x30000078ff397230 */ /* 0x000fe40000004100 */
[----:B------:R-:W-:Y:S02]  /*51b0*/  HADD2.F32 R121, -RZ, R67.H0_H0 ;  /* 0x20000043ff797230 */ /* 0x000fe40000004100 */
[-C--:B------:R-:W-:Y:S01]  /*51c0*/  FMUL.FTZ R120, R56, R122.reuse ;  /* 0x0000007a38787220 */ /* 0x080fe20000410000 */
[----:B------:R-:W-:Y:S02]  /*51d0*/  HADD2.F32 R119, -RZ, R119.H0_H0 ;  /* 0x20000077ff777230 */ /* 0x000fe40000004100 */
[C---:B------:R-:W-:Y:S01]  /*51e0*/  FMUL.FTZ R122, R57.reuse, R122 ;  /* 0x0000007a397a7220 */ /* 0x040fe20000410000 */
[----:B------:R-:W-:Y:S01]  /*51f0*/  FFMA.FTZ R57, R57, R45, -R120 ;  /* 0x0000002d39397223 */ /* 0x000fe20000010878 */
[----:B------:R-:W-:-:S02]  /*5200*/  HADD2.F32 R120, -RZ, R134.H0_H0 ;  /* 0x20000086ff787230 */ /* 0x000fc40000004100 */
[----:B------:R-:W-:Y:S01]  /*5210*/  FFMA.FTZ R45, R56, R45, R122 ;  /* 0x0000002d382d7223 */ /* 0x000fe2000001007a */
[----:B------:R-:W-:Y:S02]  /*5220*/  IMAD.MOV.U32 R56, RZ, RZ, R63 ;  /* 0x000000ffff387224 */ /* 0x000fe400078e003f */
[----:B------:R-:W-:Y:S02]  /*5230*/  HADD2.F32 R122, -RZ, R132.H1_H1 ;  /* 0x30000084ff7a7230 */ /* 0x000fe40000004100 */
[----:B------:R-:W-:Y:S01]  /*5240*/  FMUL.FTZ R63, R121, R120 ;  /* 0x00000078793f7220 */ /* 0x000fe20000410000 */
[----:B------:R-:W-:Y:S01]  /*5250*/  F2FP.F16.F32.PACK_AB R57, R57, R65 ;  /* 0x000000413939723e */ /* 0x000fe200000000ff */
[----:B------:R-:W-:Y:S01]  /*5260*/  HADD2.F32 R123, -RZ, R56.H0_H0 ;  /* 0x20000038ff7b7230 */ /* 0x000fe20000004100 */
[----:B------:R-:W-:-:S03]  /*5270*/  F2FP.F16.F32.PACK_AB R45, R45, R61 ;  /* 0x0000003d2d2d723e */ /* 0x000fc600000000ff */
[----:B------:R-:W-:Y:S02]  /*5280*/  IMAD.MOV.U32 R61, RZ, RZ, R57 ;  /* 0x000000ffff3d7224 */ /* 0x000fe400078e0039 */
[C---:B------:R-:W-:Y:S01]  /*5290*/  FMUL.FTZ R120, R123.reuse, R120 ;  /* 0x000000787b787220 */ /* 0x040fe20000410000 */
[-C--:B------:R-:W-:Y:S01]  /*52a0*/  FFMA.FTZ R63, R123, R122.reuse, -R63 ;  /* 0x0000007a7b3f7223 */ /* 0x080fe2000001083f */
[----:B------:R-:W-:Y:S02]  /*52b0*/  HADD2.F32 R123, -RZ, R134.H1_H1 ;  /* 0x30000086ff7b7230 */ /* 0x000fe40000004100 */
[----:B------:R-:W-:Y:S01]  /*52c0*/  FFMA.FTZ R120, R121, R122, R120 ;  /* 0x0000007a79787223 */ /* 0x000fe20000010078 */
[----:B------:R-:W-:Y:S01]  /*52d0*/  SHF.R.U32.HI R121, RZ, 0x10, R47 ;  /* 0x00000010ff797819 */ /* 0x000fe2000001162f */
[----:B------:R-:W-:Y:S01]  /*52e0*/  IMAD.MOV.U32 R65, RZ, RZ, R45 ;  /* 0x000000ffff417224 */ /* 0x000fe200078e002d */
[--C-:B------:R-:W-:Y:S01]  /*52f0*/  SHF.R.U64 R47, R58, 0x10, R59.reuse ;  /* 0x000000103a2f7819 */ /* 0x100fe2000000123b */
[----:B------:R-:W-:Y:S01]  /*5300*/  HADD2.F32 R58, -RZ, R67.H1_H1 ;  /* 0x30000043ff3a7230 */ /* 0x000fe20000004100 */
[----:B------:R-:W-:Y:S01]  /*5310*/  SHF.R.U32.HI R59, RZ, 0x10, R59 ;  /* 0x00000010ff3b7819 */ /* 0x000fe2000001163b */
[----:B------:R-:W-:-:S02]  /*5320*/  HADD2.F32 R67, -RZ, R56.H1_H1 ;  /* 0x30000038ff437230 */ /* 0x000fc40000004100 */
[----:B------:R-:W-:Y:S02]  /*5330*/  HADD2.F32 R121, -RZ, R121.H0_H0 ;  /* 0x20000079ff797230 */ /* 0x000fe40000004100 */
[----:B------:R-:W-:Y:S02]  /*5340*/  HADD2.F32 R59, -RZ, R59.H0_H0 ;  /* 0x2000003bff3b7230 */ /* 0x000fe40000004100 */
[----:B------:R-:W-:-:S03]  /*5350*/  HADD2.F32 R47, -RZ, R47.H0_H0 ;  /* 0x2000002fff2f7230 */ /* 0x000fc60000004100 */
[-C--:B------:R-:W-:Y:S01]  /*5360*/  FMUL.FTZ R56, R58, R59.reuse ;  /* 0x0000003b3a387220 */ /* 0x080fe20000410000 */
[----:B------:R-:W-:-:S03]  /*5370*/  FMUL.FTZ R59, R67, R59 ;  /* 0x0000003b433b7220 */ /* 0x000fc60000410000 */
[-C--:B------:R-:W-:Y:S01]  /*5380*/  FFMA.FTZ R56, R67, R121.reuse, -R56 ;  /* 0x0000007943387223 */ /* 0x080fe20000010838 */
[----:B------:R-:W-:Y:S01]  /*5390*/  FFMA.FTZ R59, R58, R121, R59 ;  /* 0x000000793a3b7223 */ /* 0x000fe2000001003b */
[----:B------:R-:W-:Y:S02]  /*53a0*/  HADD2.F32 R58, -RZ, R64.H0_H0 ;  /* 0x20000040ff3a7230 */ /* 0x000fe40000004100 */
[----:B------:R-:W-:Y:S01]  /*53b0*/  HADD2.F32 R121, -RZ, R60.H0_H0 ;  /* 0x2000003cff797230 */ /* 0x000fe20000004100 */
[----:B------:R-:W-:Y:S01]  /*53c0*/  F2FP.F16.F32.PACK_AB R63, R56, R63 ;  /* 0x0000003f383f723e */ /* 0x000fe200000000ff */
[----:B------:R-:W-:Y:S02]  /*53d0*/  HADD2.F32 R67, -RZ, R133.H0_H0 ;  /* 0x20000085ff437230 */ /* 0x000fe40000004100 */
[-C--:B------:R-:W-:Y:S01]  /*53e0*/  FMUL.FTZ R122, R58, R123.reuse ;  /* 0x0000007b3a7a7220 */ /* 0x080fe20000410000 */
[----:B------:R-:W-:Y:S01]  /*53f0*/  F2FP.F16.F32.PACK_AB R59, R59, R120 ;  /* 0x000000783b3b723e */ /* 0x000fe200000000ff */
[----:B------:R-:W-:-:S02]  /*5400*/  FMUL.FTZ R123, R121, R123 ;  /* 0x0000007b797b7220 */ /* 0x000fc40000410000 */
[-C--:B------:R-:W-:Y:S01]  /*5410*/  FFMA.FTZ R122, R121, R67.reuse, -R122 ;  /* 0x00000043797a7223 */ /* 0x080fe2000001087a */
[----:B------:R-:W-:Y:S02]  /*5420*/  HADD2.F32 R121, -RZ, R133.H1_H1 ;  /* 0x30000085ff797230 */ /* 0x000fe40000004100 */
[----:B------:R-:W-:Y:S01]  /*5430*/  FFMA.FTZ R123, R58, R67, R123 ;  /* 0x000000433a7b7223 */ /* 0x000fe2000001007b */
[----:B------:R-:W-:Y:S02]  /*5440*/  HADD2.F32 R58, -RZ, R64.H1_H1 ;  /* 0x30000040ff3a7230 */ /* 0x000fe40000004100 */
[----:B------:R-:W-:Y:S02]  /*5450*/  HADD2.F32 R64, -RZ, R60.H1_H1 ;  /* 0x3000003cff407230 */ /* 0x000fe40000004100 */
[----:B------:R-:W-:Y:S02]  /*5460*/  HADD2.F32 R60, -RZ, R44.H0_H0 ;  /* 0x2000002cff3c7230 */ /* 0x000fe40000004100 */
[----:B------:R-:W-:Y:S01]  /*5470*/  FMUL.FTZ R44, R58, R119 ;  /* 0x000000773a2c7220 */ /* 0x000fe20000410000 */
[----:B------:R-:W-:-:S02]  /*5480*/  HADD2.F32 R67, -RZ, R62.H0_H0 ;  /* 0x2000003eff437230 */ /* 0x000fc40000004100 */
[C---:B------:R-:W-:Y:S01]  /*5490*/  FMUL.FTZ R119, R64.reuse, R119 ;  /* 0x0000007740777220 */ /* 0x040fe20000410000 */
[----:B------:R-:W-:Y:S02]  /*54a0*/  HADD2.F32 R62, -RZ, R62.H1_H1 ;  /* 0x3000003eff3e7230 */ /* 0x000fe40000004100 */
[-C--:B------:R-:W-:Y:S01]  /*54b0*/  FFMA.FTZ R44, R64, R60.reuse, -R44 ;  /* 0x0000003c402c7223 */ /* 0x080fe2000001082c */
[----:B------:R-:W-:Y:S02]  /*54c0*/  HADD2.F32 R64, -RZ, R132.H0_H0 ;  /* 0x20000084ff407230 */ /* 0x000fe40000004100 */
[----:B------:R-:W-:Y:S01]  /*54d0*/  FFMA.FTZ R58, R58, R60, R119 ;  /* 0x0000003c3a3a7223 */ /* 0x000fe20000010077 */
[--C-:B------:R-:W-:Y:S02]  /*54e0*/  HADD2.F32 R60, -RZ, R66.reuse.H0_H0 ;  /* 0x20000042ff3c7230 */ /* 0x100fe40000004100 */
[----:B------:R-:W-:Y:S01]  /*54f0*/  HADD2.F32 R66, -RZ, R66.H1_H1 ;  /* 0x30000042ff427230 */ /* 0x000fe20000004100 */
[----:B------:R-:W-:-:S02]  /*5500*/  F2FP.F16.F32.PACK_AB R44, R44, R122 ;  /* 0x0000007a2c2c723e */ /* 0x000fc400000000ff */
[-C--:B------:R-:W-:Y:S01]  /*5510*/  FMUL.FTZ R119, R60, R121.reuse ;  /* 0x000000793c777220 */ /* 0x080fe20000410000 */
[C---:B------:R-:W-:Y:S01]  /*5520*/  FMUL.FTZ R121, R67.reuse, R121 ;  /* 0x0000007943797220 */ /* 0x040fe20000410000 */
[----:B------:R-:W-:Y:S02]  /*5530*/  F2FP.F16.F32.PACK_AB R58, R58, R123 ;  /* 0x0000007b3a3a723e */ /* 0x000fe400000000ff */
[-C--:B------:R-:W-:Y:S01]  /*5540*/  FFMA.FTZ R119, R67, R64.reuse, -R119 ;  /* 0x0000004043777223 */ /* 0x080fe20000010877 */
[----:B------:R-:W-:Y:S01]  /*5550*/  FFMA.FTZ R121, R60, R64, R121 ;  /* 0x000000403c797223 */ /* 0x000fe20000010079 */
[-C--:B------:R-:W-:Y:S01]  /*5560*/  FMUL.FTZ R60, R66, R47.reuse ;  /* 0x0000002f423c7220 */ /* 0x080fe20000410000 */
[C---:B------:R-:W-:Y:S01]  /*5570*/  FMUL.FTZ R47, R62.reuse, R47 ;  /* 0x0000002f3e2f7220 */ /* 0x040fe20000410000 */
[----:B------:R-:W-:Y:S02]  /*5580*/  IMAD.MOV.U32 R64, RZ, RZ, R58 ;  /* 0x000000ffff407224 */ /* 0x000fe400078e003a */
[-C--:B------:R-:W-:Y:S01]  /*5590*/  FFMA.FTZ R60, R62, R46.reuse, -R60 ;  /* 0x0000002e3e3c7223 */ /* 0x080fe2000001083c */
[----:B------:R-:W-:Y:S01]  /*55a0*/  FFMA.FTZ R47, R66, R46, R47 ;  /* 0x0000002e422f7223 */ /* 0x000fe2000001002f */
[----:B------:R-:W-:-:S03]  /*55b0*/  IMAD.MOV.U32 R67, RZ, RZ, R59 ;  /* 0x000000ffff437224 */ /* 0x000fc600078e003b */
[----:B------:R-:W-:Y:S01]  /*55c0*/  F2FP.F16.F32.PACK_AB R119, R60, R119 ;  /* 0x000000773c77723e */ /* 0x000fe200000000ff */
[----:B------:R-:W-:Y:S01]  /*55d0*/  IMAD.MOV.U32 R60, RZ, RZ, R44 ;  /* 0x000000ffff3c7224 */ /* 0x000fe200078e002c */
[----:B------:R-:W-:-:S03]  /*55e0*/  F2FP.F16.F32.PACK_AB R47, R47, R121 ;  /* 0x000000792f2f723e */ /* 0x000fc600000000ff */
[----:B------:R-:W-:Y:S02]  /*55f0*/  IMAD.MOV.U32 R62, RZ, RZ, R119 ;  /* 0x000000ffff3e7224 */ /* 0x000fe400078e0077 */
[----:B------:R-:W-:-:S07]  /*5600*/  IMAD.MOV.U32 R66, RZ, RZ, R47 ;  /* 0x000000ffff427224 */ /* 0x000fce00078e002f */
.L_x_460:
[----:B------:R-:W-:Y:S05]  /*5610*/  BSYNC B2 ;  /* 0x0000000000027941 */ /* 0x000fea0003800000 */
.L_x_459:
[----:B------:R-:W-:-:S13]  /*5620*/  ISETP.GE.AND P4, PT, R118, R113, PT ;  /* 0x000000717600720c */ /* 0x000fda0003f86270 */
[--C-:B------:R-:W-:Y:S02]  /*5630*/  @!P4 SHF.R.S32.HI R47, RZ, 0x1f, R118.reuse ;  /* 0x0000001fff2fc819 */ /* 0x100fe40000011476 */
[----:B------:R-:W-:-:S04]  /*5640*/  @!P4 IADD3 R118, P5, P6, R28, R96, R118 ;  /* 0x000000601c76c210 */ /* 0x000fc80007ebe076 */
[----:B------:R-:W-:Y:S02]  /*5650*/  @!P4 IADD3.X R47, R3, R114, R47, P5, P6 ;  /* 0x00000072032fc210 */ /* 0x000fe40002fec42f */
[----:B------:R-:W-:-:S04]  /*5660*/  IADD3 R45, P5, P6, R28, R96, R81 ;  /* 0x000000601c2d7210 */ /* 0x000fc80007ebe051 */
[----:B------:R-:W-:Y:S02]  /*5670*/  IADD3.X R46, R3, R114, R103, P5, P6 ;  /* 0x00000072032e7210 */ /* 0x000fe40002fec467 */
[----:B------:R-:W-:-:S04]  /*5680*/  LEA R44, P5, R45, R94, 0x1 ;  /* 0x0000005e2d2c7211 */ /* 0x000fc800078a08ff */
[----:B------:R-:W-:Y:S02]  /*5690*/  LEA.HI.X R45, R45, R95, R46, 0x1, P5 ;  /* 0x0000005f2d2d7211 */ /* 0x000fe400028f0c2e */
[----:B------:R-:W-:-:S03]  /*56a0*/  @!P4 LEA R46, P5, R118, R94, 0x1 ;  /* 0x0000005e762ec211 */ /* 0x000fc600078a08ff */
[----:B--2---:R2:W-:Y:S01]  /*56b0*/  STG.E.128 desc[UR60][R44.64], R60 ;  /* 0x0000003c2c007986 */ /* 0x0045e2000c101d3c */
[----:B------:R-:W-:-:S05]  /*56c0*/  @!P4 LEA.HI.X R47, R118, R95, R47, 0x1, P5 ;  /* 0x0000005f762fc211 */ /* 0x000fca00028f0c2f */
[----:B-1----:R2:W-:Y:S04]  /*56d0*/  @!P4 STG.E.128 desc[UR60][R46.64], R64 ;  /* 0x000000402e00c986 */ /* 0x0025e8000c101d3c */
.L_x_458:
[----:B------:R-:W-:Y:S05]  /*56e0*/  BSYNC B1 ;  /* 0x0000000000017941 */ /* 0x000fea0003800000 */
.L_x_457:
[----:B------:R-:W-:Y:S01]  /*56f0*/  ISETP.NE.AND P4, PT, R11, RZ, PT ;  /* 0x000000ff0b00720c */ /* 0x000fe20003f85270 */
[----:B------:R-:W-:-:S12]  /*5700*/  BSSY B1, `(.L_x_461) ;  /* 0x0000082000017945 */ /* 0x000fd80003800000 */
[----:B------:R-:W-:Y:S05]  /*5710*/  @!P4 BRA `(.L_x_462) ;  /* 0x000000080000c947 */ /* 0x000fea0003800000 */
[----:B------:R-:W3:Y:S04]  /*5720*/  LDL R56, [R1+0x54] ;  /* 0x0000540001387983 */ /* 0x000ee80000100800 */
[----:B--2---:R-:W2:Y:S04]  /*5730*/  LDL R46, [R1+0x58] ;  /* 0x00005800012e7983 */ /* 0x004ea80000100800 */
        /* <DEDUP_REMOVED lines=12> */
[----:B---3--:R-:W-:-:S04]  /*5800*/  LOP3.LUT R44, R56, 0x18, R60, 0xf8, !PT ;  /* 0x00000018382c7812 */ /* 0x008fc800078ef83c */
[----:B--2---:R-:W-:Y:S01]  /*5810*/  LOP3.LUT R44, R44, R46, RZ, 0x3c, !PT ;  /* 0x0000002e2c2c7212 */ /* 0x004fe200078e3cff */
        /* <DEDUP_REMOVED lines=10> */
[----:B--2---:R-:W-:Y:S01]  /*58c0*/  MOV R61, R45 ;  /* 0x0000002d003d7202 */ /* 0x004fe20000000f00 */
[--C-:B------:R-:W-:Y:S01]  /*58d0*/  HADD2.F32 R63, -RZ, R131.reuse.H1_H1 ;  /* 0x30000083ff3f7230 */ /* 0x100fe20000004100 */
[--C-:B------:R-:W-:Y:S01]  /*58e0*/  SHF.R.U64 R40, R40, 0x10, R41.reuse ;  /* 0x0000001028287819 */ /* 0x100fe20000001229 */
[----:B------:R-:W-:Y:S01]  /*58f0*/  HADD2.F32 R64, -RZ, R131.H0_H0 ;  /* 0x20000083ff407230 */ /* 0x000fe20000004100 */
[----:B------:R-:W-:Y:S01]  /*5900*/  SHF.R.U32.HI R41, RZ, 0x10, R41 ;  /* 0x00000010ff297819 */ /* 0x000fe20000011629 */
[--C-:B------:R-:W-:Y:S01]  /*5910*/  HADD2.F32 R45, -RZ, R62.reuse.H0_H0 ;  /* 0x2000003eff2d7230 */ /* 0x100fe20000004100 */
[----:B------:R-:W-:Y:S01]  /*5920*/  SHF.R.U64 R42, R42, 0x10, R43 ;  /* 0x000000102a2a7819 */ /* 0x000fe2000000122b */
[----:B------:R-:W-:Y:S02]  /*5930*/  HADD2.F32 R65, -RZ, R61.H0_H0 ;  /* 0x2000003dff417230 */ /* 0x000fe40000004100 */
[----:B------:R-:W-:-:S02]  /*5940*/  HADD2.F32 R62, -RZ, R62.H1_H1 ;  /* 0x3000003eff3e7230 */ /* 0x000fc40000004100 */
[-C--:B------:R-:W-:Y:S01]  /*5950*/  FMUL.FTZ R57, R45, R63.reuse ;  /* 0x0000003f2d397220 */ /* 0x080fe20000410000 */
[----:B------:R-:W-:Y:S02]  /*5960*/  HADD2.F32 R41, -RZ, R41.H0_H0 ;  /* 0x20000029ff297230 */ /* 0x000fe40000004100 */
[C---:B------:R-:W-:Y:S01]  /*5970*/  FMUL.FTZ R63, R65.reuse, R63 ;  /* 0x0000003f413f7220 */ /* 0x040fe20000410000 */
[----:B------:R-:W-:Y:S02]  /*5980*/  HADD2.F32 R40, -RZ, R40.H0_H0 ;  /* 0x20000028ff287230 */ /* 0x000fe40000004100 */
[-C--:B------:R-:W-:Y:S01]  /*5990*/  FFMA.FTZ R57, R65, R64.reuse, -R57 ;  /* 0x0000004041397223 */ /* 0x080fe20000010839 */
[----:B------:R-:W-:Y:S02]  /*59a0*/  HADD2.F32 R42, -RZ, R42.H0_H0 ;  /* 0x2000002aff2a7230 */ /* 0x000fe40000004100 */
[----:B------:R-:W-:Y:S01]  /*59b0*/  FFMA.FTZ R45, R45, R64, R63 ;  /* 0x000000402d2d7223 */ /* 0x000fe2000001003f */
[--C-:B------:R-:W-:Y:S01]  /*59c0*/  SHF.R.U32.HI R63, RZ, 0x10, R53.reuse ;  /* 0x00000010ff3f7819 */ /* 0x100fe20000011635 */
[----:B------:R-:W-:Y:S01]  /*59d0*/  HADD2.F32 R64, -RZ, R130.H1_H1 ;  /* 0x30000082ff407230 */ /* 0x000fe20000004100 */
[----:B------:R-:W-:Y:S01]  /*59e0*/  SHF.R.U64 R53, R52, 0x10, R53 ;  /* 0x0000001034357819 */ /* 0x000fe20000001235 */
[----:B------:R-:W-:-:S02]  /*59f0*/  HADD2.F32 R52, -RZ, R61.H1_H1 ;  /* 0x3000003dff347230 */ /* 0x000fc40000004100 */
[----:B------:R-:W-:Y:S02]  /*5a00*/  HADD2.F32 R63, -RZ, R63.H0_H0 ;  /* 0x2000003fff3f7230 */ /* 0x000fe40000004100 */
[----:B------:R-:W-:-:S03]  /*5a10*/  HADD2.F32 R53, -RZ, R53.H0_H0 ;  /* 0x20000035ff357230 */ /* 0x000fc60000004100 */
[-C--:B------:R-:W-:Y:S01]  /*5a20*/  FMUL.FTZ R61, R62, R63.reuse ;  /* 0x0000003f3e3d7220 */ /* 0x080fe20000410000 */
[----:B------:R-:W-:-:S03]  /*5a30*/  FMUL.FTZ R63, R52, R63 ;  /* 0x0000003f343f7220 */ /* 0x000fc60000410000 */
[-C--:B------:R-:W-:Y:S01]  /*5a40*/  FFMA.FTZ R52, R52, R41.reuse, -R61 ;  /* 0x0000002934347223 */ /* 0x080fe2000001083d */
[----:B------:R-:W-:Y:S02]  /*5a50*/  HADD2.F32 R61, -RZ, R59.H0_H0 ;  /* 0x2000003bff3d7230 */ /* 0x000fe40000004100 */
[----:B------:R-:W-:Y:S01]  /*5a60*/  FFMA.FTZ R41, R62, R41, R63 ;  /* 0x000000293e297223 */ /* 0x000fe2000001003f */
[----:B------:R-:W-:Y:S02]  /*5a70*/  HADD2.F32 R62, -RZ, R130.H0_H0 ;  /* 0x20000082ff3e7230 */ /* 0x000fe40000004100 */
[--C-:B------:R-:W-:Y:S02]  /*5a80*/  HADD2.F32 R63, -RZ, R47.reuse.H0_H0 ;  /* 0x2000002fff3f7230 */ /* 0x100fe40000004100 */
[----:B------:R-:W-:Y:S01]  /*5a90*/  FMUL.FTZ R65, R61, R64 ;  /* 0x000000403d417220 */ /* 0x000fe20000410000 */
[----:B------:R-:W-:Y:S01]  /*5aa0*/  HADD2.F32 R47, -RZ, R47.H1_H1 ;  /* 0x3000002fff2f7230 */ /* 0x000fe20000004100 */
[----:B------:R-:W-:-:S02]  /*5ab0*/  F2FP.F16.F32.PACK_AB R52, R52, R57 ;  /* 0x000000393434723e */ /* 0x000fc400000000ff */
[C---:B------:R-:W-:Y:S01]  /*5ac0*/  FFMA.FTZ R65, R63.reuse, R62, -R65 ;  /* 0x0000003e3f417223 */ /* 0x040fe20000010841 */
[----:B------:R-:W-:Y:S01]  /*5ad0*/  FMUL.FTZ R63, R63, R64 ;  /* 0x000000403f3f7220 */ /* 0x000fe20000410000 */
[----:B------:R-:W-:Y:S01]  /*5ae0*/  F2FP.F16.F32.PACK_AB R41, R41, R45 ;  /* 0x0000002d2929723e */ /* 0x000fe200000000ff */
[----:B------:R-:W-:Y:S02]  /*5af0*/  IMAD.MOV.U32 R45, RZ, RZ, R52 ;  /* 0x000000ffff2d7224 */ /* 0x000fe400078e0034 */
[----:B------:R-:W-:Y:S01]  /*5b00*/  FFMA.FTZ R63, R61, R62, R63 ;  /* 0x0000003e3d3f7223 */ /* 0x000fe2000001003f */
[----:B------:R-:W-:Y:S01]  /*5b10*/  SHF.R.U32.HI R61, RZ, 0x10, R43 ;  /* 0x00000010ff3d7819 */ /* 0x000fe2000001162b */
[----:B------:R-:W-:Y:S01]  /*5b20*/  IMAD.MOV.U32 R57, RZ, RZ, R41 ;  /* 0x000000ffff397224 */ /* 0x000fe200078e0029 */
[--C-:B------:R-:W-:Y:S02]  /*5b30*/  SHF.R.U64 R43, R54, 0x10, R55.reuse ;  /* 0x00000010362b7819 */ /* 0x100fe40000001237 */
[----:B------:R-:W-:Y:S01]  /*5b40*/  SHF.R.U32.HI R54, RZ, 0x10, R55 ;  /* 0x00000010ff367819 */ /* 0x000fe20000011637 */
[----:B------:R-:W-:-:S02]  /*5b50*/  HADD2.F32 R55, -RZ, R59.H1_H1 ;  /* 0x3000003bff377230 */ /* 0x000fc40000004100 */
[----:B------:R-:W-:Y:S02]  /*5b60*/  HADD2.F32 R61, -RZ, R61.H0_H0 ;  /* 0x2000003dff3d7230 */ /* 0x000fe40000004100 */
[----:B------:R-:W-:Y:S02]  /*5b70*/  HADD2.F32 R54, -RZ, R54.H0_H0 ;  /* 0x20000036ff367230 */ /* 0x000fe40000004100 */
[----:B------:R-:W-:-:S03]  /*5b80*/  HADD2.F32 R43, -RZ, R43.H0_H0 ;  /* 0x2000002bff2b7230 */ /* 0x000fc60000004100 */
[----:B------:R-:W-:-:S04]  /*5b90*/  FMUL.FTZ R59, R55, R54 ;  /* 0x00000036373b7220 */ /* 0x000fc80000410000 */
[CC--:B------:R-:W-:Y:S01]  /*5ba0*/  FFMA.FTZ R59, R47.reuse, R61.reuse, -R59 ;  /* 0x0000003d2f3b7223 */ /* 0x0c0fe2000001083b */
[----:B------:R-:W-:Y:S01]  /*5bb0*/  FMUL.FTZ R47, R47, R54 ;  /* 0x000000362f2f7220 */ /* 0x000fe20000410000 */
[--C-:B------:R-:W-:Y:S02]  /*5bc0*/  HADD2.F32 R54, -RZ, R56.reuse.H0_H0 ;  /* 0x20000038ff367230 */ /* 0x100fe40000004100 */
[----:B------:R-:W-:Y:S02]  /*5bd0*/  HADD2.F32 R56, -RZ, R56.H1_H1 ;  /* 0x30000038ff387230 */ /* 0x000fe40000004100 */
[----:B------:R-:W-:Y:S01]  /*5be0*/  FFMA.FTZ R47, R55, R61, R47 ;  /* 0x0000003d372f7223 */ /* 0x000fe2000001002f */
[--C-:B------:R-:W-:Y:S01]  /*5bf0*/  HADD2.F32 R61, -RZ, R129.reuse.H1_H1 ;  /* 0x30000081ff3d7230 */ /* 0x100fe20000004100 */
[----:B------:R-:W-:Y:S01]  /*5c00*/  F2FP.F16.F32.PACK_AB R59, R59, R65 ;  /* 0x000000413b3b723e */ /* 0x000fe200000000ff */
[----:B------:R-:W-:Y:S02]  /*5c10*/  HADD2.F32 R55, -RZ, R44.H0_H0 ;  /* 0x2000002cff377230 */ /* 0x000fe40000004100 */
[----:B------:R-:W-:-:S02]  /*5c20*/  HADD2.F32 R129, -RZ, R129.H0_H0 ;  /* 0x20000081ff817230 */ /* 0x000fc40000004100 */
[CC--:B------:R-:W-:Y:S01]  /*5c30*/  FMUL.FTZ R62, R54.reuse, R61.reuse ;  /* 0x0000003d363e7220 */ /* 0x0c0fe20000410000 */
[----:B------:R-:W-:Y:S02]  /*5c40*/  HADD2.F32 R44, -RZ, R44.H1_H1 ;  /* 0x3000002cff2c7230 */ /* 0x000fe40000004100 */
[----:B------:R-:W-:Y:S01]  /*5c50*/  FMUL.FTZ R61, R55, R61 ;  /* 0x0000003d373d7220 */ /* 0x000fe20000410000 */
[----:B------:R-:W-:Y:S01]  /*5c60*/  F2FP.F16.F32.PACK_AB R63, R47, R63 ;  /* 0x0000003f2f3f723e */ /* 0x000fe200000000ff */
[-C--:B------:R-:W-:Y:S01]  /*5c70*/  FFMA.FTZ R62, R55, R129.reuse, -R62 ;  /* 0x00000081373e7223 */ /* 0x080fe2000001083e */
[--C-:B------:R-:W-:Y:S02]  /*5c80*/  HADD2.F32 R55, -RZ, R128.reuse.H0_H0 ;  /* 0x20000080ff377230 */ /* 0x100fe40000004100 */
[----:B------:R-:W-:Y:S01]  /*5c90*/  FFMA.FTZ R61, R54, R129, R61 ;  /* 0x00000081363d7223 */ /* 0x000fe2000001003d */
[-C--:B------:R-:W-:Y:S01]  /*5ca0*/  FMUL.FTZ R54, R56, R53.reuse ;  /* 0x0000003538367220 */ /* 0x080fe20000410000 */
[----:B------:R-:W-:Y:S01]  /*5cb0*/  FMUL.FTZ R53, R44, R53 ;  /* 0x000000352c357220 */ /* 0x000fe20000410000 */
[----:B------:R-:W-:-:S02]  /*5cc0*/  HADD2.F32 R128, -RZ, R128.H1_H1 ;  /* 0x30000080ff807230 */ /* 0x000fc40000004100 */
[-C--:B------:R-:W-:Y:S01]  /*5cd0*/  FFMA.FTZ R54, R44, R40.reuse, -R54 ;  /* 0x000000282c367223 */ /* 0x080fe20000010836 */
[----:B------:R-:W-:Y:S01]  /*5ce0*/  FFMA.FTZ R53, R56, R40, R53 ;  /* 0x0000002838357223 */ /* 0x000fe20000010035 */
[----:B------:R-:W-:Y:S02]  /*5cf0*/  HADD2.F32 R40, -RZ, R58.H0_H0 ;  /* 0x2000003aff287230 */ /* 0x000fe40000004100 */
[----:B------:R-:W-:Y:S01]  /*5d00*/  HADD2.F32 R44, -RZ, R46.H0_H0 ;  /* 0x2000002eff2c7230 */ /* 0x000fe20000004100 */
[----:B------:R-:W-:Y:S01]  /*5d10*/  F2FP.F16.F32.PACK_AB R54, R54, R62 ;  /* 0x0000003e3636723e */ /* 0x000fe200000000ff */
[----:B------:R-:W-:Y:S02]  /*5d20*/  HADD2.F32 R58, -RZ, R58.H1_H1 ;  /* 0x3000003aff3a7230 */ /* 0x000fe40000004100 */
[-C--:B------:R-:W-:Y:S01]  /*5d30*/  FMUL.FTZ R56, R40, R55.reuse ;  /* 0x0000003728387220 */ /* 0x080fe20000410000 */
[----:B------:R-:W-:Y:S02]  /*5d40*/  HADD2.F32 R46, -RZ, R46.H1_H1 ;  /* 0x3000002eff2e7230 */ /* 0x000fe40000004100 */
[C---:B------:R-:W-:Y:S01]  /*5d50*/  FMUL.FTZ R55, R44.reuse, R55 ;  /* 0x000000372c377220 */ /* 0x040fe20000410000 */
[----:B------:R-:W-:Y:S01]  /*5d60*/  F2FP.F16.F32.PACK_AB R53, R53, R61 ;  /* 0x0000003d3535723e */ /* 0x000fe200000000ff */
[----:B------:R-:W-:Y:S01]  /*5d70*/  FFMA.FTZ R56, R44, R128, -R56 ;  /* 0x000000802c387223 */ /* 0x000fe20000010838 */
[----:B------:R-:W-:-:S02]  /*5d80*/  IMAD.MOV.U32 R47, RZ, RZ, R59 ;  /* 0x000000ffff2f7224 */ /* 0x000fc400078e003b */
        /* <DEDUP_REMOVED lines=12> */
.L_x_464:
[----:B------:R-:W-:Y:S05]  /*5e50*/  BSYNC B2 ;  /* 0x0000000000027941 */ /* 0x000fea0003800000 */
.L_x_463:
        /* <DEDUP_REMOVED lines=12> */
.L_x_462:
[----:B------:R-:W-:Y:S05]  /*5f20*/  BSYNC B1 ;  /* 0x0000000000017941 */ /* 0x000fea0003800000 */
.L_x_461:
[----:B------:R-:W-:-:S13]  /*5f30*/  ISETP.NE.AND P4, PT, R12, RZ, PT ;  /* 0x000000ff0c00720c */ /* 0x000fda0003f85270 */
[----:B------:R-:W-:Y:S05]  /*5f40*/  @!P4 BRA `(.L_x_429) ;  /* 0x000000080088c947 */ /* 0x000fea0003800000 */
[----:B---3--:R-:W3:Y:S04]  /*5f50*/  LDL R40, [R1+0x50] ;  /* 0x0000500001287983 */ /* 0x008ee80000100800 */
[----:B------:R-:W2:Y:S04]  /*5f60*/  LDL R43, [R1+0x54] ;  /* 0x00005400012b7983 */ /* 0x000ea80000100800 */
[----:B------:R-:W4:Y:S04]  /*5f70*/  LDL R42, [R1+0x5c] ;  /* 0x00005c00012a7983 */ /* 0x000f280000100800 */
[----:B------:R-:W5:Y:S01]  /*5f80*/  LDL R41, [R1+0x58] ;  /* 0x0000580001297983 */ /* 0x000f620000100800 */
[----:B------:R-:W-:Y:S01]  /*5f90*/  BSSY B1, `(.L_x_465) ;  /* 0x0000073000017945 */ /* 0x000fe20003800000 */
[----:B---3--:R-:W-:-:S02]  /*5fa0*/  LOP3.LUT P6, RZ, R40, 0x1, RZ, 0xc0, !PT ;  /* 0x0000000128ff7812 */ /* 0x008fc400078cc0ff */
[----:B------:R-:W-:Y:S01]  /*5fb0*/  IADD3 R40, P4, P5, R28, R96, R27 ;  /* 0x000000601c287210 */ /* 0x000fe20007d9e01b */
[----:B--2---:R-:W-:Y:S02]  /*5fc0*/  IMAD.MOV.U32 R44, RZ, RZ, R43 ;  /* 0x000000ffff2c7224 */ /* 0x004fe400078e002b */
[----:B----4-:R-:W-:Y:S01]  /*5fd0*/  IMAD.MOV.U32 R43, RZ, RZ, R42 ;  /* 0x000000ffff2b7224 */ /* 0x010fe200078e002a */
[----:B------:R-:W-:Y:S01]  /*5fe0*/  SEL R117, R110, R117, !P6 ;  /* 0x000000756e757207 */ /* 0x000fe20007000000 */
[----:B-----5:R-:W-:Y:S01]  /*5ff0*/  IMAD.MOV.U32 R42, RZ, RZ, R41 ;  /* 0x000000ffff2a7224 */ /* 0x020fe200078e0029 */
[----:B------:R-:W-:Y:S02]  /*6000*/  IADD3.X R41, R3, R114, R101, P4, P5 ;  /* 0x0000007203297210 */ /* 0x000fe400027ea465 */
[----:B------:R-:W-:-:S04]  /*6010*/  LEA R52, P4, R40, R94, 0x1 ;  /* 0x0000005e28347211 */ /* 0x000fc800078808ff */
[----:B------:R-:W-:Y:S02]  /*6020*/  LEA.HI.X R53, R40, R95, R41, 0x1, P4 ;  /* 0x0000005f28357211 */ /* 0x000fe400020f0c29 */
[----:B------:R-:W-:-:S04]  /*6030*/  SHF.R.S32.HI R40, RZ, 0x1f, R117 ;  /* 0x0000001fff287819 */ /* 0x000fc80000011475 */
[----:B------:R-:W-:-:S04]  /*6040*/  LEA.HI R40, R40, R117, RZ, 0x4 ;  /* 0x0000007528287211 */ /* 0x000fc800078f20ff */
[----:B------:R-:W-:-:S04]  /*6050*/  SHF.R.S32.HI R40, RZ, 0x4, R40 ;  /* 0x00000004ff287819 */ /* 0x000fc80000011428 */
[----:B------:R-:W-:-:S04]  /*6060*/  LEA.HI.SX32 R40, R9, R40, 0x1d ;  /* 0x0000002809287211 */ /* 0x000fc800078feaff */
[----:B------:R-:W-:Y:S01]  /*6070*/  SHF.R.S32.HI R41, RZ, 0x1f, R40 ;  /* 0x0000001fff297819 */ /* 0x000fe20000011428 */
[----:B------:R-:W-:-:S03]  /*6080*/  IMAD.SHL.U32 R54, R40, 0x8, RZ ;  /* 0x0000000828367824 */ /* 0x000fc600078e00ff */
[----:B------:R-:W-:Y:S02]  /*6090*/  LEA.HI R41, R41, R40, RZ, 0x2 ;  /* 0x0000002829297211 */ /* 0x000fe400078f10ff */
[----:B------:R-:W-:Y:S02]  /*60a0*/  LOP3.LUT R40, R44, 0x18, R54, 0xf8, !PT ;  /* 0x000000182c287812 */ /* 0x000fe400078ef836 */
[----:B------:R-:W-:Y:S02]  /*60b0*/  SHF.R.S32.HI R41, RZ, 0x2, R41 ;  /* 0x00000002ff297819 */ /* 0x000fe40000011429 */
[----:B------:R-:W-:-:S03]  /*60c0*/  LOP3.LUT R40, R40, R42, RZ, 0x3c, !PT ;  /* 0x0000002a28287212 */ /* 0x000fc600078e3cff */
[----:B------:R-:W-:-:S04]  /*60d0*/  IMAD R41, R41, 0x1200, R43 ;  /* 0x0000120029297824 */ /* 0x000fc800078e022b */
[----:B------:R-:W-:Y:S02]  /*60e0*/  IMAD.IADD R40, R41, 0x1, R40 ;  /* 0x0000000129287824 */ /* 0x000fe400078e0228 */
[C---:B------:R-:W-:Y:S02]  /*60f0*/  IMAD R41, R17.reuse, 0x3600, R104 ;  /* 0x0000360011297824 */ /* 0x040fe400078e0268 */
[----:B------:R-:W-:Y:S02]  /*6100*/  IMAD R43, R17, 0x3600, R40 ;  /* 0x00003600112b7824 */ /* 0x000fe400078e0228 */
[--C-:B------:R-:W-:Y:S02]  /*6110*/  IMAD R41, R41, 0x2, R16.reuse ;  /* 0x0000000229297824 */ /* 0x100fe400078e0210 */
[----:B------:R-:W-:-:S04]  /*6120*/  IMAD R44, R43, 0x2, R16 ;  /* 0x000000022b2c7824 */ /* 0x000fc800078e0210 */
[----:B------:R-:W1:Y:S04]  /*6130*/  LDS.128 R40, [R41+0x16a00] ;  /* 0x016a000029287984 */ /* 0x000e680000000c00 */
[----:B------:R-:W2:Y:S01]  /*6140*/  LDS.128 R44, [R44+0x16a00] ;  /* 0x016a00002c2c7984 */ /* 0x000ea20000000c00 */
[----:B------:R-:W-:-:S13]  /*6150*/  ISETP.GE.AND P4, PT, R4, R108, PT ;  /* 0x0000006c0400720c */ /* 0x000fda0003f86270 */
[----:B------:R-:W-:Y:S05]  /*6160*/  @P4 BRA `(.L_x_466) ;  /* 0x0000000400544947 */ /* 0x000fea0003800000 */
[----:B------:R-:W-:Y:S01]  /*6170*/  HADD2.F32 R58, -RZ, R127.H1_H1 ;  /* 0x3000007fff3a7230 */ /* 0x000fe20000004100 */
[----:B------:R-:W-:Y:S01]  /*6180*/  SHF.R.U64 R48, R48, 0x10, R49 ;  /* 0x0000001030307819 */ /* 0x000fe20000001231 */
[----:B--2---:R-:W-:Y:S01]  /*6190*/  HADD2.F32 R55, -RZ, R45.H0_H0 ;  /* 0x2000002dff377230 */ /* 0x004fe20000004100 */
[----:B------:R-:W-:Y:S01]  /*61a0*/  SHF.R.U64 R50, R50, 0x10, R51 ;  /* 0x0000001032327819 */ /* 0x000fe20000001233 */
[----:B-1----:R-:W-:Y:S02]  /*61b0*/  HADD2.F32 R56, -RZ, R41.H0_H0 ;  /* 0x20000029ff387230 */ /* 0x002fe40000004100 */
[----:B------:R-:W-:Y:S02]  /*61c0*/  HADD2.F32 R57, -RZ, R125.H1_H1 ;  /* 0x3000007dff397230 */ /* 0x000fe40000004100 */
[-C--:B------:R-:W-:Y:S01]  /*61d0*/  FMUL.FTZ R59, R55, R58.reuse ;  /* 0x0000003a373b7220 */ /* 0x080fe20000410000 */
[----:B------:R-:W-:Y:S02]  /*61e0*/  HADD2.F32 R127, -RZ, R127.H0_H0 ;  /* 0x2000007fff7f7230 */ /* 0x000fe40000004100 */
[----:B------:R-:W-:Y:S01]  /*61f0*/  FMUL.FTZ R58, R56, R58 ;  /* 0x0000003a383a7220 */ /* 0x000fe20000410000 */
[----:B------:R-:W-:-:S02]  /*6200*/  HADD2.F32 R125, -RZ, R125.H0_H0 ;  /* 0x2000007dff7d7230 */ /* 0x000fc40000004100 */
[-C--:B------:R-:W-:Y:S01]  /*6210*/  FFMA.FTZ R56, R56, R57.reuse, -R59 ;  /* 0x0000003938387223 */ /* 0x080fe2000001083b */
[----:B------:R-:W-:Y:S01]  /*6220*/  SHF.R.U32.HI R59, RZ, 0x10, R37 ;  /* 0x00000010ff3b7819 */ /* 0x000fe20000011625 */
[----:B------:R-:W-:Y:S01]  /*6230*/  FFMA.FTZ R55, R55, R57, R58 ;  /* 0x0000003937377223 */ /* 0x000fe2000001003a */
[----:B------:R-:W-:Y:S01]  /*6240*/  SHF.R.U32.HI R58, RZ, 0x10, R49 ;  /* 0x00000010ff3a7819 */ /* 0x000fe20000011631 */
[----:B------:R-:W-:Y:S02]  /*6250*/  HADD2.F32 R57, -RZ, R45.H1_H1 ;  /* 0x3000002dff397230 */ /* 0x000fe40000004100 */
[----:B------:R-:W-:Y:S02]  /*6260*/  HADD2.F32 R49, -RZ, R47.H0_H0 ;  /* 0x2000002fff317230 */ /* 0x000fe40000004100 */
[----:B------:R-:W-:Y:S02]  /*6270*/  HADD2.F32 R45, -RZ, R58.H0_H0 ;  /* 0x2000003aff2d7230 */ /* 0x000fe40000004100 */
[----:B------:R-:W-:-:S02]  /*6280*/  HADD2.F32 R58, -RZ, R41.H1_H1 ;  /* 0x30000029ff3a7230 */ /* 0x000fc40000004100 */
[----:B------:R-:W-:Y:S02]  /*6290*/  HADD2.F32 R41, -RZ, R59.H0_H0 ;  /* 0x2000003bff297230 */ /* 0x000fe40000004100 */
[CC--:B------:R-:W-:Y:S01]  /*62a0*/  FMUL.FTZ R59, R57.reuse, R45.reuse ;  /* 0x0000002d393b7220 */ /* 0x0c0fe20000410000 */
[----:B------:R-:W-:Y:S02]  /*62b0*/  HADD2.F32 R47, -RZ, R47.H1_H1 ;  /* 0x3000002fff2f7230 */ /* 0x000fe40000004100 */
[C---:B------:R-:W-:Y:S01]  /*62c0*/  FMUL.FTZ R60, R58.reuse, R45 ;  /* 0x0000002d3a3c7220 */ /* 0x040fe20000410000 */
[-C--:B------:R-:W-:Y:S01]  /*62d0*/  FFMA.FTZ R45, R58, R41.reuse, -R59 ;  /* 0x000000293a2d7223 */ /* 0x080fe2000001083b */
[----:B------:R-:W-:Y:S02]  /*62e0*/  HADD2.F32 R58, -RZ, R126.H1_H1 ;  /* 0x3000007eff3a7230 */ /* 0x000fe40000004100 */
[----:B------:R-:W-:Y:S01]  /*62f0*/  FFMA.FTZ R41, R57, R41, R60 ;  /* 0x0000002939297223 */ /* 0x000fe2000001003c */
[----:B------:R-:W-:-:S02]  /*6300*/  HADD2.F32 R57, -RZ, R43.H0_H0 ;  /* 0x2000002bff397230 */ /* 0x000fc40000004100 */
[----:B------:R-:W-:Y:S02]  /*6310*/  HADD2.F32 R59, -RZ, R124.H1_H1 ;  /* 0x3000007cff3b7230 */ /* 0x000fe40000004100 */
[-C--:B------:R-:W-:Y:S01]  /*6320*/  FMUL.FTZ R60, R49, R58.reuse ;  /* 0x0000003a313c7220 */ /* 0x080fe20000410000 */
[----:B------:R-:W-:Y:S02]  /*6330*/  HADD2.F32 R126, -RZ, R126.H0_H0 ;  /* 0x2000007eff7e7230 */ /* 0x000fe40000004100 */
[C---:B------:R-:W-:Y:S01]  /*6340*/  FMUL.FTZ R58, R57.reuse, R58 ;  /* 0x0000003a393a7220 */ /* 0x040fe20000410000 */
[----:B------:R-:W-:Y:S02]  /*6350*/  HADD2.F32 R124, -RZ, R124.H0_H0 ;  /* 0x2000007cff7c7230 */ /* 0x000fe40000004100 */
[-C--:B------:R-:W-:Y:S01]  /*6360*/  FFMA.FTZ R60, R57, R59.reuse, -R60 ;  /* 0x0000003b393c7223 */ /* 0x080fe2000001083c */
[----:B------:R-:W-:Y:S02]  /*6370*/  HADD2.F32 R57, -RZ, R43.H1_H1 ;  /* 0x3000002bff397230 */ /* 0x000fe40000004100 */
[----:B------:R-:W-:Y:S01]  /*6380*/  FFMA.FTZ R58, R49, R59, R58 ;  /* 0x0000003b313a7223 */ /* 0x000fe2000001003a */
[----:B------:R-:W-:-:S02]  /*6390*/  SHF.R.U32.HI R49, RZ, 0x10, R51 ;  /* 0x00000010ff317819 */ /* 0x000fc40000011633 */
[--C-:B------:R-:W-:Y:S02]  /*63a0*/  SHF.R.U32.HI R59, RZ, 0x10, R39.reuse ;  /* 0x00000010ff3b7819 */ /* 0x100fe40000011627 */
[----:B------:R-:W-:Y:S01]  /*63b0*/  SHF.R.U64 R39, R38, 0x10, R39 ;  /* 0x0000001026277819 */ /* 0x000fe20000001227 */
[----:B------:R-:W-:Y:S01]  /*63c0*/  HADD2.F32 R49, -RZ, R49.H0_H0 ;  /* 0x20000031ff317230 */ /* 0x000fe20000004100 */
[----:B------:R-:W-:Y:S01]  /*63d0*/  F2FP.F16.F32.PACK_AB R45, R45, R56 ;  /* 0x000000382d2d723e */ /* 0x000fe200000000ff */
[----:B------:R-:W-:Y:S01]  /*63e0*/  HADD2.F32 R43, -RZ, R59.H0_H0 ;  /* 0x2000003bff2b7230 */ /* 0x000fe20000004100 */
[----:B------:R-:W-:Y:S01]  /*63f0*/  F2FP.F16.F32.PACK_AB R55, R41, R55 ;  /* 0x000000372937723e */ /* 0x000fe200000000ff */
[----:B------:R-:W-:Y:S02]  /*6400*/  HADD2.F32 R39, -RZ, R39.H0_H0 ;  /* 0x20000027ff277230 */ /* 0x000fe40000004100 */
[-C--:B------:R-:W-:Y:S01]  /*6410*/  FMUL.FTZ R59, R47, R49.reuse ;  /* 0x000000312f3b7220 */ /* 0x080fe20000410000 */
[----:B------:R-:W-:Y:S01]  /*6420*/  FMUL.FTZ R49, R57, R49 ;  /* 0x0000003139317220 */ /* 0x000fe20000410000 */
[----:B------:R-:W-:-:S02]  /*6430*/  IMAD.MOV.U32 R41, RZ, RZ, R45 ;  /* 0x000000ffff297224 */ /* 0x000fc400078e002d */
[-C--:B------:R-:W-:Y:S01]  /*6440*/  FFMA.FTZ R59, R57, R43.reuse, -R59 ;  /* 0x0000002b393b7223 */ /* 0x080fe2000001083b */
[----:B------:R-:W-:Y:S01]  /*6450*/  FFMA.FTZ R49, R47, R43, R49 ;  /* 0x0000002b2f317223 */ /* 0x000fe20000010031 */
[----:B------:R-:W-:Y:S02]  /*6460*/  HADD2.F32 R43, -RZ, R44.H0_H0 ;  /* 0x2000002cff2b7230 */ /* 0x000fe40000004100 */
[----:B------:R-:W-:Y:S01]  /*6470*/  HADD2.F32 R47, -RZ, R40.H0_H0 ;  /* 0x20000028ff2f7230 */ /* 0x000fe20000004100 */
[----:B------:R-:W-:Y:S01]  /*6480*/  F2FP.F16.F32.PACK_AB R59, R59, R60 ;  /* 0x0000003c3b3b723e */ /* 0x000fe200000000ff */
[----:B------:R-:W-:Y:S02]  /*6490*/  HADD2.F32 R44, -RZ, R44.H1_H1 ;  /* 0x3000002cff2c7230 */ /* 0x000fe40000004100 */
[-C--:B------:R-:W-:Y:S01]  /*64a0*/  FMUL.FTZ R57, R43, R127.reuse ;  /* 0x0000007f2b397220 */ /* 0x080fe20000410000 */
[----:B------:R-:W-:Y:S02]  /*64b0*/  IMAD.MOV.U32 R45, RZ, RZ, R55 ;  /* 0x000000ffff2d7224 */ /* 0x000fe400078e0037 */
[C---:B------:R-:W-:Y:S01]  /*64c0*/  FMUL.FTZ R127, R47.reuse, R127 ;  /* 0x0000007f2f7f7220 */ /* 0x040fe20000410000 */
[----:B------:R-:W-:-:S03]  /*64d0*/  FFMA.FTZ R57, R47, R125, -R57 ;  /* 0x0000007d2f397223 */ /* 0x000fc60000010839 */
[----:B------:R-:W-:Y:S01]  /*64e0*/  FFMA.FTZ R127, R43, R125, R127 ;  /* 0x0000007d2b7f7223 */ /* 0x000fe2000001007f */
[----:B------:R-:W-:Y:S01]  /*64f0*/  SHF.R.U64 R43, R36, 0x10, R37 ;  /* 0x00000010242b7819 */ /* 0x000fe20000001225 */
[----:B------:R-:W-:Y:S02]  /*6500*/  HADD2.F32 R37, -RZ, R48.H0_H0 ;  /* 0x20000030ff257230 */ /* 0x000fe40000004100 */
[----:B------:R-:W-:Y:S02]  /*6510*/  HADD2.F32 R36, -RZ, R40.H1_H1 ;  /* 0x30000028ff247230 */ /* 0x000fe40000004100 */
[----:B------:R-:W-:Y:S02]  /*6520*/  HADD2.F32 R43, -RZ, R43.H0_H0 ;  /* 0x2000002bff2b7230 */ /* 0x000fe40000004100 */
[-C--:B------:R-:W-:Y:S01]  /*6530*/  FMUL.FTZ R47, R44, R37.reuse ;  /* 0x000000252c2f7220 */ /* 0x080fe20000410000 */
[----:B------:R-:W-:-:S03]  /*6540*/  FMUL.FTZ R37, R36, R37 ;  /* 0x0000002524257220 */ /* 0x000fc60000410000 */
[-C--:B------:R-:W-:Y:S01]  /*6550*/  FFMA.FTZ R36, R36, R43.reuse, -R47 ;  /* 0x0000002b24247223 */ /* 0x080fe2000001082f */
[----:B------:R-:W-:Y:S02]  /*6560*/  HADD2.F32 R47, -RZ, R50.H0_H0 ;  /* 0x20000032ff2f7230 */ /* 0x000fe40000004100 */
[----:B------:R-:W-:Y:S01]  /*6570*/  FFMA.FTZ R40, R44, R43, R37 ;  /* 0x0000002b2c287223 */ /* 0x000fe20000010025 */
[----:B------:R-:W-:Y:S02]  /*6580*/  HADD2.F32 R43, -RZ, R46.H0_H0 ;  /* 0x2000002eff2b7230 */ /* 0x000fe40000004100 */
[----:B------:R-:W-:Y:S02]  /*6590*/  HADD2.F32 R37, -RZ, R42.H0_H0 ;  /* 0x2000002aff257230 */ /* 0x000fe40000004100 */
[----:B------:R-:W-:Y:S02]  /*65a0*/  HADD2.F32 R46, -RZ, R46.H1_H1 ;  /* 0x3000002eff2e7230 */ /* 0x000fe40000004100 */
[----:B------:R-:W-:Y:S01]  /*65b0*/  FMUL.FTZ R44, R43, R126 ;  /* 0x0000007e2b2c7220 */ /* 0x000fe20000410000 */
[----:B------:R-:W-:-:S02]  /*65c0*/  HADD2.F32 R42, -RZ, R42.H1_H1 ;  /* 0x3000002aff2a7230 */ /* 0x000fc40000004100 */
[C---:B------:R-:W-:Y:S01]  /*65d0*/  FMUL.FTZ R126, R37.reuse, R126 ;  /* 0x0000007e257e7220 */ /* 0x040fe20000410000 */
[-C--:B------:R-:W-:Y:S01]  /*65e0*/  FMUL.FTZ R51, R46, R47.reuse ;  /* 0x0000002f2e337220 */ /* 0x080fe20000410000 */
[-C--:B------:R-:W-:Y:S01]  /*65f0*/  FFMA.FTZ R37, R37, R124.reuse, -R44 ;  /* 0x0000007c25257223 */ /* 0x080fe2000001082c */
[----:B------:R-:W-:Y:S01]  /*6600*/  FMUL.FTZ R47, R42, R47 ;  /* 0x0000002f2a2f7220 */ /* 0x000fe20000410000 */
[----:B------:R-:W-:Y:S01]  /*6610*/  FFMA.FTZ R43, R43, R124, R126 ;  /* 0x0000007c2b2b7223 */ /* 0x000fe2000001007e */
[----:B------:R-:W-:Y:S01]  /*6620*/  F2FP.F16.F32.PACK_AB R44, R36, R57 ;  /* 0x00000039242c723e */ /* 0x000fe200000000ff */
[-C--:B------:R-:W-:Y:S01]  /*6630*/  FFMA.FTZ R42, R42, R39.reuse, -R51 ;  /* 0x000000272a2a7223 */ /* 0x080fe20000010833 */
[----:B------:R-:W-:Y:S01]  /*6640*/  FFMA.FTZ R46, R46, R39, R47 ;  /* 0x000000272e2e7223 */ /* 0x000fe2000001002f */
[----:B------:R-:W-:Y:S02]  /*6650*/  F2FP.F16.F32.PACK_AB R36, R40, R127 ;  /* 0x0000007f2824723e */ /* 0x000fe400000000ff */
[----:B------:R-:W-:Y:S01]  /*6660*/  IMAD.MOV.U32 R40, RZ, RZ, R44 ;  /* 0x000000ffff287224 */ /* 0x000fe200078e002c */
[----:B------:R-:W-:-:S02]  /*6670*/  F2FP.F16.F32.PACK_AB R47, R49, R58 ;  /* 0x0000003a312f723e */ /* 0x000fc400000000ff */
[----:B------:R-:W-:Y:S01]  /*6680*/  F2FP.F16.F32.PACK_AB R46, R46, R43 ;  /* 0x0000002b2e2e723e */ /* 0x000fe200000000ff */
[----:B------:R-:W-:Y:S01]  /*6690*/  IMAD.MOV.U32 R44, RZ, RZ, R36 ;  /* 0x000000ffff2c7224 */ /* 0x000fe200078e0024 */
[----:B------:R-:W-:Y:S01]  /*66a0*/  F2FP.F16.F32.PACK_AB R42, R42, R37 ;  /* 0x000000252a2a723e */ /* 0x000fe200000000ff */
[----:B------:R-:W-:-:S07]  /*66b0*/  IMAD.MOV.U32 R43, RZ, RZ, R59 ;  /* 0x000000ffff2b7224 */ /* 0x000fce00078e003b */
.L_x_466:
[----:B------:R-:W-:Y:S05]  /*66c0*/  BSYNC B1 ;  /* 0x0000000000017941 */ /* 0x000fea0003800000 */
.L_x_465:
[----:B-1----:R1:W-:Y:S01]  /*66d0*/  STG.E.128 desc[UR60][R52.64], R40 ;  /* 0x0000002834007986 */ /* 0x0023e2000c101d3c */
[----:B------:R-:W-:-:S13]  /*66e0*/  ISETP.GE.AND P4, PT, R54, R113, PT ;  /* 0x000000713600720c */ /* 0x000fda0003f86270 */
[----:B------:R-:W-:Y:S05]  /*66f0*/  @P4 BRA `(.L_x_429) ;  /* 0x00000000009c4947 */ /* 0x000fea0003800000 */
[--C-:B------:R-:W-:Y:S02]  /*6700*/  SHF.R.S32.HI R36, RZ, 0x1f, R54.reuse ;  /* 0x0000001fff247819 */ /* 0x100fe40000011436 */
[----:B------:R-:W-:-:S04]  /*6710*/  IADD3 R54, P4, P5, R28, R96, R54 ;  /* 0x000000601c367210 */ /* 0x000fc80007d9e036 */
[----:B------:R-:W-:Y:S02]  /*6720*/  IADD3.X R36, R3, R114, R36, P4, P5 ;  /* 0x0000007203247210 */ /* 0x000fe400027ea424 */
[----:B------:R-:W-:-:S04]  /*6730*/  LEA R94, P4, R54, R94, 0x1 ;  /* 0x0000005e365e7211 */ /* 0x000fc800078808ff */
[----:B------:R-:W-:-:S05]  /*6740*/  LEA.HI.X R95, R54, R95, R36, 0x1, P4 ;  /* 0x0000005f365f7211 */ /* 0x000fca00020f0c24 */
[----:B--2---:R2:W-:Y:S01]  /*6750*/  STG.E.128 desc[UR60][R94.64], R44 ;  /* 0x0000002c5e007986 */ /* 0x0045e2000c101d3c */
[----:B------:R-:W-:Y:S05]  /*6760*/  BRA `(.L_x_429) ;  /* 0x0000000000807947 */ /* 0x000fea0003800000 */
.L_x_422:
[----:B------:R-:W2:Y:S02]  /*6770*/  LDL R36, [R1+0x4c] ;  /* 0x00004c0001247983 */ /* 0x000ea40000100800 */
[----:B--2---:R-:W-:-:S13]  /*6780*/  ISETP.NE.AND P3, PT, R36, 0x3, PT ;  /* 0x000000032400780c */ /* 0x004fda0003f65270 */
[----:B------:R-:W-:Y:S05]  /*6790*/  @!P3 BRA `(.L_x_467) ;  /* 0x000000000004b947 */ /* 0x000fea0003800000 */
[----:B------:R-:W-:Y:S01]  /*67a0*/  BPT.TRAP 0x1 ;  /* 0x000000040000795c */ /* 0x000fe20000300000 */
.L_x_467:
[----:B------:R-:W-:Y:S01]  /*67b0*/  IMAD R21, R17, 0x8, R16 ;  /* 0x0000000811157824 */ /* 0x000fe200078e0210 */
[----:B------:R-:W-:Y:S01]  /*67c0*/  SHF.L.U32 R91, R155, 0x1f, RZ ;  /* 0x0000001f9b5b7819 */ /* 0x000fe200000006ff */
[----:B------:R-:W-:Y:S01]  /*67d0*/  IMAD R90, R24, -0x90, R2 ;  /* 0xffffff70185a7824 */ /* 0x000fe200078e0202 */
[----:B------:R-:W-:Y:S02]  /*67e0*/  BSSY B1, `(.L_x_468) ;  /* 0x0000004000017945 */ /* 0x000fe40003800000 */
[----:B------:R-:W0:Y:S02]  /*67f0*/  SYNCS.PHASECHK.TRANS64.TRYWAIT P4, [R21+URZ+0x31c90], R91 ;  /* 0x031c905b150075a7 */ /* 0x000e24000808017f */
[----:B------:R-:W-:Y:S01]  /*6800*/  VIMNMX R90, R90, 0x90, PT ;  /* 0x000000905a5a7848 */ /* 0x000fe20003fe0100 */
[----:B0-----:R-:W-:Y:S06]  /*6810*/  @!P4 BRA `(.L_x_469) ;  /* 0x000001a000a8c947 */ /* 0x001fec0003800000 */
.L_x_723:
[----:B------:R-:W-:Y:S05]  /*6820*/  BSYNC B1 ;  /* 0x0000000000017941 */ /* 0x000fea0003800000 */
.L_x_468:
[----:B------:R-:W-:-:S13]  /*6830*/  ISETP.GE.AND P4, PT, R19, R90, PT ;  /* 0x0000005a1300720c */ /* 0x000fda0003f86270 */
[----:B------:R-:W-:Y:S05]  /*6840*/  @P4 BRA `(.L_x_429) ;  /* 0x0000000000484947 */ /* 0x000fea0003800000 */
[----:B------:R-:W-:-:S13]  /*6850*/  ISETP.NE.AND P4, PT, R10, RZ, PT ;  /* 0x000000ff0a00720c */ /* 0x000fda0003f85270 */
[----:B------:R-:W1:Y:S04]  /*6860*/  @P4 LDS.128 R36, [R83+0x16800] ;  /* 0x0168000053244984 */ /* 0x000e680000000c00 */
[----:B-1----:R-:W-:Y:S01]  /*6870*/  @P4 STG.E.128 desc[UR60][R40.64], R36 ;  /* 0x0000002428004986 */ /* 0x002fe2000c101d3c */
        /* <DEDUP_REMOVED lines=14> */
[----:B-1----:R1:W-:Y:S02]  /*6960*/  @P4 STG.E.128 desc[UR60][R40.64+0xa0], R36 ;  /* 0x0000a02428004986 */ /* 0x0023e4000c101d3c */
.L_x_429:
[----:B------:R-:W-:Y:S05]  /*6970*/  BSYNC B0 ;  /* 0x0000000000007941 */ /* 0x000fea0003800000 */
.L_x_421:
[----:B-1234-:R-:W1:Y:S01]  /*6980*/  S2R R36, SR_TID.X ;  /* 0x0000000000247919 */ /* 0x01ee620000002100 */
[----:B------:R-:W-:Y:S01]  /*6990*/  @!PT LDS RZ, [RZ] ;  /* 0x00000000fffff984 */ /* 0x000fe20000000800 */
[----:B------:R-:W-:Y:S01]  /*69a0*/  @!PT LDS RZ, [RZ] ;  /* 0x00000000fffff984 */ /* 0x000fe20000000800 */
[----:B------:R-:W-:Y:S01]  /*69b0*/  @!PT LDS RZ, [RZ] ;  /* 0x00000000fffff984 */ /* 0x000fe20000000800 */
[----:B------:R-:W-:Y:S01]  /*69c0*/  @!PT LDS RZ, [RZ] ;  /* 0x00000000fffff984 */ /* 0x000fe20000000800 */
[----:B------:R2:W-:Y:S06]  /*69d0*/  MEMBAR.ALL.CTA ;  /* 0x0000000000007992 */ /* 0x0005ec0000008000 */
[----:B--2---:R-:W2:Y:S01]  /*69e0*/  FENCE.VIEW.ASYNC.S ;  /* 0x00000000000073c6 */ /* 0x004ea20000000000 */
[----:B------:R-:W-:Y:S05]  /*69f0*/  WARPSYNC.ALL ;  /* 0x0000000000007948 */ /* 0x000fea0003800000 */
[----:B------:R-:W-:Y:S01]  /*6a00*/  BSSY B0, `(.L_x_470) ;  /* 0x0000009000007945 */ /* 0x000fe20003800000 */
[----:B-1----:R-:W-:Y:S01]  /*6a10*/  LOP3.LUT R36, R36, 0x7f, RZ, 0xc0, !PT ;  /* 0x0000007f24247812 */ /* 0x002fe200078ec0ff */
[----:B--2---:R1:W-:Y:S03]  /*6a20*/  BAR.SYNC.DEFER_BLOCKING R115, 0x80 ;  /* 0x000200730000751d */ /* 0x0043e60000010000 */
[----:B------:R-:W-:-:S13]  /*6a30*/  ISETP.NE.AND P4, PT, R36, RZ, PT ;  /* 0x000000ff2400720c */ /* 0x000fda0003f85270 */
[----:B------:R-:W-:-:S05]  /*6a40*/  @!P4 VIADD R36, R21, 0x31ca0 ;  /* 0x00031ca01524c836 */ /* 0x000fca0000000000 */
[----:B------:R-:W-:-:S04]  /*6a50*/  @!P4 PRMT R36, RZ, 0x654, R36 ;  /* 0x00000654ff24c816 */ /* 0x000fc80000000024 */
[----:B------:R1:W-:Y:S01]  /*6a60*/  @!P4 SYNCS.ARRIVE.TRANS64.RED.A1T0 RZ, [R36+URZ], RZ ;  /* 0x000000ff24ffc9a7 */ /* 0x0003e2000810043f */
[----:B------:R-:W-:Y:S05]  /*6a70*/  @!P3 BRA `(.L_x_471) ;  /* 0x000000000004b947 */ /* 0x000fea0003800000 */
[----:B------:R-:W-:Y:S01]  /*6a80*/  BPT.TRAP 0x1 ;  /* 0x000000040000795c */ /* 0x000fe20000300000 */
.L_x_471:
[----:B------:R-:W-:Y:S05]  /*6a90*/  BSYNC B0 ;  /* 0x0000000000007941 */ /* 0x000fea0003800000 */
.L_x_470:
[----:B------:R-:W2:Y:S01]  /*6aa0*/  SYNCS.PHASECHK.TRANS64.TRYWAIT P3, [R21+URZ+0x31cb0], R91 ;  /* 0x031cb05b150075a7 */ /* 0x000ea2000806017f */
[----:B------:R-:W-:Y:S04]  /*6ab0*/  BSSY B0, `(.L_x_472) ;  /* 0x0000002000007945 */ /* 0x000fe80003800000 */
[----:B--2---:R-:W-:Y:S05]  /*6ac0*/  @!P3 BRA `(.L_x_473) ;  /* 0x000001a00010b947 */ /* 0x004fea0003800000 */
.L_x_724:
[----:B------:R-:W-:Y:S05]  /*6ad0*/  BSYNC B0 ;  /* 0x0000000000007941 */ /* 0x000fea0003800000 */
.L_x_472:
[----:B------:R-:W-:Y:S01]  /*6ae0*/  ISETP.GE.AND P3, PT, R19, R90, PT ;  /* 0x0000005a1300720c */ /* 0x000fe20003f66270 */
[----:B------:R-:W-:-:S12]  /*6af0*/  BSSY B0, `(.L_x_474) ;  /* 0x0000020000007945 */ /* 0x000fd80003800000 */
[----:B------:R-:W-:Y:S05]  /*6b00*/  @P3 BRA `(.L_x_475) ;  /* 0x0000000000783947 */ /* 0x000fea0003800000 */
[----:B------:R-:W-:Y:S01]  /*6b10*/  IMAD.WIDE R38, R24, 0x90, R72 ;  /* 0x0000009018267825 */ /* 0x000fe200078e0248 */
[----:B------:R-:W-:-:S03]  /*6b20*/  ULDC.64 UR4, c[0x0][0x328] ;  /* 0x0000ca0000047ab9 */ /* 0x000fc60000000a00 */
[----:B------:R-:W-:Y:S02]  /*6b30*/  IMAD R39, R39, UR4, RZ ;  /* 0x0000000427277c24 */ /* 0x000fe4000f8e02ff */
[----:B-1----:R-:W-:Y:S02]  /*6b40*/  IMAD.MOV.U32 R36, RZ, RZ, R30 ;  /* 0x000000ffff247224 */ /* 0x002fe400078e001e */
[----:B------:R-:W-:Y:S02]  /*6b50*/  IMAD.MOV.U32 R37, RZ, RZ, R89 ;  /* 0x000000ffff257224 */ /* 0x000fe400078e0059 */
[C---:B------:R-:W-:Y:S02]  /*6b60*/  IMAD R39, R38.reuse, UR5, R39 ;  /* 0x0000000526277c24 */ /* 0x040fe4000f8e0227 */
[----:B------:R-:W-:Y:S01]  /*6b70*/  IMAD.WIDE.U32 R36, R38, UR4, R36 ;  /* 0x0000000426247c25 */ /* 0x000fe2000f8e0024 */
[----:B------:R-:W-:-:S04]  /*6b80*/  ULDC.64 UR4, c[0x0][0x318] ;  /* 0x0000c60000047ab9 */ /* 0x000fc80000000a00 */
[----:B------:R-:W-:Y:S02]  /*6b90*/  IADD3 R37, R37, R39, RZ ;  /* 0x0000002725257210 */ /* 0x000fe40007ffe0ff */
[----:B------:R-:W-:Y:S01]  /*6ba0*/  LEA R40, P3, R36, UR4, 0x1 ;  /* 0x0000000424287c11 */ /* 0x000fe2000f8608ff */
[----:B------:R-:W-:-:S03]  /*6bb0*/  ULDC UR4, c[0x0][0x2f4] ;  /* 0x0000bd0000047ab9 */ /* 0x000fc60000000800 */
[----:B------:R-:W-:Y:S02]  /*6bc0*/  LEA.HI.X R41, R36, UR5, R37, 0x1, P3 ;  /* 0x0000000524297c11 */ /* 0x000fe400098f0c25 */
[----:B------:R-:W-:-:S13]  /*6bd0*/  ISETP.GE.AND P3, PT, R22, UR4, PT ;  /* 0x0000000416007c0c */ /* 0x000fda000bf66270 */
[----:B------:R-:W1:Y:S04]  /*6be0*/  @!P3 LDS.128 R36, [R83] ;  /* 0x000000005324b984 */ /* 0x000e680000000c00 */
[----:B-1----:R-:W-:Y:S01]  /*6bf0*/  @!P3 STG.E.128 desc[UR60][R40.64], R36 ;  /* 0x000000242800b986 */ /* 0x002fe2000c101d3c */
[----:B------:R-:W-:-:S13]  /*6c00*/  ISETP.GE.AND P3, PT, R4, UR4, PT ;  /* 0x0000000404007c0c */ /* 0x000fda000bf66270 */
[----:B------:R-:W1:Y:S04]  /*6c10*/  @!P3 LDS.128 R36, [R83+0x2400] ;  /* 0x002400005324b984 */ /* 0x000e680000000c00 */
[----:B-1----:R-:W-:Y:S01]  /*6c20*/  @!P3 STG.E.128 desc[UR60][R40.64+0x40], R36 ;  /* 0x000040242800b986 */ /* 0x002fe2000c101d3c */
[----:B------:R-:W-:-:S13]  /*6c30*/  ISETP.GE.AND P3, PT, R6, UR4, PT ;  /* 0x0000000406007c0c */ /* 0x000fda000bf66270 */
[----:B------:R-:W1:Y:S04]  /*6c40*/  @!P3 LDS.128 R36, [R83+0x4800] ;  /* 0x004800005324b984 */ /* 0x000e680000000c00 */
[----:B-1----:R-:W-:Y:S01]  /*6c50*/  @!P3 STG.E.128 desc[UR60][R40.64+0x80], R36 ;  /* 0x000080242800b986 */ /* 0x002fe2000c101d3c */
        /* <DEDUP_REMOVED lines=8> */
[----:B-1----:R3:W-:Y:S02]  /*6ce0*/  @!P3 STG.E.128 desc[UR60][R40.64+0xa0], R36 ;  /* 0x0000a0242800b986 */ /* 0x0027e4000c101d3c */
.L_x_475:
[----:B------:R-:W-:Y:S05]  /*6cf0*/  BSYNC B0 ;  /* 0x0000000000007941 */ /* 0x000fea0003800000 */
.L_x_474:
[----:B------:R-:W-:Y:S01]  /*6d00*/  @!PT LDS RZ, [RZ] ;  /* 0x00000000fffff984 */ /* 0x000fe20000000800 */
[----:B------:R-:W-:Y:S01]  /*6d10*/  @!PT LDS RZ, [RZ] ;  /* 0x00000000fffff984 */ /* 0x000fe20000000800 */
[----:B------:R-:W-:Y:S01]  /*6d20*/  @!PT LDS RZ, [RZ] ;  /* 0x00000000fffff984 */ /* 0x000fe20000000800 */
[----:B------:R-:W-:Y:S01]  /*6d30*/  @!PT LDS RZ, [RZ] ;  /* 0x00000000fffff984 */ /* 0x000fe20000000800 */
[----:B------:R4:W-:Y:S06]  /*6d40*/  MEMBAR.ALL.CTA ;  /* 0x0000000000007992 */ /* 0x0009ec0000008000 */
[----:B----4-:R-:W4:Y:S01]  /*6d50*/  FENCE.VIEW.ASYNC.S ;  /* 0x00000000000073c6 */ /* 0x010f220000000000 */
[----:B------:R-:W-:Y:S02]  /*6d60*/  VIADD R17, R17, 0x1 ;  /* 0x0000000111117836 */ /* 0x000fe40000000000 */
[----:B0-2---:R-:W-:Y:S01]  /*6d70*/  @!P4 VIADD R21, R21, 0x31cc0 ;  /* 0x00031cc01515c836 */ /* 0x005fe20000000000 */
[----:B----4-:R0:W-:Y:S02]  /*6d80*/  BAR.SYNC.DEFER_BLOCKING R115, 0x80 ;  /* 0x000200730000751d */ /* 0x0101e40000010000 */
[----:B------:R-:W-:-:S02]  /*6d90*/  ISETP.NE.AND P3, PT, R17, 0x2, PT ;  /* 0x000000021100780c */ /* 0x000fc40003f65270 */
[----:B------:R-:W-:Y:S02]  /*6da0*/  @!P4 PRMT R21, RZ, 0x654, R21 ;  /* 0x00000654ff15c816 */ /* 0x000fe40000000015 */
[----:B------:R-:W-:Y:S02]  /*6db0*/  SEL R26, RZ, 0x1, P3 ;  /* 0x00000001ff1a7807 */ /* 0x000fe40001800000 */
[----:B------:R-:W-:Y:S02]  /*6dc0*/  SEL R17, R17, RZ, P3 ;  /* 0x000000ff11117207 */ /* 0x000fe40001800000 */
[----:B------:R-:W-:Y:S01]  /*6dd0*/  LOP3.LUT R155, R155, R26, RZ, 0x3c, !PT ;  /* 0x0000001a9b9b7212 */ /* 0x000fe200078e3cff */
[----:B------:R0:W-:Y:S01]  /*6de0*/  @!P4 SYNCS.ARRIVE.TRANS64.RED.A1T0 RZ, [R21+URZ], RZ ;  /* 0x000000ff15ffc9a7 */ /* 0x0001e2000810043f */
[----:B------:R-:W-:Y:S05]  /*6df0*/  @P2 BRA `(.L_x_476) ;  /* 0xffffffbc002c2947 */ /* 0x000fea000383ffff */
[----:B-1-3--:R-:W1:Y:S01]  /*6e00*/  S2R R36, SR_TID.X ;  /* 0x0000000000247919 */ /* 0x00ae620000002100 */
[----:B------:R-:W-:Y:S02]  /*6e10*/  PLOP3.LUT P0, PT, PT, PT, PT, 0x8, 0x0 ;  /* 0x000000000000781c */ /* 0x000fe40003f0e170 */
[----:B-1----:R-:W-:-:S04]  /*6e20*/  SHF.R.U32.HI R36, RZ, 0x7, R36 ;  /* 0x00000007ff247819 */ /* 0x002fc80000011624 */
[----:B------:R-:W-:-:S13]  /*6e30*/  ISETP.NE.AND P5, PT, R36, 0x1, PT ;  /* 0x000000012400780c */ /* 0x000fda0003fa5270 */
[----:B------:R-:W-:Y:S06]  /*6e40*/  @!P5 BAR.ARV 0x9, 0x100 ;  /* 0x024400000000db1d */ /* 0x000fec0000002000 */
.L_x_416:
[----:B------:R-:W-:Y:S01]  /*6e50*/  IMAD.MOV.U32 R2, RZ, RZ, RZ ;  /* 0x000000ffff027224 */ /* 0x000fe200078e00ff */
[----:B------:R-:W-:Y:S06]  /*6e60*/  @P0 BRA `(.L_x_477) ;  /* 0x00000000000c0947 */ /* 0x000fec0003800000 */
[----:B------:R-:W1:Y:S01]  /*6e70*/  FENCE.VIEW.ASYNC.G ;  /* 0x00000000000073c6 */ /* 0x000e620000000100 */
[----:B------:R-:W-:Y:S05]  /*6e80*/  WARPSYNC.ALL ;  /* 0x0000000000007948 */ /* 0x000fea0003800000 */
[----:B-1----:R-:W-:Y:S06]  /*6e90*/  BAR.ARV 0xc, 0x200 ;  /* 0x0308000000007b1d */ /* 0x002fec0000002000 */
.L_x_477:
[----:B------:R-:W2:Y:S01]  /*6ea0*/  LDL R0, [R1+0x50] ;  /* 0x0000500001007983 */ /* 0x000ea20000100800 */
[----:B------:R-:W-:Y:S01]  /*6eb0*/  BSSY B0, `(.L_x_478) ;  /* 0x0000022000007945 */ /* 0x000fe20003800000 */
[----:B--2---:R-:W-:-:S13]  /*6ec0*/  LOP3.LUT P0, RZ, R0, 0x4, RZ, 0xc0, !PT ;  /* 0x0000000400ff7812 */ /* 0x004fda000780c0ff */
[----:B------:R-:W-:Y:S05]  /*6ed0*/  @!P0 BRA `(.L_x_479) ;  /* 0x00000000007c8947 */ /* 0x000fea0003800000 */
[----:B------:R-:W2:Y:S01]  /*6ee0*/  LDL R0, [R1+0x94] ;  /* 0x0000940001007983 */ /* 0x000ea20000100800 */
[----:B------:R-:W-:Y:S01]  /*6ef0*/  ULDC UR4, c[0x0][0x9f0] ;  /* 0x00027c0000047ab9 */ /* 0x000fe20000000800 */
[----:B--2---:R-:W-:-:S04]  /*6f00*/  ISETP.NE.AND P0, PT, R0, RZ, PT ;  /* 0x000000ff0000720c */ /* 0x004fc80003f05270 */
[----:B0-----:R-:W-:-:S04]  /*6f10*/  SEL R6, R0, UR4, P0 ;  /* 0x0000000400067c07 */ /* 0x001fc80008000000 */
[-C--:B------:R-:W-:Y:S02]  /*6f20*/  IABS R5, R6.reuse ;  /* 0x0000000600057213 */ /* 0x080fe40000000000 */
        /* <DEDUP_REMOVED lines=26> */
.L_x_479:
[----:B------:R-:W-:Y:S05]  /*70d0*/  BSYNC B0 ;  /* 0x0000000000007941 */ /* 0x000fea0003800000 */
.L_x_478:
[----:B------:R-:W2:Y:S01]  /*70e0*/  LDL R0, [R1+0xb0] ;  /* 0x0000b00001007983 */ /* 0x000ea20000100800 */
[----:B------:R-:W-:Y:S02]  /*70f0*/  PLOP3.LUT P0, PT, PT, PT, PT, 0x80, 0x0 ;  /* 0x000000000000781c */ /* 0x000fe40003f0f070 */
        /* <DEDUP_REMOVED lines=17> */
[----:B0-----:R-:W-:Y:S02]  /*7210*/  CS2R R20, SRZ ;  /* 0x0000000000147805 */ /* 0x001fe4000001ff00 */
[----:B------:R-:W-:Y:S02]  /*7220*/  CS2R R74, SRZ ;  /* 0x00000000004a7805 */ /* 0x000fe4000001ff00 */
[----:B------:R-:W-:Y:S02]  /*7230*/  CS2R R8, SRZ ;  /* 0x0000000000087805 */ /* 0x000fe4000001ff00 */
[----:B------:R-:W-:Y:S02]  /*7240*/  CS2R R72, SRZ ;  /* 0x0000000000487805 */ /* 0x000fe4000001ff00 */
[----:B------:R-:W-:Y:S02]  /*7250*/  CS2R R6, SRZ ;  /* 0x0000000000067805 */ /* 0x000fe4000001ff00 */
[----:B------:R-:W-:-:S02]  /*7260*/  CS2R R68, SRZ ;  /* 0x0000000000447805 */ /* 0x000fc4000001ff00 */
[----:B------:R-:W-:Y:S01]  /*7270*/  CS2R R4, SRZ ;  /* 0x0000000000047805 */ /* 0x000fe2000001ff00 */
[----:B--2---:R-:W-:Y:S02]  /*7280*/  IMAD R3, R0, R2, RZ ;  /* 0x0000000200037224 */ /* 0x004fe400078e02ff */
[----:B------:R-:W-:-:S03]  /*7290*/  IMAD.MOV.U32 R0, RZ, RZ, RZ ;  /* 0x000000ffff007224 */ /* 0x000fc600078e00ff */
[----:B------:R0:W-:Y:S01]  /*72a0*/  STL [R1+0x78], R3 ;  /* 0x0000780301007387 */ /* 0x0001e20000100800 */
[----:B------:R-:W-:Y:S01]  /*72b0*/  VIADDMNMX R111, R3, R2, R111, PT ;  /* 0x00000002036f7246 */ /* 0x000fe2000380016f */
[----:B------:R-:W-:-:S03]  /*72c0*/  IMAD.MOV.U32 R2, RZ, RZ, RZ ;  /* 0x000000ffff027224 */ /* 0x000fc600078e00ff */
[----:B------:R-:W-:-:S13]  /*72d0*/  ISETP.GT.AND P1, PT, R111, R3, PT ;  /* 0x000000036f00720c */ /* 0x000fda0003f24270 */
[----:B0-----:R-:W-:Y:S05]  /*72e0*/  @!P1 BRA `(.L_x_480) ;  /* 0x000000e800f09947 */ /* 0x001fea0003800000 */
[----:B------:R-:W0:Y:S01]  /*72f0*/  S2R R3, SR_TID.X ;  /* 0x0000000000037919 */ /* 0x000e220000002100 */
[----:B------:R-:W-:Y:S01]  /*7300*/  UMOV UR4, 0xffffffff ;  /* 0xffffffff00047882 */ /* 0x000fe20000000000 */
[----:B0-----:R-:W-:-:S05]  /*7310*/  VIADD R38, R3, 0xffffff80 ;  /* 0xffffff8003267836 */ /* 0x001fca0000000000 */
[----:B------:R-:W-:-:S04]  /*7320*/  SHF.R.S32.HI R39, RZ, 0x1f, R38 ;  /* 0x0000001fff277819 */ /* 0x000fc80000011426 */
[----:B------:R-:W-:-:S04]  /*7330*/  LEA.HI R13, R39, R38, RZ, 0x7 ;  /* 0x00000026270d7211 */ /* 0x000fc800078f38ff */
[----:B------:R-:W-:Y:S01]  /*7340*/  SHF.R.S32.HI R13, RZ, 0x7, R13 ;  /* 0x00000007ff0d7819 */ /* 0x000fe2000001140d */
[----:B------:R-:W-:Y:S06]  /*7350*/  BRA.DIV UR4, `(.L_x_481) ;  /* 0x0000019a04007947 */ /* 0x000fec000b800000 */
[----:B------:R-:W0:Y:S04]  /*7360*/  SHFL.IDX PT, R0, R13, RZ, 0x1f ;  /* 0x00001fff0d007589 */ /* 0x000e2800000e0000 */
[----:B0-----:R1:W-:Y:S02]  /*7370*/  STL [R1+0x7c], R0 ;  /* 0x00007c0001007387 */ /* 0x0013e40000100800 */
.L_x_727:
[----:B------:R-:W1:Y:S01]  /*7380*/  LDL R3, [R1+0x7c] ;  /* 0x00007c0001037983 */ /* 0x000e620000100800 */
[----:B------:R-:W-:Y:S01]  /*7390*/  BSSY B6, `(.L_x_482) ;  /* 0x000001b000067945 */ /* 0x000fe20003800000 */
[----:B-1----:R-:W-:-:S05]  /*73a0*/  IMAD.HI R0, R3, 0x55555556, RZ ;  /* 0x5555555603007827 */ /* 0x002fca00078e02ff */
[----:B------:R-:W-:-:S05]  /*73b0*/  LEA.HI R2, R0, R0, RZ, 0x1 ;  /* 0x0000000000027211 */ /* 0x000fca00078f08ff */
[----:B------:R-:W-:Y:S02]  /*73c0*/  IMAD R2, R2, -0x3, R3 ;  /* 0xfffffffd02027824 */ /* 0x000fe400078e0203 */
[----:B------:R-:W-:-:S04]  /*73d0*/  VIADD R3, R16, 0x24300 ;  /* 0x0002430010037836 */ /* 0x000fc80000000000 */
[----:B------:R-:W-:Y:S01]  /*73e0*/  IMAD R0, R2, 0x800, R3 ;  /* 0x0000080002007824 */ /* 0x000fe200078e0203 */
[----:B------:R-:W-:-:S04]  /*73f0*/  LOP3.LUT P0, RZ, R3, 0x9f, RZ, 0xc0, !PT ;  /* 0x0000009f03ff7812 */ /* 0x000fc8000780c0ff */
[----:B------:R-:W-:-:S04]  /*7400*/  SHF.R.U32.HI R0, RZ, 0x4, R0 ;  /* 0x00000004ff007819 */ /* 0x000fc80000011600 */
[----:B------:R-:W-:-:S05]  /*7410*/  LOP3.LUT R0, R0, 0x3fff, RZ, 0xc0, !PT ;  /* 0x00003fff00007812 */ /* 0x000fca00078ec0ff */
[----:B------:R1:W-:Y:S01]  /*7420*/  STL [R1+0x84], R0 ;  /* 0x0000840001007387 */ /* 0x0003e20000100800 */
[----:B------:R-:W-:Y:S05]  /*7430*/  @!P0 BRA `(.L_x_483) ;  /* 0x0000000000408947 */ /* 0x000fea0003800000 */
[----:B-1----:R-:W-:Y:S01]  /*7440*/  MOV R0, 0x0 ;  /* 0x0000000000007802 */ /* 0x002fe20000000f00 */
[----:B------:R-:W-:Y:S01]  /*7450*/  ULDC.64 UR4, c[0x4][0xa8] ;  /* 0x01002a0000047ab9 */ /* 0x000fe20000000a00 */
[----:B------:R-:W-:Y:S01]  /*7460*/  ULDC.64 UR6, c[0x4][0xb0] ;  /* 0x01002c0000067ab9 */ /* 0x000fe20000000a00 */
[----:B------:R-:W-:Y:S01]  /*7470*/  IMAD.U32 R4, RZ, RZ, UR4 ;  /* 0x00000004ff047e24 */ /* 0x000fe2000f8e00ff */
[----:B0-----:R0:W1:Y:S01]  /*7480*/  LDC.64 R14, c[0x4][R0] ;  /* 0x01000000000e7b82 */ /* 0x0010620000000a00 */
        /* <DEDUP_REMOVED lines=10> */
[----:B-1---5:R-:W-:Y:S05]  /*7530*/  CALL.ABS.NOINC R14 ;  /* 0x000000000e007343 */ /* 0x022fea0003c00000 */
.L_x_483:
[----:B------:R-:W-:Y:S05]  /*7540*/  BSYNC B6 ;  /* 0x0000000000067941 */ /* 0x000fea0003800000 */
.L_x_482:
[----:B------:R-:W-:Y:S02]  /*7550*/  ULDC UR4, c[0x0][0x3f4] ;  /* 0x0000fd0000047ab9 */ /* 0x000fe40000000800 */
[----:B------:R-:W-:-:S13]  /*7560*/  ISETP.LT.AND P0, PT, RZ, UR4, PT ;  /* 0x00000004ff007c0c */ /* 0x000fda000bf01270 */
[----:B------:R-:W-:Y:S05]  /*7570*/  @P0 BRA `(.L_x_484) ;  /* 0x0000000000400947 */ /* 0x000fea0003800000 */
[----:B------:R-:W1:Y:S02]  /*7580*/  LDL R20, [R1+0xa4] ;  /* 0x0000a40001147983 */ /* 0x000e640000100800 */
[----:B-1----:R-:W-:-:S04]  /*7590*/  LEA.HI R0, R20, R20, RZ, 0x1 ;  /* 0x0000001414007211 */ /* 0x002fc800078f08ff */
[----:B------:R-:W-:-:S05]  /*75a0*/  LOP3.LUT R0, R0, 0xfffffffe, RZ, 0xc0, !PT ;  /* 0xfffffffe00007812 */ /* 0x000fca00078ec0ff */
[----:B------:R-:W-:-:S05]  /*75b0*/  IMAD.IADD R0, R20, 0x1, -R0 ;  /* 0x0000000114007824 */ /* 0x000fca00078e0a00 */
[----:B------:R-:W-:-:S04]  /*75c0*/  SHF.L.U32 R3, R0, 0x1f, RZ ;  /* 0x0000001f00037819 */ /* 0x000fc800000006ff */
[----:B------:R1:W2:Y:S03]  /*75d0*/  SYNCS.PHASECHK.TRANS64.TRYWAIT P0, [R16+URZ+0x31c00], R3 ;  /* 0x031c0003100075a7 */ /* 0x0002a6000800017f */
[----:B--2---:R-:W-:Y:S05]  /*75e0*/  @!P0 NANOSLEEP.SYNCS 0x989680 ;  /* 0x009896800000895d */ /* 0x004fea0003900000 */
[----:B------:R-:W2:Y:S01]  /*75f0*/  @!P0 SYNCS.PHASECHK.TRANS64 P0, [R16+URZ+0x31c00], R3 ;  /* 0x031c0003100085a7 */ /* 0x000ea2000800007f */
[----:B------:R-:W-:Y:S04]  /*7600*/  BSSY B0, `(.L_x_485) ;  /* 0x0000006000007945 */ /* 0x000fe80003800000 */
[----:B--2---:R-:W-:Y:S05]  /*7610*/  @P0 BRA `(.L_x_486) ;  /* 0x0000000000100947 */ /* 0x004fea0003800000 */
.L_x_487:
[----:B--2---:R2:W3:Y:S02]  /*7620*/  SYNCS.PHASECHK.TRANS64.TRYWAIT P0, [R16+URZ+0x31c00], R3 ;  /* 0x031c0003100075a7 */ /* 0x0044e4000800017f */
[----:B---3--:R-:W-:Y:S05]  /*7630*/  @!P0 NANOSLEEP.SYNCS 0x989680 ;  /* 0x009896800000895d */ /* 0x008fea0003900000 */
[----:B------:R-:W3:Y:S02]  /*7640*/  @!P0 SYNCS.PHASECHK.TRANS64 P0, [R16+URZ+0x31c00], R3 ;  /* 0x031c0003100085a7 */ /* 0x000ee4000800007f */
[----:B---3--:R-:W-:Y:S05]  /*7650*/  @!P0 BRA `(.L_x_487) ;  /* 0xfffffffc00f08947 */ /* 0x008fea000383ffff */
.L_x_486:
[----:B------:R-:W-:Y:S05]  /*7660*/  BSYNC B0 ;  /* 0x0000000000007941 */ /* 0x000fea0003800000 */
.L_x_485:
[----:B------:R-:W-:Y:S05]  /*7670*/  BRA `(.L_x_488) ;  /* 0x0000003800f47947 */ /* 0x000fea0003800000 */
.L_x_484:
[----:B------:R-:W2:Y:S01]  /*7680*/  LDL R3, [R1+0xc8] ;  /* 0x0000c80001037983 */ /* 0x000ea20000100800 */
[----:B-1---5:R-:W-:Y:S01]  /*7690*/  SHF.R.S32.HI R0, RZ, 0x1f, R107 ;  /* 0x0000001fff007819 */ /* 0x022fe2000001146b */
[----:B------:R-:W-:Y:S01]  /*76a0*/  ULDC.64 UR4, c[0x0][0x3f8] ;  /* 0x0000fe0000047ab9 */ /* 0x000fe20000000a00 */
[----:B------:R-:W-:Y:S01]  /*76b0*/  ULDC.64 UR6, c[0x0][0x408] ;  /* 0x0001020000067ab9 */ /* 0x000fe20000000a00 */
[----:B------:R-:W-:-:S04]  /*76c0*/  IMAD.WIDE.U32 R4, R107, UR4, RZ ;  /* 0x000000046b047c25 */ /* 0x000fc8000f8e00ff */
[C---:B------:R-:W-:Y:S02]  /*76d0*/  IMAD R6, R0.reuse, UR4, RZ ;  /* 0x0000000400067c24 */ /* 0x040fe4000f8e02ff */
[----:B------:R-:W-:Y:S02]  /*76e0*/  IMAD R0, R0, UR6, RZ ;  /* 0x0000000600007c24 */ /* 0x000fe4000f8e02ff */
[C---:B------:R-:W-:Y:S01]  /*76f0*/  IMAD R25, R107.reuse, UR5, R6 ;  /* 0x000000056b197c24 */ /* 0x040fe2000f8e0206 */
[----:B------:R-:W-:Y:S01]  /*7700*/  ULDC.64 UR4, c[0x0][0x3e8] ;  /* 0x0000fa0000047ab9 */ /* 0x000fe20000000a00 */
[C---:B------:R-:W-:Y:S01]  /*7710*/  IMAD R27, R107.reuse, UR7, R0 ;  /* 0x000000076b1b7c24 */ /* 0x040fe2000f8e0200 */
[----:B------:R-:W-:Y:S01]  /*7720*/  LEA R24, P1, R4, UR4, 0x1 ;  /* 0x0000000404187c11 */ /* 0x000fe2000f8208ff */
[----:B------:R-:W-:Y:S01]  /*7730*/  IMAD.WIDE.U32 R6, R107, UR6, RZ ;  /* 0x000000066b067c25 */ /* 0x000fe2000f8e00ff */
[----:B------:R-:W-:-:S03]  /*7740*/  ULDC.64 UR6, c[0x0][0x400] ;  /* 0x0001000000067ab9 */ /* 0x000fc60000000a00 */
[----:B------:R-:W-:Y:S01]  /*7750*/  IMAD.IADD R25, R25, 0x1, R5 ;  /* 0x0000000119197824 */ /* 0x000fe200078e0205 */
[----:B------:R-:W-:Y:S01]  /*7760*/  LEA R26, P2, R6, UR6, 0x1 ;  /* 0x00000006061a7c11 */ /* 0x000fe2000f8408ff */
[----:B------:R-:W-:-:S03]  /*7770*/  IMAD.IADD R27, R27, 0x1, R7 ;  /* 0x000000011b1b7824 */ /* 0x000fc600078e0207 */
[----:B------:R-:W-:Y:S02]  /*7780*/  LEA.HI.X R25, R4, UR5, R25, 0x1, P1 ;  /* 0x0000000504197c11 */ /* 0x000fe400088f0c19 */
[----:B------:R-:W-:Y:S02]  /*7790*/  LEA.HI.X R27, R6, UR7, R27, 0x1, P2 ;  /* 0x00000007061b7c11 */ /* 0x000fe400090f0c1b */
[----:B--2---:R-:W-:-:S13]  /*77a0*/  LOP3.LUT P0, RZ, R3, 0x1bf, RZ, 0xc0, !PT ;  /* 0x000001bf03ff7812 */ /* 0x004fda000780c0ff */
[----:B------:R-:W-:Y:S05]  /*77b0*/  @!P0 BRA `(.L_x_489) ;  /* 0x0000000000408947 */ /* 0x000fea0003800000 */
[----:B------:R-:W-:Y:S01]  /*77c0*/  MOV R0, 0x0 ;  /* 0x0000000000007802 */ /* 0x000fe20000000f00 */
[----:B------:R-:W-:Y:S01]  /*77d0*/  ULDC.64 UR4, c[0x4][0xa8] ;  /* 0x01002a0000047ab9 */ /* 0x000fe20000000a00 */
[----:B------:R-:W-:Y:S01]  /*77e0*/  ULDC.64 UR6, c[0x4][0xb0] ;  /* 0x01002c0000067ab9 */ /* 0x000fe20000000a00 */
[----:B------:R-:W-:Y:S01]  /*77f0*/  IMAD.U32 R4, RZ, RZ, UR4 ;  /* 0x00000004ff047e24 */ /* 0x000fe2000f8e00ff */
[----:B0-----:R0:W1:Y:S01]  /*7800*/  LDC.64 R14, c[0x4][R0] ;  /* 0x01000000000e7b82 */ /* 0x0010620000000a00 */
        /* <DEDUP_REMOVED lines=11> */
.L_x_489:
[----:B------:R-:W-:Y:S01]  /*78c0*/  ULDC.U8 UR4, c[0x0][0x410] ;  /* 0x0001040000047ab9 */ /* 0x000fe20000000000 */
[----:B------:R-:W-:Y:S01]  /*78d0*/  BSSY B0, `(.L_x_490) ;  /* 0x000038f000007945 */ /* 0x000fe20003800000 */
[----:B------:R-:W-:Y:S01]  /*78e0*/  ISETP.NE.AND P0, PT, RZ, UR4, PT ;  /* 0x00000004ff007c0c */ /* 0x000fe2000bf05270 */
[----:B------:R-:W-:-:S12]  /*78f0*/  IMAD R7, R109, 0xc0, R19 ;  /* 0x000000c06d077824 */ /* 0x000fd800078e0213 */
[----:B------:R-:W-:Y:S05]  /*7900*/  @!P0 BRA `(.L_x_491) ;  /* 0x0000001800fc8947 */ /* 0x000fea0003800000 */
[----:B------:R-:W-:-:S03]  /*7910*/  UMOV UR4, 0xffffffff ;  /* 0xffffffff00047882 */ /* 0x000fc60000000000 */
[----:B------:R-:W-:Y:S05]  /*7920*/  BRA.DIV UR4, `(.L_x_492) ;  /* 0x0000019204b47947 */ /* 0x000fea000b800000 */
[----:B------:R1:W2:Y:S04]  /*7930*/  SHFL.IDX PT, R3, R25, RZ, 0x1e1f ;  /* 0x001e1fff19037589 */ /* 0x0002a800000e0000 */
[----:B------:R1:W3:Y:S04]  /*7940*/  SHFL.IDX PT, R0, R24, RZ, 0x1e1f ;  /* 0x001e1fff18007589 */ /* 0x0002e800000e0000 */
[----:B------:R1:W4:Y:S04]  /*7950*/  SHFL.IDX PT, R5, R27, RZ, 0x1e1f ;  /* 0x001e1fff1b057589 */ /* 0x00032800000e0000 */
[----:B------:R1:W0:Y:S02]  /*7960*/  SHFL.IDX PT, R4, R26, RZ, 0x1e1f ;  /* 0x001e1fff1a047589 */ /* 0x00022400000e0000 */
.L_x_733:
[----:B------:R-:W5:Y:S01]  /*7970*/  LDL R53, [R1+0xa4] ;  /* 0x0000a40001357983 */ /* 0x000f620000100800 */
[----:B------:R-:W-:Y:S01]  /*7980*/  ULDC UR4, c[0x0][0x448] ;  /* 0x0001120000047ab9 */ /* 0x000fe20000000800 */
[----:B------:R-:W-:Y:S01]  /*7990*/  BSSY B1, `(.L_x_493) ;  /* 0x0000060000017945 */ /* 0x000fe20003800000 */
[----:B------:R-:W-:Y:S01]  /*79a0*/  IMAD R112, R112, UR4, RZ ;  /* 0x0000000470707c24 */ /* 0x000fe2000f8e02ff */
[----:B------:R-:W-:Y:S02]  /*79b0*/  CS2R R34, SRZ ;  /* 0x0000000000227805 */ /* 0x000fe4000001ff00 */
[----:B------:R-:W-:Y:S02]  /*79c0*/  CS2R R30, SRZ ;  /* 0x00000000001e7805 */ /* 0x000fe4000001ff00 */
[----:B-1----:R-:W-:Y:S01]  /*79d0*/  CS2R R26, SRZ ;  /* 0x00000000001a7805 */ /* 0x002fe2000001ff00 */
[----:B------:R-:W-:Y:S01]  /*79e0*/  IMAD R6, R109, -0xc0, R112 ;  /* 0xffffff406d067824 */ /* 0x000fe200078e0270 */
[----:B------:R-:W-:-:S02]  /*79f0*/  ISETP.GE.AND P1, PT, R7, R112, PT ;  /* 0x000000700700720c */ /* 0x000fc40003f26270 */
[----:B------:R-:W-:Y:S02]  /*7a00*/  CS2R R20, SRZ ;  /* 0x0000000000147805 */ /* 0x000fe4000001ff00 */
[----:B------:R-:W-:Y:S02]  /*7a10*/  CS2R R12, SRZ ;  /* 0x00000000000c7805 */ /* 0x000fe4000001ff00 */
[----:B------:R-:W-:Y:S02]  /*7a20*/  CS2R R8, SRZ ;  /* 0x0000000000087805 */ /* 0x000fe4000001ff00 */
[----:B------:R-:W-:Y:S02]  /*7a30*/  VIMNMX R6, R6, 0xc0, PT ;  /* 0x000000c006067848 */ /* 0x000fe40003fe0100 */
[----:B------:R-:W-:Y:S02]  /*7a40*/  CS2R R36, SRZ ;  /* 0x0000000000247805 */ /* 0x000fe4000001ff00 */
[----:B------:R-:W-:-:S02]  /*7a50*/  CS2R R32, SRZ ;  /* 0x0000000000207805 */ /* 0x000fc4000001ff00 */
[----:B------:R-:W-:Y:S02]  /*7a60*/  CS2R R28, SRZ ;  /* 0x00000000001c7805 */ /* 0x000fe4000001ff00 */
[----:B------:R-:W-:Y:S02]  /*7a70*/  ISETP.GE.AND P0, PT, R19, R6, PT ;  /* 0x000000061300720c */ /* 0x000fe40003f06270 */
[----:B------:R-:W-:Y:S02]  /*7a80*/  CS2R R24, SRZ ;  /* 0x0000000000187805 */ /* 0x000fe4000001ff00 */
[----:B0-----:R-:W-:Y:S02]  /*7a90*/  CS2R R14, SRZ ;  /* 0x00000000000e7805 */ /* 0x001fe4000001ff00 */
[----:B------:R-:W-:Y:S02]  /*7aa0*/  CS2R R10, SRZ ;  /* 0x00000000000a7805 */ /* 0x000fe4000001ff00 */
[----:B-----5:R-:W-:Y:S01]  /*7ab0*/  LEA.HI R52, R53, R53, RZ, 0x1 ;  /* 0x0000003535347211 */ /* 0x020fe200078f08ff */
[----:B------:R-:W-:Y:S06]  /*7ac0*/  @P1 BRA `(.L_x_494) ;  /* 0x0000000400301947 */ /* 0x000fec0003800000 */
[----:B------:R-:W2:Y:S01]  /*7ad0*/  LDL R45, [R1+0x6c] ;  /* 0x00006c00012d7983 */ /* 0x000ea20000100800 */
[----:B------:R-:W-:-:S03]  /*7ae0*/  ULDC UR4, c[0x0][0x3f4] ;  /* 0x0000fd0000047ab9 */ /* 0x000fc60000000800 */
[----:B------:R-:W3:Y:S04]  /*7af0*/  LDL R44, [R1+0x68] ;  /* 0x00006800012c7983 */ /* 0x000ee80000100800 */
[----:B------:R-:W4:Y:S04]  /*7b00*/  LDL R43, [R1+0x70] ;  /* 0x00007000012b7983 */ /* 0x000f280000100800 */
[----:B------:R-:W4:Y:S04]  /*7b10*/  LDL R42, [R1+0x64] ;  /* 0x00006400012a7983 */ /* 0x000f280000100800 */
[----:B------:R-:W4:Y:S04]  /*7b20*/  LDL.64 R40, [R1+0x40] ;  /* 0x0000400001287983 */ /* 0x000f280000100a00 */
[----:B------:R-:W4:Y:S01]  /*7b30*/  LDL R14, [R1+0x74] ;  /* 0x00007400010e7983 */ /* 0x000f220000100800 */
        /* <DEDUP_REMOVED lines=8> */
[C---:B--2---:R-:W-:Y:S01]  /*7bc0*/  ISETP.GE.AND P4, PT, R45.reuse, UR4, PT ;  /* 0x000000042d007c0c */ /* 0x044fe2000bf86270 */
[C---:B------:R-:W-:Y:S01]  /*7bd0*/  IMAD.SHL.U32 R9, R45.reuse, 0x2, RZ ;  /* 0x000000022d097824 */ /* 0x040fe200078e00ff */
[----:B------:R-:W-:Y:S02]  /*7be0*/  SHF.R.S32.HI R6, RZ, 0x1f, R45 ;  /* 0x0000001fff067819 */ /* 0x000fe4000001142d */
[----:B---3--:R-:W-:Y:S02]  /*7bf0*/  ISETP.GE.AND P3, PT, R44, UR4, PT ;  /* 0x000000042c007c0c */ /* 0x008fe4000bf66270 */
[----:B------:R-:W-:-:S07]  /*7c00*/  SHF.L.U64.HI R10, R45, 0x1, R6 ;  /* 0x000000012d0a7819 */ /* 0x000fce0000010206 */
[-C--:B------:R-:W-:Y:S02]  /*7c10*/  @!P4 IADD3 R8, P2, R4, R9.reuse, RZ ;  /* 0x000000090408c210 */ /* 0x080fe40007f5e0ff */
[----:B------:R-:W-:-:S03]  /*7c20*/  @!P4 IADD3 R6, P1, R0, R9, RZ ;  /* 0x000000090006c210 */ /* 0x000fc60007f3e0ff */
[--C-:B----4-:R-:W-:Y:S01]  /*7c30*/  @!P4 IMAD.X R9, R5, 0x1, R10.reuse, P2 ;  /* 0x000000010509c824 */ /* 0x110fe200010e060a */
[----:B------:R-:W-:Y:S01]  /*7c40*/  ISETP.GE.AND P2, PT, R43, UR4, PT ;  /* 0x000000042b007c0c */ /* 0x000fe2000bf46270 */
[----:B------:R-:W-:Y:S01]  /*7c50*/  @!P4 IMAD.X R7, R3, 0x1, R10, P1 ;  /* 0x000000010307c824 */ /* 0x000fe200008e060a */
[----:B------:R-:W-:Y:S01]  /*7c60*/  SHF.R.S32.HI R10, RZ, 0x1f, R44 ;  /* 0x0000001fff0a7819 */ /* 0x000fe2000001142c */
[----:B------:R-:W-:Y:S01]  /*7c70*/  IMAD.SHL.U32 R49, R44, 0x2, RZ ;  /* 0x000000022c317824 */ /* 0x000fe200078e00ff */
[----:B------:R-:W5:Y:S01]  /*7c80*/  @!P4 LD.E.64 R30, desc[UR60][R8.64] ;  /* 0x0000003c081ec980 */ /* 0x000f62000c101b00 */
[----:B------:R-:W-:Y:S01]  /*7c90*/  ISETP.GE.AND P1, PT, R42, UR4, PT ;  /* 0x000000042a007c0c */ /* 0x000fe2000bf26270 */
[----:B------:R-:W-:Y:S01]  /*7ca0*/  IMAD.SHL.U32 R45, R43, 0x2, RZ ;  /* 0x000000022b2d7824 */ /* 0x000fe200078e00ff */
[----:B------:R-:W-:Y:S01]  /*7cb0*/  SHF.L.U64.HI R10, R44, 0x1, R10 ;  /* 0x000000012c0a7819 */ /* 0x000fe2000001020a */
[----:B------:R0:W5:Y:S01]  /*7cc0*/  @!P4 LD.E.64 R32, desc[UR60][R6.64] ;  /* 0x0000003c0620c980 */ /* 0x000162000c101b00 */
[----:B------:R-:W-:-:S02]  /*7cd0*/  @!P3 IADD3 R48, P4, R4, R49, RZ ;  /* 0x000000310430b210 */ /* 0x000fc40007f9e0ff */
[----:B------:R-:W-:Y:S02]  /*7ce0*/  @!P3 IADD3 R50, P5, R0, R49, RZ ;  /* 0x000000310032b210 */ /* 0x000fe40007fbe0ff */
[----:B------:R-:W-:Y:S01]  /*7cf0*/  SHF.R.S32.HI R11, RZ, 0x1f, R43 ;  /* 0x0000001fff0b7819 */ /* 0x000fe2000001142b */
[--C-:B------:R-:W-:Y:S01]  /*7d00*/  @!P3 IMAD.X R49, R5, 0x1, R10.reuse, P4 ;  /* 0x000000010531b824 */ /* 0x100fe200020e060a */
[-C--:B------:R-:W-:Y:S01]  /*7d10*/  @!P2 IADD3 R44, P4, R4, R45.reuse, RZ ;  /* 0x0000002d042ca210 */ /* 0x080fe20007f9e0ff */
[----:B------:R-:W-:Y:S01]  /*7d20*/  @!P3 IMAD.X R51, R3, 0x1, R10, P5 ;  /* 0x000000010333b824 */ /* 0x000fe200028e060a */
[----:B------:R-:W-:Y:S01]  /*7d30*/  SHF.R.S32.HI R12, RZ, 0x1f, R42 ;  /* 0x0000001fff0c7819 */ /* 0x000fe2000001142a */
[----:B0-----:R-:W-:Y:S01]  /*7d40*/  IMAD.SHL.U32 R7, R42, 0x2, RZ ;  /* 0x000000022a077824 */ /* 0x001fe200078e00ff */
[----:B------:R-:W-:Y:S01]  /*7d50*/  SHF.L.U64.HI R6, R43, 0x1, R11 ;  /* 0x000000012b067819 */ /* 0x000fe2000001020b */
[----:B------:R-:W-:Y:S01]  /*7d60*/  IMAD.SHL.U32 R13, R14, 0x2, RZ ;  /* 0x000000020e0d7824 */ /* 0x000fe200078e00ff */
[----:B------:R-:W-:Y:S01]  /*7d70*/  @!P2 IADD3 R46, P5, R0, R45, RZ ;  /* 0x0000002d002ea210 */ /* 0x000fe20007fbe0ff */
[----:B------:R-:W5:Y:S01]  /*7d80*/  @!P3 LD.E.64 R28, desc[UR60][R50.64] ;  /* 0x0000003c321cb980 */ /* 0x000f62000c101b00 */
[----:B------:R-:W-:Y:S01]  /*7d90*/  SHF.L.U64.HI R12, R42, 0x1, R12 ;  /* 0x000000012a0c7819 */ /* 0x000fe2000001020c */
[--C-:B------:R-:W-:Y:S01]  /*7da0*/  @!P2 IMAD.X R45, R5, 0x1, R6.reuse, P4 ;  /* 0x00000001052da824 */ /* 0x100fe200020e0606 */
[----:B------:R-:W-:Y:S01]  /*7db0*/  @!P1 IADD3 R42, P4, R0, R7, RZ ;  /* 0x00000007002a9210 */ /* 0x000fe20007f9e0ff */
[C---:B------:R-:W-:Y:S01]  /*7dc0*/  @!P2 IMAD.X R47, R3.reuse, 0x1, R6, P5 ;  /* 0x00000001032fa824 */ /* 0x040fe200028e0606 */
[----:B------:R-:W-:Y:S01]  /*7dd0*/  ISETP.GE.AND P5, PT, R40, UR4, PT ;  /* 0x0000000428007c0c */ /* 0x000fe2000bfa6270 */
[----:B------:R-:W5:Y:S01]  /*7de0*/  @!P3 LD.E.64 R26, desc[UR60][R48.64] ;  /* 0x0000003c301ab980 */ /* 0x000f62000c101b00 */
[----:B------:R-:W-:-:S02]  /*7df0*/  @!P1 IADD3.X R43, R3, R12, RZ, P4, !PT ;  /* 0x0000000c032b9210 */ /* 0x000fc400027fe4ff */
[----:B------:R-:W-:Y:S01]  /*7e00*/  @!P1 IADD3 R6, P4, R4, R7, RZ ;  /* 0x0000000704069210 */ /* 0x000fe20007f9e0ff */
[----:B------:R-:W5:Y:S04]  /*7e10*/  @!P2 LD.E.64 R24, desc[UR60][R46.64] ;  /* 0x0000003c2e18a980 */ /* 0x000f68000c101b00 */
[----:B------:R-:W-:Y:S01]  /*7e20*/  @!P1 IMAD.X R7, R5, 0x1, R12, P4 ;  /* 0x0000000105079824 */ /* 0x000fe200020e060c */
[----:B------:R-:W-:Y:S01]  /*7e30*/  ISETP.GE.AND P4, PT, R14, UR4, PT ;  /* 0x000000040e007c0c */ /* 0x000fe2000bf86270 */
[----:B------:R-:W5:Y:S02]  /*7e40*/  @!P2 LD.E.64 R20, desc[UR60][R44.64] ;  /* 0x0000003c2c14a980 */ /* 0x000f64000c101b00 */
[----:B------:R-:W-:Y:S02]  /*7e50*/  @!P5 IMAD.MOV.U32 R8, RZ, RZ, R0 ;  /* 0x000000ffff08d224 */ /* 0x000fe400078e0000 */
[----:B------:R-:W-:-:S02]  /*7e60*/  @!P5 IMAD.MOV.U32 R9, RZ, RZ, R3 ;  /* 0x000000ffff09d224 */ /* 0x000fc400078e0003 */
[----:B------:R-:W-:Y:S01]  /*7e70*/  @!P5 IMAD.WIDE R10, R40, 0x2, R4 ;  /* 0x00000002280ad825 */ /* 0x000fe200078e0204 */
[----:B------:R-:W-:-:S03]  /*7e80*/  SHF.R.S32.HI R12, RZ, 0x1f, R14 ;  /* 0x0000001fff0c7819 */ /* 0x000fc6000001140e */
[----:B------:R-:W-:Y:S01]  /*7e90*/  @!P5 IMAD.WIDE R8, R40, 0x2, R8 ;  /* 0x000000022808d825 */ /* 0x000fe200078e0208 */
[----:B------:R0:W5:Y:S01]  /*7ea0*/  @!P5 LD.E.64 R34, desc[UR60][R10.64] ;  /* 0x0000003c0a22d980 */ /* 0x000162000c101b00 */
[----:B------:R-:W-:-:S03]  /*7eb0*/  SHF.L.U64.HI R12, R14, 0x1, R12 ;  /* 0x000000010e0c7819 */ /* 0x000fc6000001020c */
[----:B------:R1:W5:Y:S01]  /*7ec0*/  @!P5 LD.E.64 R36, desc[UR60][R8.64] ;  /* 0x0000003c0824d980 */ /* 0x000362000c101b00 */
[----:B------:R-:W-:-:S05]  /*7ed0*/  @!P4 IADD3 R40, P5, R0, R13, RZ ;  /* 0x0000000d0028c210 */ /* 0x000fca0007fbe0ff */
[--C-:B------:R-:W-:Y:S01]  /*7ee0*/  @!P4 IMAD.X R41, R3, 0x1, R12.reuse, P5 ;  /* 0x000000010329c824 */ /* 0x100fe200028e060c */
[----:B------:R-:W-:Y:S02]  /*7ef0*/  @!P4 IADD3 R4, P5, R4, R13, RZ ;  /* 0x0000000d0404c210 */ /* 0x000fe40007fbe0ff */
[----:B------:R-:W-:Y:S02]  /*7f00*/  CS2R R14, SRZ ;  /* 0x00000000000e7805 */ /* 0x000fe4000001ff00 */
[----:B0-----:R-:W-:Y:S02]  /*7f10*/  CS2R R10, SRZ ;  /* 0x00000000000a7805 */ /* 0x001fe4000001ff00 */
[----:B-1----:R-:W-:Y:S01]  /*7f20*/  CS2R R8, SRZ ;  /* 0x0000000000087805 */ /* 0x002fe2000001ff00 */
[----:B------:R-:W-:Y:S01]  /*7f30*/  @!P4 IMAD.X R5, R5, 0x1, R12, P5 ;  /* 0x000000010505c824 */ /* 0x000fe200028e060c */
[----:B------:R-:W-:Y:S01]  /*7f40*/  CS2R R12, SRZ ;  /* 0x00000000000c7805 */ /* 0x000fe2000001ff00 */
[----:B------:R0:W5:Y:S04]  /*7f50*/  @!P1 LD.E.64 R14, desc[UR60][R42.64] ;  /* 0x0000003c2a0e9980 */ /* 0x000168000c101b00 */
[----:B------:R0:W5:Y:S04]  /*7f60*/  @!P4 LD.E.64 R10, desc[UR60][R40.64] ;  /* 0x0000003c280ac980 */ /* 0x000168000c101b00 */
[----:B------:R0:W5:Y:S04]  /*7f70*/  @!P1 LD.E.64 R12, desc[UR60][R6.64] ;  /* 0x0000003c060c9980 */ /* 0x000168000c101b00 */
[----:B------:R0:W5:Y:S02]  /*7f80*/  @!P4 LD.E.64 R8, desc[UR60][R4.64] ;  /* 0x0000003c0408c980 */ /* 0x000164000c101b00 */
.L_x_494:
[----:B------:R-:W-:Y:S05]  /*7f90*/  BSYNC B1 ;  /* 0x0000000000017941 */ /* 0x000fea0003800000 */
.L_x_493:
[----:B--2--5:R-:W-:Y:S01]  /*7fa0*/  IMAD.MOV.U32 R3, RZ, RZ, R35 ;  /* 0x000000ffff037224 */ /* 0x024fe200078e0023 */
[----:B------:R-:W-:Y:S01]  /*7fb0*/  LOP3.LUT R52, R52, 0xfffffffe, RZ, 0xc0, !PT ;  /* 0xfffffffe34347812 */ /* 0x000fe200078ec0ff */
[----:B---3--:R-:W-:Y:S01]  /*7fc0*/  IMAD.MOV.U32 R0, RZ, RZ, R34 ;  /* 0x000000ffff007224 */ /* 0x008fe200078e0022 */
[----:B------:R-:W-:Y:S01]  /*7fd0*/  BSSY B1, `(.L_x_495) ;  /* 0x000002b000017945 */ /* 0x000fe20003800000 */
[----:B0-----:R-:W-:Y:S01]  /*7fe0*/  IMAD.MOV.U32 R4, RZ, RZ, R30 ;  /* 0x000000ffff047224 */ /* 0x001fe200078e001e */
[----:B------:R-:W-:Y:S01]  /*7ff0*/  PRMT R47, R47, 0x5410, R3 ;  /* 0x000054102f2f7816 */ /* 0x000fe20000000003 */
[----:B------:R-:W-:Y:S01]  /*8000*/  IMAD.IADD R3, R53, 0x1, -R52 ;  /* 0x0000000135037824 */ /* 0x000fe200078e0a34 */
[----:B------:R-:W-:Y:S01]  /*8010*/  PRMT R48, R0, 0x7610, R48 ;  /* 0x0000761000307816 */ /* 0x000fe20000000030 */
[----:B------:R-:W-:Y:S01]  /*8020*/  IMAD.MOV.U32 R0, RZ, RZ, R31 ;  /* 0x000000ffff007224 */ /* 0x000fe200078e001f */
[----:B------:R-:W-:Y:S01]  /*8030*/  PRMT R56, R4, 0x7610, R56 ;  /* 0x0000761004387816 */ /* 0x000fe20000000038 */
[----:B------:R-:W-:Y:S01]  /*8040*/  IMAD.MOV.U32 R4, RZ, RZ, R26 ;  /* 0x000000ffff047224 */ /* 0x000fe200078e001a */
[----:B------:R-:W-:Y:S01]  /*8050*/  SHF.L.U32 R3, R3, 0x1f, RZ ;  /* 0x0000001f03037819 */ /* 0x000fe200000006ff */
[----:B----4-:R-:W-:Y:S01]  /*8060*/  IMAD.MOV.U32 R5, RZ, RZ, R27 ;  /* 0x000000ffff057224 */ /* 0x010fe200078e001b */
[----:B------:R-:W-:Y:S01]  /*8070*/  PRMT R56, R56, 0x5410, R0 ;  /* 0x0000541038387816 */ /* 0x000fe20000000000 */
[----:B------:R-:W-:Y:S01]  /*8080*/  IMAD.MOV.U32 R0, RZ, RZ, R20 ;  /* 0x000000ffff007224 */ /* 0x000fe200078e0014 */
[----:B------:R-:W0:Y:S01]  /*8090*/  SYNCS.PHASECHK.TRANS64.TRYWAIT P1, [R16+URZ+0x31c00], R3 ;  /* 0x031c0003100075a7 */ /* 0x000e22000802017f */
[----:B------:R-:W-:Y:S01]  /*80a0*/  PRMT R47, R4, 0x7610, R47 ;  /* 0x00007610042f7816 */ /* 0x000fe2000000002f */
[----:B------:R-:W-:Y:S01]  /*80b0*/  IMAD.MOV.U32 R4, RZ, RZ, R21 ;  /* 0x000000ffff047224 */ /* 0x000fe200078e0015 */
[----:B------:R-:W-:Y:S01]  /*80c0*/  PRMT R46, R46, 0x5410, R5 ;  /* 0x000054102e2e7816 */ /* 0x000fe20000000005 */
[----:B------:R-:W-:-:S02]  /*80d0*/  IMAD.MOV.U32 R5, RZ, RZ, R12 ;  /* 0x000000ffff057224 */ /* 0x000fc400078e000c */
[----:B------:R-:W-:Y:S01]  /*80e0*/  IMAD.MOV.U32 R6, RZ, RZ, R13 ;  /* 0x000000ffff067224 */ /* 0x000fe200078e000d */
[----:B------:R-:W-:Y:S01]  /*80f0*/  PRMT R44, R0, 0x5410, R4 ;  /* 0x00005410002c7816 */ /* 0x000fe20000000004 */
[----:B------:R-:W-:Y:S02]  /*8100*/  IMAD.MOV.U32 R0, RZ, RZ, R8 ;  /* 0x000000ffff007224 */ /* 0x000fe400078e0008 */
[----:B------:R-:W-:Y:S01]  /*8110*/  IMAD.MOV.U32 R4, RZ, RZ, R9 ;  /* 0x000000ffff047224 */ /* 0x000fe200078e0009 */
[----:B------:R-:W-:Y:S01]  /*8120*/  PRMT R42, R5, 0x5410, R6 ;  /* 0x00005410052a7816 */ /* 0x000fe20000000006 */
[----:B------:R-:W-:Y:S02]  /*8130*/  IMAD.MOV.U32 R5, RZ, RZ, R36 ;  /* 0x000000ffff057224 */ /* 0x000fe400078e0024 */
[----:B------:R-:W-:Y:S01]  /*8140*/  IMAD.MOV.U32 R6, RZ, RZ, R37 ;  /* 0x000000ffff067224 */ /* 0x000fe200078e0025 */
[----:B------:R-:W-:Y:S01]  /*8150*/  PRMT R40, R0, 0x5410, R4 ;  /* 0x0000541000287816 */ /* 0x000fe20000000004 */
[----:B------:R-:W-:Y:S01]  /*8160*/  IMAD.MOV.U32 R0, RZ, RZ, R32 ;  /* 0x000000ffff007224 */ /* 0x000fe200078e0020 */
[----:B------:R-:W-:Y:S01]  /*8170*/  PRMT R48, R48, 0x5410, R5 ;  /* 0x0000541030307816 */ /* 0x000fe20000000005 */
[----:B------:R-:W-:Y:S01]  /*8180*/  IMAD.MOV.U32 R4, RZ, RZ, R33 ;  /* 0x000000ffff047224 */ /* 0x000fe200078e0021 */
[----:B------:R-:W-:Y:S01]  /*8190*/  PRMT R57, R6, 0x7610, R57 ;  /* 0x0000761006397816 */ /* 0x000fe20000000039 */
[----:B------:R-:W-:Y:S01]  /*81a0*/  IMAD.MOV.U32 R5, RZ, RZ, R28 ;  /* 0x000000ffff057224 */ /* 0x000fe200078e001c */
[----:B------:R-:W-:-:S02]  /*81b0*/  MOV R6, R29 ;  /* 0x0000001d00067202 */ /* 0x000fc40000000f00 */
[----:B------:R-:W-:Y:S01]  /*81c0*/  PRMT R57, R57, 0x5410, R0 ;  /* 0x0000541039397816 */ /* 0x000fe20000000000 */
[----:B------:R-:W-:Y:S01]  /*81d0*/  IMAD.MOV.U32 R0, RZ, RZ, R24 ;  /* 0x000000ffff007224 */ /* 0x000fe200078e0018 */
[----:B------:R-:W-:Y:S01]  /*81e0*/  PRMT R58, R4, 0x5410, R5 ;  /* 0x00005410043a7816 */ /* 0x000fe20000000005 */
        /* <DEDUP_REMOVED lines=8> */
[----:B0-----:R-:W-:Y:S06]  /*8270*/  @!P1 BRA `(.L_x_496) ;  /* 0x0000018800d49947 */ /* 0x001fec0003800000 */
.L_x_734:
[----:B------:R-:W-:Y:S05]  /*8280*/  BSYNC B1 ;  /* 0x0000000000017941 */ /* 0x000fea0003800000 */
.L_x_495:
[----:B------:R-:W-:Y:S01]  /*8290*/  PRMT R41, R0, 0x5410, R4 ;  /* 0x0000541000297816 */ /* 0x000fe20000000004 */
[----:B------:R-:W-:Y:S06]  /*82a0*/  @P0 BRA `(.L_x_497) ;  /* 0x0000002c00c40947 */ /* 0x000fec0003800000 */
[----:B------:R-:W2:Y:S01]  /*82b0*/  LDL.64 R52, [R1+0x40] ;  /* 0x0000400001347983 */ /* 0x000ea20000100a00 */
[----:B------:R-:W2:Y:S03]  /*82c0*/  LDC R4, c[0x0][0x3f4] ;  /* 0x0000fd00ff047b82 */ /* 0x000ea60000000800 */
[----:B------:R-:W3:Y:S04]  /*82d0*/  LDL R54, [R1+0x88] ;  /* 0x0000880001367983 */ /* 0x000ee80000100800 */
[----:B------:R-:W4:Y:S04]  /*82e0*/  LDL R51, [R1+0x6c] ;  /* 0x00006c0001337983 */ /* 0x000f280000100800 */
[----:B------:R-:W5:Y:S04]  /*82f0*/  LDL R50, [R1+0x68] ;  /* 0x0000680001327983 */ /* 0x000f680000100800 */
[----:B------:R-:W5:Y:S04]  /*8300*/  LDL R49, [R1+0x70] ;  /* 0x0000700001317983 */ /* 0x000f680000100800 */
[----:B------:R-:W5:Y:S04]  /*8310*/  LDL R7, [R1+0x64] ;  /* 0x0000640001077983 */ /* 0x000f680000100800 */
[----:B------:R-:W5:Y:S01]  /*8320*/  LDL R6, [R1+0x74] ;  /* 0x0000740001067983 */ /* 0x000f620000100800 */
[----:B------:R-:W-:-:S04]  /*8330*/  LEA.HI R38, R39, R38, RZ, 0x2 ;  /* 0x0000002627267211 */ /* 0x000fc800078f10ff */
[--C-:B------:R-:W-:Y:S02]  /*8340*/  SHF.R.S32.HI R0, RZ, 0x2, R38.reuse ;  /* 0x00000002ff007819 */ /* 0x100fe40000011426 */
[----:B0-----:R-:W-:-:S04]  /*8350*/  SHF.R.S32.HI R3, RZ, 0x1f, R38 ;  /* 0x0000001fff037819 */ /* 0x001fc80000011426 */
[----:B------:R-:W-:-:S04]  /*8360*/  LEA.HI R3, R3, R0, RZ, 0x2 ;  /* 0x0000000003037211 */ /* 0x000fc800078f10ff */
[----:B------:R-:W-:Y:S01]  /*8370*/  LOP3.LUT R5, R3, 0xfffffffc, RZ, 0xc0, !PT ;  /* 0xfffffffc03057812 */ /* 0x000fe200078ec0ff */
[----:B------:R-:W-:Y:S04]  /*8380*/  BSSY B1, `(.L_x_498) ;  /* 0x0000036000017945 */ /* 0x000fe80003800000 */
[----:B------:R-:W-:-:S05]  /*8390*/  IMAD.IADD R5, R0, 0x1, -R5 ;  /* 0x0000000100057824 */ /* 0x000fca00078e0a05 */
[----:B------:R-:W-:Y:S02]  /*83a0*/  LOP3.LUT P0, RZ, R5, 0x2, RZ, 0xc0, !PT ;  /* 0x0000000205ff7812 */ /* 0x000fe4000780c0ff */
[----:B--2---:R-:W-:Y:S01]  /*83b0*/  ISETP.GE.AND P6, PT, R52, R4, PT ;  /* 0x000000043400720c */ /* 0x004fe20003fc6270 */
[----:B---3--:R-:W-:-:S04]  /*83c0*/  IMAD R3, R54, 0x2, R16 ;  /* 0x0000000236037824 */ /* 0x008fc800078e0210 */
[----:B------:R-:W-:Y:S01]  /*83d0*/  VIADD R0, R3, 0x20 ;  /* 0x0000002003007836 */ /* 0x000fe20000000000 */
[-C--:B----4-:R-:W-:Y:S02]  /*83e0*/  ISETP.GE.AND P1, PT, R51, R4.reuse, PT ;  /* 0x000000043300720c */ /* 0x090fe40003f26270 */
[-C--:B-----5:R-:W-:Y:S02]  /*83f0*/  ISETP.GE.AND P2, PT, R50, R4.reuse, PT ;  /* 0x000000043200720c */ /* 0x0a0fe40003f46270 */
[-C--:B------:R-:W-:Y:S02]  /*8400*/  ISETP.GE.AND P3, PT, R49, R4.reuse, PT ;  /* 0x000000043100720c */ /* 0x080fe40003f66270 */
[-C--:B------:R-:W-:Y:S02]  /*8410*/  ISETP.GE.AND P4, PT, R7, R4.reuse, PT ;  /* 0x000000040700720c */ /* 0x080fe40003f86270 */
[----:B------:R-:W-:Y:S01]  /*8420*/  ISETP.GE.AND P5, PT, R6, R4, PT ;  /* 0x000000040600720c */ /* 0x000fe20003fa6270 */
[----:B------:R-:W-:-:S12]  /*8430*/  @P6 BRA `(.L_x_499) ;  /* 0x0000000000a86947 */ /* 0x000fd80003800000 */
[----:B------:R-:W0:Y:S01]  /*8440*/  LDS.128 R4, [R3+0xda00] ;  /* 0x00da000003047984 */ /* 0x000e220000000c00 */
[----:B------:R-:W-:Y:S01]  /*8450*/  SHF.R.U32.HI R39, RZ, 0x10, R37 ;  /* 0x00000010ff277819 */ /* 0x000fe20000011625 */
[--C-:B------:R-:W-:Y:S01]  /*8460*/  HADD2.F32 R38, -RZ, R48.reuse.H1_H1 ;  /* 0x30000030ff267230 */ /* 0x100fe20000004100 */
[----:B------:R-:W-:Y:S01]  /*8470*/  SHF.R.U32.HI R49, RZ, 0x10, R35 ;  /* 0x00000010ff317819 */ /* 0x000fe20000011623 */
[----:B------:R-:W-:Y:S01]  /*8480*/  HADD2.F32 R48, -RZ, R48.H0_H0 ;  /* 0x20000030ff307230 */ /* 0x000fe20000004100 */
[----:B------:R-:W-:Y:S01]  /*8490*/  SHF.R.U64 R55, R36, 0x10, R37 ;  /* 0x0000001024377819 */ /* 0x000fe20000001225 */
[----:B------:R-:W-:Y:S01]  /*84a0*/  HADD2.F32 R39, -RZ, R39.H0_H0 ;  /* 0x20000027ff277230 */ /* 0x000fe20000004100 */
[----:B------:R-:W-:Y:S01]  /*84b0*/  SHF.R.U64 R53, R34, 0x10, R35 ;  /* 0x0000001022357819 */ /* 0x000fe20000001223 */
[----:B------:R-:W-:Y:S02]  /*84c0*/  HADD2.F32 R49, -RZ, R49.H0_H0 ;  /* 0x20000031ff317230 */ /* 0x000fe40000004100 */
[----:B0-----:R-:W-:-:S02]  /*84d0*/  HADD2.F32 R36, -RZ, R7.H0_H0 ;  /* 0x20000007ff247230 */ /* 0x001fc40000004100 */
[----:B------:R-:W-:Y:S02]  /*84e0*/  HADD2.F32 R37, -RZ, R7.H1_H1 ;  /* 0x30000007ff257230 */ /* 0x000fe40000004100 */
[--C-:B------:R-:W-:Y:S02]  /*84f0*/  HADD2.F32 R7, -RZ, R4.reuse.H0_H0 ;  /* 0x20000004ff077230 */ /* 0x100fe40000004100 */
[----:B------:R-:W-:Y:S02]  /*8500*/  HADD2.F32 R4, -RZ, R4.H1_H1 ;  /* 0x30000004ff047230 */ /* 0x000fe40000004100 */
[C---:B------:R-:W-:Y:S01]  /*8510*/  FMUL.FTZ R52, R37.reuse, R39 ;  /* 0x0000002725347220 */ /* 0x040fe20000410000 */
[-C--:B------:R-:W-:Y:S01]  /*8520*/  FMUL.FTZ R51, R37, R49.reuse ;  /* 0x0000003125337220 */ /* 0x080fe20000410000 */
[--C-:B------:R-:W-:Y:S02]  /*8530*/  HADD2.F32 R34, -RZ, R6.reuse.H0_H0 ;  /* 0x20000006ff227230 */ /* 0x100fe40000004100 */
[----:B------:R-:W-:Y:S01]  /*8540*/  FMUL.FTZ R50, R4, R48 ;  /* 0x0000003004327220 */ /* 0x000fe20000410000 */
[----:B------:R-:W-:Y:S01]  /*8550*/  FFMA.FTZ R54, R36, R49, R52 ;  /* 0x0000003124367223 */ /* 0x000fe20000010034 */
[----:B------:R-:W-:-:S02]  /*8560*/  HADD2.F32 R35, -RZ, R6.H1_H1 ;  /* 0x30000006ff237230 */ /* 0x000fc40000004100 */
[-C--:B------:R-:W-:Y:S01]  /*8570*/  FMUL.FTZ R52, R4, R38.reuse ;  /* 0x0000002604347220 */ /* 0x080fe20000410000 */
[C---:B------:R-:W-:Y:S01]  /*8580*/  FFMA.FTZ R50, R7.reuse, R38, -R50 ;  /* 0x0000002607327223 */ /* 0x040fe20000010832 */
[----:B------:R-:W-:Y:S02]  /*8590*/  HADD2.F32 R6, -RZ, R5.H0_H0 ;  /* 0x20000005ff067230 */ /* 0x000fe40000004100 */
[----:B------:R-:W-:Y:S01]  /*85a0*/  FFMA.FTZ R51, R36, R39, -R51 ;  /* 0x0000002724337223 */ /* 0x000fe20000010833 */
[----:B------:R-:W-:Y:S02]  /*85b0*/  HADD2.F32 R38, -RZ, R47.H1_H1 ;  /* 0x3000002fff267230 */ /* 0x000fe40000004100 */
[----:B------:R-:W-:Y:S01]  /*85c0*/  FFMA.FTZ R39, R7, R48, R52 ;  /* 0x0000003007277223 */ /* 0x000fe20000010034 */
[----:B------:R-:W-:Y:S02]  /*85d0*/  HADD2.F32 R5, -RZ, R5.H1_H1 ;  /* 0x30000005ff057230 */ /* 0x000fe40000004100 */
[----:B------:R-:W-:-:S02]  /*85e0*/  HADD2.F32 R36, -RZ, R57.H0_H0 ;  /* 0x20000039ff247230 */ /* 0x000fc40000004100 */
[C---:B------:R-:W-:Y:S01]  /*85f0*/  FMUL.FTZ R49, R35.reuse, R38 ;  /* 0x0000002623317220 */ /* 0x040fe20000410000 */
[----:B------:R-:W-:Y:S02]  /*8600*/  HADD2.F32 R37, -RZ, R53.H0_H0 ;  /* 0x20000035ff257230 */ /* 0x000fe40000004100 */
[----:B------:R-:W-:Y:S02]  /*8610*/  HADD2.F32 R4, -RZ, R55.H0_H0 ;  /* 0x20000037ff047230 */ /* 0x000fe40000004100 */
[-C--:B------:R-:W-:Y:S01]  /*8620*/  FMUL.FTZ R35, R35, R36.reuse ;  /* 0x0000002423237220 */ /* 0x080fe20000410000 */
[C---:B------:R-:W-:Y:S01]  /*8630*/  FFMA.FTZ R49, R34.reuse, R36, -R49 ;  /* 0x0000002422317223 */ /* 0x040fe20000010831 */
[C---:B------:R-:W-:Y:S01]  /*8640*/  FMUL.FTZ R7, R5.reuse, R37 ;  /* 0x0000002505077220 */ /* 0x040fe20000410000 */
[----:B------:R-:W-:Y:S01]  /*8650*/  FMUL.FTZ R48, R5, R4 ;  /* 0x0000000405307220 */ /* 0x000fe20000410000 */
[----:B------:R-:W-:Y:S02]  /*8660*/  FFMA.FTZ R34, R34, R38, R35 ;  /* 0x0000002622227223 */ /* 0x000fe40000010023 */
[----:B------:R-:W-:Y:S01]  /*8670*/  FFMA.FTZ R5, R6, R4, -R7 ;  /* 0x0000000406057223 */ /* 0x000fe20000010807 */
[----:B------:R-:W-:Y:S01]  /*8680*/  F2FP.F16.F32.PACK_AB R7, R54, R51 ;  /* 0x000000333607723e */ /* 0x000fe200000000ff */
[----:B------:R-:W-:Y:S01]  /*8690*/  FFMA.FTZ R48, R6, R37, R48 ;  /* 0x0000002506307223 */ /* 0x000fe20000010030 */
[----:B------:R-:W-:-:S02]  /*86a0*/  F2FP.F16.F32.PACK_AB R4, R39, R50 ;  /* 0x000000322704723e */ /* 0x000fc400000000ff */
[----:B------:R-:W-:Y:S02]  /*86b0*/  F2FP.F16.F32.PACK_AB R6, R34, R49 ;  /* 0x000000312206723e */ /* 0x000fe400000000ff */
[----:B------:R-:W-:-:S05]  /*86c0*/  F2FP.F16.F32.PACK_AB R5, R48, R5 ;  /* 0x000000053005723e */ /* 0x000fca00000000ff */
[----:B------:R0:W-:Y:S02]  /*86d0*/  STS.128 [R3+0xda00], R4 ;  /* 0x00da000403007388 */ /* 0x0001e40000000c00 */
.L_x_499:
[----:B------:R-:W-:Y:S05]  /*86e0*/  BSYNC B1 ;  /* 0x0000000000017941 */ /* 0x000fea0003800000 */
.L_x_498:
[----:B------:R-:W-:Y:S01]  /*86f0*/  BSSY B1, `(.L_x_500) ;  /* 0x000002d000017945 */ /* 0x000fe20003800000 */
[----:B------:R-:W-:-:S03]  /*8700*/  @P0 VIADD R0, R3, 0xffffffe0 ;  /* 0xffffffe003000836 */ /* 0x000fc60000000000 */
[----:B------:R-:W-:Y:S05]  /*8710*/  @P1 BRA `(.L_x_501) ;  /* 0x0000000000a81947 */ /* 0x000fea0003800000 */
[----:B0-----:R-:W0:Y:S01]  /*8720*/  LDS.128 R4, [R0+0xda00] ;  /* 0x00da000000047984 */ /* 0x001e220000000c00 */
[----:B------:R-:W-:Y:S01]  /*8730*/  SHF.R.U32.HI R35, RZ, 0x10, R33 ;  /* 0x00000010ff237819 */ /* 0x000fe20000011621 */
[----:B------:R-:W-:Y:S01]  /*8740*/  HADD2.F32 R36, -RZ, R56.H0_H0 ;  /* 0x20000038ff247230 */ /* 0x000fe20000004100 */
[----:B------:R-:W-:Y:S01]  /*8750*/  SHF.R.U32.HI R37, RZ, 0x10, R31 ;  /* 0x00000010ff257819 */ /* 0x000fe2000001161f */
[----:B------:R-:W-:Y:S01]  /*8760*/  HADD2.F32 R34, -RZ, R57.H1_H1 ;  /* 0x30000039ff227230 */ /* 0x000fe20000004100 */
        /* <DEDUP_REMOVED lines=16> */
[--C-:B------:R-:W-:Y:S02]  /*8870*/  HADD2.F32 R6, -RZ, R5.reuse.H0_H0 ;  /* 0x20000005ff067230 */ /* 0x100fe40000004100 */
        /* <DEDUP_REMOVED lines=20> */
.L_x_501:
[----:B------:R-:W-:Y:S05]  /*89c0*/  BSYNC B1 ;  /* 0x0000000000017941 */ /* 0x000fea0003800000 */
.L_x_500:
[----:B------:R-:W-:Y:S04]  /*89d0*/  BSSY B1, `(.L_x_502) ;  /* 0x000002c000017945 */ /* 0x000fe80003800000 */
[----:B------:R-:W-:Y:S05]  /*89e0*/  @P2 BRA `(.L_x_503) ;  /* 0x0000000000a82947 */ /* 0x000fea0003800000 */
[----:B01----:R-:W0:Y:S01]  /*89f0*/  LDS.128 R4, [R3+0x10a00] ;  /* 0x010a000003047984 */ /* 0x003e220000000c00 */
[----:B------:R-:W-:Y:S01]  /*8a00*/  SHF.R.U32.HI R32, RZ, 0x10, R27 ;  /* 0x00000010ff207819 */ /* 0x000fe2000001161b */
[----:B------:R-:W-:Y:S01]  /*8a10*/  HADD2.F32 R30, -RZ, R58.H1_H1 ;  /* 0x3000003aff1e7230 */ /* 0x000fe20000004100 */
[--C-:B------:R-:W-:Y:S01]  /*8a20*/  SHF.R.U32.HI R31, RZ, 0x10, R29.reuse ;  /* 0x00000010ff1f7819 */ /* 0x100fe2000001161d */
[----:B------:R-:W-:Y:S01]  /*8a30*/  HADD2.F32 R47, -RZ, R47.H0_H0 ;  /* 0x2000002fff2f7230 */ /* 0x000fe20000004100 */
[----:B------:R-:W-:Y:S01]  /*8a40*/  SHF.R.U64 R37, R28, 0x10, R29 ;  /* 0x000000101c257819 */ /* 0x000fe2000000121d */
[----:B------:R-:W-:Y:S01]  /*8a50*/  HADD2.F32 R32, -RZ, R32.H0_H0 ;  /* 0x20000020ff207230 */ /* 0x000fe20000004100 */
[----:B------:R-:W-:Y:S01]  /*8a60*/  SHF.R.U64 R35, R26, 0x10, R27 ;  /* 0x000000101a237819 */ /* 0x000fe2000000121b */
[----:B------:R-:W-:Y:S02]  /*8a70*/  HADD2.F32 R31, -RZ, R31.H0_H0 ;  /* 0x2000001fff1f7230 */ /* 0x000fe40000004100 */
[----:B0-----:R-:W-:-:S02]  /*8a80*/  HADD2.F32 R29, -RZ, R7.H1_H1 ;  /* 0x30000007ff1d7230 */ /* 0x001fc40000004100 */
[----:B------:R-:W-:Y:S02]  /*8a90*/  HADD2.F32 R28, -RZ, R7.H0_H0 ;  /* 0x20000007ff1c7230 */ /* 0x000fe40000004100 */
[--C-:B------:R-:W-:Y:S02]  /*8aa0*/  HADD2.F32 R7, -RZ, R4.reuse.H0_H0 ;  /* 0x20000004ff077230 */ /* 0x100fe40000004100 */
[CC--:B------:R-:W-:Y:S01]  /*8ab0*/  FMUL.FTZ R33, R29.reuse, R32.reuse ;  /* 0x000000201d217220 */ /* 0x0c0fe20000410000 */
[----:B------:R-:W-:Y:S01]  /*8ac0*/  FMUL.FTZ R29, R29, R31 ;  /* 0x0000001f1d1d7220 */ /* 0x000fe20000410000 */
[----:B------:R-:W-:Y:S02]  /*8ad0*/  HADD2.F32 R4, -RZ, R4.H1_H1 ;  /* 0x30000004ff047230 */ /* 0x000fe40000004100 */
[--C-:B------:R-:W-:Y:S02]  /*8ae0*/  HADD2.F32 R26, -RZ, R6.reuse.H0_H0 ;  /* 0x20000006ff1a7230 */ /* 0x100fe40000004100 */
[----:B------:R-:W-:Y:S01]  /*8af0*/  FFMA.FTZ R36, R28, R32, R29 ;  /* 0x000000201c247223 */ /* 0x000fe2000001001d */
[----:B------:R-:W-:-:S02]  /*8b00*/  HADD2.F32 R27, -RZ, R6.H1_H1 ;  /* 0x30000006ff1b7230 */ /* 0x000fc40000004100 */
[----:B------:R-:W-:Y:S01]  /*8b10*/  FMUL.FTZ R34, R4, R47 ;  /* 0x0000002f04227220 */ /* 0x000fe20000410000 */
[--C-:B------:R-:W-:Y:S02]  /*8b20*/  HADD2.F32 R29, -RZ, R46.reuse.H1_H1 ;  /* 0x3000002eff1d7230 */ /* 0x100fe40000004100 */
[----:B------:R-:W-:Y:S01]  /*8b30*/  FFMA.FTZ R33, R28, R31, -R33 ;  /* 0x0000001f1c217223 */ /* 0x000fe20000010821 */
[--C-:B------:R-:W-:Y:S02]  /*8b40*/  HADD2.F32 R6, -RZ, R5.reuse.H0_H0 ;  /* 0x20000005ff067230 */ /* 0x100fe40000004100 */
[-C--:B------:R-:W-:Y:S01]  /*8b50*/  FMUL.FTZ R32, R4, R30.reuse ;  /* 0x0000001e04207220 */ /* 0x080fe20000410000 */
[----:B------:R-:W-:Y:S02]  /*8b60*/  HADD2.F32 R46, -RZ, R46.H0_H0 ;  /* 0x2000002eff2e7230 */ /* 0x000fe40000004100 */
[----:B------:R-:W-:Y:S01]  /*8b70*/  FFMA.FTZ R34, R7, R30, -R34 ;  /* 0x0000001e07227223 */ /* 0x000fe20000010822 */
[----:B------:R-:W-:-:S02]  /*8b80*/  HADD2.F32 R5, -RZ, R5.H1_H1 ;  /* 0x30000005ff057230 */ /* 0x000fc40000004100 */
[----:B------:R-:W-:Y:S01]  /*8b90*/  FFMA.FTZ R47, R7, R47, R32 ;  /* 0x0000002f072f7223 */ /* 0x000fe20000010020 */
[----:B------:R-:W-:Y:S02]  /*8ba0*/  HADD2.F32 R28, -RZ, R35.H0_H0 ;  /* 0x20000023ff1c7230 */ /* 0x000fe40000004100 */
[CC--:B------:R-:W-:Y:S01]  /*8bb0*/  FMUL.FTZ R31, R27.reuse, R29.reuse ;  /* 0x0000001d1b1f7220 */ /* 0x0c0fe20000410000 */
[----:B------:R-:W-:Y:S02]  /*8bc0*/  HADD2.F32 R4, -RZ, R37.H0_H0 ;  /* 0x20000025ff047230 */ /* 0x000fe40000004100 */
[----:B------:R-:W-:Y:S01]  /*8bd0*/  FMUL.FTZ R30, R27, R46 ;  /* 0x0000002e1b1e7220 */ /* 0x000fe20000410000 */
[C---:B------:R-:W-:Y:S01]  /*8be0*/  FMUL.FTZ R7, R5.reuse, R28 ;  /* 0x0000001c05077220 */ /* 0x040fe20000410000 */
[C---:B------:R-:W-:Y:S01]  /*8bf0*/  FFMA.FTZ R31, R26.reuse, R46, -R31 ;  /* 0x0000002e1a1f7223 */ /* 0x040fe2000001081f */
[-C--:B------:R-:W-:Y:S01]  /*8c00*/  FMUL.FTZ R27, R5, R4.reuse ;  /* 0x00000004051b7220 */ /* 0x080fe20000410000 */
[----:B------:R-:W-:Y:S01]  /*8c10*/  FFMA.FTZ R30, R26, R29, R30 ;  /* 0x0000001d1a1e7223 */ /* 0x000fe2000001001e */
[----:B------:R-:W-:Y:S01]  /*8c20*/  FFMA.FTZ R5, R6, R4, -R7 ;  /* 0x0000000406057223 */ /* 0x000fe20000010807 */
[----:B------:R-:W-:Y:S01]  /*8c30*/  F2FP.F16.F32.PACK_AB R7, R36, R33 ;  /* 0x000000212407723e */ /* 0x000fe200000000ff */
[----:B------:R-:W-:Y:S01]  /*8c40*/  FFMA.FTZ R28, R6, R28, R27 ;  /* 0x0000001c061c7223 */ /* 0x000fe2000001001b */
[----:B------:R-:W-:-:S02]  /*8c50*/  F2FP.F16.F32.PACK_AB R4, R47, R34 ;  /* 0x000000222f04723e */ /* 0x000fc400000000ff */
[----:B------:R-:W-:Y:S02]  /*8c60*/  F2FP.F16.F32.PACK_AB R6, R30, R31 ;  /* 0x0000001f1e06723e */ /* 0x000fe400000000ff */
[----:B------:R-:W-:-:S05]  /*8c70*/  F2FP.F16.F32.PACK_AB R5, R28, R5 ;  /* 0x000000051c05723e */ /* 0x000fca00000000ff */
[----:B------:R2:W-:Y:S02]  /*8c80*/  STS.128 [R3+0x10a00], R4 ;  /* 0x010a000403007388 */ /* 0x0005e40000000c00 */
.L_x_503:
[----:B------:R-:W-:Y:S05]  /*8c90*/  BSYNC B1 ;  /* 0x0000000000017941 */ /* 0x000fea0003800000 */
.L_x_502:
[----:B------:R-:W-:Y:S04]  /*8ca0*/  BSSY B1, `(.L_x_504) ;  /* 0x000002c000017945 */ /* 0x000fe80003800000 */
[----:B------:R-:W-:Y:S05]  /*8cb0*/  @P3 BRA `(.L_x_505) ;  /* 0x0000000000a83947 */ /* 0x000fea0003800000 */
[----:B012---:R-:W0:Y:S01]  /*8cc0*/  LDS.128 R4, [R0+0x10a00] ;  /* 0x010a000000047984 */ /* 0x007e220000000c00 */
[----:B------:R-:W-:Y:S01]  /*8cd0*/  SHF.R.U32.HI R27, RZ, 0x10, R25 ;  /* 0x00000010ff1b7819 */ /* 0x000fe20000011619 */
[----:B------:R-:W-:Y:S01]  /*8ce0*/  HADD2.F32 R26, -RZ, R45.H0_H0 ;  /* 0x2000002dff1a7230 */ /* 0x000fe20000004100 */
[----:B------:R-:W-:Y:S01]  /*8cf0*/  SHF.R.U32.HI R29, RZ, 0x10, R21 ;  /* 0x00000010ff1d7819 */ /* 0x000fe20000011615 */
[--C-:B------:R-:W-:Y:S01]  /*8d00*/  HADD2.F32 R28, -RZ, R44.reuse.H0_H0 ;  /* 0x2000002cff1c7230 */ /* 0x100fe20000004100 */
[----:B------:R-:W-:Y:S01]  /*8d10*/  SHF.R.U64 R35, R24, 0x10, R25 ;  /* 0x0000001018237819 */ /* 0x000fe20000001219 */
[----:B------:R-:W-:Y:S01]  /*8d20*/  HADD2.F32 R27, -RZ, R27.H0_H0 ;  /* 0x2000001bff1b7230 */ /* 0x000fe20000004100 */
[----:B------:R-:W-:Y:S01]  /*8d30*/  SHF.R.U64 R33, R20, 0x10, R21 ;  /* 0x0000001014217819 */ /* 0x000fe20000001215 */
[----:B------:R-:W-:Y:S02]  /*8d40*/  HADD2.F32 R29, -RZ, R29.H0_H0 ;  /* 0x2000001dff1d7230 */ /* 0x000fe40000004100 */
[----:B------:R-:W-:-:S02]  /*8d50*/  HADD2.F32 R44, -RZ, R44.H1_H1 ;  /* 0x3000002cff2c7230 */ /* 0x000fc40000004100 */
[----:B------:R-:W-:Y:S02]  /*8d60*/  HADD2.F32 R45, -RZ, R45.H1_H1 ;  /* 0x3000002dff2d7230 */ /* 0x000fe40000004100 */
[--C-:B0-----:R-:W-:Y:S02]  /*8d70*/  HADD2.F32 R25, -RZ, R7.reuse.H1_H1 ;  /* 0x30000007ff197230 */ /* 0x101fe40000004100 */
[----:B------:R-:W-:Y:S02]  /*8d80*/  HADD2.F32 R24, -RZ, R7.H0_H0 ;  /* 0x20000007ff187230 */ /* 0x000fe40000004100 */
[--C-:B------:R-:W-:Y:S02]  /*8d90*/  HADD2.F32 R7, -RZ, R4.reuse.H0_H0 ;  /* 0x20000004ff077230 */ /* 0x100fe40000004100 */
[C---:B------:R-:W-:Y:S01]  /*8da0*/  FMUL.FTZ R32, R25.reuse, R27 ;  /* 0x0000001b19207220 */ /* 0x040fe20000410000 */
[----:B------:R-:W-:Y:S02]  /*8db0*/  HADD2.F32 R4, -RZ, R4.H1_H1 ;  /* 0x30000004ff047230 */ /* 0x000fe40000004100 */
[----:B------:R-:W-:Y:S01]  /*8dc0*/  FMUL.FTZ R31, R25, R29 ;  /* 0x0000001d191f7220 */ /* 0x000fe20000410000 */
[----:B------:R-:W-:-:S02]  /*8dd0*/  HADD2.F32 R20, -RZ, R6.H0_H0 ;  /* 0x20000006ff147230 */ /* 0x000fc40000004100 */
[----:B------:R-:W-:Y:S01]  /*8de0*/  FFMA.FTZ R34, R24, R29, R32 ;  /* 0x0000001d18227223 */ /* 0x000fe20000010020 */
[----:B------:R-:W-:Y:S02]  /*8df0*/  HADD2.F32 R21, -RZ, R6.H1_H1 ;  /* 0x30000006ff157230 */ /* 0x000fe40000004100 */
[----:B------:R-:W-:Y:S01]  /*8e00*/  FMUL.FTZ R30, R4, R28 ;  /* 0x0000001c041e7220 */ /* 0x000fe20000410000 */
[--C-:B------:R-:W-:Y:S02]  /*8e10*/  HADD2.F32 R6, -RZ, R5.reuse.H0_H0 ;  /* 0x20000005ff067230 */ /* 0x100fe40000004100 */
[----:B------:R-:W-:Y:S01]  /*8e20*/  FFMA.FTZ R31, R24, R27, -R31 ;  /* 0x0000001b181f7223 */ /* 0x000fe2000001081f */
[-C--:B------:R-:W-:Y:S01]  /*8e30*/  FMUL.FTZ R32, R4, R26.reuse ;  /* 0x0000001a04207220 */ /* 0x080fe20000410000 */
[----:B------:R-:W-:Y:S02]  /*8e40*/  HADD2.F32 R5, -RZ, R5.H1_H1 ;  /* 0x30000005ff057230 */ /* 0x000fe40000004100 */
[----:B------:R-:W-:Y:S01]  /*8e50*/  FFMA.FTZ R30, R7, R26, -R30 ;  /* 0x0000001a071e7223 */ /* 0x000fe2000001081e */
[----:B------:R-:W-:-:S02]  /*8e60*/  HADD2.F32 R24, -RZ, R33.H0_H0 ;  /* 0x20000021ff187230 */ /* 0x000fc40000004100 */
[----:B------:R-:W-:Y:S01]  /*8e70*/  FFMA.FTZ R25, R7, R28, R32 ;  /* 0x0000001c07197223 */ /* 0x000fe20000010020 */
[----:B------:R-:W-:Y:S02]  /*8e80*/  HADD2.F32 R4, -RZ, R35.H0_H0 ;  /* 0x20000023ff047230 */ /* 0x000fe40000004100 */
[C---:B------:R-:W-:Y:S01]  /*8e90*/  FMUL.FTZ R27, R21.reuse, R44 ;  /* 0x0000002c151b7220 */ /* 0x040fe20000410000 */
[-C--:B------:R-:W-:Y:S01]  /*8ea0*/  FMUL.FTZ R29, R21, R45.reuse ;  /* 0x0000002d151d7220 */ /* 0x080fe20000410000 */
[C---:B------:R-:W-:Y:S01]  /*8eb0*/  FMUL.FTZ R7, R5.reuse, R24 ;  /* 0x0000001805077220 */ /* 0x040fe20000410000 */
[----:B------:R-:W-:Y:S01]  /*8ec0*/  FMUL.FTZ R21, R5, R4 ;  /* 0x0000000405157220 */ /* 0x000fe20000410000 */
[C---:B------:R-:W-:Y:S01]  /*8ed0*/  FFMA.FTZ R27, R20.reuse, R45, -R27 ;  /* 0x0000002d141b7223 */ /* 0x040fe2000001081b */
[----:B------:R-:W-:Y:S01]  /*8ee0*/  FFMA.FTZ R20, R20, R44, R29 ;  /* 0x0000002c14147223 */ /* 0x000fe2000001001d */
[C---:B------:R-:W-:Y:S01]  /*8ef0*/  FFMA.FTZ R5, R6.reuse, R4, -R7 ;  /* 0x0000000406057223 */ /* 0x040fe20000010807 */
[----:B------:R-:W-:Y:S01]  /*8f00*/  FFMA.FTZ R24, R6, R24, R21 ;  /* 0x0000001806187223 */ /* 0x000fe20000010015 */
[----:B------:R-:W-:-:S02]  /*8f10*/  F2FP.F16.F32.PACK_AB R7, R34, R31 ;  /* 0x0000001f2207723e */ /* 0x000fc400000000ff */
[----:B------:R-:W-:Y:S02]  /*8f20*/  F2FP.F16.F32.PACK_AB R6, R20, R27 ;  /* 0x0000001b1406723e */ /* 0x000fe400000000ff */
[----:B------:R-:W-:Y:S02]  /*8f30*/  F2FP.F16.F32.PACK_AB R4, R25, R30 ;  /* 0x0000001e1904723e */ /* 0x000fe400000000ff */
[----:B------:R-:W-:-:S05]  /*8f40*/  F2FP.F16.F32.PACK_AB R5, R24, R5 ;  /* 0x000000051805723e */ /* 0x000fca00000000ff */
[----:B------:R3:W-:Y:S02]  /*8f50*/  STS.128 [R0+0x10a00], R4 ;  /* 0x010a000400007388 */ /* 0x0007e40000000c00 */
.L_x_505:
[----:B------:R-:W-:Y:S05]  /*8f60*/  BSYNC B1 ;  /* 0x0000000000017941 */ /* 0x000fea0003800000 */
.L_x_504:
[----:B------:R-:W-:Y:S04]  /*8f70*/  BSSY B1, `(.L_x_506) ;  /* 0x000002c000017945 */ /* 0x000fe80003800000 */
[----:B------:R-:W-:Y:S05]  /*8f80*/  @P4 BRA `(.L_x_507) ;  /* 0x0000000000a84947 */ /* 0x000fea0003800000 */
[----:B0123--:R-:W0:Y:S01]  /*8f90*/  LDS.128 R4, [R3+0x13a00] ;  /* 0x013a000003047984 */ /* 0x00fe220000000c00 */
        /* <DEDUP_REMOVED lines=41> */
.L_x_507:
[----:B------:R-:W-:Y:S05]  /*9230*/  BSYNC B1 ;  /* 0x0000000000017941 */ /* 0x000fea0003800000 */
.L_x_506:
[----:B------:R-:W-:Y:S05]  /*9240*/  @P5 BRA `(.L_x_497) ;  /* 0x0000001c00dc5947 */ /* 0x000fea0003800000 */
[----:B01234-:R-:W0:Y:S01]  /*9250*/  LDS.128 R4, [R0+0x13a00] ;  /* 0x013a000000047984 */ /* 0x01fe220000000c00 */
[----:B------:R-:W-:Y:S01]  /*9260*/  SHF.R.U32.HI R14, RZ, 0x10, R9 ;  /* 0x00000010ff0e7819 */ /* 0x000fe20000011609 */
[--C-:B------:R-:W-:Y:S01]  /*9270*/  HADD2.F32 R13, -RZ, R40.reuse.H0_H0 ;  /* 0x20000028ff0d7230 */ /* 0x100fe20000004100 */
[--C-:B------:R-:W-:Y:S01]  /*9280*/  SHF.R.U32.HI R12, RZ, 0x10, R11.reuse ;  /* 0x00000010ff0c7819 */ /* 0x100fe2000001160b */
[----:B------:R-:W-:Y:S01]  /*9290*/  HADD2.F32 R40, -RZ, R40.H1_H1 ;  /* 0x30000028ff287230 */ /* 0x000fe20000004100 */
[----:B------:R-:W-:Y:S01]  /*92a0*/  SHF.R.U64 R24, R10, 0x10, R11 ;  /* 0x000000100a187819 */ /* 0x000fe2000000120b */
[----:B------:R-:W-:Y:S01]  /*92b0*/  HADD2.F32 R14, -RZ, R14.H0_H0 ;  /* 0x2000000eff0e7230 */ /* 0x000fe20000004100 */
[----:B------:R-:W-:Y:S01]  /*92c0*/  SHF.R.U64 R21, R8, 0x10, R9 ;  /* 0x0000001008157819 */ /* 0x000fe20000001209 */
[----:B------:R-:W-:Y:S02]  /*92d0*/  HADD2.F32 R12, -RZ, R12.H0_H0 ;  /* 0x2000000cff0c7230 */ /* 0x000fe40000004100 */
[----:B------:R-:W-:-:S02]  /*92e0*/  HADD2.F32 R11, -RZ, R41.H0_H0 ;  /* 0x20000029ff0b7230 */ /* 0x000fc40000004100 */
[----:B------:R-:W-:Y:S02]  /*92f0*/  HADD2.F32 R41, -RZ, R41.H1_H1 ;  /* 0x30000029ff297230 */ /* 0x000fe40000004100 */
[--C-:B0-----:R-:W-:Y:S02]  /*9300*/  HADD2.F32 R10, -RZ, R7.reuse.H1_H1 ;  /* 0x30000007ff0a7230 */ /* 0x101fe40000004100 */
[--C-:B------:R-:W-:Y:S02]  /*9310*/  HADD2.F32 R3, -RZ, R4.reuse.H0_H0 ;  /* 0x20000004ff037230 */ /* 0x100fe40000004100 */
[----:B------:R-:W-:Y:S02]  /*9320*/  HADD2.F32 R9, -RZ, R7.H0_H0 ;  /* 0x20000007ff097230 */ /* 0x000fe40000004100 */
[C---:B------:R-:W-:Y:S01]  /*9330*/  FMUL.FTZ R20, R10.reuse, R14 ;  /* 0x0000000e0a147220 */ /* 0x040fe20000410000 */
[----:B------:R-:W-:Y:S02]  /*9340*/  HADD2.F32 R4, -RZ, R4.H1_H1 ;  /* 0x30000004ff047230 */ /* 0x000fe40000004100 */
[----:B------:R-:W-:Y:S01]  /*9350*/  FMUL.FTZ R15, R10, R12 ;  /* 0x0000000c0a0f7220 */ /* 0x000fe20000410000 */
[----:B------:R-:W-:-:S02]  /*9360*/  HADD2.F32 R7, -RZ, R6.H0_H0 ;  /* 0x20000006ff077230 */ /* 0x000fc40000004100 */
[C---:B------:R-:W-:Y:S01]  /*9370*/  FFMA.FTZ R20, R9.reuse, R12, -R20 ;  /* 0x0000000c09147223 */ /* 0x040fe20000010814 */
[----:B------:R-:W-:Y:S02]  /*9380*/  HADD2.F32 R8, -RZ, R6.H1_H1 ;  /* 0x30000006ff087230 */ /* 0x000fe40000004100 */
[C---:B------:R-:W-:Y:S01]  /*9390*/  FMUL.FTZ R10, R4.reuse, R13 ;  /* 0x0000000d040a7220 */ /* 0x040fe20000410000 */
[--C-:B------:R-:W-:Y:S02]  /*93a0*/  HADD2.F32 R6, -RZ, R5.reuse.H0_H0 ;  /* 0x20000005ff067230 */ /* 0x100fe40000004100 */
[----:B------:R-:W-:Y:S01]  /*93b0*/  FFMA.FTZ R15, R9, R14, R15 ;  /* 0x0000000e090f7223 */ /* 0x000fe2000001000f */
[-C--:B------:R-:W-:Y:S01]  /*93c0*/  FMUL.FTZ R12, R4, R11.reuse ;  /* 0x0000000b040c7220 */ /* 0x080fe20000410000 */
[----:B------:R-:W-:Y:S02]  /*93d0*/  HADD2.F32 R5, -RZ, R5.H1_H1 ;  /* 0x30000005ff057230 */ /* 0x000fe40000004100 */
[----:B------:R-:W-:Y:S01]  /*93e0*/  FFMA.FTZ R10, R3, R11, -R10 ;  /* 0x0000000b030a7223 */ /* 0x000fe2000001080a */
[----:B------:R-:W-:-:S02]  /*93f0*/  HADD2.F32 R9, -RZ, R21.H0_H0 ;  /* 0x20000015ff097230 */ /* 0x000fc40000004100 */
[----:B------:R-:W-:Y:S01]  /*9400*/  FFMA.FTZ R3, R3, R13, R12 ;  /* 0x0000000d03037223 */ /* 0x000fe2000001000c */
[----:B------:R-:W-:Y:S02]  /*9410*/  HADD2.F32 R4, -RZ, R24.H0_H0 ;  /* 0x20000018ff047230 */ /* 0x000fe40000004100 */
[C---:B------:R-:W-:Y:S01]  /*9420*/  FMUL.FTZ R12, R8.reuse, R40 ;  /* 0x00000028080c7220 */ /* 0x040fe20000410000 */
[----:B------:R-:W-:Y:S01]  /*9430*/  FMUL.FTZ R13, R8, R41 ;  /* 0x00000029080d7220 */ /* 0x000fe20000410000 */
        /* <DEDUP_REMOVED lines=10> */
[----:B------:R0:W-:Y:S01]  /*94e0*/  STS.128 [R0+0x13a00], R4 ;  /* 0x013a000400007388 */ /* 0x0001e20000000c00 */
[----:B------:R-:W-:Y:S05]  /*94f0*/  BRA `(.L_x_497) ;  /* 0x0000001c00307947 */ /* 0x000fea0003800000 */
.L_x_491:
[----:B------:R-:W-:-:S03]  /*9500*/  UMOV UR4, 0xffffffff ;  /* 0xffffffff00047882 */ /* 0x000fc60000000000 */
[----:B------:R-:W-:Y:S05]  /*9510*/  BRA.DIV UR4, `(.L_x_508) ;  /* 0x0000017a04407947 */ /* 0x000fea000b800000 */
[----:B------:R-:W1:Y:S04]  /*9520*/  SHFL.IDX PT, R3, R25, RZ, 0x1e1f ;  /* 0x001e1fff19037589 */ /* 0x000e6800000e0000 */
[----:B------:R-:W2:Y:S04]  /*9530*/  SHFL.IDX PT, R0, R24, RZ, 0x1e1f ;  /* 0x001e1fff18007589 */ /* 0x000ea800000e0000 */
[----:B------:R3:W4:Y:S04]  /*9540*/  SHFL.IDX PT, R5, R27, RZ, 0x1e1f ;  /* 0x001e1fff1b057589 */ /* 0x00072800000e0000 */
[----:B0-----:R3:W0:Y:S01]  /*9550*/  SHFL.IDX PT, R14, R26, RZ, 0x1e1f ;  /* 0x001e1fff1a0e7589 */ /* 0x00162200000e0000 */
[----:B-1----:R-:W-:-:S02]  /*9560*/  IMAD.MOV.U32 R21, RZ, RZ, R3 ;  /* 0x000000ffff157224 */ /* 0x002fc400078e0003 */
[----:B--23--:R-:W-:-:S07]  /*9570*/  IMAD.MOV.U32 R20, RZ, RZ, R0 ;  /* 0x000000ffff147224 */ /* 0x00cfce00078e0000 */
.L_x_740:
[----:B------:R-:W2:Y:S01]  /*9580*/  LDL R39, [R1+0xa4] ;  /* 0x0000a40001277983 */ /* 0x000ea20000100800 */
[----:B------:R-:W-:Y:S01]  /*9590*/  ULDC UR4, c[0x0][0x448] ;  /* 0x0001120000047ab9 */ /* 0x000fe20000000800 */
[----:B------:R-:W-:Y:S01]  /*95a0*/  BSSY B1, `(.L_x_509) ;  /* 0x0000041000017945 */ /* 0x000fe20003800000 */
[----:B------:R-:W-:Y:S01]  /*95b0*/  IMAD R112, R112, UR4, RZ ;  /* 0x0000000470707c24 */ /* 0x000fe2000f8e02ff */
[----:B------:R-:W-:Y:S01]  /*95c0*/  CS2R R8, SRZ ;  /* 0x0000000000087805 */ /* 0x000fe2000001ff00 */
[----:B0-----:R-:W-:Y:S01]  /*95d0*/  IMAD.MOV.U32 R36, RZ, RZ, R14 ;  /* 0x000000ffff247224 */ /* 0x001fe200078e000e */
[----:B------:R-:W-:Y:S01]  /*95e0*/  CS2R R10, SRZ ;  /* 0x00000000000a7805 */ /* 0x000fe2000001ff00 */
[----:B------:R-:W-:Y:S01]  /*95f0*/  IMAD R0, R109, -0xc0, R112 ;  /* 0xffffff406d007824 */ /* 0x000fe200078e0270 */
[----:B------:R-:W-:Y:S01]  /*9600*/  ISETP.GE.AND P1, PT, R7, R112, PT ;  /* 0x000000700700720c */ /* 0x000fe20003f26270 */
[----:B----4-:R-:W-:Y:S01]  /*9610*/  IMAD.MOV.U32 R37, RZ, RZ, R5 ;  /* 0x000000ffff257224 */ /* 0x010fe200078e0005 */
[----:B------:R-:W-:-:S02]  /*9620*/  CS2R R4, SRZ ;  /* 0x0000000000047805 */ /* 0x000fc4000001ff00 */
[----:B------:R-:W-:Y:S02]  /*9630*/  CS2R R6, SRZ ;  /* 0x0000000000067805 */ /* 0x000fe4000001ff00 */
[----:B------:R-:W-:Y:S02]  /*9640*/  VIMNMX R0, R0, 0xc0, PT ;  /* 0x000000c000007848 */ /* 0x000fe40003fe0100 */
[----:B------:R-:W-:Y:S02]  /*9650*/  CS2R R12, SRZ ;  /* 0x00000000000c7805 */ /* 0x000fe4000001ff00 */
[----:B------:R-:W-:Y:S02]  /*9660*/  CS2R R14, SRZ ;  /* 0x00000000000e7805 */ /* 0x000fe4000001ff00 */
[----:B------:R-:W-:Y:S02]  /*9670*/  CS2R R24, SRZ ;  /* 0x0000000000187805 */ /* 0x000fe4000001ff00 */
[----:B------:R-:W-:-:S02]  /*9680*/  ISETP.GE.AND P0, PT, R19, R0, PT ;  /* 0x000000001300720c */ /* 0x000fc40003f06270 */
[----:B------:R-:W-:Y:S02]  /*9690*/  CS2R R26, SRZ ;  /* 0x00000000001a7805 */ /* 0x000fe4000001ff00 */
[----:B------:R-:W-:Y:S02]  /*96a0*/  CS2R R28, SRZ ;  /* 0x00000000001c7805 */ /* 0x000fe4000001ff00 */
[----:B------:R-:W-:Y:S02]  /*96b0*/  CS2R R30, SRZ ;  /* 0x00000000001e7805 */ /* 0x000fe4000001ff00 */
[----:B------:R-:W-:Y:S02]  /*96c0*/  CS2R R32, SRZ ;  /* 0x0000000000207805 */ /* 0x000fe4000001ff00 */
[----:B------:R-:W-:Y:S02]  /*96d0*/  CS2R R34, SRZ ;  /* 0x0000000000227805 */ /* 0x000fe4000001ff00 */
[----:B--2---:R-:W-:Y:S01]  /*96e0*/  LEA.HI R0, R39, R39, RZ, 0x1 ;  /* 0x0000002727007211 */ /* 0x004fe200078f08ff */
[----:B------:R-:W-:Y:S06]  /*96f0*/  @P1 BRA `(.L_x_510) ;  /* 0x0000000000ac1947 */ /* 0x000fec0003800000 */
[----:B------:R-:W2:Y:S04]  /*9700*/  LDL R43, [R1+0x68] ;  /* 0x00006800012b7983 */ /* 0x000ea80000100800 */
[----:B------:R-:W3:Y:S04]  /*9710*/  LDL R42, [R1+0x64] ;  /* 0x00006400012a7983 */ /* 0x000ee80000100800 */
[----:B------:R-:W2:Y:S01]  /*9720*/  LDL.64 R40, [R1+0x40] ;  /* 0x0000400001287983 */ /* 0x000ea20000100a00 */
[C---:B------:R-:W-:Y:S01]  /*9730*/  VIADD R3, R22.reuse, 0x10 ;  /* 0x0000001016037836 */ /* 0x040fe20000000000 */
[----:B------:R-:W-:Y:S01]  /*9740*/  ULDC UR4, c[0x0][0x3f4] ;  /* 0x0000fd0000047ab9 */ /* 0x000fe20000000800 */
[C---:B------:R-:W-:Y:S01]  /*9750*/  VIADD R4, R22.reuse, 0x20 ;  /* 0x0000002016047836 */ /* 0x040fe20000000000 */
[----:B------:R-:W-:-:S02]  /*9760*/  ISETP.GE.AND P1, PT, R22, UR4, PT ;  /* 0x0000000416007c0c */ /* 0x000fc4000bf26270 */
[----:B------:R-:W-:Y:S02]  /*9770*/  CS2R R24, SRZ ;  /* 0x0000000000187805 */ /* 0x000fe4000001ff00 */
[----:B------:R-:W-:Y:S02]  /*9780*/  ISETP.GE.AND P2, PT, R3, UR4, PT ;  /* 0x0000000403007c0c */ /* 0x000fe4000bf46270 */
[----:B------:R-:W-:Y:S02]  /*9790*/  CS2R R26, SRZ ;  /* 0x00000000001a7805 */ /* 0x000fe4000001ff00 */
[----:B------:R-:W-:Y:S02]  /*97a0*/  ISETP.GE.AND P3, PT, R4, UR4, PT ;  /* 0x0000000404007c0c */ /* 0x000fe4000bf66270 */
[----:B------:R-:W-:Y:S02]  /*97b0*/  CS2R R28, SRZ ;  /* 0x00000000001c7805 */ /* 0x000fe4000001ff00 */
[----:B------:R-:W-:-:S02]  /*97c0*/  CS2R R30, SRZ ;  /* 0x00000000001e7805 */ /* 0x000fc4000001ff00 */
[----:B------:R-:W-:Y:S01]  /*97d0*/  CS2R R8, SRZ ;  /* 0x0000000000087805 */ /* 0x000fe2000001ff00 */
[----:B------:R-:W-:Y:S01]  /*97e0*/  @!P1 IMAD.WIDE R12, R22, 0x2, R20 ;  /* 0x00000002160c9825 */ /* 0x000fe200078e0214 */
[----:B------:R-:W-:Y:S02]  /*97f0*/  CS2R R10, SRZ ;  /* 0x00000000000a7805 */ /* 0x000fe4000001ff00 */
[----:B------:R-:W-:Y:S02]  /*9800*/  CS2R R32, SRZ ;  /* 0x0000000000207805 */ /* 0x000fe4000001ff00 */
[----:B------:R-:W-:Y:S02]  /*9810*/  CS2R R34, SRZ ;  /* 0x0000000000227805 */ /* 0x000fe4000001ff00 */
[----:B------:R-:W-:Y:S01]  /*9820*/  CS2R R14, SRZ ;  /* 0x00000000000e7805 */ /* 0x000fe2000001ff00 */
[----:B------:R0:W5:Y:S02]  /*9830*/  @!P1 LD.E.128 R24, desc[UR60][R12.64] ;  /* 0x0000003c0c189980 */ /* 0x000164000c101d00 */
[----:B0-----:R-:W-:Y:S01]  /*9840*/  CS2R R12, SRZ ;  /* 0x00000000000c7805 */ /* 0x001fe2000001ff00 */
[----:B--2---:R-:W-:-:S02]  /*9850*/  IMAD.IADD R3, R40, 0x1, R43 ;  /* 0x0000000128037824 */ /* 0x004fc400078e022b */
[----:B---3--:R-:W-:-:S03]  /*9860*/  IMAD.IADD R5, R40, 0x1, R42 ;  /* 0x0000000128057824 */ /* 0x008fc600078e022a */
[----:B------:R-:W-:Y:S02]  /*9870*/  SHF.R.S32.HI R4, RZ, 0x1f, R3 ;  /* 0x0000001fff047819 */ /* 0x000fe40000011403 */
[----:B------:R-:W-:Y:S02]  /*9880*/  SHF.R.S32.HI R6, RZ, 0x1f, R5 ;  /* 0x0000001fff067819 */ /* 0x000fe40000011405 */
[----:B------:R-:W-:Y:S02]  /*9890*/  LEA.HI R3, R4, R3, RZ, 0x3 ;  /* 0x0000000304037211 */ /* 0x000fe400078f18ff */
[----:B------:R-:W-:Y:S02]  /*98a0*/  LEA.HI R6, R6, R5, RZ, 0x3 ;  /* 0x0000000506067211 */ /* 0x000fe400078f18ff */
[----:B------:R-:W-:Y:S02]  /*98b0*/  SHF.R.S32.HI R3, RZ, 0x3, R3 ;  /* 0x00000003ff037819 */ /* 0x000fe40000011403 */
[----:B------:R-:W-:-:S03]  /*98c0*/  SHF.R.S32.HI R45, RZ, 0x3, R6 ;  /* 0x00000003ff2d7819 */ /* 0x000fc60000011406 */
[----:B------:R-:W-:Y:S02]  /*98d0*/  @!P2 IMAD.SHL.U32 R3, R3, 0x8, RZ ;  /* 0x000000080303a824 */ /* 0x000fe400078e00ff */
[----:B------:R-:W-:Y:S01]  /*98e0*/  @!P3 IMAD.SHL.U32 R45, R45, 0x8, RZ ;  /* 0x000000082d2db824 */ /* 0x000fe200078e00ff */
[----:B------:R-:W-:Y:S01]  /*98f0*/  CS2R R4, SRZ ;  /* 0x0000000000047805 */ /* 0x000fe2000001ff00 */
[----:B------:R-:W-:Y:S01]  /*9900*/  @!P2 IMAD.WIDE R40, R3, 0x2, R20 ;  /* 0x000000020328a825 */ /* 0x000fe200078e0214 */
[----:B------:R-:W-:-:S03]  /*9910*/  CS2R R6, SRZ ;  /* 0x0000000000067805 */ /* 0x000fc6000001ff00 */
[----:B------:R-:W-:Y:S01]  /*9920*/  @!P3 IMAD.WIDE R42, R45, 0x2, R20 ;  /* 0x000000022d2ab825 */ /* 0x000fe200078e0214 */
[----:B------:R0:W5:Y:S03]  /*9930*/  @!P2 LD.E.128 R28, desc[UR60][R40.64] ;  /* 0x0000003c281ca980 */ /* 0x000166000c101d00 */
[--C-:B------:R-:W-:Y:S01]  /*9940*/  @!P2 IMAD.WIDE R20, R3, 0x2, R36.reuse ;  /* 0x000000020314a825 */ /* 0x100fe200078e0224 */
[----:B------:R0:W5:Y:S03]  /*9950*/  @!P3 LD.E.128 R32, desc[UR60][R42.64] ;  /* 0x0000003c2a20b980 */ /* 0x000166000c101d00 */
[--C-:B------:R-:W-:Y:S01]  /*9960*/  @!P3 IMAD.WIDE R44, R45, 0x2, R36.reuse ;  /* 0x000000022d2cb825 */ /* 0x100fe200078e0224 */
[----:B------:R0:W5:Y:S03]  /*9970*/  @!P2 LD.E.128 R8, desc[UR60][R20.64] ;  /* 0x0000003c1408a980 */ /* 0x000166000c101d00 */
[----:B------:R-:W-:Y:S01]  /*9980*/  @!P1 IMAD.WIDE R36, R22, 0x2, R36 ;  /* 0x0000000216249825 */ /* 0x000fe200078e0224 */
[----:B------:R0:W5:Y:S04]  /*9990*/  @!P3 LD.E.128 R12, desc[UR60][R44.64] ;  /* 0x0000003c2c0cb980 */ /* 0x000168000c101d00 */
[----:B------:R0:W5:Y:S02]  /*99a0*/  @!P1 LD.E.128 R4, desc[UR60][R36.64] ;  /* 0x0000003c24049980 */ /* 0x000164000c101d00 */
.L_x_510:
[----:B------:R-:W-:Y:S05]  /*99b0*/  BSYNC B1 ;  /* 0x0000000000017941 */ /* 0x000fea0003800000 */
.L_x_509:
[----:B------:R-:W-:Y:S01]  /*99c0*/  LOP3.LUT R0, R0, 0xfffffffe, RZ, 0xc0, !PT ;  /* 0xfffffffe00007812 */ /* 0x000fe200078ec0ff */
[----:B-----5:R-:W-:Y:S01]  /*99d0*/  IMAD.MOV.U32 R3, RZ, RZ, R4 ;  /* 0x000000ffff037224 */ /* 0x020fe200078e0004 */
[----:B------:R-:W-:Y:S01]  /*99e0*/  BSSY B1, `(.L_x_511) ;  /* 0x000002f000017945 */ /* 0x000fe20003800000 */
[----:B0-----:R-:W-:Y:S02]  /*99f0*/  IMAD.MOV.U32 R20, RZ, RZ, R5 ;  /* 0x000000ffff147224 */ /* 0x001fe400078e0005 */
[----:B------:R-:W-:Y:S01]  /*9a00*/  IMAD.IADD R0, R39, 0x1, -R0 ;  /* 0x0000000127007824 */ /* 0x000fe200078e0a00 */
[----:B------:R-:W-:Y:S01]  /*9a10*/  PRMT R61, R3, 0x7610, R61 ;  /* 0x00007610033d7816 */ /* 0x000fe2000000003d */
[----:B------:R-:W-:Y:S01]  /*9a20*/  IMAD.MOV.U32 R21, RZ, RZ, R6 ;  /* 0x000000ffff157224 */ /* 0x000fe200078e0006 */
[----:B------:R-:W-:Y:S01]  /*9a30*/  PRMT R59, R20, 0x7610, R59 ;  /* 0x00007610143b7816 */ /* 0x000fe2000000003b */
[----:B------:R-:W-:Y:S01]  /*9a40*/  IMAD.MOV.U32 R36, RZ, RZ, R9 ;  /* 0x000000ffff247224 */ /* 0x000fe200078e0009 */
[----:B------:R-:W-:Y:S01]  /*9a50*/  SHF.L.U32 R3, R0, 0x1f, RZ ;  /* 0x0000001f00037819 */ /* 0x000fe200000006ff */
[----:B------:R-:W-:Y:S01]  /*9a60*/  IMAD.MOV.U32 R0, RZ, RZ, R10 ;  /* 0x000000ffff007224 */ /* 0x000fe200078e000a */
[----:B------:R-:W-:Y:S01]  /*9a70*/  PRMT R64, R21, 0x7610, R64 ;  /* 0x0000761015407816 */ /* 0x000fe20000000040 */
[----:B------:R-:W-:Y:S01]  /*9a80*/  IMAD.MOV.U32 R21, RZ, RZ, R8 ;  /* 0x000000ffff157224 */ /* 0x000fe200078e0008 */
[----:B------:R-:W0:Y:S01]  /*9a90*/  SYNCS.PHASECHK.TRANS64.TRYWAIT P1, [R16+URZ+0x31c00], R3 ;  /* 0x031c0003100075a7 */ /* 0x000e22000802017f */
[----:B------:R-:W-:-:S02]  /*9aa0*/  MOV R20, R7 ;  /* 0x0000000700147202 */ /* 0x000fc40000000f00 */
[----:B------:R-:W-:Y:S01]  /*9ab0*/  PRMT R49, R36, 0x7610, R49 ;  /* 0x0000761024317816 */ /* 0x000fe20000000031 */
[----:B------:R-:W-:Y:S01]  /*9ac0*/  IMAD.MOV.U32 R36, RZ, RZ, R13 ;  /* 0x000000ffff247224 */ /* 0x000fe200078e000d */
[----:B------:R-:W-:Y:S01]  /*9ad0*/  PRMT R64, R64, 0x5410, R20 ;  /* 0x0000541040407816 */ /* 0x000fe20000000014 */
[----:B------:R-:W-:Y:S01]  /*9ae0*/  IMAD.MOV.U32 R20, RZ, RZ, R11 ;  /* 0x000000ffff147224 */ /* 0x000fe200078e000b */
[----:B------:R-:W-:Y:S01]  /*9af0*/  PRMT R48, R48, 0x5410, R21 ;  /* 0x0000541030307816 */ /* 0x000fe20000000015 */
[----:B------:R-:W-:-:S03]  /*9b00*/  IMAD.MOV.U32 R21, RZ, RZ, R12 ;  /* 0x000000ffff157224 */ /* 0x000fc600078e000c */
        /* <DEDUP_REMOVED lines=24> */
[----:B------:R-:W-:-:S02]  /*9c90*/  IMAD.MOV.U32 R0, RZ, RZ, R34 ;  /* 0x000000ffff007224 */ /* 0x000fc400078e0022 */
[----:B------:R-:W-:Y:S01]  /*9ca0*/  IMAD.MOV.U32 R20, RZ, RZ, R35 ;  /* 0x000000ffff147224 */ /* 0x000fe200078e0023 */
[----:B------:R-:W-:Y:S01]  /*9cb0*/  PRMT R46, R21, 0x5410, R36 ;  /* 0x00005410152e7816 */ /* 0x000fe20000000024 */
[----:B0-----:R-:W-:Y:S06]  /*9cc0*/  @!P1 BRA `(.L_x_512) ;  /* 0x0000017000cc9947 */ /* 0x001fec0003800000 */
.L_x_741:
[----:B------:R-:W-:Y:S05]  /*9cd0*/  BSYNC B1 ;  /* 0x0000000000017941 */ /* 0x000fea0003800000 */
.L_x_511:
[----:B------:R-:W-:Y:S01]  /*9ce0*/  PRMT R47, R0, 0x5410, R20 ;  /* 0x00005410002f7816 */ /* 0x000fe20000000014 */
[----:B------:R-:W-:Y:S06]  /*9cf0*/  @P0 BRA `(.L_x_497) ;  /* 0x0000001400300947 */ /* 0x000fec0003800000 */
[----:B------:R1:W5:Y:S01]  /*9d00*/  LDL R71, [R1+0x54] ;  /* 0x0000540001477983 */ /* 0x0003620000100800 */
[----:B0-----:R-:W0:Y:S03]  /*9d10*/  LDC R3, c[0x0][0x3f4] ;  /* 0x0000fd00ff037b82 */ /* 0x001e260000000800 */
[----:B------:R1:W5:Y:S04]  /*9d20*/  LDL R70, [R1+0xc8] ;  /* 0x0000c80001467983 */ /* 0x0003680000100800 */
[----:B------:R1:W5:Y:S04]  /*9d30*/  LDL R69, [R1+0x5c] ;  /* 0x00005c0001457983 */ /* 0x0003680000100800 */
[----:B------:R1:W5:Y:S01]  /*9d40*/  LDL R67, [R1+0x58] ;  /* 0x0000580001437983 */ /* 0x0003620000100800 */
[C---:B------:R-:W-:Y:S01]  /*9d50*/  VIADD R0, R22.reuse, 0x10 ;  /* 0x0000001016007836 */ /* 0x040fe20000000000 */
[----:B------:R-:W-:Y:S01]  /*9d60*/  BSSY B1, `(.L_x_513) ;  /* 0x000006b000017945 */ /* 0x000fe20003800000 */
[C---:B------:R-:W-:Y:S01]  /*9d70*/  VIADD R20, R22.reuse, 0x20 ;  /* 0x0000002016147836 */ /* 0x040fe20000000000 */
[----:B0-----:R-:W-:-:S02]  /*9d80*/  ISETP.GE.AND P0, PT, R22, R3, PT ;  /* 0x000000031600720c */ /* 0x001fc40003f06270 */
[-C--:B------:R-:W-:Y:S02]  /*9d90*/  ISETP.GE.AND P1, PT, R0, R3.reuse, PT ;  /* 0x000000030000720c */ /* 0x080fe40003f26270 */
[----:B------:R-:W-:-:S09]  /*9da0*/  ISETP.GE.AND P2, PT, R20, R3, PT ;  /* 0x000000031400720c */ /* 0x000fd20003f46270 */
[----:B-1----:R-:W-:Y:S05]  /*9db0*/  @P0 BRA `(.L_x_514) ;  /* 0x0000000400940947 */ /* 0x002fea0003800000 */
[----:B------:R-:W-:Y:S01]  /*9dc0*/  LEA.HI R0, R38, R38, RZ, 0x1 ;  /* 0x0000002626007211 */ /* 0x000fe200078f08ff */
[----:B------:R-:W-:Y:S01]  /*9dd0*/  HADD2.F32 R59, -RZ, R59.H0_H0 ;  /* 0x2000003bff3b7230 */ /* 0x000fe20000004100 */
[----:B-----5:R-:W-:Y:S01]  /*9de0*/  LOP3.LUT R20, R71, 0x18, R22, 0xf8, !PT ;  /* 0x0000001847147812 */ /* 0x020fe200078ef816 */
[----:B------:R-:W-:Y:S01]  /*9df0*/  HADD2.F32 R56, -RZ, R56.H0_H0 ;  /* 0x20000038ff387230 */ /* 0x000fe20000004100 */
[----:B------:R-:W-:Y:S02]  /*9e00*/  LOP3.LUT R21, R0, 0xfffffffe, RZ, 0xc0, !PT ;  /* 0xfffffffe00157812 */ /* 0x000fe400078ec0ff */
[----:B------:R-:W-:Y:S02]  /*9e10*/  LOP3.LUT R20, R20, R67, RZ, 0x3c, !PT ;  /* 0x0000004314147212 */ /* 0x000fe400078e3cff */
[----:B------:R-:W-:Y:S01]  /*9e20*/  SHF.R.U32.HI R60, RZ, 0x10, R5 ;  /* 0x00000010ff3c7819 */ /* 0x000fe20000011605 */
[----:B------:R-:W-:Y:S01]  /*9e30*/  IMAD.IADD R0, R38, 0x1, -R21 ;  /* 0x0000000126007824 */ /* 0x000fe200078e0a15 */
[----:B------:R-:W-:-:S02]  /*9e40*/  IADD3 R36, R69, R20, RZ ;  /* 0x0000001445247210 */ /* 0x000fc40007ffe0ff */
[----:B------:R-:W-:Y:S01]  /*9e50*/  SHF.R.U32.HI R57, RZ, 0x10, R25 ;  /* 0x00000010ff397819 */ /* 0x000fe20000011619 */
[----:B------:R-:W-:Y:S01]  /*9e60*/  HADD2.F32 R60, -RZ, R60.H0_H0 ;  /* 0x2000003cff3c7230 */ /* 0x000fe20000004100 */
[----:B------:R-:W-:Y:S02]  /*9e70*/  LEA.HI R0, R3, R0, RZ, 0x1d ;  /* 0x0000000003007211 */ /* 0x000fe400078fe8ff */
[----:B------:R-:W-:Y:S01]  /*9e80*/  SHF.R.U32.HI R63, RZ, 0x10, R7 ;  /* 0x00000010ff3f7819 */ /* 0x000fe20000011607 */
[----:B------:R-:W-:Y:S01]  /*9e90*/  HADD2.F32 R57, -RZ, R57.H0_H0 ;  /* 0x20000039ff397230 */ /* 0x000fe20000004100 */
[----:B------:R-:W-:-:S04]  /*9ea0*/  SHF.R.S32.HI R21, RZ, 0x1f, R0 ;  /* 0x0000001fff157819 */ /* 0x000fc80000011400 */
[----:B------:R-:W-:Y:S01]  /*9eb0*/  LEA.HI R21, R21, R0, RZ, 0x2 ;  /* 0x0000000015157211 */ /* 0x000fe200078f10ff */
[----:B------:R-:W-:-:S03]  /*9ec0*/  IMAD.SHL.U32 R0, R0, 0x8, RZ ;  /* 0x0000000800007824 */ /* 0x000fc600078e00ff */
[----:B------:R-:W-:Y:S02]  /*9ed0*/  SHF.R.S32.HI R21, RZ, 0x2, R21 ;  /* 0x00000002ff157819 */ /* 0x000fe40000011415 */
[----:B------:R-:W-:Y:S01]  /*9ee0*/  LOP3.LUT R20, R71, 0x18, R0, 0xf8, !PT ;  /* 0x0000001847147812 */ /* 0x000fe200078ef800 */
[----:B------:R-:W-:Y:S02]  /*9ef0*/  IMAD R0, R36, 0x2, R70 ;  /* 0x0000000224007824 */ /* 0x000fe400078e0246 */
[----:B------:R-:W-:Y:S01]  /*9f00*/  IMAD R21, R21, 0x1800, R69 ;  /* 0x0000180015157824 */ /* 0x000fe200078e0245 */
[----:B------:R-:W-:Y:S02]  /*9f10*/  LOP3.LUT R20, R20, R67, RZ, 0x3c, !PT ;  /* 0x0000004314147212 */ /* 0x000fe400078e3cff */
[----:B------:R-:W0:Y:S03]  /*9f20*/  LDS.128 R36, [R0] ;  /* 0x0000000000247984 */ /* 0x000e260000000c00 */
[----:B------:R-:W-:-:S04]  /*9f30*/  IMAD.IADD R21, R21, 0x1, R20 ;  /* 0x0000000115157824 */ /* 0x000fc800078e0214 */
[----:B------:R-:W-:Y:S01]  /*9f40*/  IMAD R20, R21, 0x2, R16 ;  /* 0x0000000215147824 */ /* 0x000fe200078e0210 */
[----:B------:R-:W-:Y:S02]  /*9f50*/  SHF.R.U64 R21, R24, 0x10, R25 ;  /* 0x0000001018157819 */ /* 0x000fe40000001219 */
[----:B------:R-:W-:Y:S02]  /*9f60*/  SHF.R.U64 R24, R4, 0x10, R5 ;  /* 0x0000001004187819 */ /* 0x000fe40000001205 */
[----:B------:R-:W1:Y:S01]  /*9f70*/  LDS.128 R40, [R20+0xda00] ;  /* 0x00da000014287984 */ /* 0x000e620000000c00 */
[----:B------:R-:W-:Y:S01]  /*9f80*/  SHF.R.U64 R5, R6, 0x10, R7 ;  /* 0x0000001006057819 */ /* 0x000fe20000001207 */
[----:B------:R-:W-:Y:S01]  /*9f90*/  HADD2.F32 R21, -RZ, R21.H0_H0 ;  /* 0x20000015ff157230 */ /* 0x000fe20000004100 */
[--C-:B------:R-:W-:Y:S02]  /*9fa0*/  SHF.R.U64 R4, R26, 0x10, R27.reuse ;  /* 0x000000101a047819 */ /* 0x100fe4000000121b */
[----:B------:R-:W-:-:S05]  /*9fb0*/  SHF.R.U32.HI R26, RZ, 0x10, R27 ;  /* 0x00000010ff1a7819 */ /* 0x000fca000001161b */
[----:B------:R-:W-:Y:S02]  /*9fc0*/  HADD2.F32 R26, -RZ, R26.H0_H0 ;  /* 0x2000001aff1a7230 */ /* 0x000fe40000004100 */
[--C-:B0-----:R-:W-:Y:S02]  /*9fd0*/  HADD2.F32 R25, -RZ, R37.reuse.H0_H0 ;  /* 0x20000025ff197230 */ /* 0x101fe40000004100 */
[----:B------:R-:W-:Y:S02]  /*9fe0*/  HADD2.F32 R52, -RZ, R37.H1_H1 ;  /* 0x30000025ff347230 */ /* 0x000fe40000004100 */
[----:B------:R-:W-:Y:S02]  /*9ff0*/  HADD2.F32 R37, -RZ, R36.H0_H0 ;  /* 0x20000024ff257230 */ /* 0x000fe40000004100 */
[----:B------:R-:W-:Y:S02]  /*a000*/  HADD2.F32 R27, -RZ, R38.H0_H0 ;  /* 0x20000026ff1b7230 */ /* 0x000fe40000004100 */
[----:B------:R-:W-:-:S02]  /*a010*/  HADD2.F32 R7, -RZ, R39.H0_H0 ;  /* 0x20000027ff077230 */ /* 0x000fc40000004100 */
[----:B------:R-:W-:Y:S02]  /*a020*/  HADD2.F32 R39, -RZ, R39.H1_H1 ;  /* 0x30000027ff277230 */ /* 0x000fe40000004100 */
[--C-:B-1----:R-:W-:Y:S02]  /*a030*/  HADD2.F32 R6, -RZ, R41.reuse.H0_H0 ;  /* 0x20000029ff067230 */ /* 0x102fe40000004100 */
[----:B------:R-:W-:Y:S02]  /*a040*/  HADD2.F32 R53, -RZ, R41.H1_H1 ;  /* 0x30000029ff357230 */ /* 0x000fe40000004100 */
[----:B------:R-:W-:Y:S02]  /*a050*/  HADD2.F32 R41, -RZ, R40.H0_H0 ;  /* 0x20000028ff297230 */ /* 0x000fe40000004100 */
[C---:B------:R-:W-:Y:S01]  /*a060*/  FMUL.FTZ R58, R6.reuse, R59 ;  /* 0x0000003b063a7220 */ /* 0x040fe20000410000 */
[----:B------:R-:W-:Y:S01]  /*a070*/  FMUL.FTZ R62, R6, R56 ;  /* 0x00000038063e7220 */ /* 0x000fe20000410000 */
[----:B------:R-:W-:-:S02]  /*a080*/  HADD2.F32 R54, -RZ, R42.H0_H0 ;  /* 0x2000002aff367230 */ /* 0x000fc40000004100 */
[----:B------:R-:W-:Y:S01]  /*a090*/  FFMA.FTZ R6, R25, R56, -R58 ;  /* 0x0000003819067223 */ /* 0x000fe2000001083a */
[----:B------:R-:W-:Y:S02]  /*a0a0*/  HADD2.F32 R58, -RZ, R61.H0_H0 ;  /* 0x2000003dff3a7230 */ /* 0x000fe40000004100 */
[----:B------:R-:W-:Y:S01]  /*a0b0*/  FMUL.FTZ R61, R53, R60 ;  /* 0x0000003c353d7220 */ /* 0x000fe20000410000 */
[----:B------:R-:W-:Y:S01]  /*a0c0*/  FFMA.FTZ R25, R25, R59, R62 ;  /* 0x0000003b19197223 */ /* 0x000fe2000001003e */
[----:B------:R-:W-:Y:S02]  /*a0d0*/  HADD2.F32 R56, -RZ, R65.H0_H0 ;  /* 0x20000041ff387230 */ /* 0x000fe40000004100 */
[-C--:B------:R-:W-:Y:S01]  /*a0e0*/  FMUL.FTZ R59, R53, R57.reuse ;  /* 0x00000039353b7220 */ /* 0x080fe20000410000 */
[----:B------:R-:W-:Y:S01]  /*a0f0*/  FMUL.FTZ R62, R41, R58 ;  /* 0x0000003a293e7220 */ /* 0x000fe20000410000 */
[----:B------:R-:W-:Y:S01]  /*a100*/  FFMA.FTZ R61, R52, R57, -R61 ;  /* 0x00000039343d7223 */ /* 0x000fe2000001083d */
[----:B------:R-:W-:-:S02]  /*a110*/  HADD2.F32 R55, -RZ, R43.H0_H0 ;  /* 0x2000002bff377230 */ /* 0x000fc40000004100 */
[-C--:B------:R-:W-:Y:S01]  /*a120*/  FMUL.FTZ R57, R41, R56.reuse ;  /* 0x0000003829397220 */ /* 0x080fe20000410000 */
[C---:B------:R-:W-:Y:S01]  /*a130*/  FFMA.FTZ R62, R37.reuse, R56, -R62 ;  /* 0x00000038253e7223 */ /* 0x040fe2000001083e */
[--C-:B------:R-:W-:Y:S02]  /*a140*/  HADD2.F32 R53, -RZ, R64.reuse.H0_H0 ;  /* 0x20000040ff357230 */ /* 0x100fe40000004100 */
[----:B------:R-:W-:Y:S01]  /*a150*/  FFMA.FTZ R60, R52, R60, R59 ;  /* 0x0000003c343c7223 */ /* 0x000fe2000001003b */
[----:B------:R-:W-:Y:S02]  /*a160*/  HADD2.F32 R41, -RZ, R65.H1_H1 ;  /* 0x30000041ff297230 */ /* 0x000fe40000004100 */
[----:B------:R-:W-:Y:S01]  /*a170*/  FFMA.FTZ R57, R37, R58, R57 ;  /* 0x0000003a25397223 */ /* 0x000fe20000010039 */
[----:B------:R-:W-:Y:S02]  /*a180*/  HADD2.F32 R56, -RZ, R64.H1_H1 ;  /* 0x30000040ff387230 */ /* 0x000fe40000004100 */
[----:B------:R-:W-:Y:S01]  /*a190*/  FMUL.FTZ R58, R54, R53 ;  /* 0x00000035363a7220 */ /* 0x000fe20000410000 */
[----:B------:R-:W-:-:S02]  /*a1a0*/  HADD2.F32 R52, -RZ, R66.H0_H0 ;  /* 0x20000042ff347230 */ /* 0x000fc40000004100 */
[-C--:B------:R-:W-:Y:S01]  /*a1b0*/  FMUL.FTZ R64, R54, R41.reuse ;  /* 0x0000002936407220 */ /* 0x080fe20000410000 */
[----:B------:R-:W-:Y:S02]  /*a1c0*/  HADD2.F32 R43, -RZ, R43.H1_H1 ;  /* 0x3000002bff2b7230 */ /* 0x000fe40000004100 */
[C---:B------:R-:W-:Y:S01]  /*a1d0*/  FMUL.FTZ R66, R55.reuse, R56 ;  /* 0x0000003837427220 */ /* 0x040fe20000410000 */
[----:B------:R-:W-:Y:S02]  /*a1e0*/  HADD2.F32 R54, -RZ, R63.H0_H0 ;  /* 0x2000003fff367230 */ /* 0x000fe40000004100 */
[-C--:B------:R-:W-:Y:S01]  /*a1f0*/  FMUL.FTZ R55, R55, R52.reuse ;  /* 0x0000003437377220 */ /* 0x080fe20000410000 */
[C---:B------:R-:W-:Y:S01]  /*a200*/  FFMA.FTZ R58, R27.reuse, R41, -R58 ;  /* 0x000000291b3a7223 */ /* 0x040fe2000001083a */
[----:B------:R-:W-:Y:S01]  /*a210*/  FFMA.FTZ R64, R27, R53, R64 ;  /* 0x000000351b407223 */ /* 0x000fe20000010040 */
[C---:B------:R-:W-:Y:S01]  /*a220*/  FFMA.FTZ R66, R7.reuse, R52, -R66 ;  /* 0x0000003407427223 */ /* 0x040fe20000010842 */
[----:B------:R-:W-:Y:S01]  /*a230*/  FFMA.FTZ R55, R7, R56, R55 ;  /* 0x0000003807377223 */ /* 0x000fe20000010037 */
[----:B------:R-:W-:-:S02]  /*a240*/  HADD2.F32 R40, -RZ, R40.H1_H1 ;  /* 0x30000028ff287230 */ /* 0x000fc40000004100 */
[C---:B------:R-:W-:Y:S01]  /*a250*/  FMUL.FTZ R68, R43.reuse, R54 ;  /* 0x000000362b447220 */ /* 0x040fe20000410000 */
[----:B------:R-:W-:Y:S02]  /*a260*/  HADD2.F32 R42, -RZ, R42.H1_H1 ;  /* 0x3000002aff2a7230 */ /* 0x000fe40000004100 */
[-C--:B------:R-:W-:Y:S01]  /*a270*/  FMUL.FTZ R52, R43, R26.reuse ;  /* 0x0000001a2b347220 */ /* 0x080fe20000410000 */
[----:B------:R-:W-:Y:S02]  /*a280*/  HADD2.F32 R7, -RZ, R24.H0_H0 ;  /* 0x20000018ff077230 */ /* 0x000fe40000004100 */
[C---:B------:R-:W-:Y:S01]  /*a290*/  FFMA.FTZ R41, R39.reuse, R26, -R68 ;  /* 0x0000001a27297223 */ /* 0x040fe20000010844 */
[----:B------:R-:W-:Y:S02]  /*a2a0*/  HADD2.F32 R27, -RZ, R5.H0_H0 ;  /* 0x20000005ff1b7230 */ /* 0x000fe40000004100 */
[----:B------:R-:W-:Y:S01]  /*a2b0*/  FFMA.FTZ R52, R39, R54, R52 ;  /* 0x0000003627347223 */ /* 0x000fe20000010034 */
[----:B------:R-:W-:-:S02]  /*a2c0*/  HADD2.F32 R5, -RZ, R4.H0_H0 ;  /* 0x20000004ff057230 */ /* 0x000fc40000004100 */
[----:B------:R-:W-:Y:S01]  /*a2d0*/  FMUL.FTZ R37, R40, R7 ;  /* 0x0000000728257220 */ /* 0x000fe20000410000 */
[----:B------:R-:W-:Y:S02]  /*a2e0*/  HADD2.F32 R36, -RZ, R36.H1_H1 ;  /* 0x30000024ff247230 */ /* 0x000fe40000004100 */
[----:B------:R-:W-:Y:S01]  /*a2f0*/  FMUL.FTZ R39, R42, R27 ;  /* 0x0000001b2a277220 */ /* 0x000fe20000410000 */
[----:B------:R-:W-:Y:S02]  /*a300*/  HADD2.F32 R38, -RZ, R38.H1_H1 ;  /* 0x30000026ff267230 */ /* 0x000fe40000004100 */
[----:B------:R-:W-:Y:S01]  /*a310*/  FMUL.FTZ R40, R40, R21 ;  /* 0x0000001528287220 */ /* 0x000fe20000410000 */
[----:B------:R-:W-:Y:S01]  /*a320*/  FMUL.FTZ R42, R42, R5 ;  /* 0x000000052a2a7220 */ /* 0x000fe20000410000 */
[----:B------:R-:W-:Y:S01]  /*a330*/  FFMA.FTZ R37, R36, R21, -R37 ;  /* 0x0000001524257223 */ /* 0x000fe20000010825 */
[----:B------:R-:W-:Y:S01]  /*a340*/  F2FP.F16.F32.PACK_AB R25, R60, R25 ;  /* 0x000000193c19723e */ /* 0x000fe200000000ff */
[----:B------:R-:W-:Y:S01]  /*a350*/  FFMA.FTZ R39, R38, R5, -R39 ;  /* 0x0000000526277223 */ /* 0x000fe20000010827 */
[----:B------:R-:W-:Y:S01]  /*a360*/  FFMA.FTZ R24, R36, R7, R40 ;  /* 0x0000000724187223 */ /* 0x000fe20000010028 */
[----:B------:R-:W-:Y:S01]  /*a370*/  FFMA.FTZ R21, R38, R27, R42 ;  /* 0x0000001b26157223 */ /* 0x000fe2000001002a */
[----:B------:R-:W-:-:S02]  /*a380*/  F2FP.F16.F32.PACK_AB R5, R61, R6 ;  /* 0x000000063d05723e */ /* 0x000fc400000000ff */
[----:B------:R-:W-:Y:S02]  /*a390*/  F2FP.F16.F32.PACK_AB R7, R41, R66 ;  /* 0x000000422907723e */ /* 0x000fe400000000ff */
[----:B------:R-:W-:Y:S02]  /*a3a0*/  F2FP.F16.F32.PACK_AB R4, R37, R62 ;  /* 0x0000003e2504723e */ /* 0x000fe400000000ff */
[----:B------:R-:W-:Y:S02]  /*a3b0*/  F2FP.F16.F32.PACK_AB R6, R39, R58 ;  /* 0x0000003a2706723e */ /* 0x000fe400000000ff */
[----:B------:R-:W-:Y:S02]  /*a3c0*/  F2FP.F16.F32.PACK_AB R27, R52, R55 ;  /* 0x00000037341b723e */ /* 0x000fe400000000ff */
[----:B------:R-:W-:Y:S01]  /*a3d0*/  F2FP.F16.F32.PACK_AB R24, R24, R57 ;  /* 0x000000391818723e */ /* 0x000fe200000000ff */
[----:B------:R0:W-:Y:S01]  /*a3e0*/  STS.128 [R0], R4 ;  /* 0x0000000400007388 */ /* 0x0001e20000000c00 */
[----:B------:R-:W-:-:S05]  /*a3f0*/  F2FP.F16.F32.PACK_AB R26, R21, R64 ;  /* 0x00000040151a723e */ /* 0x000fca00000000ff */
[----:B------:R0:W-:Y:S02]  /*a400*/  STS.128 [R20+0xda00], R24 ;  /* 0x00da001814007388 */ /* 0x0001e40000000c00 */
.L_x_514:
[----:B------:R-:W-:Y:S05]  /*a410*/  BSYNC B1 ;  /* 0x0000000000017941 */ /* 0x000fea0003800000 */
.L_x_513:
[----:B------:R-:W-:Y:S04]  /*a420*/  BSSY B1, `(.L_x_515) ;  /* 0x000006d000017945 */ /* 0x000fe80003800000 */
[----:B------:R-:W-:Y:S05]  /*a430*/  @P1 BRA `(.L_x_516) ;  /* 0x0000000400ac1947 */ /* 0x000fea0003800000 */
[----:B0-----:R-:W2:Y:S04]  /*a440*/  LDL R0, [R1+0x68] ;  /* 0x0000680001007983 */ /* 0x001ea80000100800 */
[----:B------:R-:W2:Y:S01]  /*a450*/  LDL.64 R4, [R1+0x40] ;  /* 0x0000400001047983 */ /* 0x000ea20000100a00 */
[----:B------:R-:W-:Y:S01]  /*a460*/  HADD2.F32 R39, -RZ, R49.H0_H0 ;  /* 0x20000031ff277230 */ /* 0x000fe20000004100 */
[--C-:B------:R-:W-:Y:S01]  /*a470*/  SHF.R.U32.HI R36, RZ, 0x10, R9.reuse ;  /* 0x00000010ff247819 */ /* 0x100fe20000011609 */
[----:B------:R-:W-:Y:S01]  /*a480*/  HADD2.F32 R37, -RZ, R50.H1_H1 ;  /* 0x30000032ff257230 */ /* 0x000fe20000004100 */
[----:B------:R-:W-:Y:S02]  /*a490*/  SHF.R.U64 R53, R8, 0x10, R9 ;  /* 0x0000001008357819 */ /* 0x000fe40000001209 */
[----:B------:R-:W-:Y:S01]  /*a4a0*/  SHF.R.U32.HI R38, RZ, 0x10, R29 ;  /* 0x00000010ff267819 */ /* 0x000fe2000001161d */
[----:B------:R-:W-:Y:S01]  /*a4b0*/  HADD2.F32 R36, -RZ, R36.H0_H0 ;  /* 0x20000024ff247230 */ /* 0x000fe20000004100 */
[----:B------:R-:W-:-:S02]  /*a4c0*/  SHF.R.U64 R55, R30, 0x10, R31 ;  /* 0x000000101e377819 */ /* 0x000fc4000000121f */
[--C-:B------:R-:W-:Y:S02]  /*a4d0*/  SHF.R.U32.HI R42, RZ, 0x10, R11.reuse ;  /* 0x00000010ff2a7819 */ /* 0x100fe4000001160b */
[----:B------:R-:W-:Y:S02]  /*a4e0*/  SHF.R.U64 R52, R10, 0x10, R11 ;  /* 0x000000100a347819 */ /* 0x000fe4000000120b */
[----:B------:R-:W-:Y:S01]  /*a4f0*/  SHF.R.U32.HI R54, RZ, 0x10, R31 ;  /* 0x00000010ff367819 */ /* 0x000fe2000001161f */
[----:B--2---:R-:W-:-:S05]  /*a500*/  IMAD.IADD R0, R4, 0x1, R0 ;  /* 0x0000000104007824 */ /* 0x004fca00078e0200 */
[----:B------:R-:W-:-:S04]  /*a510*/  SHF.R.S32.HI R5, RZ, 0x1f, R0 ;  /* 0x0000001fff057819 */ /* 0x000fc80000011400 */
[CC--:B------:R-:W-:Y:S02]  /*a520*/  LEA.HI R4, R5.reuse, R0.reuse, RZ, 0x3 ;  /* 0x0000000005047211 */ /* 0x0c0fe400078f18ff */
[----:B------:R-:W-:Y:S02]  /*a530*/  LEA.HI R5, R5, R0, RZ, 0x5 ;  /* 0x0000000005057211 */ /* 0x000fe400078f28ff */
[--C-:B------:R-:W-:Y:S02]  /*a540*/  SHF.R.S32.HI R6, RZ, 0x3, R4.reuse ;  /* 0x00000003ff067819 */ /* 0x100fe40000011404 */
[----:B-----5:R-:W-:Y:S02]  /*a550*/  LOP3.LUT R4, R71, 0x18, R4, 0xf8, !PT ;  /* 0x0000001847047812 */ /* 0x020fe400078ef804 */
[----:B------:R-:W-:Y:S02]  /*a560*/  LEA.HI R0, R3, R6, RZ, 0x1d ;  /* 0x0000000603007211 */ /* 0x000fe400078fe8ff */
[----:B------:R-:W-:-:S02]  /*a570*/  SHF.R.S32.HI R6, RZ, 0x5, R5 ;  /* 0x00000005ff067819 */ /* 0x000fc40000011405 */
[----:B------:R-:W-:Y:S02]  /*a580*/  SHF.R.S32.HI R5, RZ, 0x1f, R0 ;  /* 0x0000001fff057819 */ /* 0x000fe40000011400 */
[----:B------:R-:W-:Y:S01]  /*a590*/  LOP3.LUT R7, R4, R67, RZ, 0x3c, !PT ;  /* 0x0000004304077212 */ /* 0x000fe200078e3cff */
[----:B------:R-:W-:Y:S01]  /*a5a0*/  IMAD R6, R6, 0x1800, R69 ;  /* 0x0000180006067824 */ /* 0x000fe200078e0245 */
[----:B------:R-:W-:Y:S01]  /*a5b0*/  LEA.HI R5, R5, R0, RZ, 0x2 ;  /* 0x0000000005057211 */ /* 0x000fe200078f10ff */
[----:B------:R-:W-:Y:S02]  /*a5c0*/  IMAD.SHL.U32 R0, R0, 0x8, RZ ;  /* 0x0000000800007824 */ /* 0x000fe400078e00ff */
[----:B------:R-:W-:Y:S01]  /*a5d0*/  IMAD.IADD R6, R6, 0x1, R7 ;  /* 0x0000000106067824 */ /* 0x000fe200078e0207 */
[----:B------:R-:W-:Y:S02]  /*a5e0*/  SHF.R.S32.HI R5, RZ, 0x2, R5 ;  /* 0x00000002ff057819 */ /* 0x000fe40000011405 */
[----:B------:R-:W-:Y:S01]  /*a5f0*/  LOP3.LUT R4, R71, 0x18, R0, 0xf8, !PT ;  /* 0x0000001847047812 */ /* 0x000fe200078ef800 */
[----:B------:R-:W-:-:S02]  /*a600*/  IMAD R0, R6, 0x2, R70 ;  /* 0x0000000206007824 */ /* 0x000fc400078e0246 */
[----:B------:R-:W-:Y:S01]  /*a610*/  IMAD R20, R5, 0x1800, R69 ;  /* 0x0000180005147824 */ /* 0x000fe200078e0245 */
[----:B------:R-:W-:Y:S02]  /*a620*/  LOP3.LUT R21, R4, R67, RZ, 0x3c, !PT ;  /* 0x0000004304157212 */ /* 0x000fe400078e3cff */
[----:B------:R-:W0:Y:S03]  /*a630*/  LDS.128 R4, [R0] ;  /* 0x0000000000047984 */ /* 0x000e260000000c00 */
[----:B------:R-:W-:-:S04]  /*a640*/  IMAD.IADD R21, R20, 0x1, R21 ;  /* 0x0000000114157824 */ /* 0x000fc800078e0215 */
[----:B------:R-:W-:Y:S01]  /*a650*/  IMAD R20, R21, 0x2, R16 ;  /* 0x0000000215147824 */ /* 0x000fe200078e0210 */
[----:B------:R-:W-:-:S04]  /*a660*/  SHF.R.U64 R21, R28, 0x10, R29 ;  /* 0x000000101c157819 */ /* 0x000fc8000000121d */
[----:B------:R-:W1:Y:S01]  /*a670*/  LDS.128 R24, [R20+0xda00] ;  /* 0x00da000014187984 */ /* 0x000e620000000c00 */
[----:B------:R-:W-:Y:S02]  /*a680*/  HADD2.F32 R21, -RZ, R21.H0_H0 ;  /* 0x20000015ff157230 */ /* 0x000fe40000004100 */
[--C-:B0-----:R-:W-:Y:S02]  /*a690*/  HADD2.F32 R8, -RZ, R5.reuse.H0_H0 ;  /* 0x20000005ff087230 */ /* 0x101fe40000004100 */
[----:B------:R-:W-:Y:S02]  /*a6a0*/  HADD2.F32 R9, -RZ, R5.H1_H1 ;  /* 0x30000005ff097230 */ /* 0x000fe40000004100 */
[--C-:B------:R-:W-:Y:S02]  /*a6b0*/  HADD2.F32 R10, -RZ, R7.reuse.H0_H0 ;  /* 0x20000007ff0a7230 */ /* 0x100fe40000004100 */
[----:B------:R-:W-:Y:S02]  /*a6c0*/  HADD2.F32 R11, -RZ, R7.H1_H1 ;  /* 0x30000007ff0b7230 */ /* 0x000fe40000004100 */
[----:B------:R-:W-:-:S02]  /*a6d0*/  HADD2.F32 R5, -RZ, R4.H0_H0 ;  /* 0x20000004ff057230 */ /* 0x000fc40000004100 */
[----:B------:R-:W-:Y:S02]  /*a6e0*/  HADD2.F32 R7, -RZ, R6.H0_H0 ;  /* 0x20000006ff077230 */ /* 0x000fe40000004100 */
[--C-:B-1----:R-:W-:Y:S02]  /*a6f0*/  HADD2.F32 R28, -RZ, R25.reuse.H0_H0 ;  /* 0x20000019ff1c7230 */ /* 0x102fe40000004100 */
[----:B------:R-:W-:Y:S02]  /*a700*/  HADD2.F32 R29, -RZ, R25.H1_H1 ;  /* 0x30000019ff1d7230 */ /* 0x000fe40000004100 */
[----:B------:R-:W-:Y:S02]  /*a710*/  HADD2.F32 R30, -RZ, R27.H0_H0 ;  /* 0x2000001bff1e7230 */ /* 0x000fe40000004100 */
[C---:B------:R-:W-:Y:S01]  /*a720*/  FMUL.FTZ R41, R28.reuse, R39 ;  /* 0x000000271c297220 */ /* 0x040fe20000410000 */
[----:B------:R-:W-:Y:S01]  /*a730*/  FMUL.FTZ R43, R28, R37 ;  /* 0x000000251c2b7220 */ /* 0x000fe20000410000 */
[----:B------:R-:W-:-:S02]  /*a740*/  HADD2.F32 R28, -RZ, R38.H0_H0 ;  /* 0x20000026ff1c7230 */ /* 0x000fc40000004100 */
[C---:B------:R-:W-:Y:S01]  /*a750*/  FMUL.FTZ R38, R29.reuse, R36 ;  /* 0x000000241d267220 */ /* 0x040fe20000410000 */
[C---:B------:R-:W-:Y:S01]  /*a760*/  FFMA.FTZ R40, R8.reuse, R37, -R41 ;  /* 0x0000002508287223 */ /* 0x040fe20000010829 */
[----:B------:R-:W-:Y:S02]  /*a770*/  HADD2.F32 R41, -RZ, R51.H1_H1 ;  /* 0x30000033ff297230 */ /* 0x000fe40000004100 */
[----:B------:R-:W-:Y:S01]  /*a780*/  FFMA.FTZ R43, R8, R39, R43 ;  /* 0x00000027082b7223 */ /* 0x000fe2000001002b */
[----:B------:R-:W-:Y:S02]  /*a790*/  HADD2.F32 R37, -RZ, R50.H0_H0 ;  /* 0x20000032ff257230 */ /* 0x000fe40000004100 */
[-C--:B------:R-:W-:Y:S01]  /*a7a0*/  FMUL.FTZ R8, R29, R28.reuse ;  /* 0x0000001c1d087220 */ /* 0x080fe20000410000 */
[----:B------:R-:W-:Y:S01]  /*a7b0*/  FFMA.FTZ R29, R9, R28, -R38 ;  /* 0x0000001c091d7223 */ /* 0x000fe20000010826 */
[----:B------:R-:W-:Y:S01]  /*a7c0*/  FMUL.FTZ R39, R30, R41 ;  /* 0x000000291e277220 */ /* 0x000fe20000410000 */
[----:B------:R-:W-:-:S02]  /*a7d0*/  HADD2.F32 R31, -RZ, R27.H1_H1 ;  /* 0x3000001bff1f7230 */ /* 0x000fc40000004100 */
[-C--:B------:R-:W-:Y:S01]  /*a7e0*/  FMUL.FTZ R30, R30, R37.reuse ;  /* 0x000000251e1e7220 */ /* 0x080fe20000410000 */
[----:B------:R-:W-:Y:S02]  /*a7f0*/  HADD2.F32 R38, -RZ, R42.H0_H0 ;  /* 0x2000002aff267230 */ /* 0x000fe40000004100 */
[C---:B------:R-:W-:Y:S01]  /*a800*/  FFMA.FTZ R39, R10.reuse, R37, -R39 ;  /* 0x000000250a277223 */ /* 0x040fe20000010827 */
[----:B------:R-:W-:Y:S02]  /*a810*/  HADD2.F32 R28, -RZ, R54.H0_H0 ;  /* 0x20000036ff1c7230 */ /* 0x000fe40000004100 */
[----:B------:R-:W-:Y:S01]  /*a820*/  FFMA.FTZ R41, R10, R41, R30 ;  /* 0x000000290a297223 */ /* 0x000fe2000001001e */
[----:B------:R-:W-:Y:S02]  /*a830*/  HADD2.F32 R25, -RZ, R24.H0_H0 ;  /* 0x20000018ff197230 */ /* 0x000fe40000004100 */
[----:B------:R-:W-:Y:S01]  /*a840*/  FFMA.FTZ R36, R9, R36, R8 ;  /* 0x0000002409247223 */ /* 0x000fe20000010008 */
[----:B------:R-:W-:Y:S01]  /*a850*/  FMUL.FTZ R10, R31, R38 ;  /* 0x000000261f0a7220 */ /* 0x000fe20000410000 */
[----:B------:R-:W-:-:S02]  /*a860*/  HADD2.F32 R30, -RZ, R48.H1_H1 ;  /* 0x30000030ff1e7230 */ /* 0x000fc40000004100 */
[-C--:B------:R-:W-:Y:S01]  /*a870*/  FMUL.FTZ R50, R31, R28.reuse ;  /* 0x0000001c1f327220 */ /* 0x080fe20000410000 */
[----:B------:R-:W-:Y:S02]  /*a880*/  HADD2.F32 R8, -RZ, R49.H1_H1 ;  /* 0x30000031ff087230 */ /* 0x000fe40000004100 */
[----:B------:R-:W-:Y:S01]  /*a890*/  FFMA.FTZ R42, R11, R28, -R10 ;  /* 0x0000001c0b2a7223 */ /* 0x000fe2000001080a */
[----:B------:R-:W-:Y:S02]  /*a8a0*/  HADD2.F32 R27, -RZ, R26.H0_H0 ;  /* 0x2000001aff1b7230 */ /* 0x000fe40000004100 */
[C---:B------:R-:W-:Y:S01]  /*a8b0*/  FMUL.FTZ R28, R25.reuse, R30 ;  /* 0x0000001e191c7220 */ /* 0x040fe20000410000 */
[----:B------:R-:W-:Y:S02]  /*a8c0*/  HADD2.F32 R48, -RZ, R48.H0_H0 ;  /* 0x20000030ff307230 */ /* 0x000fe40000004100 */
[----:B------:R-:W-:Y:S01]  /*a8d0*/  FMUL.FTZ R25, R25, R8 ;  /* 0x0000000819197220 */ /* 0x000fe20000410000 */
[----:B------:R-:W-:-:S02]  /*a8e0*/  HADD2.F32 R10, -RZ, R51.H0_H0 ;  /* 0x20000033ff0a7230 */ /* 0x000fc40000004100 */
[----:B------:R-:W-:Y:S01]  /*a8f0*/  FFMA.FTZ R50, R11, R38, R50 ;  /* 0x000000260b327223 */ /* 0x000fe20000010032 */
[----:B------:R-:W-:Y:S01]  /*a900*/  FFMA.FTZ R28, R5, R8, -R28 ;  /* 0x00000008051c7223 */ /* 0x000fe2000001081c */
[----:B------:R-:W-:Y:S01]  /*a910*/  FMUL.FTZ R38, R27, R48 ;  /* 0x000000301b267220 */ /* 0x000fe20000410000 */
[----:B------:R-:W-:Y:S01]  /*a920*/  FFMA.FTZ R8, R5, R30, R25 ;  /* 0x0000001e05087223 */ /* 0x000fe20000010019 */
[----:B------:R-:W-:Y:S02]  /*a930*/  HADD2.F32 R24, -RZ, R24.H1_H1 ;  /* 0x30000018ff187230 */ /* 0x000fe40000004100 */
[-C--:B------:R-:W-:Y:S01]  /*a940*/  FMUL.FTZ R30, R27, R10.reuse ;  /* 0x0000000a1b1e7220 */ /* 0x080fe20000410000 */
[----:B------:R-:W-:Y:S02]  /*a950*/  HADD2.F32 R26, -RZ, R26.H1_H1 ;  /* 0x3000001aff1a7230 */ /* 0x000fe40000004100 */
[----:B------:R-:W-:Y:S01]  /*a960*/  FFMA.FTZ R38, R7, R10, -R38 ;  /* 0x0000000a07267223 */ /* 0x000fe20000010826 */
[----:B------:R-:W-:-:S02]  /*a970*/  HADD2.F32 R9, -RZ, R53.H0_H0 ;  /* 0x20000035ff097230 */ /* 0x000fc40000004100 */
[----:B------:R-:W-:Y:S01]  /*a980*/  FFMA.FTZ R10, R7, R48, R30 ;  /* 0x00000030070a7223 */ /* 0x000fe2000001001e */
[----:B------:R-:W-:Y:S02]  /*a990*/  HADD2.F32 R11, -RZ, R52.H0_H0 ;  /* 0x20000034ff0b7230 */ /* 0x000fe40000004100 */
[----:B------:R-:W-:Y:S02]  /*a9a0*/  HADD2.F32 R5, -RZ, R55.H0_H0 ;  /* 0x20000037ff057230 */ /* 0x000fe40000004100 */
        /* <DEDUP_REMOVED lines=15> */
[----:B------:R-:W-:Y:S01]  /*aaa0*/  F2FP.F16.F32.PACK_AB R11, R50, R41 ;  /* 0x00000029320b723e */ /* 0x000fe200000000ff */
[----:B------:R1:W-:Y:S01]  /*aab0*/  STS.128 [R0], R4 ;  /* 0x0000000400007388 */ /* 0x0003e20000000c00 */
[----:B------:R-:W-:Y:S02]  /*aac0*/  F2FP.F16.F32.PACK_AB R8, R25, R8 ;  /* 0x000000081908723e */ /* 0x000fe400000000ff */
[----:B------:R-:W-:-:S05]  /*aad0*/  F2FP.F16.F32.PACK_AB R10, R31, R10 ;  /* 0x0000000a1f0a723e */ /* 0x000fca00000000ff */
[----:B------:R1:W-:Y:S02]  /*aae0*/  STS.128 [R20+0xda00], R8 ;  /* 0x00da000814007388 */ /* 0x0003e40000000c00 */
.L_x_516:
[----:B------:R-:W-:Y:S05]  /*aaf0*/  BSYNC B1 ;  /* 0x0000000000017941 */ /* 0x000fea0003800000 */
.L_x_515:
[----:B------:R-:W-:Y:S05]  /*ab00*/  @P2 BRA `(.L_x_497) ;  /* 0x0000000400ac2947 */ /* 0x000fea0003800000 */
[----:B01----:R-:W2:Y:S04]  /*ab10*/  LDL R0, [R1+0x64] ;  /* 0x0000640001007983 */ /* 0x003ea80000100800 */
[----:B------:R-:W2:Y:S01]  /*ab20*/  LDL.64 R4, [R1+0x40] ;  /* 0x0000400001047983 */ /* 0x000ea20000100a00 */
[----:B------:R-:W-:Y:S01]  /*ab30*/  HADD2.F32 R29, -RZ, R44.H1_H1 ;  /* 0x3000002cff1d7230 */ /* 0x000fe20000004100 */
[--C-:B------:R-:W-:Y:S01]  /*ab40*/  SHF.R.U32.HI R26, RZ, 0x10, R13.reuse ;  /* 0x00000010ff1a7819 */ /* 0x100fe2000001160d */
[----:B------:R-:W-:Y:S01]  /*ab50*/  HADD2.F32 R27, -RZ, R46.H1_H1 ;  /* 0x3000002eff1b7230 */ /* 0x000fe20000004100 */
[----:B------:R-:W-:Y:S01]  /*ab60*/  SHF.R.U64 R36, R12, 0x10, R13 ;  /* 0x000000100c247819 */ /* 0x000fe2000000120d */
[----:B------:R-:W-:Y:S01]  /*ab70*/  HADD2.F32 R44, -RZ, R44.H0_H0 ;  /* 0x2000002cff2c7230 */ /* 0x000fe20000004100 */
[--C-:B------:R-:W-:Y:S01]  /*ab80*/  SHF.R.U32.HI R30, RZ, 0x10, R33.reuse ;  /* 0x00000010ff1e7819 */ /* 0x100fe20000011621 */
[----:B------:R-:W-:Y:S01]  /*ab90*/  HADD2.F32 R26, -RZ, R26.H0_H0 ;  /* 0x2000001aff1a7230 */ /* 0x000fe20000004100 */
[----:B------:R-:W-:Y:S01]  /*aba0*/  SHF.R.U64 R38, R32, 0x10, R33 ;  /* 0x0000001020267819 */ /* 0x000fe20000001221 */
[----:B------:R-:W-:Y:S01]  /*abb0*/  HADD2.F32 R46, -RZ, R46.H0_H0 ;  /* 0x2000002eff2e7230 */ /* 0x000fe20000004100 */
[----:B------:R-:W-:-:S02]  /*abc0*/  SHF.R.U32.HI R32, RZ, 0x10, R15 ;  /* 0x00000010ff207819 */ /* 0x000fc4000001160f */
[--C-:B------:R-:W-:Y:S02]  /*abd0*/  SHF.R.U64 R37, R34, 0x10, R35.reuse ;  /* 0x0000001022257819 */ /* 0x100fe40000001223 */
[----:B------:R-:W-:Y:S02]  /*abe0*/  SHF.R.U32.HI R34, RZ, 0x10, R35 ;  /* 0x00000010ff227819 */ /* 0x000fe40000011623 */
[----:B------:R-:W-:Y:S01]  /*abf0*/  SHF.R.U64 R35, R14, 0x10, R15 ;  /* 0x000000100e237819 */ /* 0x000fe2000000120f */
[----:B--2---:R-:W-:-:S05]  /*ac00*/  IMAD.IADD R0, R4, 0x1, R0 ;  /* 0x0000000104007824 */ /* 0x004fca00078e0200 */
[----:B------:R-:W-:-:S04]  /*ac10*/  SHF.R.S32.HI R5, RZ, 0x1f, R0 ;  /* 0x0000001fff057819 */ /* 0x000fc80000011400 */
[CC--:B------:R-:W-:Y:S02]  /*ac20*/  LEA.HI R4, R5.reuse, R0.reuse, RZ, 0x3 ;  /* 0x0000000005047211 */ /* 0x0c0fe400078f18ff */
[----:B------:R-:W-:Y:S02]  /*ac30*/  LEA.HI R0, R5, R0, RZ, 0x5 ;  /* 0x0000000005007211 */ /* 0x000fe400078f28ff */
[----:B------:R-:W-:Y:S02]  /*ac40*/  SHF.R.S32.HI R6, RZ, 0x3, R4 ;  /* 0x00000003ff067819 */ /* 0x000fe40000011404 */
[----:B------:R-:W-:Y:S02]  /*ac50*/  SHF.R.S32.HI R5, RZ, 0x5, R0 ;  /* 0x00000005ff057819 */ /* 0x000fe40000011400 */
[----:B------:R-:W-:Y:S02]  /*ac60*/  LEA.HI R3, R3, R6, RZ, 0x1d ;  /* 0x0000000603037211 */ /* 0x000fe400078fe8ff */
[----:B-----5:R-:W-:Y:S01]  /*ac70*/  LOP3.LUT R4, R71, 0x18, R4, 0xf8, !PT ;  /* 0x0000001847047812 */ /* 0x020fe200078ef804 */
[----:B------:R-:W-:Y:S01]  /*ac80*/  IMAD R5, R5, 0x1800, R69 ;  /* 0x0000180005057824 */ /* 0x000fe200078e0245 */
[----:B------:R-:W-:-:S02]  /*ac90*/  SHF.R.S32.HI R0, RZ, 0x1f, R3 ;  /* 0x0000001fff007819 */ /* 0x000fc40000011403 */
[----:B------:R-:W-:Y:S02]  /*aca0*/  LOP3.LUT R4, R4, R67, RZ, 0x3c, !PT ;  /* 0x0000004304047212 */ /* 0x000fe400078e3cff */
[----:B------:R-:W-:Y:S01]  /*acb0*/  LEA.HI R0, R0, R3, RZ, 0x2 ;  /* 0x0000000300007211 */ /* 0x000fe200078f10ff */
[----:B------:R-:W-:Y:S02]  /*acc0*/  IMAD.SHL.U32 R3, R3, 0x8, RZ ;  /* 0x0000000803037824 */ /* 0x000fe400078e00ff */
[----:B------:R-:W-:Y:S01]  /*acd0*/  IMAD.IADD R5, R5, 0x1, R4 ;  /* 0x0000000105057824 */ /* 0x000fe200078e0204 */
[----:B------:R-:W-:Y:S02]  /*ace0*/  SHF.R.S32.HI R4, RZ, 0x2, R0 ;  /* 0x00000002ff047819 */ /* 0x000fe40000011400 */
[----:B------:R-:W-:Y:S01]  /*acf0*/  LOP3.LUT R3, R71, 0x18, R3, 0xf8, !PT ;  /* 0x0000001847037812 */ /* 0x000fe200078ef803 */
[----:B------:R-:W-:Y:S02]  /*ad00*/  IMAD R0, R5, 0x2, R70 ;  /* 0x0000000205007824 */ /* 0x000fe400078e0246 */
[----:B------:R-:W-:Y:S01]  /*ad10*/  IMAD R8, R4, 0x1800, R69 ;  /* 0x0000180004087824 */ /* 0x000fe200078e0245 */
[----:B------:R-:W-:-:S02]  /*ad20*/  LOP3.LUT R3, R3, R67, RZ, 0x3c, !PT ;  /* 0x0000004303037212 */ /* 0x000fc400078e3cff */
[----:B------:R-:W0:Y:S03]  /*ad30*/  LDS.128 R4, [R0] ;  /* 0x0000000000047984 */ /* 0x000e260000000c00 */
[----:B------:R-:W-:-:S04]  /*ad40*/  IMAD.IADD R3, R8, 0x1, R3 ;  /* 0x0000000108037824 */ /* 0x000fc800078e0203 */
[----:B------:R-:W-:-:S05]  /*ad50*/  IMAD R3, R3, 0x2, R16 ;  /* 0x0000000203037824 */ /* 0x000fca00078e0210 */
[----:B------:R-:W1:Y:S01]  /*ad60*/  LDS.128 R8, [R3+0xda00] ;  /* 0x00da000003087984 */ /* 0x000e620000000c00 */
[--C-:B0-----:R-:W-:Y:S02]  /*ad70*/  HADD2.F32 R12, -RZ, R5.reuse.H0_H0 ;  /* 0x20000005ff0c7230 */ /* 0x101fe40000004100 */
[----:B------:R-:W-:Y:S02]  /*ad80*/  HADD2.F32 R13, -RZ, R5.H1_H1 ;  /* 0x30000005ff0d7230 */ /* 0x000fe40000004100 */
[--C-:B------:R-:W-:Y:S02]  /*ad90*/  HADD2.F32 R14, -RZ, R7.reuse.H0_H0 ;  /* 0x20000007ff0e7230 */ /* 0x100fe40000004100 */
[----:B------:R-:W-:Y:S02]  /*ada0*/  HADD2.F32 R15, -RZ, R7.H1_H1 ;  /* 0x30000007ff0f7230 */ /* 0x000fe40000004100 */
[----:B------:R-:W-:Y:S02]  /*adb0*/  HADD2.F32 R5, -RZ, R4.H0_H0 ;  /* 0x20000004ff057230 */ /* 0x000fe40000004100 */
[----:B------:R-:W-:-:S02]  /*adc0*/  HADD2.F32 R7, -RZ, R6.H0_H0 ;  /* 0x20000006ff077230 */ /* 0x000fc40000004100 */
[--C-:B-1----:R-:W-:Y:S02]  /*add0*/  HADD2.F32 R20, -RZ, R9.reuse.H0_H0 ;  /* 0x20000009ff147230 */ /* 0x102fe40000004100 */
[----:B------:R-:W-:Y:S02]  /*ade0*/  HADD2.F32 R21, -RZ, R9.H1_H1 ;  /* 0x30000009ff157230 */ /* 0x000fe40000004100 */
[----:B------:R-:W-:Y:S02]  /*adf0*/  HADD2.F32 R24, -RZ, R11.H0_H0 ;  /* 0x2000000bff187230 */ /* 0x000fe40000004100 */
[C---:B------:R-:W-:Y:S01]  /*ae00*/  FMUL.FTZ R31, R20.reuse, R29 ;  /* 0x0000001d141f7220 */ /* 0x040fe20000410000 */
[-C--:B------:R-:W-:Y:S01]  /*ae10*/  FMUL.FTZ R33, R20, R27.reuse ;  /* 0x0000001b14217220 */ /* 0x080fe20000410000 */
[----:B------:R-:W-:Y:S02]  /*ae20*/  HADD2.F32 R20, -RZ, R30.H0_H0 ;  /* 0x2000001eff147230 */ /* 0x000fe40000004100 */
[----:B------:R-:W-:Y:S01]  /*ae30*/  FMUL.FTZ R30, R21, R26 ;  /* 0x0000001a151e7220 */ /* 0x000fe20000410000 */
[----:B------:R-:W-:Y:S01]  /*ae40*/  FFMA.FTZ R28, R12, R27, -R31 ;  /* 0x0000001b0c1c7223 */ /* 0x000fe2000001081f */
[----:B------:R-:W-:-:S02]  /*ae50*/  HADD2.F32 R31, -RZ, R45.H1_H1 ;  /* 0x3000002dff1f7230 */ /* 0x000fc40000004100 */
[----:B------:R-:W-:Y:S01]  /*ae60*/  FFMA.FTZ R33, R12, R29, R33 ;  /* 0x0000001d0c217223 */ /* 0x000fe20000010021 */
[----:B------:R-:W-:Y:S02]  /*ae70*/  HADD2.F32 R27, -RZ, R47.H1_H1 ;  /* 0x3000002fff1b7230 */ /* 0x000fe40000004100 */
[-C--:B------:R-:W-:Y:S01]  /*ae80*/  FMUL.FTZ R12, R21, R20.reuse ;  /* 0x00000014150c7220 */ /* 0x080fe20000410000 */
[C---:B------:R-:W-:Y:S01]  /*ae90*/  FFMA.FTZ R29, R13.reuse, R20, -R30 ;  /* 0x000000140d1d7223 */ /* 0x040fe2000001081e */
[C---:B------:R-:W-:Y:S01]  /*aea0*/  FMUL.FTZ R21, R24.reuse, R31 ;  /* 0x0000001f18157220 */ /* 0x040fe20000410000 */
[----:B------:R-:W-:Y:S02]  /*aeb0*/  HADD2.F32 R25, -RZ, R11.H1_H1 ;  /* 0x3000000bff197230 */ /* 0x000fe40000004100 */
[-C--:B------:R-:W-:Y:S01]  /*aec0*/  FMUL.FTZ R24, R24, R27.reuse ;  /* 0x0000001b18187220 */ /* 0x080fe20000410000 */
[----:B------:R-:W-:Y:S02]  /*aed0*/  HADD2.F32 R20, -RZ, R32.H0_H0 ;  /* 0x20000020ff147230 */ /* 0x000fe40000004100 */
[----:B------:R-:W-:Y:S01]  /*aee0*/  FFMA.FTZ R26, R13, R26, R12 ;  /* 0x0000001a0d1a7223 */ /* 0x000fe2000001000c */
[----:B------:R-:W-:Y:S01]  /*aef0*/  FFMA.FTZ R27, R14, R27, -R21 ;  /* 0x0000001b0e1b7223 */ /* 0x000fe20000010815 */
[----:B------:R-:W-:-:S02]  /*af00*/  HADD2.F32 R12, -RZ, R34.H0_H0 ;  /* 0x20000022ff0c7230 */ /* 0x000fc40000004100 */
[----:B------:R-:W-:Y:S01]  /*af10*/  FFMA.FTZ R31, R14, R31, R24 ;  /* 0x0000001f0e1f7223 */ /* 0x000fe20000010018 */
[C---:B------:R-:W-:Y:S01]  /*af20*/  FMUL.FTZ R14, R25.reuse, R20 ;  /* 0x00000014190e7220 */ /* 0x040fe20000410000 */
[----:B------:R-:W-:Y:S02]  /*af30*/  HADD2.F32 R9, -RZ, R8.H0_H0 ;  /* 0x20000008ff097230 */ /* 0x000fe40000004100 */
[-C--:B------:R-:W-:Y:S01]  /*af40*/  FMUL.FTZ R30, R25, R12.reuse ;  /* 0x0000000c191e7220 */ /* 0x080fe20000410000 */
[----:B------:R-:W-:Y:S01]  /*af50*/  FFMA.FTZ R32, R15, R12, -R14 ;  /* 0x0000000c0f207223 */ /* 0x000fe2000001080e */
[----:B------:R-:W-:Y:S02]  /*af60*/  HADD2.F32 R11, -RZ, R10.H0_H0 ;  /* 0x2000000aff0b7230 */ /* 0x000fe40000004100 */
[C---:B------:R-:W-:Y:S01]  /*af70*/  FMUL.FTZ R24, R9.reuse, R44 ;  /* 0x0000002c09187220 */ /* 0x040fe20000410000 */
[----:B------:R-:W-:Y:S02]  /*af80*/  HADD2.F32 R14, -RZ, R45.H0_H0 ;  /* 0x2000002dff0e7230 */ /* 0x000fe40000004100 */
[----:B------:R-:W-:Y:S01]  /*af90*/  FMUL.FTZ R9, R9, R46 ;  /* 0x0000002e09097220 */ /* 0x000fe20000410000 */
[----:B------:R-:W-:-:S02]  /*afa0*/  HADD2.F32 R12, -RZ, R47.H0_H0 ;  /* 0x2000002fff0c7230 */ /* 0x000fc40000004100 */
[----:B------:R-:W-:Y:S01]  /*afb0*/  FFMA.FTZ R34, R15, R20, R30 ;  /* 0x000000140f227223 */ /* 0x000fe2000001001e */
[----:B------:R-:W-:Y:S02]  /*afc0*/  HADD2.F32 R8, -RZ, R8.H1_H1 ;  /* 0x30000008ff087230 */ /* 0x000fe40000004100 */
[C---:B------:R-:W-:Y:S01]  /*afd0*/  FMUL.FTZ R20, R11.reuse, R14 ;  /* 0x0000000e0b147220 */ /* 0x040fe20000410000 */
[----:B------:R-:W-:Y:S02]  /*afe0*/  HADD2.F32 R10, -RZ, R10.H1_H1 ;  /* 0x3000000aff0a7230 */ /* 0x000fe40000004100 */
[----:B------:R-:W-:Y:S01]  /*aff0*/  FMUL.FTZ R30, R11, R12 ;  /* 0x0000000c0b1e7220 */ /* 0x000fe20000410000 */
[C---:B------:R-:W-:Y:S01]  /*b000*/  FFMA.FTZ R24, R5.reuse, R46, -R24 ;  /* 0x0000002e05187223 */ /* 0x040fe20000010818 */
[----:B------:R-:W-:Y:S01]  /*b010*/  FFMA.FTZ R44, R5, R44, R9 ;  /* 0x0000002c052c7223 */ /* 0x000fe20000010009 */
[----:B------:R-:W-:Y:S02]  /*b020*/  HADD2.F32 R11, -RZ, R36.H0_H0 ;  /* 0x20000024ff0b7230 */ /* 0x000fe40000004100 */
[----:B------:R-:W-:Y:S01]  /*b030*/  FFMA.FTZ R20, R7, R12, -R20 ;  /* 0x0000000c07147223 */ /* 0x000fe20000010814 */
[----:B------:R-:W-:-:S02]  /*b040*/  HADD2.F32 R13, -RZ, R35.H0_H0 ;  /* 0x20000023ff0d7230 */ /* 0x000fc40000004100 */
[----:B------:R-:W-:Y:S01]  /*b050*/  FFMA.FTZ R30, R7, R14, R30 ;  /* 0x0000000e071e7223 */ /* 0x000fe2000001001e */
[----:B------:R-:W-:Y:S02]  /*b060*/  HADD2.F32 R5, -RZ, R38.H0_H0 ;  /* 0x20000026ff057230 */ /* 0x000fe40000004100 */
[----:B------:R-:W-:Y:S01]  /*b070*/  FMUL.FTZ R7, R8, R11 ;  /* 0x0000000b08077220 */ /* 0x000fe20000410000 */
[----:B------:R-:W-:Y:S02]  /*b080*/  HADD2.F32 R9, -RZ, R37.H0_H0 ;  /* 0x20000025ff097230 */ /* 0x000fe40000004100 */
[----:B------:R-:W-:Y:S01]  /*b090*/  FMUL.FTZ R25, R10, R13 ;  /* 0x0000000d0a197220 */ /* 0x000fe20000410000 */
[----:B------:R-:W-:Y:S02]  /*b0a0*/  HADD2.F32 R4, -RZ, R4.H1_H1 ;  /* 0x30000004ff047230 */ /* 0x000fe40000004100 */
[----:B------:R-:W-:Y:S01]  /*b0b0*/  FMUL.FTZ R8, R8, R5 ;  /* 0x0000000508087220 */ /* 0x000fe20000410000 */
[----:B------:R-:W-:-:S02]  /*b0c0*/  HADD2.F32 R6, -RZ, R6.H1_H1 ;  /* 0x30000006ff067230 */ /* 0x000fc40000004100 */
[----:B------:R-:W-:Y:S01]  /*b0d0*/  FMUL.FTZ R10, R10, R9 ;  /* 0x000000090a0a7220 */ /* 0x000fe20000410000 */
[C---:B------:R-:W-:Y:S01]  /*b0e0*/  FFMA.FTZ R15, R4.reuse, R5, -R7 ;  /* 0x00000005040f7223 */ /* 0x040fe20000010807 */
[----:B------:R-:W-:Y:S01]  /*b0f0*/  FFMA.FTZ R21, R4, R11, R8 ;  /* 0x0000000b04157223 */ /* 0x000fe20000010008 */
[C---:B------:R-:W-:Y:S01]  /*b100*/  FFMA.FTZ R25, R6.reuse, R9, -R25 ;  /* 0x0000000906197223 */ /* 0x040fe20000010819 */
[----:B------:R-:W-:Y:S01]  /*b110*/  FFMA.FTZ R13, R6, R13, R10 ;  /* 0x0000000d060d7223 */ /* 0x000fe2000001000a */
[----:B------:R-:W-:Y:S02]  /*b120*/  F2FP.F16.F32.PACK_AB R5, R29, R28 ;  /* 0x0000001c1d05723e */ /* 0x000fe400000000ff */
[----:B------:R-:W-:Y:S02]  /*b130*/  F2FP.F16.F32.PACK_AB R7, R32, R27 ;  /* 0x0000001b2007723e */ /* 0x000fe400000000ff */
[----:B------:R-:W-:Y:S02]  /*b140*/  F2FP.F16.F32.PACK_AB R4, R15, R24 ;  /* 0x000000180f04723e */ /* 0x000fe400000000ff */
[----:B------:R-:W-:-:S02]  /*b150*/  F2FP.F16.F32.PACK_AB R6, R25, R20 ;  /* 0x000000141906723e */ /* 0x000fc400000000ff */
[----:B------:R-:W-:Y:S02]  /*b160*/  F2FP.F16.F32.PACK_AB R9, R26, R33 ;  /* 0x000000211a09723e */ /* 0x000fe400000000ff */
[----:B------:R-:W-:Y:S01]  /*b170*/  F2FP.F16.F32.PACK_AB R11, R34, R31 ;  /* 0x0000001f220b723e */ /* 0x000fe200000000ff */
[----:B------:R0:W-:Y:S01]  /*b180*/  STS.128 [R0], R4 ;  /* 0x0000000400007388 */ /* 0x0001e20000000c00 */
[----:B------:R-:W-:Y:S02]  /*b190*/  F2FP.F16.F32.PACK_AB R8, R21, R44 ;  /* 0x0000002c1508723e */ /* 0x000fe400000000ff */
[----:B------:R-:W-:-:S05]  /*b1a0*/  F2FP.F16.F32.PACK_AB R10, R13, R30 ;  /* 0x0000001e0d0a723e */ /* 0x000fca00000000ff */
[----:B------:R0:W-:Y:S02]  /*b1b0*/  STS.128 [R3+0xda00], R8 ;  /* 0x00da000803007388 */ /* 0x0001e40000000c00 */
.L_x_497:
[----:B------:R-:W-:Y:S05]  /*b1c0*/  BSYNC B0 ;  /* 0x0000000000007941 */ /* 0x000fea0003800000 */
.L_x_490:
[----:B------:R-:W-:Y:S01]  /*b1d0*/  @!PT LDS RZ, [RZ] ;  /* 0x00000000fffff984 */ /* 0x000fe20000000800 */
[----:B------:R-:W-:Y:S01]  /*b1e0*/  @!PT LDS RZ, [RZ] ;  /* 0x00000000fffff984 */ /* 0x000fe20000000800 */
[----:B------:R-:W-:Y:S01]  /*b1f0*/  @!PT LDS RZ, [RZ] ;  /* 0x00000000fffff984 */ /* 0x000fe20000000800 */
[----:B------:R-:W-:Y:S01]  /*b200*/  @!PT LDS RZ, [RZ] ;  /* 0x00000000fffff984 */ /* 0x000fe20000000800 */
[----:B------:R1:W-:Y:S06]  /*b210*/  MEMBAR.ALL.CTA ;  /* 0x0000000000007992 */ /* 0x0003ec0000008000 */
[----:B-1----:R-:W1:Y:S01]  /*b220*/  FENCE.VIEW.ASYNC.S ;  /* 0x00000000000073c6 */ /* 0x002e620000000000 */
[----:B------:R-:W-:Y:S05]  /*b230*/  WARPSYNC.ALL ;  /* 0x0000000000007948 */ /* 0x000fea0003800000 */
[----:B-1----:R-:W-:Y:S06]  /*b240*/  BAR.SYNC.DEFER_BLOCKING 0xd, 0x180 ;  /* 0x0346000000007b1d */ /* 0x002fec0000010000 */
.L_x_488:
[----:B0--3--:R-:W3:Y:S02]  /*b250*/  LDL R0, [R1+0x4c] ;  /* 0x00004c0001007983 */ /* 0x009ee40000100800 */
[----:B---3--:R-:W-:-:S13]  /*b260*/  ISETP.NE.AND P0, PT, R0, 0x3, PT ;  /* 0x000000030000780c */ /* 0x008fda0003f05270 */
[----:B------:R-:W-:Y:S05]  /*b270*/  @!P0 BRA `(.L_x_517) ;  /* 0x0000000000048947 */ /* 0x000fea0003800000 */
[----:B------:R-:W-:Y:S01]  /*b280*/  BPT.TRAP 0x1 ;  /* 0x000000040000795c */ /* 0x000fe20000300000 */
.L_x_517:
[----:B-12-4-:R-:W2:Y:S01]  /*b290*/  LDL R3, [R1+0x60] ;  /* 0x0000600001037983 */ /* 0x016ea20000100800 */
[----:B------:R-:W-:Y:S01]  /*b2a0*/  IMAD R0, R154, 0x8, R16 ;  /* 0x000000089a007824 */ /* 0x000fe200078e0210 */
[----:B--2---:R-:W-:-:S04]  /*b2b0*/  SHF.L.U32 R5, R3, 0x1f, RZ ;  /* 0x0000001f03057819 */ /* 0x004fc800000006ff */
[----:B------:R0:W1:Y:S01]  /*b2c0*/  SYNCS.PHASECHK.TRANS64.TRYWAIT P1, [R0+URZ+0x31c30], R5 ;  /* 0x031c3005000075a7 */ /* 0x000062000802017f */
[----:B------:R-:W-:Y:S05]  /*b2d0*/  @!P0 BRA `(.L_x_518) ;  /* 0x0000000000048947 */ /* 0x000fea0003800000 */
[----:B------:R-:W-:Y:S01]  /*b2e0*/  BPT.TRAP 0x1 ;  /* 0x000000040000795c */ /* 0x000fe20000300000 */
.L_x_518:
[----:B------:R-:W-:Y:S02]  /*b2f0*/  IMAD R2, R2, 0x1000, R16 ;  /* 0x0000100002027824 */ /* 0x000fe400078e0210 */
[----:B------:R-:W-:Y:S02]  /*b300*/  VIADD R4, R16, 0x16a00 ;  /* 0x00016a0010047836 */ /* 0x000fe40000000000 */
[----:B------:R-:W-:-:S03]  /*b310*/  VIADD R3, R2, 0xda00 ;  /* 0x0000da0002037836 */ /* 0x000fc60000000000 */
[----:B------:R-:W-:Y:S02]  /*b320*/  SHF.R.U32.HI R2, RZ, 0x4, R4 ;  /* 0x00000004ff027819 */ /* 0x000fe40000011604 */
[----:B------:R-:W-:Y:S02]  /*b330*/  SHF.R.U32.HI R3, RZ, 0x4, R3 ;  /* 0x00000004ff037819 */ /* 0x000fe40000011603 */
[----:B------:R-:W-:Y:S02]  /*b340*/  LOP3.LUT R2, R2, 0x3fff, RZ, 0xc0, !PT ;  /* 0x00003fff02027812 */ /* 0x000fe400078ec0ff */
[----:B------:R-:W-:Y:S02]  /*b350*/  LOP3.LUT R3, R3, 0x3fff, RZ, 0xc0, !PT ;  /* 0x00003fff03037812 */ /* 0x000fe400078ec0ff */
[----:B------:R-:W-:-:S05]  /*b360*/  LOP3.LUT R2, R2, 0x10000, RZ, 0xfc, !PT ;  /* 0x0001000002027812 */ /* 0x000fca00078efcff */
[----:B------:R2:W-:Y:S01]  /*b370*/  STL [R1+0x80], R2 ;  /* 0x0000800201007387 */ /* 0x0005e20000100800 */
[----:B-1----:R-:W-:Y:S05]  /*b380*/  @P1 BRA `(.L_x_519) ;  /* 0x0000000000081947 */ /* 0x002fea0003800000 */
[----:B------:R-:W1:Y:S02]  /*b390*/  SYNCS.PHASECHK.TRANS64.TRYWAIT P1, [R0+URZ+0x31c30], R5 ;  /* 0x031c3005000075a7 */ /* 0x000e64000802017f */
[----:B-1----:R-:W-:Y:S05]  /*b3a0*/  @!P1 BRA `(.L_x_520) ;  /* 0x0000015c00289947 */ /* 0x002fea0003800000 */
.L_x_519:
[----:B------:R-:W3:Y:S01]  /*b3b0*/  LDL R4, [R1+0x80] ;  /* 0x0000800001047983 */ /* 0x000ee20000100800 */
[----:B--2---:R-:W-:Y:S01]  /*b3c0*/  LOP3.LUT R2, R3, 0x10000, RZ, 0xfc, !PT ;  /* 0x0001000003027812 */ /* 0x004fe200078efcff */
[----:B------:R-:W-:Y:S02]  /*b3d0*/  IMAD.MOV.U32 R15, RZ, RZ, -0x7fffffe0 ;  /* 0x80000020ff0f7424 */ /* 0x000fe400078e00ff */
[----:B------:R-:W-:Y:S01]  /*b3e0*/  IMAD.MOV.U32 R3, RZ, RZ, -0x7fffffe0 ;  /* 0x80000020ff037424 */ /* 0x000fe200078e00ff */
[----:B------:R-:W-:Y:S05]  /*b3f0*/  WARPSYNC.ALL ;  /* 0x0000000000007948 */ /* 0x000fea0003800000 */
[----:B------:R-:W-:Y:S01]  /*b400*/  R2UR UR7, R15 ;  /* 0x000000000f0772ca */ /* 0x000fe200000e0000 */
[----:B------:R-:W2:Y:S01]  /*b410*/  LDL R99, [R1+0x8c] ;  /* 0x00008c0001637983 */ /* 0x000ea20000100800 */
[----:B------:R-:W-:-:S02]  /*b420*/  R2UR UR4, R2 ;  /* 0x00000000020472ca */ /* 0x000fc400000e0000 */
[C---:B------:R-:W-:Y:S01]  /*b430*/  R2UR UR5, R3.reuse ;  /* 0x00000000030572ca */ /* 0x040fe200000e0000 */
[----:B------:R-:W-:Y:S01]  /*b440*/  WARPGROUP.ARRIVE ;  /* 0x00000000000079c5 */ /* 0x000fe20000000000 */
[----:B01----:R-:W-:Y:S02]  /*b450*/  IMAD.MOV.U32 R5, RZ, RZ, -0x7fffffe0 ;  /* 0x80000020ff057424 */ /* 0x003fe400078e00ff */
[----:B------:R-:W-:Y:S01]  /*b460*/  IMAD.MOV.U32 R7, RZ, RZ, -0x7fffffe0 ;  /* 0x80000020ff077424 */ /* 0x000fe200078e00ff */
[C---:B------:R-:W-:Y:S02]  /*b470*/  R2UR UR8, R2.reuse ;  /* 0x00000000020872ca */ /* 0x040fe400000e0000 */
[----:B------:R-:W-:Y:S02]  /*b480*/  R2UR UR9, R3 ;  /* 0x00000000030972ca */ /* 0x000fe400000e0000 */
[----:B------:R-:W-:Y:S02]  /*b490*/  R2UR UR11, R7 ;  /* 0x00000000070b72ca */ /* 0x000fe400000e0000 */
[----:B------:R-:W-:-:S02]  /*b4a0*/  R2UR UR12, R2 ;  /* 0x00000000020c72ca */ /* 0x000fc400000e0000 */
[C---:B------:R-:W-:Y:S01]  /*b4b0*/  R2UR UR13, R3.reuse ;  /* 0x00000000030d72ca */ /* 0x040fe200000e0000 */
[----:B------:R-:W-:Y:S01]  /*b4c0*/  IMAD.MOV.U32 R9, RZ, RZ, -0x7fffffe0 ;  /* 0x80000020ff097424 */ /* 0x000fe200078e00ff */
[----:B------:R-:W-:Y:S02]  /*b4d0*/  R2UR UR16, R2 ;  /* 0x00000000021072ca */ /* 0x000fe400000e0000 */
[----:B------:R-:W-:Y:S02]  /*b4e0*/  R2UR UR17, R3 ;  /* 0x00000000031172ca */ /* 0x000fe400000e0000 */
[----:B------:R-:W-:Y:S01]  /*b4f0*/  R2UR UR19, R9 ;  /* 0x00000000091372ca */ /* 0x000fe200000e0000 */
[----:B---3--:R-:W-:-:S05]  /*b500*/  IMAD R14, R154, 0x6c0, R4 ;  /* 0x000006c09a0e7824 */ /* 0x008fca00078e0204 */
[----:B------:R-:W-:-:S13]  /*b510*/  R2UR UR6, R14 ;  /* 0x000000000e0672ca */ /* 0x000fda00000e0000 */
[----:B------:R-:W-:Y:S01]  /*b520*/  HGMMA.64x16x16.F32 R88, gdesc[UR4], RZ, !UPT, gsb0 ;  /* 0x00200000045879f0 */ /* 0x000fe2000c0008ff */
[----:B------:R-:W-:Y:S01]  /*b530*/  VIADD R4, R14, 0x40 ;  /* 0x000000400e047836 */ /* 0x000fe20000000000 */
[----:B------:R-:W-:Y:S02]  /*b540*/  R2UR UR7, R5 ;  /* 0x00000000050772ca */ /* 0x000fe400000e0000 */
[----:B------:R-:W-:Y:S02]  /*b550*/  R2UR UR4, R2 ;  /* 0x00000000020472ca */ /* 0x000fe400000e0000 */
[----:B------:R-:W-:Y:S02]  /*b560*/  R2UR UR6, R4 ;  /* 0x00000000040672ca */ /* 0x000fe400000e0000 */
[----:B------:R-:W-:Y:S01]  /*b570*/  R2UR UR5, R3 ;  /* 0x00000000030572ca */ /* 0x000fe200000e0000 */
[----:B------:R-:W-:Y:S02]  /*b580*/  WARPGROUP.DEPBAR.LE gsb0, 0x0 ;  /* 0x00008000000079c5 */ /* 0x000fe40000010000 */
[----:B------:R-:W-:-:S10]  /*b590*/  WARPGROUP.ARRIVE ;  /* 0x00000000000079c5 */ /* 0x000fd40000000000 */
[----:B------:R-:W-:Y:S01]  /*b5a0*/  HGMMA.64x16x16.F32 R80, gdesc[UR4], RZ, !UPT, gsb0 ;  /* 0x00200000045079f0 */ /* 0x000fe2000c0008ff */
[----:B------:R-:W-:-:S05]  /*b5b0*/  VIADD R6, R14, 0x80 ;  /* 0x000000800e067836 */ /* 0x000fca0000000000 */
[----:B------:R-:W-:Y:S01]  /*b5c0*/  R2UR UR10, R6 ;  /* 0x00000000060a72ca */ /* 0x000fe200000e0000 */
[----:B------:R-:W-:Y:S02]  /*b5d0*/  WARPGROUP.DEPBAR.LE gsb0, 0x0 ;  /* 0x00008000000079c5 */ /* 0x000fe40000010000 */
[----:B------:R-:W-:-:S10]  /*b5e0*/  WARPGROUP.ARRIVE ;  /* 0x00000000000079c5 */ /* 0x000fd40000000000 */
[----:B------:R-:W-:Y:S01]  /*b5f0*/  HGMMA.64x16x16.F32 R72, gdesc[UR8], RZ, !UPT, gsb0 ;  /* 0x00200000084879f0 */ /* 0x000fe2000c0008ff */
[----:B------:R-:W-:Y:S01]  /*b600*/  IMAD.MOV.U32 R5, RZ, RZ, -0x7fffffe0 ;  /* 0x80000020ff057424 */ /* 0x000fe200078e00ff */
[----:B------:R-:W-:-:S04]  /*b610*/  IADD3 R4, R14, 0xc0, RZ ;  /* 0x000000c00e047810 */ /* 0x000fc80007ffe0ff */
[----:B------:R-:W-:Y:S02]  /*b620*/  R2UR UR14, R4 ;  /* 0x00000000040e72ca */ /* 0x000fe400000e0000 */
[----:B------:R-:W-:Y:S01]  /*b630*/  R2UR UR15, R5 ;  /* 0x00000000050f72ca */ /* 0x000fe200000e0000 */
[----:B------:R-:W-:Y:S02]  /*b640*/  WARPGROUP.DEPBAR.LE gsb0, 0x0 ;  /* 0x00008000000079c5 */ /* 0x000fe40000010000 */
[----:B-----5:R-:W-:-:S10]  /*b650*/  WARPGROUP.ARRIVE ;  /* 0x00000000000079c5 */ /* 0x020fd40000000000 */
[----:B------:R-:W-:Y:S01]  /*b660*/  HGMMA.64x16x16.F32 R64, gdesc[UR12], RZ, !UPT, gsb0 ;  /* 0x002000000c4079f0 */ /* 0x000fe2000c0008ff */
[----:B------:R-:W-:-:S05]  /*b670*/  VIADD R8, R14, 0x100 ;  /* 0x000001000e087836 */ /* 0x000fca0000000000 */
[----:B------:R-:W-:Y:S01]  /*b680*/  R2UR UR18, R8 ;  /* 0x00000000081272ca */ /* 0x000fe200000e0000 */
[----:B------:R-:W-:Y:S02]  /*b690*/  WARPGROUP.DEPBAR.LE gsb0, 0x0 ;  /* 0x00008000000079c5 */ /* 0x000fe40000010000 */
[----:B------:R-:W-:-:S10]  /*b6a0*/  WARPGROUP.ARRIVE ;  /* 0x00000000000079c5 */ /* 0x000fd40000000000 */
[----:B------:R-:W-:Y:S01]  /*b6b0*/  HGMMA.64x16x16.F32 R56, gdesc[UR16], RZ, !UPT, gsb0 ;  /* 0x00200000103879f0 */ /* 0x000fe2000c0008ff */
[----:B------:R-:W-:Y:S02]  /*b6c0*/  VIADD R6, R14, 0x140 ;  /* 0x000001400e067836 */ /* 0x000fe40000000000 */
[----:B------:R-:W-:Y:S01]  /*b6d0*/  IMAD.MOV.U32 R7, RZ, RZ, -0x7fffffe0 ;  /* 0x80000020ff077424 */ /* 0x000fe200078e00ff */
[----:B------:R-:W-:Y:S02]  /*b6e0*/  R2UR UR20, R2 ;  /* 0x00000000021472ca */ /* 0x000fe400000e0000 */
[----:B------:R-:W-:Y:S02]  /*b6f0*/  R2UR UR22, R6 ;  /* 0x00000000061672ca */ /* 0x000fe400000e0000 */
[----:B------:R-:W-:Y:S02]  /*b700*/  R2UR UR23, R7 ;  /* 0x00000000071772ca */ /* 0x000fe400000e0000 */
[----:B------:R-:W-:Y:S01]  /*b710*/  R2UR UR21, R3 ;  /* 0x00000000031572ca */ /* 0x000fe200000e0000 */
[----:B------:R-:W-:-:S02]  /*b720*/  WARPGROUP.DEPBAR.LE gsb0, 0x0 ;  /* 0x00008000000079c5 */ /* 0x000fc40000010000 */
        /* <DEDUP_REMOVED lines=30> */
[----:B------:R-:W-:Y:S02]  /*b910*/  IMAD.MOV.U32 R5, RZ, RZ, -0x7fffffe0 ;  /* 0x80000020ff057424 */ /* 0x000fe400078e00ff */
[----:B------:R-:W-:Y:S02]  /*b920*/  VIADD R8, R2, 0x2 ;  /* 0x0000000202087836 */ /* 0x000fe40000000000 */
[----:B------:R-:W-:Y:S01]  /*b930*/  IMAD.MOV.U32 R9, RZ, RZ, -0x7fffffe0 ;  /* 0x80000020ff097424 */ /* 0x000fe200078e00ff */
[----:B------:R-:W-:Y:S02]  /*b940*/  R2UR UR38, R4 ;  /* 0x00000000042672ca */ /* 0x000fe400000e0000 */
[----:B------:R-:W-:-:S02]  /*b950*/  R2UR UR39, R5 ;  /* 0x00000000052772ca */ /* 0x000fc400000e0000 */
[----:B------:R-:W-:Y:S02]  /*b960*/  R2UR UR36, R8 ;  /* 0x00000000082472ca */ /* 0x000fe400000e0000 */
[----:B------:R-:W-:Y:S01]  /*b970*/  R2UR UR37, R9 ;  /* 0x00000000092572ca */ /* 0x000fe200000e0000 */
[----:B------:R-:W-:Y:S02]  /*b980*/  WARPGROUP.DEPBAR.LE gsb0, 0x0 ;  /* 0x00008000000079c5 */ /* 0x000fe40000010000 */
[----:B------:R-:W-:-:S10]  /*b990*/  WARPGROUP.ARRIVE ;  /* 0x00000000000079c5 */ /* 0x000fd40000000000 */
[----:B------:R-:W-:Y:S01]  /*b9a0*/  HGMMA.64x16x16.F32 R88, gdesc[UR36], R88, gsb0 ;  /* 0x00200000245879f0 */ /* 0x000fe20008000858 */
        /* <DEDUP_REMOVED lines=27> */
[----:B------:R-:W-:Y:S01]  /*bb60*/  VIADD R10, R14, 0x102 ;  /* 0x000001020e0a7836 */ /* 0x000fe20000000000 */
[----:B------:R-:W-:Y:S02]  /*bb70*/  MOV R11, 0x80000020 ;  /* 0x80000020000b7802 */ /* 0x000fe40000000f00 */
        /* <DEDUP_REMOVED lines=209> */
[----:B------:R-:W-:Y:S02]  /*c890*/  IMAD.MOV.U32 R7, RZ, RZ, -0x7fffffe0 ;  /* 0x80000020ff077424 */ /* 0x000fe400078e00ff */
[----:B------:R-:W-:-:S03]  /*c8a0*/  VIADD R6, R14, 0x480 ;  /* 0x000004800e067836 */ /* 0x000fc60000000000 */
[----:B------:R-:W-:Y:S01]  /*c8b0*/  R2UR UR39, R7 ;  /* 0x00000000072772ca */ /* 0x000fe200000e0000 */
[----:B------:R-:W-:Y:S01]  /*c8c0*/  IMAD.MOV.U32 R7, RZ, RZ, -0x7fffffe0 ;  /* 0x80000020ff077424 */ /* 0x000fe200078e00ff */
[----:B------:R-:W-:Y:S02]  /*c8d0*/  R2UR UR38, R6 ;  /* 0x00000000062672ca */ /* 0x000fe400000e0000 */
[----:B------:R-:W-:Y:S02]  /*c8e0*/  IADD3 R6, R2, 0x600, RZ ;  /* 0x0000060002067810 */ /* 0x000fe40007ffe0ff */
        /* <DEDUP_REMOVED lines=78> */
[----:B------:R-:W-:Y:S02]  /*cdd0*/  VIADD R4, R2, 0x602 ;  /* 0x0000060202047836 */ /* 0x000fe40000000000 */
[----:B------:R-:W-:Y:S02]  /*cde0*/  IMAD.MOV.U32 R97, RZ, RZ, -0x7fffffe0 ;  /* 0x80000020ff617424 */ /* 0x000fe400078e00ff */
        /* <DEDUP_REMOVED lines=18> */
[----:B------:R-:W-:Y:S01]  /*cf10*/  MOV R21, 0x80000020 ;  /* 0x8000002000157802 */ /* 0x000fe20000000f00 */
[----:B------:R-:W-:Y:S01]  /*cf20*/  ULDC UR4, c[0x0][0x9d8] ;  /* 0x0002760000047ab9 */ /* 0x000fe20000000800 */
[----:B------:R-:W-:Y:S01]  /*cf30*/  R2UR UR8, R4 ;  /* 0x00000000040872ca */ /* 0x000fe200000e0000 */
[----:B------:R-:W-:Y:S01]  /*cf40*/  ULDC UR5, c[0x0][0x988] ;  /* 0x0002620000057ab9 */ /* 0x000fe20000000800 */
        /* <DEDUP_REMOVED lines=44> */
[----:B------:R-:W-:Y:S01]  /*d210*/  R2UR UR8, R4 ;  /* 0x00000000040872ca */ /* 0x000fe200000e0000 */
[----:B------:R-:W-:Y:S01]  /*d220*/  FMUL.FTZ R15, R88, UR4 ;  /* 0x00000004580f7c20 */ /* 0x000fe20008410000 */
[----:B------:R-:W-:Y:S02]  /*d230*/  R2UR UR10, R20 ;  /* 0x00000000140a72ca */ /* 0x000fe400000e0000 */
[----:B------:R-:W-:Y:S02]  /*d240*/  R2UR UR11, R21 ;  /* 0x00000000150b72ca */ /* 0x000fe400000e0000 */
[----:B------:R-:W-:Y:S01]  /*d250*/  R2UR UR9, R5 ;  /* 0x00000000050972ca */ /* 0x000fe200000e0000 */
[----:B------:R-:W-:Y:S01]  /*d260*/  FMUL.FTZ R88, R89, UR4 ;  /* 0x0000000459587c20 */ /* 0x000fe20008410000 */
[----:B------:R-:W-:Y:S01]  /*d270*/  FMUL.FTZ R89, R90, UR4 ;  /* 0x000000045a597c20 */ /* 0x000fe20008410000 */
[----:B------:R-:W-:Y:S01]  /*d280*/  FMUL.FTZ R90, R91, UR4 ;  /* 0x000000045b5a7c20 */ /* 0x000fe20008410000 */
[----:B------:R-:W-:Y:S01]  /*d290*/  FMUL.FTZ R91, R92, UR4 ;  /* 0x000000045c5b7c20 */ /* 0x000fe20008410000 */
[----:B------:R-:W-:Y:S01]  /*d2a0*/  FMUL.FTZ R92, R93, UR4 ;  /* 0x000000045d5c7c20 */ /* 0x000fe20008410000 */
[----:B------:R-:W-:Y:S01]  /*d2b0*/  FMUL.FTZ R93, R94, UR4 ;  /* 0x000000045e5d7c20 */ /* 0x000fe20008410000 */
[----:B------:R-:W-:Y:S01]  /*d2c0*/  FMUL.FTZ R94, R95, UR4 ;  /* 0x000000045f5e7c20 */ /* 0x000fe20008410000 */
[----:B------:R-:W-:Y:S01]  /*d2d0*/  FMUL.FTZ R74, R74, UR4 ;  /* 0x000000044a4a7c20 */ /* 0x000fe20008410000 */
[----:B------:R-:W-:Y:S01]  /*d2e0*/  MUFU.TANH R15, R15 ;  /* 0x0000000f000f7308 */ /* 0x000fe20000002400 */
[----:B--2---:R-:W-:Y:S01]  /*d2f0*/  IADD3 R116, R116, 0x90, -R99 ;  /* 0x0000009074747810 */ /* 0x004fe20007ffe863 */
[----:B------:R-:W-:-:S06]  /*d300*/  FMUL.FTZ R96, R54, UR4 ;  /* 0x0000000436607c20 */ /* 0x000fcc0008410000 */
[----:B------:R-:W-:Y:S08]  /*d310*/  MUFU.TANH R92, R92 ;  /* 0x0000005c005c7308 */ /* 0x000ff00000002400 */
[----:B------:R-:W0:Y:S01]  /*d320*/  MUFU.TANH R94, R94 ;  /* 0x0000005e005e7308 */ /* 0x000e220000002400 */
[----:B------:R-:W-:Y:S01]  /*d330*/  FMUL.FTZ R80, R80, UR4 ;  /* 0x0000000450507c20 */ /* 0x000fe20008410000 */
[----:B------:R-:W-:-:S02]  /*d340*/  WARPGROUP.DEPBAR.LE gsb0, 0x0 ;  /* 0x00008000000079c5 */ /* 0x000fc40000010000 */
[----:B------:R-:W-:-:S04]  /*d350*/  WARPGROUP.ARRIVE ;  /* 0x00000000000079c5 */ /* 0x000fc80000000000 */
[----:B------:R-:W1:Y:S02]  /*d360*/  MUFU.TANH R88, R88 ;  /* 0x0000005800587308 */ /* 0x000e640000002400 */
[----:B------:R-:W-:Y:S01]  /*d370*/  HGMMA.64x16x16.F32 R32, gdesc[UR8], R32, gsb0 ;  /* 0x00200000082079f0 */ /* 0x000fe20008000820 */
[----:B------:R-:W-:-:S05]  /*d380*/  FMUL.FTZ R54, R43, UR4 ;  /* 0x000000042b367c20 */ /* 0x000fca0008410000 */
[----:B------:R-:W-:Y:S01]  /*d390*/  MUFU.TANH R74, R74 ;  /* 0x0000004a004a7308 */ /* 0x000fe20000002400 */
[----:B------:R-:W-:Y:S02]  /*d3a0*/  IMAD R43, R111, -0x90, R116 ;  /* 0xffffff706f2b7824 */ /* 0x000fe400078e0274 */
[----:B------:R-:W-:-:S05]  /*d3b0*/  FMUL.FTZ R81, R81, UR4 ;  /* 0x0000000451517c20 */ /* 0x000fca0008410000 */
[----:B------:R-:W2:Y:S01]  /*d3c0*/  MUFU.TANH R91, R91 ;  /* 0x0000005b005b7308 */ /* 0x000ea20000002400 */
[----:B------:R-:W-:Y:S01]  /*d3d0*/  FMUL.FTZ R97, R55, UR4 ;  /* 0x0000000437617c20 */ /* 0x000fe20008410000 */
[----:B------:R-:W-:Y:S01]  /*d3e0*/  ISETP.GT.AND P3, PT, R43, 0x9, PT ;  /* 0x000000092b00780c */ /* 0x000fe20003f64270 */
[----:B------:R-:W-:Y:S01]  /*d3f0*/  FMUL.FTZ R55, R41, UR4 ;  /* 0x0000000429377c20 */ /* 0x000fe20008410000 */
[----:B------:R-:W-:Y:S01]  /*d400*/  IMAD.MOV.U32 R41, RZ, RZ, -0x7fffffe0 ;  /* 0x80000020ff297424 */ /* 0x000fe200078e00ff */
[----:B------:R-:W-:-:S03]  /*d410*/  ISETP.GT.AND P5, PT, R43, RZ, PT ;  /* 0x000000ff2b00720c */ /* 0x000fc60003fa4270 */
[----:B------:R-:W3:Y:S01]  /*d420*/  MUFU.TANH R89, R89 ;  /* 0x0000005900597308 */ /* 0x000ee20000002400 */
[----:B------:R-:W-:Y:S01]  /*d430*/  ISETP.GT.AND P1, PT, R43, 0x1, PT ;  /* 0x000000012b00780c */ /* 0x000fe20003f24270 */
[----:B------:R-:W-:Y:S01]  /*d440*/  FMUL.FTZ R84, R84, UR4 ;  /* 0x0000000454547c20 */ /* 0x000fe20008410000 */
[----:B------:R-:W-:Y:S01]  /*d450*/  FMUL.FTZ R98, R53, UR4 ;  /* 0x0000000435627c20 */ /* 0x000fe20008410000 */
[----:B------:R-:W-:Y:S01]  /*d460*/  FMUL.FTZ R53, R42, UR4 ;  /* 0x000000042a357c20 */ /* 0x000fe20008410000 */
[----:B0-----:R-:W-:-:S03]  /*d470*/  FSEL R94, R94, -INF , P3 ;  /* 0xff8000005e5e7808 */ /* 0x001fc60001800000 */
[----:B------:R-:W0:Y:S01]  /*d480*/  MUFU.TANH R80, R80 ;  /* 0x0000005000507308 */ /* 0x000e220000002400 */
[----:B------:R-:W-:Y:S01]  /*d490*/  FSEL R92, R92, -INF , P3 ;  /* 0xff8000005c5c7808 */ /* 0x000fe20001800000 */
[----:B------:R-:W-:Y:S01]  /*d4a0*/  FMUL.FTZ R95, R40, UR4 ;  /* 0x00000004285f7c20 */ /* 0x000fe20008410000 */
[----:B------:R-:W-:Y:S01]  /*d4b0*/  ISETP.GT.AND P3, PT, R43, 0x20, PT ;  /* 0x000000202b00780c */ /* 0x000fe20003f64270 */
[----:B------:R-:W-:Y:S01]  /*d4c0*/  FMUL.FTZ R85, R85, UR4 ;  /* 0x0000000455557c20 */ /* 0x000fe20008410000 */
[----:B------:R-:W-:-:S03]  /*d4d0*/  ISETP.GT.AND P2, PT, R43, 0x8, PT ;  /* 0x000000082b00780c */ /* 0x000fc60003f44270 */
[----:B------:R-:W4:Y:S01]  /*d4e0*/  MUFU.TANH R90, R90 ;  /* 0x0000005a005a7308 */ /* 0x000f220000002400 */
[----:B------:R-:W-:Y:S01]  /*d4f0*/  FSEL R20, R15, -INF , P5 ;  /* 0xff8000000f147808 */ /* 0x000fe20002800000 */
[----:B------:R-:W-:Y:S01]  /*d500*/  VIADD R40, R14, 0x682 ;  /* 0x000006820e287836 */ /* 0x000fe20000000000 */
[----:B-1----:R-:W-:Y:S02]  /*d510*/  FSEL R88, R88, -INF , P1 ;  /* 0xff80000058587808 */ /* 0x002fe40000800000 */
[----:B------:R-:W-:-:S03]  /*d520*/  R2UR UR15, R41 ;  /* 0x00000000290f72ca */ /* 0x000fc600000e0000 */
[----:B------:R-:W1:Y:S01]  /*d530*/  MUFU.TANH R81, R81 ;  /* 0x0000005100517308 */ /* 0x000e620000002400 */
[----:B------:R-:W-:Y:S01]  /*d540*/  FMUL.FTZ R82, R82, UR4 ;  /* 0x0000000452527c20 */ /* 0x000fe20008410000 */
[----:B--2---:R-:W-:Y:S01]  /*d550*/  FSEL R91, R91, -INF , P2 ;  /* 0xff8000005b5b7808 */ /* 0x004fe20001000000 */
[----:B------:R-:W-:Y:S01]  /*d560*/  FMUL.FTZ R72, R72, UR4 ;  /* 0x0000000448487c20 */ /* 0x000fe20008410000 */
[----:B------:R-:W-:-:S04]  /*d570*/  R2UR UR14, R40 ;  /* 0x00000000280e72ca */ /* 0x000fc800000e0000 */
[----:B------:R-:W2:Y:S01]  /*d580*/  MUFU.TANH R93, R93 ;  /* 0x0000005d005d7308 */ /* 0x000ea20000002400 */
[----:B------:R-:W-:Y:S01]  /*d590*/  FMUL.FTZ R83, R83, UR4 ;  /* 0x0000000453537c20 */ /* 0x000fe20008410000 */
[----:B------:R-:W-:-:S06]  /*d5a0*/  ISETP.GT.AND P4, PT, R43, 0x10, PT ;  /* 0x000000102b00780c */ /* 0x000fcc0003f84270 */
[----:B------:R3:W-:Y:S01]  /*d5b0*/  MUFU.TANH R41, R53 ;  /* 0x0000003500297308 */ /* 0x0007e20000002400 */
[----:B------:R-:W-:-:S07]  /*d5c0*/  FMUL.FTZ R73, R73, UR4 ;  /* 0x0000000449497c20 */ /* 0x000fce0008410000 */
[----:B------:R-:W2:Y:S01]  /*d5d0*/  MUFU.TANH R84, R84 ;  /* 0x0000005400547308 */ /* 0x000ea20000002400 */
[----:B---3--:R-:W-:Y:S02]  /*d5e0*/  FSEL R53, R74, -INF , P3 ;  /* 0xff8000004a357808 */ /* 0x008fe40001800000 */
[----:B------:R-:W-:-:S05]  /*d5f0*/  FMNMX.FTZ R74, R20, R88, !PT ;  /* 0x00000058144a7209 */ /* 0x000fca0007810000 */
[----:B------:R-:W3:Y:S01]  /*d600*/  MUFU.TANH R85, R85 ;  /* 0x0000005500557308 */ /* 0x000ee20000002400 */
[----:B------:R-:W-:Y:S01]  /*d610*/  FSEL R89, R89, -INF , P5 ;  /* 0xff80000059597808 */ /* 0x000fe20002800000 */
[----:B------:R-:W-:Y:S01]  /*d620*/  FMUL.FTZ R86, R86, UR4 ;  /* 0x0000000456567c20 */ /* 0x000fe20008410000 */
[----:B------:R-:W-:-:S05]  /*d630*/  ISETP.GT.AND P5, PT, R43, 0x11, PT ;  /* 0x000000112b00780c */ /* 0x000fca0003fa4270 */
[----:B------:R4:W-:Y:S01]  /*d640*/  MUFU.TANH R40, R55 ;  /* 0x0000003700287308 */ /* 0x0009e20000002400 */
[----:B0-----:R-:W-:Y:S01]  /*d650*/  FSEL R80, R80, -INF , P4 ;  /* 0xff80000050507808 */ /* 0x001fe20002000000 */
[----:B------:R-:W-:Y:S01]  /*d660*/  FMUL.FTZ R76, R76, UR4 ;  /* 0x000000044c4c7c20 */ /* 0x000fe20008410000 */
[----:B----4-:R-:W-:-:S05]  /*d670*/  FMNMX.FTZ R55, R91, R74, !PT ;  /* 0x0000004a5b377209 */ /* 0x010fca0007810000 */
[----:B------:R-:W0:Y:S01]  /*d680*/  MUFU.TANH R82, R82 ;  /* 0x0000005200527308 */ /* 0x000e220000002400 */
[----:B------:R-:W-:-:S07]  /*d690*/  FMNMX.FTZ R55, R92, R55, !PT ;  /* 0x000000375c377209 */ /* 0x000fce0007810000 */
[----:B------:R-:W4:Y:S01]  /*d6a0*/  MUFU.TANH R72, R72 ;  /* 0x0000004800487308 */ /* 0x000f220000002400 */
[----:B------:R-:W-:Y:S01]  /*d6b0*/  FSEL R90, R90, -INF , P1 ;  /* 0xff8000005a5a7808 */ /* 0x000fe20000800000 */
[----:B------:R-:W-:Y:S01]  /*d6c0*/  FMUL.FTZ R87, R87, UR4 ;  /* 0x0000000457577c20 */ /* 0x000fe20008410000 */
[----:B------:R-:W-:Y:S01]  /*d6d0*/  ISETP.GT.AND P1, PT, R43, 0x18, PT ;  /* 0x000000182b00780c */ /* 0x000fe20003f24270 */
[----:B------:R-:W-:Y:S01]  /*d6e0*/  FMUL.FTZ R77, R77, UR4 ;  /* 0x000000044d4d7c20 */ /* 0x000fe20008410000 */
[----:B-1----:R-:W-:-:S03]  /*d6f0*/  FSEL R81, R81, -INF , P5 ;  /* 0xff80000051517808 */ /* 0x002fc60002800000 */
[----:B------:R-:W1:Y:S01]  /*d700*/  MUFU.TANH R83, R83 ;  /* 0x0000005300537308 */ /* 0x000e620000002400 */
[----:B------:R-:W-:Y:S02]  /*d710*/  FMNMX.FTZ R74, R80, R55, !PT ;  /* 0x00000037504a7209 */ /* 0x000fe40007810000 */
[----:B--2---:R-:W-:-:S05]  /*d720*/  FSEL R93, R93, -INF , P2 ;  /* 0xff8000005d5d7808 */ /* 0x004fca0001000000 */
[----:B------:R-:W2:Y:S01]  /*d730*/  MUFU.TANH R73, R73 ;  /* 0x0000004900497308 */ /* 0x000ea20000002400 */
[----:B------:R-:W-:Y:S01]  /*d740*/  ISETP.GT.AND P2, PT, R43, 0x19, PT ;  /* 0x000000192b00780c */ /* 0x000fe20003f44270 */
[----:B------:R-:W-:Y:S01]  /*d750*/  FMUL.FTZ R64, R64, UR4 ;  /* 0x0000000440407c20 */ /* 0x000fe20008410000 */
[----:B------:R-:W-:Y:S02]  /*d760*/  FSEL R84, R84, -INF , P1 ;  /* 0xff80000054547808 */ /* 0x000fe40000800000 */
[----:B------:R-:W-:-:S03]  /*d770*/  FMNMX.FTZ R55, R81, R74, !PT ;  /* 0x0000004a51377209 */ /* 0x000fc60007810000 */
[----:B------:R-:W2:Y:S01]  /*d780*/  MUFU.TANH R86, R86 ;  /* 0x0000005600567308 */ /* 0x000ea20000002400 */
[----:B------:R-:W-:Y:S01]  /*d790*/  FMUL.FTZ R75, R75, UR4 ;  /* 0x000000044b4b7c20 */ /* 0x000fe20008410000 */
[----:B---3--:R-:W-:-:S06]  /*d7a0*/  FSEL R85, R85, -INF , P2 ;  /* 0xff80000055557808 */ /* 0x008fcc0001000000 */
[----:B------:R-:W3:Y:S01]  /*d7b0*/  MUFU.TANH R76, R76 ;  /* 0x0000004c004c7308 */ /* 0x000ee20000002400 */
[----:B------:R-:W-:Y:S01]  /*d7c0*/  FMNMX.FTZ R74, R84, R55, !PT ;  /* 0x00000037544a7209 */ /* 0x000fe20007810000 */
[----:B------:R-:W-:Y:S01]  /*d7d0*/  FMUL.FTZ R65, R65, UR4 ;  /* 0x0000000441417c20 */ /* 0x000fe20008410000 */
[----:B------:R-:W-:-:S05]  /*d7e0*/  R2UR UR12, R4 ;  /* 0x00000000040c72ca */ /* 0x000fca00000e0000 */
[----:B------:R-:W3:Y:S01]  /*d7f0*/  MUFU.TANH R87, R87 ;  /* 0x0000005700577308 */ /* 0x000ee20000002400 */
[----:B------:R-:W-:Y:S01]  /*d800*/  R2UR UR13, R5 ;  /* 0x00000000050d72ca */ /* 0x000fe200000e0000 */
[----:B------:R-:W-:Y:S01]  /*d810*/  FMUL.FTZ R78, R78, UR4 ;  /* 0x000000044e4e7c20 */ /* 0x000fe20008410000 */
[----:B0-----:R-:W-:-:S05]  /*d820*/  FSEL R82, R82, -INF , P4 ;  /* 0xff80000052527808 */ /* 0x001fca0002000000 */
[----:B------:R-:W0:Y:S01]  /*d830*/  MUFU.TANH R77, R77 ;  /* 0x0000004d004d7308 */ /* 0x000e220000002400 */
[----:B------:R-:W-:Y:S01]  /*d840*/  ISETP.GT.AND P4, PT, R43, 0x21, PT ;  /* 0x000000212b00780c */ /* 0x000fe20003f84270 */
[----:B------:R-:W-:Y:S01]  /*d850*/  FMUL.FTZ R68, R68, UR4 ;  /* 0x0000000444447c20 */ /* 0x000fe20008410000 */
[----:B----4-:R-:W-:Y:S02]  /*d860*/  FSEL R72, R72, -INF , P3 ;  /* 0xff80000048487808 */ /* 0x010fe40001800000 */
[----:B------:R-:W-:-:S03]  /*d870*/  FMNMX.FTZ R55, R85, R74, !PT ;  /* 0x0000004a55377209 */ /* 0x000fc60007810000 */
[----:B------:R-:W4:Y:S01]  /*d880*/  MUFU.TANH R64, R64 ;  /* 0x0000004000407308 */ /* 0x000f220000002400 */
[----:B-1----:R-:W-:Y:S01]  /*d890*/  FSEL R83, R83, -INF , P5 ;  /* 0xff80000053537808 */ /* 0x002fe20002800000 */
[----:B------:R-:W-:Y:S01]  /*d8a0*/  FMUL.FTZ R79, R79, UR4 ;  /* 0x000000044f4f7c20 */ /* 0x000fe20008410000 */
[----:B------:R-:W-:Y:S02]  /*d8b0*/  WARPGROUP.DEPBAR.LE gsb0, 0x0 ;  /* 0x00008000000079c5 */ /* 0x000fe40000010000 */
[----:B------:R-:W-:-:S03]  /*d8c0*/  ISETP.GT.AND P5, PT, R43, 0x28, PT ;  /* 0x000000282b00780c */ /* 0x000fc60003fa4270 */
[----:B------:R-:W1:Y:S01]  /*d8d0*/  MUFU.TANH R75, R75 ;  /* 0x0000004b004b7308 */ /* 0x000e620000002400 */
[----:B--2---:R-:W-:Y:S01]  /*d8e0*/  FSEL R73, R73, -INF , P4 ;  /* 0xff80000049497808 */ /* 0x004fe20002000000 */
[----:B------:R-:W-:Y:S01]  /*d8f0*/  FMUL.FTZ R69, R69, UR4 ;  /* 0x0000000445457c20 */ /* 0x000fe20008410000 */
[----:B------:R-:W-:Y:S01]  /*d900*/  FMNMX.FTZ R74, R72, R55, !PT ;  /* 0x00000037484a7209 */ /* 0x000fe20007810000 */
[----:B------:R-:W-:-:S04]  /*d910*/  WARPGROUP.ARRIVE ;  /* 0x00000000000079c5 */ /* 0x000fc80000000000 */
[----:B------:R-:W2:Y:S01]  /*d920*/  MUFU.TANH R65, R65 ;  /* 0x0000004100417308 */ /* 0x000ea20000002400 */
[----:B------:R-:W-:Y:S01]  /*d930*/  FSEL R86, R86, -INF , P1 ;  /* 0xff80000056567808 */ /* 0x000fe20000800000 */
[----:B------:R-:W-:Y:S01]  /*d940*/  FMUL.FTZ R66, R66, UR4 ;  /* 0x0000000442427c20 */ /* 0x000fe20008410000 */
[----:B------:R-:W-:Y:S01]  /*d950*/  ISETP.GT.AND P1, PT, R43, 0x29, PT ;  /* 0x000000292b00780c */ /* 0x000fe20003f24270 */
[----:B------:R-:W-:Y:S01]  /*d960*/  FMUL.FTZ R56, R56, UR4 ;  /* 0x0000000438387c20 */ /* 0x000fe20008410000 */
[----:B---3--:R-:W-:-:S03]  /*d970*/  FSEL R76, R76, -INF , P5 ;  /* 0xff8000004c4c7808 */ /* 0x008fc60002800000 */
[----:B------:R-:W3:Y:S01]  /*d980*/  MUFU.TANH R78, R78 ;  /* 0x0000004e004e7308 */ /* 0x000ee20000002400 */
[----:B------:R-:W-:Y:S01]  /*d990*/  FSEL R87, R87, -INF , P2 ;  /* 0xff80000057577808 */ /* 0x000fe20001000000 */
[----:B------:R-:W-:Y:S01]  /*d9a0*/  FMUL.FTZ R55, R32, UR4 ;  /* 0x0000000420377c20 */ /* 0x000fe20008410000 */
[----:B------:R-:W-:Y:S05]  /*d9b0*/  HGMMA.64x16x16.F32 R24, gdesc[UR12], R24, gsb0 ;  /* 0x002000000c1879f0 */ /* 0x000fea0008000818 */
[----:B------:R-:W3:Y:S01]  /*d9c0*/  MUFU.TANH R68, R68 ;  /* 0x0000004400447308 */ /* 0x000ee20000002400 */
[----:B------:R-:W-:Y:S01]  /*d9d0*/  FMUL.FTZ R67, R67, UR4 ;  /* 0x0000000443437c20 */ /* 0x000fe20008410000 */
[----:B------:R-:W-:-:S06]  /*d9e0*/  ISETP.GT.AND P2, PT, R43, 0x30, PT ;  /* 0x000000302b00780c */ /* 0x000fcc0003f44270 */
[----:B------:R4:W-:Y:S01]  /*d9f0*/  MUFU.TANH R15, R95 ;  /* 0x0000005f000f7308 */ /* 0x0009e20000002400 */
[----:B0-----:R-:W-:Y:S01]  /*da00*/  FSEL R77, R77, -INF , P1 ;  /* 0xff8000004d4d7808 */ /* 0x001fe20000800000 */
[----:B------:R-:W-:Y:S01]  /*da10*/  FMUL.FTZ R57, R57, UR4 ;  /* 0x0000000439397c20 */ /* 0x000fe20008410000 */
[----:B----4-:R-:W-:-:S05]  /*da20*/  FMNMX.FTZ R95, R73, R74, !PT ;  /* 0x0000004a495f7209 */ /* 0x010fca0007810000 */
[----:B------:R-:W0:Y:S01]  /*da30*/  MUFU.TANH R79, R79 ;  /* 0x0000004f004f7308 */ /* 0x000e220000002400 */
[----:B------:R-:W-:Y:S01]  /*da40*/  FMNMX.FTZ R32, R76, R95, !PT ;  /* 0x0000005f4c207209 */ /* 0x000fe20007810000 */
[----:B------:R-:W-:-:S06]  /*da50*/  FMUL.FTZ R74, R33, UR4 ;  /* 0x00000004214a7c20 */ /* 0x000fcc0008410000 */
[----:B------:R-:W4:Y:S01]  /*da60*/  MUFU.TANH R69, R69 ;  /* 0x0000004500457308 */ /* 0x000f220000002400 */
[----:B------:R-:W-:Y:S01]  /*da70*/  FMUL.FTZ R70, R70, UR4 ;  /* 0x0000000446467c20 */ /* 0x000fe20008410000 */
[----:B------:R-:W-:Y:S01]  /*da80*/  ISETP.GT.AND P3, PT, R43, 0x31, PT ;  /* 0x000000312b00780c */ /* 0x000fe20003f64270 */
[----:B------:R-:W-:Y:S01]  /*da90*/  FMUL.FTZ R60, R60, UR4 ;  /* 0x000000043c3c7c20 */ /* 0x000fe20008410000 */
[----:B------:R-:W-:Y:S02]  /*daa0*/  FSEL R64, R64, -INF , P2 ;  /* 0xff80000040407808 */ /* 0x000fe40001000000 */
[----:B------:R-:W-:Y:S02]  /*dab0*/  FMNMX.FTZ R33, R77, R32, !PT ;  /* 0x000000204d217209 */ /* 0x000fe40007810000 */
[----:B------:R-:W4:Y:S01]  /*dac0*/  MUFU.TANH R66, R66 ;  /* 0x0000004200427308 */ /* 0x000f220000002400 */
[----:B-1----:R-:W-:Y:S01]  /*dad0*/  FSEL R75, R75, -INF , P4 ;  /* 0xff8000004b4b7808 */ /* 0x002fe20002000000 */
[----:B------:R-:W-:Y:S01]  /*dae0*/  FMUL.FTZ R71, R71, UR4 ;  /* 0x0000000447477c20 */ /* 0x000fe20008410000 */
[----:B------:R-:W-:-:S05]  /*daf0*/  ISETP.GT.AND P4, PT, R43, 0x38, PT ;  /* 0x000000382b00780c */ /* 0x000fca0003f84270 */
[----:B------:R-:W1:Y:S01]  /*db00*/  MUFU.TANH R56, R56 ;  /* 0x0000003800387308 */ /* 0x000e620000002400 */
[----:B--2---:R-:W-:Y:S01]  /*db10*/  FSEL R65, R65, -INF , P3 ;  /* 0xff80000041417808 */ /* 0x004fe20001800000 */
[----:B------:R-:W-:Y:S01]  /*db20*/  FMUL.FTZ R61, R61, UR4 ;  /* 0x000000043d3d7c20 */ /* 0x000fe20008410000 */
[----:B------:R-:W-:-:S05]  /*db30*/  FMNMX.FTZ R32, R64, R33, !PT ;  /* 0x0000002140207209 */ /* 0x000fca0007810000 */
[----:B------:R-:W2:Y:S01]  /*db40*/  MUFU.TANH R67, R67 ;  /* 0x0000004300437308 */ /* 0x000ea20000002400 */
[----:B---3--:R-:W-:Y:S01]  /*db50*/  FSEL R78, R78, -INF , P5 ;  /* 0xff8000004e4e7808 */ /* 0x008fe20002800000 */
[----:B------:R-:W-:Y:S01]  /*db60*/  FMUL.FTZ R58, R58, UR4 ;  /* 0x000000043a3a7c20 */ /* 0x000fe20008410000 */
[----:B------:R-:W-:-:S05]  /*db70*/  ISETP.GT.AND P5, PT, R43, 0x39, PT ;  /* 0x000000392b00780c */ /* 0x000fca0003fa4270 */
[----:B------:R-:W3:Y:S01]  /*db80*/  MUFU.TANH R57, R57 ;  /* 0x0000003900397308 */ /* 0x000ee20000002400 */
[----:B------:R-:W-:Y:S01]  /*db90*/  FSEL R68, R68, -INF , P4 ;  /* 0xff80000044447808 */ /* 0x000fe20002000000 */
[----:B------:R-:W-:Y:S01]  /*dba0*/  FMUL.FTZ R48, R48, UR4 ;  /* 0x0000000430307c20 */ /* 0x000fe20008410000 */
[----:B------:R-:W-:-:S05]  /*dbb0*/  FMNMX.FTZ R33, R65, R32, !PT ;  /* 0x0000002041217209 */ /* 0x000fca0007810000 */
[----:B------:R-:W3:Y:S01]  /*dbc0*/  MUFU.TANH R70, R70 ;  /* 0x0000004600467308 */ /* 0x000ee20000002400 */
[----:B0-----:R-:W-:Y:S01]  /*dbd0*/  FSEL R79, R79, -INF , P1 ;  /* 0xff8000004f4f7808 */ /* 0x001fe20000800000 */
[----:B------:R-:W-:Y:S01]  /*dbe0*/  FMUL.FTZ R59, R59, UR4 ;  /* 0x000000043b3b7c20 */ /* 0x000fe20008410000 */
[----:B------:R-:W-:-:S05]  /*dbf0*/  ISETP.GT.AND P1, PT, R43, 0x40, PT ;  /* 0x000000402b00780c */ /* 0x000fca0003f24270 */
[----:B------:R-:W0:Y:S01]  /*dc00*/  MUFU.TANH R60, R60 ;  /* 0x0000003c003c7308 */ /* 0x000e220000002400 */
[----:B----4-:R-:W-:Y:S01]  /*dc10*/  FSEL R69, R69, -INF , P5 ;  /* 0xff80000045457808 */ /* 0x010fe20002800000 */
[----:B------:R-:W-:Y:S01]  /*dc20*/  FMUL.FTZ R49, R49, UR4 ;  /* 0x0000000431317c20 */ /* 0x000fe20008410000 */
[----:B------:R-:W-:-:S05]  /*dc30*/  FMNMX.FTZ R32, R68, R33, !PT ;  /* 0x0000002144207209 */ /* 0x000fca0007810000 */
[----:B------:R-:W4:Y:S01]  /*dc40*/  MUFU.TANH R71, R71 ;  /* 0x0000004700477308 */ /* 0x000f220000002400 */
[----:B------:R-:W-:Y:S01]  /*dc50*/  FSEL R66, R66, -INF , P2 ;  /* 0xff80000042427808 */ /* 0x000fe20001000000 */
[----:B------:R-:W-:Y:S01]  /*dc60*/  FMUL.FTZ R62, R62, UR4 ;  /* 0x000000043e3e7c20 */ /* 0x000fe20008410000 */
[----:B------:R-:W-:-:S05]  /*dc70*/  ISETP.GT.AND P2, PT, R43, 0x41, PT ;  /* 0x000000412b00780c */ /* 0x000fca0003f44270 */
[----:B------:R-:W4:Y:S01]  /*dc80*/  MUFU.TANH R61, R61 ;  /* 0x0000003d003d7308 */ /* 0x000f220000002400 */
[----:B-1----:R-:W-:Y:S01]  /*dc90*/  FSEL R56, R56, -INF , P1 ;  /* 0xff80000038387808 */ /* 0x002fe20000800000 */
[----:B------:R-:W-:Y:S01]  /*dca0*/  FMUL.FTZ R52, R52, UR4 ;  /* 0x0000000434347c20 */ /* 0x000fe20008410000 */
[----:B------:R-:W-:-:S05]  /*dcb0*/  FMNMX.FTZ R33, R69, R32, !PT ;  /* 0x0000002045217209 */ /* 0x000fca0007810000 */
[----:B------:R-:W1:Y:S01]  /*dcc0*/  MUFU.TANH R58, R58 ;  /* 0x0000003a003a7308 */ /* 0x000e620000002400 */
[----:B--2---:R-:W-:Y:S01]  /*dcd0*/  FSEL R67, R67, -INF , P3 ;  /* 0xff80000043437808 */ /* 0x004fe20001800000 */
[----:B------:R-:W-:Y:S01]  /*dce0*/  FMUL.FTZ R63, R63, UR4 ;  /* 0x000000043f3f7c20 */ /* 0x000fe20008410000 */
[----:B------:R-:W-:-:S05]  /*dcf0*/  ISETP.GT.AND P3, PT, R43, 0x48, PT ;  /* 0x000000482b00780c */ /* 0x000fca0003f64270 */
[----:B------:R-:W2:Y:S01]  /*dd00*/  MUFU.TANH R48, R48 ;  /* 0x0000003000307308 */ /* 0x000ea20000002400 */
[----:B---3--:R-:W-:Y:S02]  /*dd10*/  FSEL R57, R57, -INF , P2 ;  /* 0xff80000039397808 */ /* 0x008fe40001000000 */
[----:B------:R-:W-:-:S05]  /*dd20*/  FMNMX.FTZ R32, R56, R33, !PT ;  /* 0x0000002138207209 */ /* 0x000fca0007810000 */
[----:B------:R-:W3:Y:S01]  /*dd30*/  MUFU.TANH R59, R59 ;  /* 0x0000003b003b7308 */ /* 0x000ee20000002400 */
[----:B------:R-:W-:Y:S01]  /*dd40*/  FSEL R70, R70, -INF , P4 ;  /* 0xff80000046467808 */ /* 0x000fe20002000000 */
[----:B------:R-:W-:Y:S01]  /*dd50*/  FMUL.FTZ R50, R50, UR4 ;  /* 0x0000000432327c20 */ /* 0x000fe20008410000 */
[----:B------:R-:W-:-:S05]  /*dd60*/  ISETP.GT.AND P4, PT, R43, 0x49, PT ;  /* 0x000000492b00780c */ /* 0x000fca0003f84270 */
[----:B------:R-:W3:Y:S01]  /*dd70*/  MUFU.TANH R49, R49 ;  /* 0x0000003100317308 */ /* 0x000ee20000002400 */
[----:B0-----:R-:W-:Y:S02]  /*dd80*/  FSEL R60, R60, -INF , P3 ;  /* 0xff8000003c3c7808 */ /* 0x001fe40001800000 */
[----:B------:R-:W-:-:S05]  /*dd90*/  FMNMX.FTZ R33, R57, R32, !PT ;  /* 0x0000002039217209 */ /* 0x000fca0007810000 */
[----:B------:R-:W0:Y:S01]  /*dda0*/  MUFU.TANH R62, R62 ;  /* 0x0000003e003e7308 */ /* 0x000e220000002400 */
[----:B----4-:R-:W-:Y:S01]  /*ddb0*/  FSEL R71, R71, -INF , P5 ;  /* 0xff80000047477808 */ /* 0x010fe20002800000 */
[----:B------:R-:W-:Y:S01]  /*ddc0*/  FMUL.FTZ R51, R51, UR4 ;  /* 0x0000000433337c20 */ /* 0x000fe20008410000 */
[----:B------:R-:W-:-:S05]  /*ddd0*/  ISETP.GT.AND P5, PT, R43, 0x50, PT ;  /* 0x000000502b00780c */ /* 0x000fca0003fa4270 */
[----:B------:R-:W4:Y:S01]  /*dde0*/  MUFU.TANH R52, R52 ;  /* 0x0000003400347308 */ /* 0x000f220000002400 */
[----:B------:R-:W-:Y:S02]  /*ddf0*/  FSEL R61, R61, -INF , P4 ;  /* 0xff8000003d3d7808 */ /* 0x000fe40002000000 */
[----:B------:R-:W-:-:S05]  /*de00*/  FMNMX.FTZ R32, R60, R33, !PT ;  /* 0x000000213c207209 */ /* 0x000fca0007810000 */
[----:B------:R-:W4:Y:S01]  /*de10*/  MUFU.TANH R63, R63 ;  /* 0x0000003f003f7308 */ /* 0x000f220000002400 */
[----:B-1----:R-:W-:Y:S01]  /*de20*/  FSEL R58, R58, -INF , P1 ;  /* 0xff8000003a3a7808 */ /* 0x002fe20000800000 */
[----:B------:R-:W-:Y:S01]  /*de30*/  FMUL.FTZ R44, R44, UR4 ;  /* 0x000000042c2c7c20 */ /* 0x000fe20008410000 */
[----:B------:R-:W-:-:S05]  /*de40*/  ISETP.GT.AND P1, PT, R43, 0x51, PT ;  /* 0x000000512b00780c */ /* 0x000fca0003f24270 */
[----:B------:R-:W1:Y:S01]  /*de50*/  MUFU.TANH R42, R98 ;  /* 0x00000062002a7308 */ /* 0x000e620000002400 */
[----:B--2---:R-:W-:Y:S02]  /*de60*/  FSEL R48, R48, -INF , P5 ;  /* 0xff80000030307808 */ /* 0x004fe40002800000 */
[----:B------:R-:W-:-:S05]  /*de70*/  FMNMX.FTZ R33, R61, R32, !PT ;  /* 0x000000203d217209 */ /* 0x000fca0007810000 */
[----:B------:R-:W2:Y:S01]  /*de80*/  MUFU.TANH R50, R50 ;  /* 0x0000003200327308 */ /* 0x000ea20000002400 */
[----:B---3--:R-:W-:Y:S01]  /*de90*/  FSEL R59, R59, -INF , P2 ;  /* 0xff8000003b3b7808 */ /* 0x008fe20001000000 */
[----:B------:R-:W-:Y:S01]  /*dea0*/  FMUL.FTZ R45, R45, UR4 ;  /* 0x000000042d2d7c20 */ /* 0x000fe20008410000 */
[----:B------:R-:W-:Y:S02]  /*deb0*/  ISETP.GT.AND P2, PT, R43, 0x58, PT ;  /* 0x000000582b00780c */ /* 0x000fe40003f44270 */
[----:B------:R-:W-:-:S03]  /*dec0*/  FSEL R49, R49, -INF , P1 ;  /* 0xff80000031317808 */ /* 0x000fc60000800000 */
[----:B------:R-:W3:Y:S01]  /*ded0*/  MUFU.TANH R51, R51 ;  /* 0x0000003300337308 */ /* 0x000ee20000002400 */
[----:B0-----:R-:W-:Y:S02]  /*dee0*/  FSEL R62, R62, -INF , P3 ;  /* 0xff8000003e3e7808 */ /* 0x001fe40001800000 */
[----:B------:R-:W-:-:S05]  /*def0*/  ISETP.GT.AND P3, PT, R43, 0x59, PT ;  /* 0x000000592b00780c */ /* 0x000fca0003f64270 */
[----:B------:R0:W3:Y:S01]  /*df00*/  MUFU.TANH R14, R96 ;  /* 0x00000060000e7308 */ /* 0x0000e20000002400 */
[----:B----4-:R-:W-:Y:S01]  /*df10*/  FSEL R52, R52, -INF , P2 ;  /* 0xff80000034347808 */ /* 0x010fe20001000000 */
[----:B------:R-:W-:Y:S01]  /*df20*/  FMUL.FTZ R95, R35, UR4 ;  /* 0x00000004235f7c20 */ /* 0x000fe20008410000 */
[----:B0-----:R-:W-:-:S05]  /*df30*/  FMNMX.FTZ R96, R48, R33, !PT ;  /* 0x0000002130607209 */ /* 0x001fca0007810000 */
[----:B------:R-:W0:Y:S01]  /*df40*/  MUFU.TANH R44, R44 ;  /* 0x0000002c002c7308 */ /* 0x000e220000002400 */
[----:B------:R-:W-:Y:S01]  /*df50*/  FMNMX.FTZ R33, R49, R96, !PT ;  /* 0x0000006031217209 */ /* 0x000fe20007810000 */
[----:B------:R-:W-:Y:S01]  /*df60*/  FMUL.FTZ R46, R46, UR4 ;  /* 0x000000042e2e7c20 */ /* 0x000fe20008410000 */
[----:B------:R-:W-:-:S05]  /*df70*/  FSEL R63, R63, -INF , P4 ;  /* 0xff8000003f3f7808 */ /* 0x000fca0002000000 */
[----:B------:R-:W4:Y:S01]  /*df80*/  MUFU.TANH R21, R97 ;  /* 0x0000006100157308 */ /* 0x000f220000002400 */
[----:B------:R-:W-:Y:S02]  /*df90*/  ISETP.GT.AND P4, PT, R43, 0x60, PT ;  /* 0x000000602b00780c */ /* 0x000fe40003f84270 */
[----:B-1----:R-:W-:Y:S02]  /*dfa0*/  FSEL R42, R42, -INF , P3 ;  /* 0xff8000002a2a7808 */ /* 0x002fe40001800000 */
[----:B------:R-:W-:-:S03]  /*dfb0*/  FMNMX.FTZ R35, R52, R33, !PT ;  /* 0x0000002134237209 */ /* 0x000fc60007810000 */
[----:B------:R-:W1:Y:S01]  /*dfc0*/  MUFU.TANH R45, R45 ;  /* 0x0000002d002d7308 */ /* 0x000e620000002400 */
[----:B------:R-:W-:Y:S02]  /*dfd0*/  WARPGROUP.DEPBAR.LE gsb0, 0x0 ;  /* 0x00008000000079c5 */ /* 0x000fe40000010000 */
[----:B--2---:R-:W-:Y:S01]  /*dfe0*/  FSEL R50, R50, -INF , P5 ;  /* 0xff80000032327808 */ /* 0x004fe20002800000 */
[----:B------:R-:W-:Y:S01]  /*dff0*/  FMUL.FTZ R33, R24, UR4 ;  /* 0x0000000418217c20 */ /* 0x000fe20008410000 */
[----:B------:R-:W-:Y:S01]  /*e000*/  FMUL.FTZ R47, R47, UR4 ;  /* 0x000000042f2f7c20 */ /* 0x000fe20008410000 */
[----:B------:R-:W-:Y:S02]  /*e010*/  ISETP.GT.AND P5, PT, R43, 0x61, PT ;  /* 0x000000612b00780c */ /* 0x000fe40003fa4270 */
[----:B------:R-:W2:Y:S01]  /*e020*/  MUFU.TANH R55, R55 ;  /* 0x0000003700377308 */ /* 0x000ea20000002400 */
[----:B------:R-:W-:Y:S01]  /*e030*/  FSEL R24, R15, -INF , P4 ;  /* 0xff8000000f187808 */ /* 0x000fe20002000000 */
[----:B------:R-:W-:Y:S01]  /*e040*/  FMUL.FTZ R36, R36, UR4 ;  /* 0x0000000424247c20 */ /* 0x000fe20008410000 */
[----:B------:R-:W-:-:S02]  /*e050*/  FMNMX.FTZ R35, R42, R35, !PT ;  /* 0x000000232a237209 */ /* 0x000fc40007810000 */
[----:B---3--:R-:W-:-:S03]  /*e060*/  FSEL R51, R51, -INF , P1 ;  /* 0xff80000033337808 */ /* 0x008fc60000800000 */
[----:B------:R-:W3:Y:S01]  /*e070*/  MUFU.TANH R54, R54 ;  /* 0x0000003600367308 */ /* 0x000ee20000002400 */
[----:B------:R-:W-:Y:S01]  /*e080*/  ISETP.GT.AND P1, PT, R43, 0x68, PT ;  /* 0x000000682b00780c */ /* 0x000fe20003f24270 */
[----:B------:R-:W-:Y:S01]  /*e090*/  FMUL.FTZ R37, R37, UR4 ;  /* 0x0000000425257c20 */ /* 0x000fe20008410000 */
[----:B------:R-:W-:Y:S02]  /*e0a0*/  FSEL R40, R40, -INF , P5 ;  /* 0xff80000028287808 */ /* 0x000fe40002800000 */
[----:B------:R-:W-:-:S03]  /*e0b0*/  FMNMX.FTZ R35, R24, R35, !PT ;  /* 0x0000002318237209 */ /* 0x000fc60007810000 */
[----:B------:R-:W-:Y:S01]  /*e0c0*/  MUFU.TANH R46, R46 ;  /* 0x0000002e002e7308 */ /* 0x000fe20000002400 */
        /* <DEDUP_REMOVED lines=11> */
[----:B-1----:R-:W-:Y:S01]  /*e180*/  FSEL R45, R45, -INF , P2 ;  /* 0xff8000002d2d7808 */ /* 0x002fe20001000000 */
[----:B------:R-:W-:Y:S01]  /*e190*/  FMUL.FTZ R38, R25, UR4 ;  /* 0x0000000419267c20 */ /* 0x000fe20008410000 */
[----:B------:R-:W-:Y:S01]  /*e1a0*/  FMNMX.FTZ R98, R44, R35, !PT ;  /* 0x000000232c627209 */ /* 0x000fe20007810000 */
[----:B------:R-:W-:-:S04]  /*e1b0*/  FMUL.FTZ R96, R28, UR4 ;  /* 0x000000041c607c20 */ /* 0x000fc80008410000 */
[----:B------:R-:W1:Y:S01]  /*e1c0*/  MUFU.TANH R37, R37 ;  /* 0x0000002500257308 */ /* 0x000e620000002400 */
[----:B------:R-:W-:Y:S02]  /*e1d0*/  FSEL R41, R41, -INF , P4 ;  /* 0xff80000029297808 */ /* 0x000fe40002000000 */
[----:B------:R-:W-:Y:S02]  /*e1e0*/  ISETP.GT.AND P4, PT, R43, 0x71, PT ;  /* 0x000000712b00780c */ /* 0x000fe40003f84270 */
[----:B--2---:R-:W-:-:S03]  /*e1f0*/  FSEL R28, R55, -INF , P3 ;  /* 0xff800000371c7808 */ /* 0x004fc60001800000 */
[----:B------:R-:W2:Y:S01]  /*e200*/  MUFU.TANH R34, R34 ;  /* 0x0000002200227308 */ /* 0x000ea20000002400 */
[----:B------:R-:W-:Y:S02]  /*e210*/  FMNMX.FTZ R35, R45, R98, !PT ;  /* 0x000000622d237209 */ /* 0x000fe40007810000 */
[----:B---3--:R-:W-:-:S05]  /*e220*/  FSEL R54, R54, -INF , P5 ;  /* 0xff80000036367808 */ /* 0x008fca0002800000 */
[----:B------:R3:W2:Y:S01]  /*e230*/  MUFU.TANH R15, R33 ;  /* 0x00000021000f7308 */ /* 0x0006a20000002400 */
[----:B------:R-:W-:Y:S01]  /*e240*/  ISETP.GT.AND P5, PT, R43, 0x78, PT ;  /* 0x000000782b00780c */ /* 0x000fe20003fa4270 */
[----:B------:R-:W-:Y:S01]  /*e250*/  FMUL.FTZ R29, R29, UR4 ;  /* 0x000000041d1d7c20 */ /* 0x000fe20008410000 */
[----:B------:R-:W-:-:S05]  /*e260*/  FSEL R25, R74, -INF , P4 ;  /* 0xff8000004a197808 */ /* 0x000fca0002000000 */
[----:B------:R-:W2:Y:S01]  /*e270*/  MUFU.TANH R95, R95 ;  /* 0x0000005f005f7308 */ /* 0x000ea20000002400 */
[----:B---3--:R-:W-:Y:S02]  /*e280*/  FSEL R33, R46, -INF , P1 ;  /* 0xff8000002e217808 */ /* 0x008fe40000800000 */
[----:B------:R-:W-:-:S05]  /*e290*/  FMNMX.FTZ R46, R28, R35, !PT ;  /* 0x000000231c2e7209 */ /* 0x000fca0007810000 */
[----:B------:R-:W3:Y:S01]  /*e2a0*/  MUFU.TANH R38, R38 ;  /* 0x0000002600267308 */ /* 0x000ee20000002400 */
[----:B0-----:R-:W-:Y:S02]  /*e2b0*/  FSEL R35, R47, -INF , P2 ;  /* 0xff8000002f237808 */ /* 0x001fe40001000000 */
[----:B------:R-:W-:Y:S02]  /*e2c0*/  ISETP.GT.AND P1, PT, R43, 0x79, PT ;  /* 0x000000792b00780c */ /* 0x000fe40003f24270 */
[----:B----4-:R-:W-:-:S03]  /*e2d0*/  FSEL R74, R36, -INF , P5 ;  /* 0xff800000244a7808 */ /* 0x010fc60002800000 */
[----:B------:R-:W0:Y:S01]  /*e2e0*/  MUFU.TANH R14, R14 ;  /* 0x0000000e000e7308 */ /* 0x000e220000002400 */
[----:B------:R-:W-:Y:S02]  /*e2f0*/  FMNMX.FTZ R47, R25, R46, !PT ;  /* 0x0000002e192f7209 */ /* 0x000fe40007810000 */
[----:B------:R-:W-:-:S05]  /*e300*/  ISETP.GT.AND P2, PT, R43, 0x80, PT ;  /* 0x000000802b00780c */ /* 0x000fca0003f44270 */
[----:B------:R-:W4:Y:S01]  /*e310*/  MUFU.TANH R96, R96 ;  /* 0x0000006000607308 */ /* 0x000f220000002400 */
[----:B-1----:R-:W-:Y:S02]  /*e320*/  FSEL R55, R37, -INF , P1 ;  /* 0xff80000025377808 */ /* 0x002fe40000800000 */
[----:B------:R-:W-:-:S05]  /*e330*/  FMNMX.FTZ R36, R74, R47, !PT ;  /* 0x0000002f4a247209 */ /* 0x000fca0007810000 */
[----:B------:R-:W1:Y:S01]  /*e340*/  MUFU.TANH R29, R29 ;  /* 0x0000001d001d7308 */ /* 0x000e620000002400 */
[----:B--2---:R-:W-:Y:S02]  /*e350*/  FSEL R34, R34, -INF , P3 ;  /* 0xff80000022227808 */ /* 0x004fe40001800000 */
[----:B------:R-:W-:Y:S02]  /*e360*/  ISETP.GT.AND P3, PT, R43, 0x81, PT ;  /* 0x000000812b00780c */ /* 0x000fe40003f64270 */
[----:B------:R-:W-:Y:S02]  /*e370*/  FSEL R47, R15, -INF , P2 ;  /* 0xff8000000f2f7808 */ /* 0x000fe40001000000 */
[----:B------:R-:W-:Y:S02]  /*e380*/  FMNMX.FTZ R36, R55, R36, !PT ;  /* 0x0000002437247209 */ /* 0x000fe40007810000 */
[----:B------:R-:W-:Y:S02]  /*e390*/  FSEL R37, R95, -INF , P4 ;  /* 0xff8000005f257808 */ /* 0x000fe40002000000 */
[----:B------:R-:W-:-:S02]  /*e3a0*/  ISETP.GT.AND P4, PT, R43, 0x88, PT ;  /* 0x000000882b00780c */ /* 0x000fc40003f84270 */
[----:B---3--:R-:W-:Y:S02]  /*e3b0*/  FSEL R46, R38, -INF , P3 ;  /* 0xff800000262e7808 */ /* 0x008fe40001800000 */
[----:B------:R-:W-:Y:S02]  /*e3c0*/  FMNMX.FTZ R15, R47, R36, !PT ;  /* 0x000000242f0f7209 */ /* 0x000fe40007810000 */
[----:B0-----:R-:W-:Y:S02]  /*e3d0*/  FSEL R36, R14, -INF , P5 ;  /* 0xff8000000e247808 */ /* 0x001fe40002800000 */
[----:B------:R-:W-:Y:S02]  /*e3e0*/  ISETP.GT.AND P5, PT, R43, 0x89, PT ;  /* 0x000000892b00780c */ /* 0x000fe40003fa4270 */
[----:B----4-:R-:W-:Y:S02]  /*e3f0*/  FSEL R43, R96, -INF , P4 ;  /* 0xff800000602b7808 */ /* 0x010fe40002000000 */
[----:B------:R-:W-:-:S02]  /*e400*/  FMNMX.FTZ R14, R46, R15, !PT ;  /* 0x0000000f2e0e7209 */ /* 0x000fc40007810000 */
[----:B-1----:R-:W-:Y:S02]  /*e410*/  FSEL R29, R29, -INF , P5 ;  /* 0xff8000001d1d7808 */ /* 0x002fe40002800000 */
[----:B------:R-:W-:-:S04]  /*e420*/  FMNMX.FTZ R14, R43, R14, !PT ;  /* 0x0000000e2b0e7209 */ /* 0x000fc80007810000 */
[----:B------:R-:W-:-:S05]  /*e430*/  FMNMX.FTZ R95, R29, R14, !PT ;  /* 0x0000000e1d5f7209 */ /* 0x000fca0007810000 */
[----:B------:R-:W0:Y:S02]  /*e440*/  SHFL.BFLY PT, R14, R95, 0x2, 0x1f ;  /* 0x0c401f005f0e7f89 */ /* 0x000e2400000e0000 */
[----:B0-----:R-:W-:-:S05]  /*e450*/  FMNMX.FTZ R96, R95, R14, !PT ;  /* 0x0000000e5f607209 */ /* 0x001fca0007810000 */
[----:B------:R-:W0:Y:S01]  /*e460*/  SHFL.BFLY PT, R15, R96, 0x1, 0x1f ;  /* 0x0c201f00600f7f89 */ /* 0x000e2200000e0000 */
[----:B------:R-:W-:Y:S01]  /*e470*/  FMUL.FTZ R99, R26, UR4 ;  /* 0x000000041a637c20 */ /* 0x000fe20008410000 */
[----:B------:R-:W-:Y:S01]  /*e480*/  FMUL.FTZ R98, R39, UR4 ;  /* 0x0000000427627c20 */ /* 0x000fe20008410000 */
[----:B0-----:R-:W-:Y:S01]  /*e490*/  FMNMX.FTZ R14, R96, R15, !PT ;  /* 0x0000000f600e7209 */ /* 0x001fe20007810000 */
[----:B------:R-:W-:-:S03]  /*e4a0*/  IMAD.U32 R15, RZ, RZ, UR5 ;  /* 0x00000005ff0f7e24 */ /* 0x000fc6000f8e00ff */
[C---:B------:R-:W-:Y:S01]  /*e4b0*/  FSETP.NEU.FTZ.AND P6, PT, R14.reuse, -INF , PT ;  /* 0xff8000000e00780b */ /* 0x040fe20003fdd000 */
[----:B------:R-:W-:-:S05]  /*e4c0*/  FMUL.FTZ R38, R14, R15 ;  /* 0x0000000f0e267220 */ /* 0x000fca0000410000 */
[----:B------:R-:W-:-:S05]  /*e4d0*/  FSEL R38, R38, RZ, P6 ;  /* 0x000000ff26267208 */ /* 0x000fca0003000000 */
[----:B------:R-:W-:Y:S01]  /*e4e0*/  FFMA.FTZ R26, R20, R15, -R38 ;  /* 0x0000000f141a7223 */ /* 0x000fe20000010826 */
[----:B------:R-:W-:-:S04]  /*e4f0*/  FMNMX.FTZ R20, R89, R90, !PT ;  /* 0x0000005a59147209 */ /* 0x000fc80007810000 */
[----:B------:R-:W-:-:S04]  /*e500*/  FMNMX.FTZ R39, R93, R20, !PT ;  /* 0x000000145d277209 */ /* 0x000fc80007810000 */
[----:B------:R-:W-:-:S04]  /*e510*/  FMNMX.FTZ R39, R94, R39, !PT ;  /* 0x000000275e277209 */ /* 0x000fc80007810000 */
[----:B------:R-:W-:-:S04]  /*e520*/  FMNMX.FTZ R20, R82, R39, !PT ;  /* 0x0000002752147209 */ /* 0x000fc80007810000 */
[----:B------:R-:W-:-:S04]  /*e530*/  FMNMX.FTZ R39, R83, R20, !PT ;  /* 0x0000001453277209 */ /* 0x000fc80007810000 */
[----:B------:R-:W-:-:S04]  /*e540*/  FMNMX.FTZ R20, R86, R39, !PT ;  /* 0x0000002756147209 */ /* 0x000fc80007810000 */
[----:B------:R-:W-:Y:S01]  /*e550*/  FMNMX.FTZ R20, R87, R20, !PT ;  /* 0x0000001457147209 */ /* 0x000fe20007810000 */
[----:B------:R-:W-:-:S03]  /*e560*/  FFMA.FTZ R39, R72, R15, -R38 ;  /* 0x0000000f48277223 */ /* 0x000fc60000010826 */
[----:B------:R-:W-:Y:S01]  /*e570*/  FMNMX.FTZ R20, R53, R20, !PT ;  /* 0x0000001435147209 */ /* 0x000fe20007810000 */
[----:B------:R-:W-:-:S03]  /*e580*/  FFMA.FTZ R72, R73, R15, -R38 ;  /* 0x0000000f49487223 */ /* 0x000fc60000010826 */
[----:B------:R-:W-:Y:S01]  /*e590*/  FMNMX.FTZ R73, R75, R20, !PT ;  /* 0x000000144b497209 */ /* 0x000fe20007810000 */
[----:B------:R-:W-:Y:S01]  /*e5a0*/  FMUL.FTZ R101, R30, UR4 ;  /* 0x000000041e657c20 */ /* 0x000fe20008410000 */
[--C-:B------:R-:W-:Y:S02]  /*e5b0*/  FFMA.FTZ R30, R91, R15, -R38.reuse ;  /* 0x0000000f5b1e7223 */ /* 0x100fe40000010826 */
[----:B------:R-:W-:Y:S01]  /*e5c0*/  FMNMX.FTZ R20, R78, R73, !PT ;  /* 0x000000494e147209 */ /* 0x000fe20007810000 */
[----:B------:R-:W-:-:S03]  /*e5d0*/  FFMA.FTZ R91, R81, R15, -R38 ;  /* 0x0000000f515b7223 */ /* 0x000fc60000010826 */
[----:B------:R-:W-:Y:S01]  /*e5e0*/  FMNMX.FTZ R81, R79, R20, !PT ;  /* 0x000000144f517209 */ /* 0x000fe20007810000 */
[----:B------:R-:W-:-:S03]  /*e5f0*/  FFMA.FTZ R73, R76, R15, -R38 ;  /* 0x0000000f4c497223 */ /* 0x000fc60000010826 */
[----:B------:R-:W-:Y:S01]  /*e600*/  FMNMX.FTZ R20, R66, R81, !PT ;  /* 0x0000005142147209 */ /* 0x000fe20007810000 */
[----:B------:R-:W-:-:S03]  /*e610*/  FFMA.FTZ R76, R77, R15, -R38 ;  /* 0x0000000f4d4c7223 */ /* 0x000fc60000010826 */
[----:B------:R-:W-:-:S04]  /*e620*/  FMNMX.FTZ R77, R67, R20, !PT ;  /* 0x00000014434d7209 */ /* 0x000fc80007810000 */
[----:B------:R-:W-:-:S04]  /*e630*/  FMNMX.FTZ R20, R70, R77, !PT ;  /* 0x0000004d46147209 */ /* 0x000fc80007810000 */
[----:B------:R-:W-:-:S04]  /*e640*/  FMNMX.FTZ R81, R71, R20, !PT ;  /* 0x0000001447517209 */ /* 0x000fc80007810000 */
[----:B------:R-:W-:Y:S01]  /*e650*/  FMNMX.FTZ R20, R58, R81, !PT ;  /* 0x000000513a147209 */ /* 0x000fe20007810000 */
[----:B------:R-:W-:-:S03]  /*e660*/  FFMA.FTZ R81, R65, R15, -R38 ;  /* 0x0000000f41517223 */ /* 0x000fc60000010826 */
[----:B------:R-:W-:-:S04]  /*e670*/  FMNMX.FTZ R65, R59, R20, !PT ;  /* 0x000000143b417209 */ /* 0x000fc80007810000 */
[----:B------:R-:W-:-:S04]  /*e680*/  FMNMX.FTZ R20, R62, R65, !PT ;  /* 0x000000413e147209 */ /* 0x000fc80007810000 */
[----:B------:R-:W-:-:S04]  /*e690*/  FMNMX.FTZ R65, R63, R20, !PT ;  /* 0x000000143f417209 */ /* 0x000fc80007810000 */
[----:B------:R-:W-:-:S04]  /*e6a0*/  FMNMX.FTZ R20, R50, R65, !PT ;  /* 0x0000004132147209 */ /* 0x000fc80007810000 */
[----:B------:R-:W-:-:S04]  /*e6b0*/  FMNMX.FTZ R65, R51, R20, !PT ;  /* 0x0000001433417209 */ /* 0x000fc80007810000 */
[----:B------:R-:W-:-:S04]  /*e6c0*/  FMNMX.FTZ R20, R32, R65, !PT ;  /* 0x0000004120147209 */ /* 0x000fc80007810000 */
[----:B------:R-:W-:-:S04]  /*e6d0*/  FMNMX.FTZ R20, R21, R20, !PT ;  /* 0x0000001415147209 */ /* 0x000fc80007810000 */
[----:B------:R-:W-:Y:S01]  /*e6e0*/  FMNMX.FTZ R65, R41, R20, !PT ;  /* 0x0000001429417209 */ /* 0x000fe20007810000 */
[----:B------:R-:W0:Y:S03]  /*e6f0*/  MUFU.TANH R98, R98 ;  /* 0x0000006200627308 */ /* 0x000e260000002400 */
[----:B------:R-:W-:Y:S01]  /*e700*/  FMNMX.FTZ R20, R54, R65, !PT ;  /* 0x0000004136147209 */ /* 0x000fe20007810000 */
[----:B------:R-:W-:-:S03]  /*e710*/  FMUL.FTZ R100, R27, UR4 ;  /* 0x000000041b647c20 */ /* 0x000fc60008410000 */
[----:B------:R-:W-:Y:S01]  /*e720*/  FMNMX.FTZ R20, R33, R20, !PT ;  /* 0x0000001421147209 */ /* 0x000fe20007810000 */
[----:B------:R-:W1:Y:S03]  /*e730*/  MUFU.TANH R99, R99 ;  /* 0x0000006300637308 */ /* 0x000e660000002400 */
[----:B------:R-:W-:Y:S01]  /*e740*/  FMNMX.FTZ R65, R35, R20, !PT ;  /* 0x0000001423417209 */ /* 0x000fe20007810000 */
[----:B------:R-:W-:-:S03]  /*e750*/  FMUL.FTZ R97, R31, UR4 ;  /* 0x000000041f617c20 */ /* 0x000fc60008410000 */
[----:B------:R-:W-:Y:S01]  /*e760*/  FMNMX.FTZ R20, R34, R65, !PT ;  /* 0x0000004122147209 */ /* 0x000fe20007810000 */
[----:B------:R-:W2:Y:S03]  /*e770*/  MUFU.TANH R100, R100 ;  /* 0x0000006400647308 */ /* 0x000ea60000002400 */
[----:B------:R-:W-:-:S05]  /*e780*/  FMNMX.FTZ R65, R37, R20, !PT ;  /* 0x0000001425417209 */ /* 0x000fca0007810000 */
[----:B------:R-:W3:Y:S01]  /*e790*/  MUFU.TANH R101, R101 ;  /* 0x0000006500657308 */ /* 0x000ee20000002400 */
[----:B0-----:R-:W-:Y:S02]  /*e7a0*/  FSEL R98, R98, -INF , P1 ;  /* 0xff80000062627808 */ /* 0x001fe40000800000 */
[----:B------:R-:W-:-:S05]  /*e7b0*/  FMNMX.FTZ R65, R36, R65, !PT ;  /* 0x0000004124417209 */ /* 0x000fca0007810000 */
[----:B------:R-:W0:Y:S01]  /*e7c0*/  MUFU.TANH R97, R97 ;  /* 0x0000006100617308 */ /* 0x000e220000002400 */
[----:B-1----:R-:W-:Y:S02]  /*e7d0*/  FSEL R99, R99, -INF , P2 ;  /* 0xff80000063637808 */ /* 0x002fe40001000000 */
[----:B------:R-:W-:Y:S02]  /*e7e0*/  FMNMX.FTZ R20, R98, R65, !PT ;  /* 0x0000004162147209 */ /* 0x000fe40007810000 */
[----:B--2---:R-:W-:Y:S02]  /*e7f0*/  FSEL R100, R100, -INF , P3 ;  /* 0xff80000064647808 */ /* 0x004fe40001800000 */
[----:B------:R-:W-:Y:S01]  /*e800*/  FMNMX.FTZ R65, R99, R20, !PT ;  /* 0x0000001463417209 */ /* 0x000fe20007810000 */
[--C-:B------:R-:W-:Y:S01]  /*e810*/  FFMA.FTZ R31, R92, R15, -R38.reuse ;  /* 0x0000000f5c1f7223 */ /* 0x100fe20000010826 */
[----:B---3--:R-:W-:Y:S02]  /*e820*/  FSEL R101, R101, -INF , P4 ;  /* 0xff80000065657808 */ /* 0x008fe40002000000 */
[----:B------:R-:W-:Y:S01]  /*e830*/  FMNMX.FTZ R20, R100, R65, !PT ;  /* 0x0000004164147209 */ /* 0x000fe20007810000 */
[-CC-:B------:R-:W-:Y:S01]  /*e840*/  FFMA.FTZ R92, R84, R15.reuse, -R38.reuse ;  /* 0x0000000f545c7223 */ /* 0x180fe20000010826 */
[----:B------:R-:W-:-:S02]  /*e850*/  FFMA.FTZ R84, R49, R15, -R38 ;  /* 0x0000000f31547223 */ /* 0x000fc40000010826 */
[----:B------:R-:W-:Y:S02]  /*e860*/  FMNMX.FTZ R49, R101, R20, !PT ;  /* 0x0000001465317209 */ /* 0x000fe40007810000 */
[----:B0-----:R-:W-:-:S04]  /*e870*/  FSEL R102, R97, -INF , P5 ;  /* 0xff80000061667808 */ /* 0x001fc80002800000 */
[----:B------:R-:W-:-:S05]  /*e880*/  FMNMX.FTZ R20, R102, R49, !PT ;  /* 0x0000003166147209 */ /* 0x000fca0007810000 */
[----:B------:R-:W0:Y:S01]  /*e890*/  SHFL.BFLY PT, R65, R20, 0x2, 0x1f ;  /* 0x0c401f0014417f89 */ /* 0x000e2200000e0000 */
[-CC-:B------:R-:W-:Y:S01]  /*e8a0*/  FFMA.FTZ R77, R64, R15.reuse, -R38.reuse ;  /* 0x0000000f404d7223 */ /* 0x180fe20000010826 */
[-CC-:B------:R-:W-:Y:S01]  /*e8b0*/  FFMA.FTZ R64, R48, R15.reuse, -R38.reuse ;  /* 0x0000000f30407223 */ /* 0x180fe20000010826 */
[----:B------:R-:W-:Y:S01]  /*e8c0*/  FFMA.FTZ R48, R24, R15, -R38 ;  /* 0x0000000f18307223 */ /* 0x000fe20000010826 */
[----:B0-----:R-:W-:-:S05]  /*e8d0*/  FMNMX.FTZ R24, R20, R65, !PT ;  /* 0x0000004114187209 */ /* 0x001fca0007810000 */
[----:B------:R-:W0:Y:S01]  /*e8e0*/  SHFL.BFLY PT, R103, R24, 0x1, 0x1f ;  /* 0x0c201f0018677f89 */ /* 0x000e2200000e0000 */
[-CC-:B------:R-:W-:Y:S01]  /*e8f0*/  FFMA.FTZ R96, R69, R15.reuse, -R38.reuse ;  /* 0x0000000f45607223 */ /* 0x180fe20000010826 */
        /* <DEDUP_REMOVED lines=13> */
[--C-:B------:R-:W-:Y:S01]  /*e9d0*/  FFMA.FTZ R45, R45, R15, -R38.reuse ;  /* 0x0000000f2d2d7223 */ /* 0x100fe20000010826 */
[----:B0-----:R-:W-:Y:S01]  /*e9e0*/  FMNMX.FTZ R74, R24, R103, !PT ;  /* 0x00000067184a7209 */ /* 0x001fe20007810000 */
[----:B------:R-:W-:-:S03]  /*e9f0*/  FFMA.FTZ R65, R28, R15, -R38 ;  /* 0x0000000f1c417223 */ /* 0x000fc60000010826 */
[C---:B------:R-:W-:Y:S01]  /*ea00*/  FSETP.NEU.FTZ.AND P1, PT, R74.reuse, -INF , PT ;  /* 0xff8000004a00780b */ /* 0x040fe20003f3d000 */
[-C--:B------:R-:W-:Y:S01]  /*ea10*/  FMUL.FTZ R24, R74, R15.reuse ;  /* 0x0000000f4a187220 */ /* 0x080fe20000410000 */
[-CC-:B------:R-:W-:Y:S01]  /*ea20*/  FFMA.FTZ R68, R25, R15.reuse, -R38.reuse ;  /* 0x0000000f19447223 */ /* 0x180fe20000010826 */
[-CC-:B------:R-:W-:Y:S01]  /*ea30*/  FFMA.FTZ R55, R55, R15.reuse, -R38.reuse ;  /* 0x0000000f37377223 */ /* 0x180fe20000010826 */
[-CC-:B------:R-:W-:Y:S01]  /*ea40*/  FFMA.FTZ R44, R47, R15.reuse, -R38.reuse ;  /* 0x0000000f2f2c7223 */ /* 0x180fe20000010826 */
[-CC-:B------:R-:W-:Y:S01]  /*ea50*/  FFMA.FTZ R20, R46, R15.reuse, -R38.reuse ;  /* 0x0000000f2e147223 */ /* 0x180fe20000010826 */
[-CC-:B------:R-:W-:Y:S01]  /*ea60*/  FFMA.FTZ R40, R43, R15.reuse, -R38.reuse ;  /* 0x0000000f2b287223 */ /* 0x180fe20000010826 */
[----:B------:R-:W-:Y:S01]  /*ea70*/  FFMA.FTZ R42, R29, R15, -R38 ;  /* 0x0000000f1d2a7223 */ /* 0x000fe20000010826 */
[----:B------:R-:W-:-:S05]  /*ea80*/  FSEL R38, R24, RZ, P1 ;  /* 0x000000ff18267208 */ /* 0x000fca0000800000 */
[-CC-:B------:R-:W-:Y:S01]  /*ea90*/  FFMA.FTZ R43, R53, R15.reuse, -R38.reuse ;  /* 0x0000000f352b7223 */ /* 0x180fe20000010826 */
[-CC-:B------:R-:W-:Y:S01]  /*eaa0*/  FFMA.FTZ R53, R75, R15.reuse, -R38.reuse ;  /* 0x0000000f4b357223 */ /* 0x180fe20000010826 */
[-CC-:B------:R-:W-:Y:S01]  /*eab0*/  FFMA.FTZ R75, R78, R15.reuse, -R38.reuse ;  /* 0x0000000f4e4b7223 */ /* 0x180fe20000010826 */
[-CC-:B------:R-:W-:Y:S02]  /*eac0*/  FFMA.FTZ R78, R79, R15.reuse, -R38.reuse ;  /* 0x0000000f4f4e7223 */ /* 0x180fe40000010826 */
[----:B------:R-:W2:Y:S01]  /*ead0*/  LDL R79, [R1+0x78] ;  /* 0x00007800014f7983 */ /* 0x000ea20000100800 */
[----:B------:R-:W0:Y:S01]  /*eae0*/  S2R R104, SR_TID.X ;  /* 0x0000000000687919 */ /* 0x000e220000002100 */
[-CC-:B------:R-:W-:Y:S01]  /*eaf0*/  FFMA.FTZ R25, R89, R15.reuse, -R38.reuse ;  /* 0x0000000f59197223 */ /* 0x180fe20000010826 */
[-CC-:B------:R-:W-:Y:S01]  /*eb00*/  FFMA.FTZ R29, R90, R15.reuse, -R38.reuse ;  /* 0x0000000f5a1d7223 */ /* 0x180fe20000010826 */
[----:B------:R-:W-:Y:S01]  /*eb10*/  MUFU.EX2 R26, R26 ;  /* 0x0000001a001a7308 */ /* 0x000fe20000000800 */
[----:B------:R-:W-:-:S07]  /*eb20*/  FFMA.FTZ R47, R93, R15, -R38 ;  /* 0x0000000f5d2f7223 */ /* 0x000fce0000010826 */
[----:B------:R-:W1:Y:S01]  /*eb30*/  MUFU.EX2 R27, R27 ;  /* 0x0000001b001b7308 */ /* 0x000e620000000800 */
[----:B------:R-:W-:-:S07]  /*eb40*/  FFMA.FTZ R89, R94, R15, -R38 ;  /* 0x0000000f5e597223 */ /* 0x000fce0000010826 */
[----:B------:R-:W3:Y:S01]  /*eb50*/  MUFU.EX2 R30, R30 ;  /* 0x0000001e001e7308 */ /* 0x000ee20000000800 */
[----:B------:R-:W-:-:S07]  /*eb60*/  FFMA.FTZ R82, R82, R15, -R38 ;  /* 0x0000000f52527223 */ /* 0x000fce0000010826 */
[----:B------:R-:W-:Y:S01]  /*eb70*/  MUFU.EX2 R25, R25 ;  /* 0x0000001900197308 */ /* 0x000fe20000000800 */
[----:B0-----:R-:W-:-:S07]  /*eb80*/  LOP3.LUT R104, R104, 0x7f, RZ, 0xc0, !PT ;  /* 0x0000007f68687812 */ /* 0x001fce00078ec0ff */
[----:B------:R-:W0:Y:S01]  /*eb90*/  MUFU.EX2 R29, R29 ;  /* 0x0000001d001d7308 */ /* 0x000e220000000800 */
[----:B------:R-:W-:Y:S01]  /*eba0*/  ISETP.NE.AND P1, PT, R104, RZ, PT ;  /* 0x000000ff6800720c */ /* 0x000fe20003f25270 */
[----:B------:R-:W-:-:S06]  /*ebb0*/  FFMA.FTZ R46, R58, R15, -R38 ;  /* 0x0000000f3a2e7223 */ /* 0x000fcc0000010826 */
[----:B------:R-:W4:Y:S01]  /*ebc0*/  MUFU.EX2 R31, R31 ;  /* 0x0000001f001f7308 */ /* 0x000f220000000800 */
[-CC-:B------:R-:W-:Y:S01]  /*ebd0*/  FFMA.FTZ R58, R59, R15.reuse, -R38.reuse ;  /* 0x0000000f3b3a7223 */ /* 0x180fe20000010826 */
[----:B------:R-:W-:-:S06]  /*ebe0*/  FFMA.FTZ R83, R83, R15, -R38 ;  /* 0x0000000f53537223 */ /* 0x000fcc0000010826 */
[----:B------:R-:W4:Y:S01]  /*ebf0*/  MUFU.EX2 R47, R47 ;  /* 0x0000002f002f7308 */ /* 0x000f220000000800 */
[-CC-:B------:R-:W-:Y:S01]  /*ec00*/  FFMA.FTZ R59, R62, R15.reuse, -R38.reuse ;  /* 0x0000000f3e3b7223 */ /* 0x180fe20000010826 */
[----:B------:R-:W-:Y:S01]  /*ec10*/  FFMA.FTZ R62, R63, R15, -R38 ;  /* 0x0000000f3f3e7223 */ /* 0x000fe20000010826 */
[----:B-1----:R-:W-:-:S05]  /*ec20*/  FADD.FTZ R63, R26, R27 ;  /* 0x0000001b1a3f7221 */ /* 0x002fca0000010000 */
[----:B------:R-:W1:Y:S01]  /*ec30*/  MUFU.EX2 R80, R80 ;  /* 0x0000005000507308 */ /* 0x000e620000000800 */
[----:B------:R-:W-:Y:S01]  /*ec40*/  FFMA.FTZ R86, R86, R15, -R38 ;  /* 0x0000000f56567223 */ /* 0x000fe20000010826 */
[----:B------:R-:W-:-:S06]  /*ec50*/  @!P1 VIADD R24, R0, 0x31c40 ;  /* 0x00031c4000189836 */ /* 0x000fcc0000000000 */
[----:B------:R-:W1:Y:S01]  /*ec60*/  MUFU.EX2 R89, R89 ;  /* 0x0000005900597308 */ /* 0x000e620000000800 */
[----:B---3--:R-:W-:Y:S01]  /*ec70*/  FADD.FTZ R94, R30, R63 ;  /* 0x0000003f1e5e7221 */ /* 0x008fe20000010000 */
[----:B0-----:R-:W-:-:S06]  /*ec80*/  FADD.FTZ R90, R25, R29 ;  /* 0x0000001d195a7221 */ /* 0x001fcc0000010000 */
[----:B------:R-:W0:Y:S01]  /*ec90*/  MUFU.EX2 R91, R91 ;  /* 0x0000005b005b7308 */ /* 0x000e220000000800 */
[-CC-:B------:R-:W-:Y:S01]  /*eca0*/  FFMA.FTZ R87, R87, R15.reuse, -R38.reuse ;  /* 0x0000000f57577223 */ /* 0x180fe20000010826 */
[----:B------:R-:W-:-:S06]  /*ecb0*/  FFMA.FTZ R28, R50, R15, -R38 ;  /* 0x0000000f321c7223 */ /* 0x000fcc0000010826 */
[----:B------:R-:W3:Y:S01]  /*ecc0*/  MUFU.EX2 R82, R82 ;  /* 0x0000005200527308 */ /* 0x000ee20000000800 */
[----:B------:R-:W-:Y:S01]  /*ecd0*/  @!P1 PRMT R24, RZ, 0x654, R24 ;  /* 0x00000654ff189816 */ /* 0x000fe20000000018 */
[----:B------:R-:W-:Y:S01]  /*ece0*/  FFMA.FTZ R50, R51, R15, -R38 ;  /* 0x0000000f33327223 */ /* 0x000fe20000010826 */
[----:B----4-:R-:W-:-:S05]  /*ecf0*/  FADD.FTZ R51, R31, R94 ;  /* 0x0000005e1f337221 */ /* 0x010fca0000010000 */
[----:B------:R-:W4:Y:S01]  /*ed00*/  MUFU.EX2 R92, R92 ;  /* 0x0000005c005c7308 */ /* 0x000f220000000800 */
[----:B------:R-:W-:Y:S01]  /*ed10*/  FADD.FTZ R90, R47, R90 ;  /* 0x0000005a2f5a7221 */ /* 0x000fe20000010000 */
[----:B------:R0:W-:Y:S06]  /*ed20*/  @!P1 SYNCS.ARRIVE.TRANS64.RED.A1T0 RZ, [R24+URZ], RZ ;  /* 0x000000ff18ff99a7 */ /* 0x0001ec000810043f */
[----:B------:R-:W4:Y:S01]  /*ed30*/  MUFU.EX2 R83, R83 ;  /* 0x0000005300537308 */ /* 0x000f220000000800 */
[----:B-1----:R-:W-:Y:S01]  /*ed40*/  FADD.FTZ R94, R80, R51 ;  /* 0x00000033505e7221 */ /* 0x002fe20000010000 */
[----:B0-----:R-:W-:-:S06]  /*ed50*/  F2FP.F16.F32.PACK_AB R24, R27, R26 ;  /* 0x0000001a1b18723e */ /* 0x001fcc00000000ff */
[----:B------:R-:W0:Y:S01]  /*ed60*/  MUFU.EX2 R95, R95 ;  /* 0x0000005f005f7308 */ /* 0x000e220000000800 */
[----:B------:R-:W-:-:S07]  /*ed70*/  FADD.FTZ R27, R89, R90 ;  /* 0x0000005a591b7221 */ /* 0x000fce0000010000 */
[----:B------:R-:W1:Y:S01]  /*ed80*/  MUFU.EX2 R86, R86 ;  /* 0x0000005600567308 */ /* 0x000e620000000800 */
[----:B------:R-:W-:Y:S01]  /*ed90*/  FADD.FTZ R63, R91, R94 ;  /* 0x0000005e5b3f7221 */ /* 0x000fe20000010000 */
[----:B------:R-:W-:-:S06]  /*eda0*/  F2FP.F16.F32.PACK_AB R26, R31, R30 ;  /* 0x0000001e1f1a723e */ /* 0x000fcc00000000ff */
[----:B------:R-:W1:Y:S01]  /*edb0*/  MUFU.EX2 R39, R39 ;  /* 0x0000002700277308 */ /* 0x000e620000000800 */
[----:B---3--:R-:W-:-:S07]  /*edc0*/  FADD.FTZ R30, R82, R27 ;  /* 0x0000001b521e7221 */ /* 0x008fce0000010000 */
[----:B------:R-:W3:Y:S01]  /*edd0*/  MUFU.EX2 R87, R87 ;  /* 0x0000005700577308 */ /* 0x000ee20000000800 */
[----:B------:R-:W-:Y:S01]  /*ede0*/  FFMA.FTZ R51, R32, R15, -R38 ;  /* 0x0000000f20337223 */ /* 0x000fe20000010826 */
[----:B----4-:R-:W-:-:S06]  /*edf0*/  FADD.FTZ R32, R92, R63 ;  /* 0x0000003f5c207221 */ /* 0x010fcc0000010000 */
[----:B------:R-:W4:Y:S01]  /*ee00*/  MUFU.EX2 R72, R72 ;  /* 0x0000004800487308 */ /* 0x000f220000000800 */
[----:B------:R-:W-:-:S07]  /*ee10*/  FADD.FTZ R27, R83, R30 ;  /* 0x0000001e531b7221 */ /* 0x000fce0000010000 */
[----:B------:R-:W4:Y:S01]  /*ee20*/  MUFU.EX2 R43, R43 ;  /* 0x0000002b002b7308 */ /* 0x000f220000000800 */
[----:B------:R-:W-:-:S07]  /*ee30*/  FFMA.FTZ R66, R66, R15, -R38 ;  /* 0x0000000f42427223 */ /* 0x000fce0000010826 */
[----:B------:R-:W4:Y:S08]  /*ee40*/  MUFU.EX2 R73, R73 ;  /* 0x0000004900497308 */ /* 0x000f300000000800 */
[----:B------:R-:W4:Y:S08]  /*ee50*/  MUFU.EX2 R53, R53 ;  /* 0x0000003500357308 */ /* 0x000f300000000800 */
[----:B------:R0:W-:Y:S01]  /*ee60*/  MUFU.EX2 R0, R28 ;  /* 0x0000001c00007308 */ /* 0x0001e20000000800 */
[----:B------:R-:W-:-:S07]  /*ee70*/  FFMA.FTZ R67, R67, R15, -R38 ;  /* 0x0000000f43437223 */ /* 0x000fce0000010826 */
[----:B------:R-:W4:Y:S01]  /*ee80*/  MUFU.EX2 R76, R76 ;  /* 0x0000004c004c7308 */ /* 0x000f220000000800 */
[----:B0-----:R-:W-:Y:S01]  /*ee90*/  F2FP.F16.F32.PACK_AB R28, R91, R80 ;  /* 0x000000505b1c723e */ /* 0x001fe200000000ff */
[----:B------:R-:W-:Y:S01]  /*eea0*/  FADD.FTZ R80, R95, R32 ;  /* 0x000000205f507221 */ /* 0x000fe20000010000 */
[----:B-1----:R-:W-:-:S05]  /*eeb0*/  FADD.FTZ R32, R86, R27 ;  /* 0x0000001b56207221 */ /* 0x002fca0000010000 */
[----:B------:R-:W0:Y:S01]  /*eec0*/  MUFU.EX2 R75, R75 ;  /* 0x0000004b004b7308 */ /* 0x000e220000000800 */
[----:B------:R-:W-:Y:S01]  /*eed0*/  FADD.FTZ R63, R39, R80 ;  /* 0x00000050273f7221 */ /* 0x000fe20000010000 */
[----:B---3--:R-:W-:Y:S01]  /*eee0*/  FADD.FTZ R32, R87, R32 ;  /* 0x0000002057207221 */ /* 0x008fe20000010000 */
[----:B------:R-:W-:Y:S02]  /*eef0*/  F2FP.F16.F32.PACK_AB R25, R29, R25 ;  /* 0x000000191d19723e */ /* 0x000fe400000000ff */
[----:B------:R-:W-:-:S03]  /*ef00*/  F2FP.F16.F32.PACK_AB R29, R83, R82 ;  /* 0x00000052531d723e */ /* 0x000fc600000000ff */
[----:B------:R-:W1:Y:S01]  /*ef10*/  MUFU.EX2 R78, R78 ;  /* 0x0000004e004e7308 */ /* 0x000e620000000800 */
[----:B----4-:R-:W-:Y:S01]  /*ef20*/  FADD.FTZ R82, R72, R63 ;  /* 0x0000003f48527221 */ /* 0x010fe20000010000 */
[----:B------:R-:W-:Y:S01]  /*ef30*/  FADD.FTZ R32, R43, R32 ;  /* 0x000000202b207221 */ /* 0x000fe20000010000 */
[----:B------:R-:W-:Y:S01]  /*ef40*/  FFMA.FTZ R70, R70, R15, -R38 ;  /* 0x0000000f46467223 */ /* 0x000fe20000010826 */
[----:B------:R-:W-:-:S04]  /*ef50*/  F2FP.F16.F32.PACK_AB R27, R89, R47 ;  /* 0x0000002f591b723e */ /* 0x000fc800000000ff */
[----:B------:R-:W3:Y:S01]  /*ef60*/  MUFU.EX2 R77, R77 ;  /* 0x0000004d004d7308 */ /* 0x000ee20000000800 */
[----:B------:R-:W-:Y:S01]  /*ef70*/  FFMA.FTZ R47, R33, R15, -R38 ;  /* 0x0000000f212f7223 */ /* 0x000fe20000010826 */
[----:B------:R-:W-:Y:S01]  /*ef80*/  FADD.FTZ R33, R73, R82 ;  /* 0x0000005249217221 */ /* 0x000fe20000010000 */
[----:B------:R-:W-:-:S05]  /*ef90*/  FADD.FTZ R32, R53, R32 ;  /* 0x0000002035207221 */ /* 0x000fca0000010000 */
[----:B------:R-:W4:Y:S01]  /*efa0*/  MUFU.EX2 R66, R66 ;  /* 0x0000004200427308 */ /* 0x000f220000000800 */
[----:B------:R-:W-:Y:S01]  /*efb0*/  FFMA.FTZ R71, R71, R15, -R38 ;  /* 0x0000000f47477223 */ /* 0x000fe20000010826 */
[----:B------:R-:W-:-:S06]  /*efc0*/  FADD.FTZ R82, R76, R33 ;  /* 0x000000214c527221 */ /* 0x000fcc0000010000 */
[----:B------:R-:W4:Y:S01]  /*efd0*/  MUFU.EX2 R81, R81 ;  /* 0x0000005100517308 */ /* 0x000f220000000800 */
[----:B0-----:R-:W-:-:S07]  /*efe0*/  FADD.FTZ R33, R75, R32 ;  /* 0x000000204b217221 */ /* 0x001fce0000010000 */
[----:B------:R-:W0:Y:S01]  /*eff0*/  MUFU.EX2 R67, R67 ;  /* 0x0000004300437308 */ /* 0x000e220000000800 */
[----:B-1----:R-:W-:-:S07]  /*f000*/  FADD.FTZ R33, R78, R33 ;  /* 0x000000214e217221 */ /* 0x002fce0000010000 */
[----:B------:R-:W1:Y:S08]  /*f010*/  MUFU.EX2 R88, R88 ;  /* 0x0000005800587308 */ /* 0x000e700000000800 */
[----:B------:R-:W1:Y:S01]  /*f020*/  MUFU.EX2 R70, R70 ;  /* 0x0000004600467308 */ /* 0x000e620000000800 */
[----:B---3--:R-:W-:Y:S01]  /*f030*/  FADD.FTZ R82, R77, R82 ;  /* 0x000000524d527221 */ /* 0x008fe20000010000 */
[----:B----4-:R-:W-:-:S06]  /*f040*/  FADD.FTZ R32, R66, R33 ;  /* 0x0000002142207221 */ /* 0x010fcc0000010000 */
[----:B------:R-:W3:Y:S01]  /*f050*/  MUFU.EX2 R96, R96 ;  /* 0x0000006000607308 */ /* 0x000ee20000000800 */
[----:B------:R-:W-:-:S07]  /*f060*/  FFMA.FTZ R80, R35, R15, -R38 ;  /* 0x0000000f23507223 */ /* 0x000fce0000010826 */
[----:B------:R-:W4:Y:S01]  /*f070*/  MUFU.EX2 R71, R71 ;  /* 0x0000004700477308 */ /* 0x000f220000000800 */
[----:B------:R-:W-:Y:S01]  /*f080*/  FADD.FTZ R35, R81, R82 ;  /* 0x0000005251237221 */ /* 0x000fe20000010000 */
[----:B0-----:R-:W-:-:S06]  /*f090*/  FADD.FTZ R33, R67, R32 ;  /* 0x0000002043217221 */ /* 0x001fcc0000010000 */
[----:B------:R-:W0:Y:S08]  /*f0a0*/  MUFU.EX2 R56, R56 ;  /* 0x0000003800387308 */ /* 0x000e300000000800 */
[----:B------:R-:W0:Y:S01]  /*f0b0*/  MUFU.EX2 R46, R46 ;  /* 0x0000002e002e7308 */ /* 0x000e220000000800 */
[----:B-1----:R-:W-:Y:S01]  /*f0c0*/  FADD.FTZ R35, R88, R35 ;  /* 0x0000002358237221 */ /* 0x002fe20000010000 */
[----:B------:R-:W-:-:S06]  /*f0d0*/  FADD.FTZ R32, R70, R33 ;  /* 0x0000002146207221 */ /* 0x000fcc0000010000 */
[----:B------:R-:W1:Y:S08]  /*f0e0*/  MUFU.EX2 R57, R57 ;  /* 0x0000003900397308 */ /* 0x000e700000000800 */
[----:B------:R-:W2:Y:S01]  /*f0f0*/  MUFU.EX2 R58, R58 ;  /* 0x0000003a003a7308 */ /* 0x000ea20000000800 */
[----:B---3--:R-:W-:Y:S01]  /*f100*/  FADD.FTZ R35, R96, R35 ;  /* 0x0000002360237221 */ /* 0x008fe20000010000 */
[----:B----4-:R-:W-:-:S06]  /*f110*/  FADD.FTZ R33, R71, R32 ;  /* 0x0000002047217221 */ /* 0x010fcc0000010000 */
[----:B------:R-:W3:Y:S01]  /*f120*/  MUFU.EX2 R60, R60 ;  /* 0x0000003c003c7308 */ /* 0x000ee20000000800 */
[----:B------:R-:W-:-:S07]  /*f130*/  FFMA.FTZ R21, R21, R15, -R38 ;  /* 0x0000000f15157223 */ /* 0x000fce0000010826 */
[----:B------:R-:W4:Y:S01]  /*f140*/  MUFU.EX2 R59, R59 ;  /* 0x0000003b003b7308 */ /* 0x000f220000000800 */
[-CC-:B------:R-:W-:Y:S01]  /*f150*/  FFMA.FTZ R41, R41, R15.reuse, -R38.reuse ;  /* 0x0000000f29297223 */ /* 0x180fe20000010826 */
[-CC-:B------:R-:W-:Y:S01]  /*f160*/  FFMA.FTZ R54, R54, R15.reuse, -R38.reuse ;  /* 0x0000000f36367223 */ /* 0x180fe20000010826 */
[-CC-:B------:R-:W-:Y:S01]  /*f170*/  FFMA.FTZ R34, R34, R15.reuse, -R38.reuse ;  /* 0x0000000f22227223 */ /* 0x180fe20000010826 */
[----:B------:R-:W-:-:S04]  /*f180*/  FFMA.FTZ R37, R37, R15, -R38 ;  /* 0x0000000f25257223 */ /* 0x000fc80000010826 */
[----:B------:R-:W4:Y:S01]  /*f190*/  MUFU.EX2 R61, R61 ;  /* 0x0000003d003d7308 */ /* 0x000f220000000800 */
[-CC-:B------:R-:W-:Y:S01]  /*f1a0*/  FFMA.FTZ R36, R36, R15.reuse, -R38.reuse ;  /* 0x0000000f24247223 */ /* 0x180fe20000010826 */
[-CC-:B------:R-:W-:Y:S01]  /*f1b0*/  FFMA.FTZ R98, R98, R15.reuse, -R38.reuse ;  /* 0x0000000f62627223 */ /* 0x180fe20000010826 */
[-CC-:B------:R-:W-:Y:S01]  /*f1c0*/  FFMA.FTZ R99, R99, R15.reuse, -R38.reuse ;  /* 0x0000000f63637223 */ /* 0x180fe20000010826 */
[-CC-:B------:R-:W-:Y:S01]  /*f1d0*/  FFMA.FTZ R100, R100, R15.reuse, -R38.reuse ;  /* 0x0000000f64647223 */ /* 0x180fe20000010826 */
[----:B------:R-:W-:-:S03]  /*f1e0*/  FFMA.FTZ R101, R101, R15, -R38 ;  /* 0x0000000f65657223 */ /* 0x000fc60000010826 */
[----:B------:R-:W4:Y:S01]  /*f1f0*/  MUFU.EX2 R62, R62 ;  /* 0x0000003e003e7308 */ /* 0x000f220000000800 */
[----:B------:R-:W-:Y:S01]  /*f200*/  FFMA.FTZ R102, R102, R15, -R38 ;  /* 0x0000000f66667223 */ /* 0x000fe20000010826 */
[----:B0-----:R-:W-:Y:S01]  /*f210*/  FADD.FTZ R38, R56, R35 ;  /* 0x0000002338267221 */ /* 0x001fe20000010000 */
[----:B------:R-:W-:Y:S01]  /*f220*/  FADD.FTZ R33, R46, R33 ;  /* 0x000000212e217221 */ /* 0x000fe20000010000 */
[----:B------:R-:W-:-:S04]  /*f230*/  F2FP.F16.F32.PACK_AB R30, R95, R92 ;  /* 0x0000005c5f1e723e */ /* 0x000fc800000000ff */
[----:B------:R-:W0:Y:S01]  /*f240*/  MUFU.EX2 R64, R64 ;  /* 0x0000004000407308 */ /* 0x000e220000000800 */
[----:B------:R-:W-:Y:S01]  /*f250*/  F2FP.F16.F32.PACK_AB R31, R87, R86 ;  /* 0x00000056571f723e */ /* 0x000fe200000000ff */
[----:B-1----:R-:W-:Y:S01]  /*f260*/  FADD.FTZ R35, R57, R38 ;  /* 0x0000002639237221 */ /* 0x002fe20000010000 */
[----:B--2---:R-:W-:Y:S01]  /*f270*/  FADD.FTZ R32, R58, R33 ;  /* 0x000000213a207221 */ /* 0x004fe20000010000 */
[----:B------:R-:W-:Y:S04]  /*f280*/  STSM.16.M88.4 [R18+0x24300], R24 ;  /* 0x0243001812007844 */ /* 0x000fe80000000200 */
[----:B------:R-:W1:Y:S01]  /*f290*/  MUFU.EX2 R84, R84 ;  /* 0x0000005400547308 */ /* 0x000e620000000800 */
[----:B------:R4:W-:Y:S01]  /*f2a0*/  STSM.16.M88.4 [R18+0x25b00], R28 ;  /* 0x025b001c12007844 */ /* 0x0009e20000000200 */
[----:B---3--:R-:W-:-:S06]  /*f2b0*/  FADD.FTZ R38, R60, R35 ;  /* 0x000000233c267221 */ /* 0x008fcc0000010000 */
[----:B------:R-:W2:Y:S08]  /*f2c0*/  MUFU.EX2 R50, R50 ;  /* 0x0000003200327308 */ /* 0x000eb00000000800 */
[----:B------:R-:W-:Y:S01]  /*f2d0*/  MUFU.EX2 R85, R85 ;  /* 0x0000005500557308 */ /* 0x000fe20000000800 */
[----:B----4-:R-:W-:Y:S01]  /*f2e0*/  FADD.FTZ R31, R59, R32 ;  /* 0x000000203b1f7221 */ /* 0x010fe20000010000 */
[----:B------:R-:W-:-:S06]  /*f2f0*/  FADD.FTZ R29, R61, R38 ;  /* 0x000000263d1d7221 */ /* 0x000fcc0000010000 */
[----:B------:R-:W3:Y:S01]  /*f300*/  MUFU.EX2 R51, R51 ;  /* 0x0000003300337308 */ /* 0x000ee20000000800 */
[----:B------:R-:W-:Y:S01]  /*f310*/  FADD.FTZ R33, R62, R31 ;  /* 0x0000001f3e217221 */ /* 0x000fe20000010000 */
[----:B0-----:R-:W-:-:S06]  /*f320*/  FADD.FTZ R35, R64, R29 ;  /* 0x0000001d40237221 */ /* 0x001fcc0000010000 */
[----:B------:R-:W-:Y:S01]  /*f330*/  MUFU.EX2 R97, R97 ;  /* 0x0000006100617308 */ /* 0x000fe20000000800 */
[----:B------:R-:W-:-:S07]  /*f340*/  FADD.FTZ R33, R0, R33 ;  /* 0x0000002100217221 */ /* 0x000fce0000010000 */
[----:B------:R-:W0:Y:S01]  /*f350*/  MUFU.EX2 R21, R21 ;  /* 0x0000001500157308 */ /* 0x000e220000000800 */
[----:B------:R-:W-:Y:S01]  /*f360*/  F2FP.F16.F32.PACK_AB R25, R53, R43 ;  /* 0x0000002b3519723e */ /* 0x000fe200000000ff */
[----:B-1----:R-:W-:-:S06]  /*f370*/  FADD.FTZ R32, R84, R35 ;  /* 0x0000002354207221 */ /* 0x002fcc0000010000 */
[----:B------:R-:W1:Y:S01]  /*f380*/  MUFU.EX2 R48, R48 ;  /* 0x0000003000307308 */ /* 0x000e620000000800 */
[----:B------:R-:W-:-:S07]  /*f390*/  F2FP.F16.F32.PACK_AB R24, R72, R39 ;  /* 0x000000274818723e */ /* 0x000fce00000000ff */
[----:B------:R-:W4:Y:S01]  /*f3a0*/  MUFU.EX2 R41, R41 ;  /* 0x0000002900297308 */ /* 0x000f220000000800 */
[----:B------:R-:W-:Y:S02]  /*f3b0*/  F2FP.F16.F32.PACK_AB R26, R76, R73 ;  /* 0x000000494c1a723e */ /* 0x000fe400000000ff */
[----:B------:R-:W-:-:S05]  /*f3c0*/  F2FP.F16.F32.PACK_AB R27, R78, R75 ;  /* 0x0000004b4e1b723e */ /* 0x000fca00000000ff */
[----:B------:R-:W4:Y:S08]  /*f3d0*/  MUFU.EX2 R49, R49 ;  /* 0x0000003100317308 */ /* 0x000f300000000800 */
[----:B------:R-:W4:Y:S08]  /*f3e0*/  MUFU.EX2 R54, R54 ;  /* 0x0000003600367308 */ /* 0x000f300000000800 */
[----:B------:R2:W-:Y:S01]  /*f3f0*/  MUFU.EX2 R43, R36 ;  /* 0x00000024002b7308 */ /* 0x0005e20000000800 */
[----:B------:R0:W-:Y:S01]  /*f400*/  STSM.16.M88.4 [R18+0x27300], R24 ;  /* 0x0273001812007844 */ /* 0x0001e20000000200 */
[----:B--2---:R-:W-:-:S06]  /*f410*/  FADD.FTZ R36, R50, R33 ;  /* 0x0000002132247221 */ /* 0x004fcc0000010000 */
[----:B------:R-:W2:Y:S01]  /*f420*/  MUFU.EX2 R52, R52 ;  /* 0x0000003400347308 */ /* 0x000ea20000000800 */
[----:B---3--:R-:W-:-:S07]  /*f430*/  FADD.FTZ R38, R51, R36 ;  /* 0x0000002433267221 */ /* 0x008fce0000010000 */
[----:B------:R3:W-:Y:S01]  /*f440*/  MUFU.EX2 R63, R34 ;  /* 0x00000022003f7308 */ /* 0x0007e20000000800 */
[----:B0-----:R-:W-:-:S07]  /*f450*/  FADD.FTZ R24, R21, R38 ;  /* 0x0000002615187221 */ /* 0x001fce0000010000 */
[----:B------:R-:W0:Y:S01]  /*f460*/  MUFU.EX2 R47, R47 ;  /* 0x0000002f002f7308 */ /* 0x000e220000000800 */
[----:B---3--:R-:W-:-:S04]  /*f470*/  FADD.FTZ R34, R85, R32 ;  /* 0x0000002055227221 */ /* 0x008fc80000010000 */
[----:B------:R-:W-:-:S03]  /*f480*/  FADD.FTZ R33, R97, R34 ;  /* 0x0000002261217221 */ /* 0x000fc60000010000 */
[----:B------:R-:W3:Y:S01]  /*f490*/  MUFU.EX2 R45, R45 ;  /* 0x0000002d002d7308 */ /* 0x000ee20000000800 */
[----:B-1----:R-:W-:Y:S01]  /*f4a0*/  FADD.FTZ R26, R48, R33 ;  /* 0x00000021301a7221 */ /* 0x002fe20000010000 */
[----:B----4-:R-:W-:-:S06]  /*f4b0*/  FADD.FTZ R25, R41, R24 ;  /* 0x0000001829197221 */ /* 0x010fcc0000010000 */
[----:B------:R-:W1:Y:S01]  /*f4c0*/  MUFU.EX2 R80, R80 ;  /* 0x0000005000507308 */ /* 0x000e620000000800 */
[----:B------:R-:W-:Y:S01]  /*f4d0*/  FADD.FTZ R27, R49, R26 ;  /* 0x0000001a311b7221 */ /* 0x000fe20000010000 */
[----:B------:R-:W-:-:S06]  /*f4e0*/  FADD.FTZ R24, R54, R25 ;  /* 0x0000001936187221 */ /* 0x000fcc0000010000 */
[----:B------:R-:W4:Y:S01]  /*f4f0*/  MUFU.EX2 R65, R65 ;  /* 0x0000004100417308 */ /* 0x000f220000000800 */
[----:B--2---:R-:W-:Y:S01]  /*f500*/  FADD.FTZ R26, R52, R27 ;  /* 0x0000001b341a7221 */ /* 0x004fe20000010000 */
[----:B------:R-:W-:-:S06]  /*f510*/  F2FP.F16.F32.PACK_AB R39, R21, R51 ;  /* 0x000000331527723e */ /* 0x000fcc00000000ff */
[----:B------:R-:W2:Y:S01]  /*f520*/  MUFU.EX2 R68, R68 ;  /* 0x0000004400447308 */ /* 0x000ea20000000800 */
[----:B0-----:R-:W-:-:S07]  /*f530*/  FADD.FTZ R21, R47, R24 ;  /* 0x000000182f157221 */ /* 0x001fce0000010000 */
[----:B------:R0:W2:Y:S01]  /*f540*/  MUFU.EX2 R72, R37 ;  /* 0x0000002500487308 */ /* 0x0000a20000000800 */
[----:B---3--:R-:W-:-:S07]  /*f550*/  FADD.FTZ R26, R45, R26 ;  /* 0x0000001a2d1a7221 */ /* 0x008fce0000010000 */
[----:B------:R-:W3:Y:S01]  /*f560*/  MUFU.EX2 R69, R69 ;  /* 0x0000004500457308 */ /* 0x000ee20000000800 */
[----:B0-----:R-:W-:Y:S01]  /*f570*/  F2FP.F16.F32.PACK_AB R37, R50, R0 ;  /* 0x000000003225723e */ /* 0x001fe200000000ff */
[----:B-1----:R-:W-:Y:S01]  /*f580*/  FADD.FTZ R0, R80, R21 ;  /* 0x0000001550007221 */ /* 0x002fe20000010000 */
[----:B----4-:R-:W-:-:S05]  /*f590*/  FADD.FTZ R25, R65, R26 ;  /* 0x0000001a41197221 */ /* 0x010fca0000010000 */
[----:B------:R-:W-:Y:S01]  /*f5a0*/  MUFU.EX2 R55, R55 ;  /* 0x0000003700377308 */ /* 0x000fe20000000800 */
[----:B------:R-:W-:Y:S01]  /*f5b0*/  FADD.FTZ R21, R63, R0 ;  /* 0x000000003f157221 */ /* 0x000fe20000010000 */
[----:B------:R-:W-:-:S06]  /*f5c0*/  F2FP.F16.F32.PACK_AB R28, R81, R77 ;  /* 0x0000004d511c723e */ /* 0x000fcc00000000ff */
[----:B------:R-:W0:Y:S01]  /*f5d0*/  MUFU.EX2 R98, R98 ;  /* 0x0000006200627308 */ /* 0x000e220000000800 */
[----:B------:R-:W-:Y:S02]  /*f5e0*/  F2FP.F16.F32.PACK_AB R30, R96, R88 ;  /* 0x00000058601e723e */ /* 0x000fe400000000ff */
[----:B------:R-:W-:Y:S02]  /*f5f0*/  F2FP.F16.F32.PACK_AB R29, R67, R66 ;  /* 0x00000042431d723e */ /* 0x000fe400000000ff */
[----:B------:R-:W-:-:S03]  /*f600*/  F2FP.F16.F32.PACK_AB R31, R71, R70 ;  /* 0x00000046471f723e */ /* 0x000fc600000000ff */
[----:B------:R-:W1:Y:S01]  /*f610*/  MUFU.EX2 R44, R44 ;  /* 0x0000002c002c7308 */ /* 0x000e620000000800 */
[----:B--2---:R-:W-:Y:S01]  /*f620*/  FADD.FTZ R26, R68, R25 ;  /* 0x00000019441a7221 */ /* 0x004fe20000010000 */
[----:B------:R-:W-:-:S06]  /*f630*/  FADD.FTZ R0, R72, R21 ;  /* 0x0000001548007221 */ /* 0x000fcc0000010000 */
[----:B------:R-:W2:Y:S01]  /*f640*/  MUFU.EX2 R99, R99 ;  /* 0x0000006300637308 */ /* 0x000ea20000000800 */
[----:B------:R-:W-:Y:S01]  /*f650*/  F2FP.F16.F32.PACK_AB R32, R57, R56 ;  /* 0x000000383920723e */ /* 0x000fe200000000ff */
[----:B------:R3:W-:Y:S01]  /*f660*/  STSM.16.M88.4 [R18+0x28b00], R28 ;  /* 0x028b001c12007844 */ /* 0x0007e20000000200 */
[----:B------:R-:W-:Y:S02]  /*f670*/  F2FP.F16.F32.PACK_AB R34, R61, R60 ;  /* 0x0000003c3d22723e */ /* 0x000fe400000000ff */
[----:B------:R-:W-:-:S03]  /*f680*/  F2FP.F16.F32.PACK_AB R33, R58, R46 ;  /* 0x0000002e3a21723e */ /* 0x000fc600000000ff */
[----:B------:R-:W4:Y:S01]  /*f690*/  MUFU.EX2 R20, R20 ;  /* 0x0000001400147308 */ /* 0x000f220000000800 */
[----:B------:R-:W-:Y:S01]  /*f6a0*/  F2FP.F16.F32.PACK_AB R35, R62, R59 ;  /* 0x0000003b3e23723e */ /* 0x000fe200000000ff */
[----:B------:R-:W-:-:S06]  /*f6b0*/  FADD.FTZ R21, R43, R0 ;  /* 0x000000002b157221 */ /* 0x000fcc0000010000 */
[----:B------:R-:W4:Y:S01]  /*f6c0*/  MUFU.EX2 R100, R100 ;  /* 0x0000006400647308 */ /* 0x000f220000000800 */
[----:B---3--:R-:W-:-:S07]  /*f6d0*/  FADD.FTZ R30, R69, R26 ;  /* 0x0000001a451e7221 */ /* 0x008fce0000010000 */
[----:B------:R-:W-:Y:S01]  /*f6e0*/  MUFU.EX2 R40, R40 ;  /* 0x0000002800287308 */ /* 0x000fe20000000800 */
[----:B------:R-:W-:-:S07]  /*f6f0*/  F2FP.F16.F32.PACK_AB R36, R84, R64 ;  /* 0x000000405424723e */ /* 0x000fce00000000ff */
[----:B------:R-:W3:Y:S01]  /*f700*/  MUFU.EX2 R42, R42 ;  /* 0x0000002a002a7308 */ /* 0x000ee20000000800 */
[----:B------:R-:W-:-:S07]  /*f710*/  F2FP.F16.F32.PACK_AB R38, R97, R85 ;  /* 0x000000556126723e */ /* 0x000fce00000000ff */
[----:B------:R-:W-:Y:S01]  /*f720*/  MUFU.EX2 R101, R101 ;  /* 0x0000006500657308 */ /* 0x000fe20000000800 */
[----:B------:R1:W-:Y:S07]  /*f730*/  STSM.16.M88.4 [R18+0x2a300], R32 ;  /* 0x02a3002012007844 */ /* 0x0003ee0000000200 */
[----:B------:R-:W3:Y:S01]  /*f740*/  MUFU.EX2 R102, R102 ;  /* 0x0000006600667308 */ /* 0x000ee20000000800 */
[----:B0-----:R-:W-:Y:S01]  /*f750*/  FADD.FTZ R0, R98, R21 ;  /* 0x0000001562007221 */ /* 0x001fe20000010000 */
[----:B------:R2:W-:Y:S01]  /*f760*/  STSM.16.M88.4 [R18+0x2bb00], R36 ;  /* 0x02bb002412007844 */ /* 0x0005e20000000200 */
[----:B-1----:R-:W-:Y:S01]  /*f770*/  FADD.FTZ R33, R55, R30 ;  /* 0x0000001e37217221 */ /* 0x002fe20000010000 */
[----:B------:R-:W-:-:S03]  /*f780*/  F2FP.F16.F32.PACK_AB R24, R49, R48 ;  /* 0x000000303118723e */ /* 0x000fc600000000ff */
[----:B------:R-:W-:Y:S01]  /*f790*/  FADD.FTZ R21, R44, R33 ;  /* 0x000000212c157221 */ /* 0x000fe20000010000 */
[----:B------:R-:W-:Y:S02]  /*f7a0*/  F2FP.F16.F32.PACK_AB R26, R45, R52 ;  /* 0x000000342d1a723e */ /* 0x000fe400000000ff */
[----:B------:R-:W-:Y:S01]  /*f7b0*/  F2FP.F16.F32.PACK_AB R25, R54, R41 ;  /* 0x000000293619723e */ /* 0x000fe200000000ff */
[----:B--2---:R-:W-:Y:S01]  /*f7c0*/  FADD.FTZ R37, R99, R0 ;  /* 0x0000000063257221 */ /* 0x004fe20000010000 */
[----:B------:R-:W-:Y:S01]  /*f7d0*/  F2FP.F16.F32.PACK_AB R27, R80, R47 ;  /* 0x0000002f501b723e */ /* 0x000fe200000000ff */
[----:B----4-:R-:W-:Y:S01]  /*f7e0*/  FADD.FTZ R21, R20, R21 ;  /* 0x0000001514157221 */ /* 0x010fe20000010000 */
[----:B------:R-:W-:Y:S02]  /*f7f0*/  F2FP.F16.F32.PACK_AB R28, R68, R65 ;  /* 0x00000041441c723e */ /* 0x000fe400000000ff */
[----:B------:R-:W-:Y:S02]  /*f800*/  F2FP.F16.F32.PACK_AB R30, R55, R69 ;  /* 0x00000045371e723e */ /* 0x000fe400000000ff */
[----:B------:R-:W-:-:S02]  /*f810*/  F2FP.F16.F32.PACK_AB R29, R72, R63 ;  /* 0x0000003f481d723e */ /* 0x000fc400000000ff */
[----:B------:R-:W-:Y:S02]  /*f820*/  F2FP.F16.F32.PACK_AB R31, R98, R43 ;  /* 0x0000002b621f723e */ /* 0x000fe400000000ff */
[C---:B------:R-:W-:Y:S01]  /*f830*/  F2FP.F16.F32.PACK_AB R33, R100.reuse, R99 ;  /* 0x000000636421723e */ /* 0x040fe200000000ff */
[----:B------:R-:W-:Y:S01]  /*f840*/  FADD.FTZ R100, R100, R37 ;  /* 0x0000002564647221 */ /* 0x000fe20000010000 */
[----:B------:R-:W-:Y:S02]  /*f850*/  F2FP.F16.F32.PACK_AB R32, R20, R44 ;  /* 0x0000002c1420723e */ /* 0x000fe400000000ff */
[----:B---3--:R-:W-:Y:S02]  /*f860*/  F2FP.F16.F32.PACK_AB R34, R42, R40 ;  /* 0x000000282a22723e */ /* 0x008fe400000000ff */
[----:B------:R-:W-:Y:S01]  /*f870*/  F2FP.F16.F32.PACK_AB R35, R102, R101 ;  /* 0x000000656623723e */ /* 0x000fe200000000ff */
[----:B------:R-:W-:Y:S01]  /*f880*/  STSM.16.M88.4 [R18+0x2d300], R24 ;  /* 0x02d3001812007844 */ /* 0x000fe20000000200 */
[----:B------:R-:W-:Y:S01]  /*f890*/  FADD.FTZ R21, R40, R21 ;  /* 0x0000001528157221 */ /* 0x000fe20000010000 */
[----:B------:R-:W-:-:S02]  /*f8a0*/  FADD.FTZ R101, R101, R100 ;  /* 0x0000006465657221 */ /* 0x000fc40000010000 */
[----:B------:R-:W-:Y:S01]  /*f8b0*/  STSM.16.M88.4 [R18+0x2eb00], R28 ;  /* 0x02eb001c12007844 */ /* 0x000fe20000000200 */
[----:B------:R-:W-:-:S03]  /*f8c0*/  FADD.FTZ R20, R42, R21 ;  /* 0x000000152a147221 */ /* 0x000fc60000010000 */
[----:B------:R0:W-:Y:S01]  /*f8d0*/  STSM.16.M88.4 [R18+0x30300], R32 ;  /* 0x0303002012007844 */ /* 0x0001e20000000200 */
[----:B------:R-:W-:Y:S01]  /*f8e0*/  FADD.FTZ R0, R102, R101 ;  /* 0x0000006566007221 */ /* 0x000fe20000010000 */
[----:B------:R1:W-:Y:S06]  /*f8f0*/  MEMBAR.ALL.CTA ;  /* 0x0000000000007992 */ /* 0x0003ec0000008000 */
[----:B-1----:R-:W1:Y:S01]  /*f900*/  FENCE.VIEW.ASYNC.S ;  /* 0x00000000000073c6 */ /* 0x002e620000000000 */
[----:B------:R-:W-:-:S03]  /*f910*/  VIADD R111, R111, 0xfffffffe ;  /* 0xfffffffe6f6f7836 */ /* 0x000fc60000000000 */
[----:B------:R2:W-:Y:S04]  /*f920*/  STL [R1+0x38], R20 ;  /* 0x0000381401007387 */ /* 0x0005e80000100800 */
[----:B------:R2:W-:Y:S01]  /*f930*/  STL [R1+0x48], R0 ;  /* 0x0000480001007387 */ /* 0x0005e20000100800 */
[----:B------:R-:W-:Y:S01]  /*f940*/  ISETP.GE.AND P2, PT, R111, R79, PT ;  /* 0x0000004f6f00720c */ /* 0x000fe20003f46270 */
[----:B------:R-:W-:-:S04]  /*f950*/  IMAD.MOV.U32 R71, RZ, RZ, RZ ;  /* 0x000000ffff477224 */ /* 0x000fc800078e00ff */
[--C-:B------:R-:W-:Y:S01]  /*f960*/  IMAD.MOV.U32 R70, RZ, RZ, R71.reuse ;  /* 0x000000ffff467224 */ /* 0x100fe200078e0047 */
[-C--:B------:R-:W-:Y:S01]  /*f970*/  MOV R62, R71.reuse ;  /* 0x00000047003e7202 */ /* 0x080fe20000000f00 */
[--C-:B------:R-:W-:Y:S01]  /*f980*/  IMAD.MOV.U32 R69, RZ, RZ, R71.reuse ;  /* 0x000000ffff457224 */ /* 0x100fe200078e0047 */
[----:B------:R-:W-:Y:S01]  /*f990*/  MOV R37, R71 ;  /* 0x0000004700257202 */ /* 0x000fe20000000f00 */
[--C-:B------:R-:W-:Y:S02]  /*f9a0*/  IMAD.MOV.U32 R68, RZ, RZ, R71.reuse ;  /* 0x000000ffff447224 */ /* 0x100fe400078e0047 */
[--C-:B------:R-:W-:Y:S02]  /*f9b0*/  IMAD.MOV.U32 R67, RZ, RZ, R71.reuse ;  /* 0x000000ffff437224 */ /* 0x100fe400078e0047 */
[--C-:B------:R-:W-:Y:S02]  /*f9c0*/  IMAD.MOV.U32 R66, RZ, RZ, R71.reuse ;  /* 0x000000ffff427224 */ /* 0x100fe400078e0047 */
[----:B------:R-:W-:-:S02]  /*f9d0*/  IMAD.MOV.U32 R65, RZ, RZ, R71 ;  /* 0x000000ffff417224 */ /* 0x000fc400078e0047 */
[--C-:B------:R-:W-:Y:S02]  /*f9e0*/  IMAD.MOV.U32 R64, RZ, RZ, R71.reuse ;  /* 0x000000ffff407224 */ /* 0x100fe400078e0047 */
[--C-:B------:R-:W-:Y:S02]  /*f9f0*/  IMAD.MOV.U32 R63, RZ, RZ, R71.reuse ;  /* 0x000000ffff3f7224 */ /* 0x100fe400078e0047 */
        /* <DEDUP_REMOVED lines=25> */
[--C-:B0-----:R-:W-:Y:S02]  /*fb90*/  IMAD.MOV.U32 R35, RZ, RZ, R71.reuse ;  /* 0x000000ffff237224 */ /* 0x101fe400078e0047 */
        /* <DEDUP_REMOVED lines=10> */
[----:B------:R-:W-:Y:S01]  /*fc40*/  IMAD.MOV.U32 R24, RZ, RZ, R71 ;  /* 0x000000ffff187224 */ /* 0x000fe200078e0047 */
[----:B-1----:R-:W-:Y:S01]  /*fc50*/  NOP ;  /* 0x0000000000007918 */ /* 0x002fe20000000000 */
[----:B--2---:R-:W-:Y:S05]  /*fc60*/  @!P2 BRA `(.L_x_521) ;  /* 0x000000540058a947 */ /* 0x004fea0003800000 */
[----:B------:R0:W-:Y:S01]  /*fc70*/  STL [R1+0x3c], R111 ;  /* 0x00003c6f01007387 */ /* 0x0001e20000100800 */
[----:B------:R-:W-:-:S03]  /*fc80*/  IMAD.MOV.U32 R156, RZ, RZ, R14 ;  /* 0x000000ffff9c7224 */ /* 0x000fc600078e000e */
[----:B------:R0:W-:Y:S04]  /*fc90*/  STL [R1+0x34], R74 ;  /* 0x0000344a01007387 */ /* 0x0001e80000100800 */
[----:B------:R0:W5:Y:S01]  /*fca0*/  LDL.LU R157, [R1+0x60] ;  /* 0x00006000019d7983 */ /* 0x0001620000300800 */
[----:B------:R-:W-:Y:S01]  /*fcb0*/  IMAD.MOV.U32 R0, RZ, RZ, R154 ;  /* 0x000000ffff007224 */ /* 0x000fe200078e009a */
        /* <DEDUP_REMOVED lines=23> */
[----:B0-----:R-:W-:-:S07]  /*fe30*/  CS2R R24, SRZ ;  /* 0x0000000000187805 */ /* 0x001fce000001ff00 */
.L_x_531:
[----:B------:R-:W2:Y:S01]  /*fe40*/  LDL R15, [R1+0x7c] ;  /* 0x00007c00010f7983 */ /* 0x000ea20000100800 */
[----:B------:R-:W-:Y:S01]  /*fe50*/  VIADD R154, R0, 0x1 ;  /* 0x00000001009a7836 */ /* 0x000fe20000000000 */
[----:B------:R-:W-:Y:S05]  /*fe60*/  YIELD ;  /* 0x0000000000007946 */ /* 0x000fea0003800000 */
[----:B------:R-:W-:-:S04]  /*fe70*/  ISETP.NE.AND P3, PT, R154, 0x2, PT ;  /* 0x000000029a00780c */ /* 0x000fc80003f65270 */
[----:B------:R-:W-:Y:S02]  /*fe80*/  SEL R14, RZ, 0x1, P3 ;  /* 0x00000001ff0e7807 */ /* 0x000fe40001800000 */
[----:B------:R-:W-:Y:S02]  /*fe90*/  SEL R154, R154, RZ, P3 ;  /* 0x000000ff9a9a7207 */ /* 0x000fe40001800000 */
[----:B--2---:R-:W-:Y:S02]  /*fea0*/  ISETP.NE.AND P2, PT, R15, RZ, PT ;  /* 0x000000ff0f00720c */ /* 0x004fe40003f45270 */
[----:B-----5:R-:W-:-:S05]  /*feb0*/  LOP3.LUT R15, R157, R14, RZ, 0x3c, !PT ;  /* 0x0000000e9d0f7212 */ /* 0x020fca00078e3cff */
[----:B------:R0:W-:Y:S06]  /*fec0*/  STL [R1+0x60], R15 ;  /* 0x0000600f01007387 */ /* 0x0001ec0000100800 */
[----:B-1----:R-:W-:Y:S05]  /*fed0*/  @P2 BRA `(.L_x_522) ;  /* 0x0000000000302947 */ /* 0x002fea0003800000 */
[----:B------:R-:W-:Y:S05]  /*fee0*/  @!P0 BRA `(.L_x_523) ;  /* 0x0000000000048947 */ /* 0x000fea0003800000 */
[----:B------:R-:W-:Y:S01]  /*fef0*/  BPT.TRAP 0x1 ;  /* 0x000000040000795c */ /* 0x000fe20000300000 */
.L_x_523:
[----:B------:R-:W-:Y:S01]  /*ff00*/  IMAD R14, R154, 0x8, R16 ;  /* 0x000000089a0e7824 */ /* 0x000fe200078e0210 */
[----:B0-----:R-:W-:-:S04]  /*ff10*/  SHF.L.U32 R15, R15, 0x1f, RZ ;  /* 0x0000001f0f0f7819 */ /* 0x001fc800000006ff */
[----:B------:R0:W1:Y:S01]  /*ff20*/  SYNCS.PHASECHK.TRANS64.TRYWAIT P3, [R14+URZ+0x31c30], R15 ;  /* 0x031c300f0e0075a7 */ /* 0x000062000806017f */
[----:B------:R-:W-:Y:S05]  /*ff30*/  @!P0 BRA `(.L_x_524) ;  /* 0x0000000000048947 */ /* 0x000fea0003800000 */
[----:B------:R-:W-:Y:S01]  /*ff40*/  BPT.TRAP 0x1 ;  /* 0x000000040000795c */ /* 0x000fe20000300000 */
.L_x_524:
[----:B------:R-:W-:Y:S04]  /*ff50*/  BSSY B0, `(.L_x_522) ;  /* 0x0000004000007945 */ /* 0x000fe80003800000 */
[----:B-1----:R-:W-:Y:S05]  /*ff60*/  @P3 BRA `(.L_x_525) ;  /* 0x0000000000083947 */ /* 0x002fea0003800000 */
[----:B------:R-:W1:Y:S02]  /*ff70*/  SYNCS.PHASECHK.TRANS64.TRYWAIT P3, [R14+URZ+0x31c30], R15 ;  /* 0x031c300f0e0075a7 */ /* 0x000e64000806017f */
[----:B-1----:R-:W-:Y:S05]  /*ff80*/  @!P3 BRA `(.L_x_526) ;  /* 0x000001100044b947 */ /* 0x002fea0003800000 */
.L_x_525:
[----:B------:R-:W-:Y:S05]  /*ff90*/  BSYNC B0 ;  /* 0x0000000000007941 */ /* 0x000fea0003800000 */
.L_x_522:
[----:B01----:R-:W2:Y:S01]  /*ffa0*/  LDL R14, [R1+0x80] ;  /* 0x00008000010e7983 */ /* 0x003ea20000100800 */
[----:B------:R-:W-:Y:S05]  /*ffb0*/  WARPSYNC.ALL ;  /* 0x0000000000007948 */ /* 0x000fea0003800000 */
[----:B------:R-:W0:Y:S01]  /*ffc0*/  S2R R20, SR_TID.X ;  /* 0x0000000000147919 */ /* 0x000e220000002100 */
[----:B------:R-:W-:Y:S01]  /*ffd0*/  IMAD.MOV.U32 R21, RZ, RZ, -0x7fffffe0 ;  /* 0x80000020ff157424 */ /* 0x000fe200078e00ff */
[----:B------:R-:W-:Y:S01]  /*ffe0*/  R2UR UR52, R2 ;  /* 0x00000000023472ca */ /* 0x000fe200000e0000 */
[----:B------:R-:W-:Y:S01]  /*fff0*/  IMAD.MOV.U32 R73, RZ, RZ, -0x7fffffe0 ;  /* 0x80000020ff497424 */ /* 0x000fe200078e00ff */
[----:B------:R-:W-:Y:S01]  /*10000*/  R2UR UR53, R3 ;  /* 0x00000000033572ca */ /* 0x000fe200000e0000 */
[----:B------:R-:W-:Y:S01]  /*10010*/  IMAD.MOV.U32 R151, RZ, RZ, -0x7fffffe0 ;  /* 0x80000020ff977424 */ /* 0x000fe200078e00ff */
[C---:B------:R-:W-:Y:S01]  /*10020*/  R2UR UR7, R21.reuse ;  /* 0x00000000150772ca */ /* 0x040fe200000e0000 */
[----:B------:R-:W-:Y:S01]  /*10030*/  IMAD.MOV.U32 R75, RZ, RZ, -0x7fffffe0 ;  /* 0x80000020ff4b7424 */ /* 0x000fe200078e00ff */
[----:B------:R-:W-:Y:S01]  /*10040*/  R2UR UR11, R21 ;  /* 0x00000000150b72ca */ /* 0x000fe200000e0000 */
[----:B------:R-:W-:Y:S01]  /*10050*/  STL [R1+0x118], R28 ;  /* 0x0001181c01007387 */ /* 0x000fe20000100800 */
[----:B------:R-:W-:Y:S01]  /*10060*/  R2UR UR55, R73 ;  /* 0x00000000493772ca */ /* 0x000fe200000e0000 */
[----:B------:R-:W-:Y:S01]  /*10070*/  IMAD.MOV.U32 R153, RZ, RZ, -0x7fffffe0 ;  /* 0x80000020ff997424 */ /* 0x000fe200078e00ff */
[----:B------:R-:W-:Y:S01]  /*10080*/  R2UR UR5, R21 ;  /* 0x00000000150572ca */ /* 0x000fe200000e0000 */
[----:B------:R-:W-:Y:S01]  /*10090*/  STL [R1+0x114], R27 ;  /* 0x0001141b01007387 */ /* 0x000fe20000100800 */
[----:B------:R-:W-:-:S02]  /*100a0*/  MOV R15, 0x80000020 ;  /* 0x80000020000f7802 */ /* 0x000fc40000000f00 */
[----:B------:R-:W-:Y:S01]  /*100b0*/  R2UR UR56, R2 ;  /* 0x00000000023872ca */ /* 0x000fe200000e0000 */
[----:B------:R-:W-:Y:S01]  /*100c0*/  STL [R1+0x110], R26 ;  /* 0x0001101a01007387 */ /* 0x000fe20000100800 */
[C---:B------:R-:W-:Y:S02]  /*100d0*/  R2UR UR59, R15.reuse ;  /* 0x000000000f3b72ca */ /* 0x040fe400000e0000 */
[----:B------:R-:W-:Y:S01]  /*100e0*/  MOV R77, UR7 ;  /* 0x00000007004d7c02 */ /* 0x000fe20008000f00 */
[----:B------:R-:W-:Y:S01]  /*100f0*/  UMOV UR7, UR11 ;  /* 0x0000000b00077c82 */ /* 0x000fe20008000000 */
[----:B------:R-:W-:Y:S01]  /*10100*/  R2UR UR9, R15 ;  /* 0x000000000f0972ca */ /* 0x000fe200000e0000 */
[----:B------:R-:W-:Y:S01]  /*10110*/  STL [R1+0x10c], R25 ;  /* 0x00010c1901007387 */ /* 0x000fe20000100800 */
[----:B------:R-:W-:Y:S01]  /*10120*/  MOV R80, UR55 ;  /* 0x0000003700507c02 */ /* 0x000fe20008000f00 */
[----:B------:R-:W-:Y:S01]  /*10130*/  UMOV UR55, UR5 ;  /* 0x0000000500377c82 */ /* 0x000fe20008000000 */
[----:B------:R-:W-:Y:S01]  /*10140*/  MOV R73, UR7 ;  /* 0x0000000700497c02 */ /* 0x000fe20008000f00 */
[----:B------:R-:W-:Y:S01]  /*10150*/  STL [R1+0x108], R24 ;  /* 0x0001081801007387 */ /* 0x000fe20000100800 */
[----:B------:R-:W-:-:S02]  /*10160*/  R2UR UR7, R151 ;  /* 0x00000000970772ca */ /* 0x000fc400000e0000 */
[C---:B------:R-:W-:Y:S01]  /*10170*/  R2UR UR5, R3.reuse ;  /* 0x00000000030572ca */ /* 0x040fe200000e0000 */
[----:B------:R-:W-:Y:S01]  /*10180*/  STL [R1+0x104], R23 ;  /* 0x0001041701007387 */ /* 0x000fe20000100800 */
[----:B0-----:R-:W-:Y:S02]  /*10190*/  SHF.R.U32.HI R20, RZ, 0x7, R20 ;  /* 0x00000007ff147819 */ /* 0x001fe40000011614 */
[----:B------:R-:W-:Y:S01]  /*101a0*/  R2UR UR57, R3 ;  /* 0x00000000033972ca */ /* 0x000fe200000e0000 */
[----:B------:R-:W-:Y:S01]  /*101b0*/  STL [R1+0x100], R22 ;  /* 0x0001001601007387 */ /* 0x000fe20000100800 */
[----:B------:R-:W-:Y:S01]  /*101c0*/  MOV R78, UR59 ;  /* 0x0000003b004e7c02 */ /* 0x000fe20008000f00 */
[----:B------:R-:W-:Y:S01]  /*101d0*/  VIADD R74, R20, 0x8 ;  /* 0x00000008144a7836 */ /* 0x000fe20000000000 */
[----:B------:R-:W-:Y:S01]  /*101e0*/  UMOV UR59, UR9 ;  /* 0x00000009003b7c82 */ /* 0x000fe20008000000 */
[C---:B------:R-:W-:Y:S01]  /*101f0*/  R2UR UR9, R21.reuse ;  /* 0x00000000150972ca */ /* 0x040fe200000e0000 */
[----:B------:R-:W-:Y:S01]  /*10200*/  STL [R1+0xfc], R19 ;  /* 0x0000fc1301007387 */ /* 0x000fe20000100800 */
[----:B------:R-:W-:-:S02]  /*10210*/  R2UR UR19, R21 ;  /* 0x00000000151372ca */ /* 0x000fc400000e0000 */
[C---:B------:R-:W-:Y:S01]  /*10220*/  R2UR UR27, R21.reuse ;  /* 0x00000000151b72ca */ /* 0x040fe200000e0000 */
[----:B------:R0:W-:Y:S01]  /*10230*/  BAR.SYNC.DEFER_BLOCKING R74, 0x100 ;  /* 0x0004004a0000751d */ /* 0x0001e20000010000 */
[C---:B------:R-:W-:Y:S02]  /*10240*/  R2UR UR43, R21.reuse ;  /* 0x00000000152b72ca */ /* 0x040fe400000e0000 */
[----:B------:R-:W-:Y:S02]  /*10250*/  R2UR UR21, R21 ;  /* 0x00000000151572ca */ /* 0x000fe400000e0000 */
[C---:B------:R-:W-:Y:S02]  /*10260*/  R2UR UR11, R15.reuse ;  /* 0x000000000f0b72ca */ /* 0x040fe400000e0000 */
[C---:B------:R-:W-:Y:S01]  /*10270*/  R2UR UR23, R15.reuse ;  /* 0x000000000f1772ca */ /* 0x040fe200000e0000 */
[----:B------:R-:W-:Y:S01]  /*10280*/  IMAD.U32 R21, RZ, RZ, UR9 ;  /* 0x00000009ff157e24 */ /* 0x000fe2000f8e00ff */
[C---:B------:R-:W-:Y:S01]  /*10290*/  R2UR UR9, R15.reuse ;  /* 0x000000000f0972ca */ /* 0x040fe200000e0000 */
[----:B------:R-:W-:Y:S01]  /*102a0*/  STL [R1+0xf8], R18 ;  /* 0x0000f81201007387 */ /* 0x000fe20000100800 */
[----:B------:R-:W-:-:S02]  /*102b0*/  R2UR UR35, R15 ;  /* 0x000000000f2372ca */ /* 0x000fc400000e0000 */
[C---:B------:R-:W-:Y:S01]  /*102c0*/  R2UR UR47, R15.reuse ;  /* 0x000000000f2f72ca */ /* 0x040fe200000e0000 */
[----:B------:R1:W-:Y:S01]  /*102d0*/  STL [R1+0xf4], R17 ;  /* 0x0000f41101007387 */ /* 0x0003e20000100800 */
[C---:B------:R-:W-:Y:S02]  /*102e0*/  R2UR UR33, R15.reuse ;  /* 0x000000000f2172ca */ /* 0x040fe400000e0000 */
[----:B------:R-:W-:Y:S01]  /*102f0*/  R2UR UR29, R15 ;  /* 0x000000000f1d72ca */ /* 0x000fe200000e0000 */
[----:B------:R-:W-:Y:S01]  /*10300*/  STL [R1+0xf0], R16 ;  /* 0x0000f01001007387 */ /* 0x000fe20000100800 */
[C---:B------:R-:W-:Y:S02]  /*10310*/  R2UR UR15, R75.reuse ;  /* 0x000000004b0f72ca */ /* 0x040fe400000e0000 */
[C---:B------:R-:W-:Y:S01]  /*10320*/  R2UR UR31, R75.reuse ;  /* 0x000000004b1f72ca */ /* 0x040fe200000e0000 */
[----:B------:R-:W-:Y:S01]  /*10330*/  IMAD.U32 R15, RZ, RZ, UR9 ;  /* 0x00000009ff0f7e24 */ /* 0x000fe2000f8e00ff */
[C---:B------:R-:W-:Y:S01]  /*10340*/  R2UR UR39, R75.reuse ;  /* 0x000000004b2772ca */ /* 0x040fe200000e0000 */
[----:B------:R-:W-:Y:S01]  /*10350*/  WARPGROUP.ARRIVE ;  /* 0x00000000000079c5 */ /* 0x000fe20000000000 */
[C---:B------:R-:W-:Y:S01]  /*10360*/  R2UR UR51, R75.reuse ;  /* 0x000000004b3372ca */ /* 0x040fe200000e0000 */
[----:B------:R3:W-:Y:S01]  /*10370*/  STL [R1+0xec], R0 ;  /* 0x0000ec0001007387 */ /* 0x0007e20000100800 */
[----:B------:R-:W-:-:S02]  /*10380*/  R2UR UR25, R75 ;  /* 0x000000004b1972ca */ /* 0x000fc400000e0000 */
[----:B------:R-:W-:Y:S01]  /*10390*/  R2UR UR17, R75 ;  /* 0x000000004b1172ca */ /* 0x000fe200000e0000 */
[----:B------:R-:W-:Y:S01]  /*103a0*/  IMAD.MOV.U32 R75, RZ, RZ, -0x7fffffe0 ;  /* 0x80000020ff4b7424 */ /* 0x000fe200078e00ff */
[----:B-1----:R-:W-:Y:S02]  /*103b0*/  MOV R17, UR61 ;  /* 0x0000003d00117c02 */ /* 0x002fe40008000f00 */
[----:B------:R-:W-:Y:S02]  /*103c0*/  MOV R28, UR60 ;  /* 0x0000003c001c7c02 */ /* 0x000fe40008000f00 */
[----:B------:R-:W-:Y:S01]  /*103d0*/  R2UR UR13, R75 ;  /* 0x000000004b0d72ca */ /* 0x000fe200000e0000 */
[----:B------:R-:W-:Y:S01]  /*103e0*/  IMAD.MOV.U32 R75, RZ, RZ, -0x7fffffe0 ;  /* 0x80000020ff4b7424 */ /* 0x000fe200078e00ff */
[----:B------:R-:W-:Y:S02]  /*103f0*/  R2UR UR40, R8 ;  /* 0x00000000082872ca */ /* 0x000fe400000e0000 */
[----:B------:R-:W-:-:S02]  /*10400*/  R2UR UR41, R9 ;  /* 0x00000000092972ca */ /* 0x000fc400000e0000 */
[C---:B------:R-:W-:Y:S02]  /*10410*/  R2UR UR44, R8.reuse ;  /* 0x00000000082c72ca */ /* 0x040fe400000e0000 */
[C---:B------:R-:W-:Y:S02]  /*10420*/  R2UR UR45, R9.reuse ;  /* 0x00000000092d72ca */ /* 0x040fe400000e0000 */
[----:B------:R-:W-:Y:S02]  /*10430*/  R2UR UR48, R8 ;  /* 0x00000000083072ca */ /* 0x000fe400000e0000 */
[----:B------:R-:W-:Y:S01]  /*10440*/  R2UR UR49, R9 ;  /* 0x00000000093172ca */ /* 0x000fe200000e0000 */
[----:B--2---:R-:W-:-:S04]  /*10450*/  IMAD R150, R154, 0x6c0, R14 ;  /* 0x000006c09a967824 */ /* 0x004fc800078e020e */
[C---:B------:R-:W-:Y:S02]  /*10460*/  VIADD R20, R150.reuse, 0x40 ;  /* 0x0000004096147836 */ /* 0x040fe40000000000 */
[C---:B------:R-:W-:Y:S02]  /*10470*/  VIADD R72, R150.reuse, 0x100 ;  /* 0x0000010096487836 */ /* 0x040fe40000000000 */
[----:B------:R-:W-:Y:S01]  /*10480*/  VIADD R14, R150, 0x80 ;  /* 0x00000080960e7836 */ /* 0x000fe20000000000 */
[----:B------:R-:W-:Y:S01]  /*10490*/  R2UR UR4, R20 ;  /* 0x00000000140472ca */ /* 0x000fe200000e0000 */
[----:B------:R-:W-:Y:S01]  /*104a0*/  VIADD R20, R150, 0xc0 ;  /* 0x000000c096147836 */ /* 0x000fe20000000000 */
[----:B------:R-:W-:Y:S01]  /*104b0*/  R2UR UR54, R72 ;  /* 0x00000000483672ca */ /* 0x000fe200000e0000 */
[----:B0-----:R-:W-:Y:S01]  /*104c0*/  VIADD R74, R150, 0x200 ;  /* 0x00000200964a7836 */ /* 0x001fe20000000000 */
[----:B------:R-:W-:Y:S01]  /*104d0*/  R2UR UR8, R14 ;  /* 0x000000000e0872ca */ /* 0x000fe200000e0000 */
[----:B------:R-:W-:Y:S01]  /*104e0*/  VIADD R14, R150, 0x140 ;  /* 0x00000140960e7836 */ /* 0x000fe20000000000 */
[----:B------:R-:W-:Y:S01]  /*104f0*/  R2UR UR10, R20 ;  /* 0x00000000140a72ca */ /* 0x000fe200000e0000 */
[C---:B------:R-:W-:Y:S01]  /*10500*/  VIADD R20, R150.reuse, 0x180 ;  /* 0x0000018096147836 */ /* 0x040fe20000000000 */
[C---:B------:R-:W-:Y:S01]  /*10510*/  IADD3 R72, R150.reuse, 0x400, RZ ;  /* 0x0000040096487810 */ /* 0x040fe20007ffe0ff */
[----:B------:R-:W-:Y:S01]  /*10520*/  VIADD R152, R150, 0x402 ;  /* 0x0000040296987836 */ /* 0x000fe20000000000 */
[----:B------:R-:W-:Y:S01]  /*10530*/  R2UR UR58, R14 ;  /* 0x000000000e3a72ca */ /* 0x000fe200000e0000 */
[----:B------:R-:W-:Y:S01]  /*10540*/  VIADD R14, R150, 0x1c0 ;  /* 0x000001c0960e7836 */ /* 0x000fe20000000000 */
[----:B------:R-:W-:Y:S01]  /*10550*/  R2UR UR6, R20 ;  /* 0x00000000140672ca */ /* 0x000fe200000e0000 */
[----:B------:R-:W-:Y:S01]  /*10560*/  VIADD R20, R150, 0x2 ;  /* 0x0000000296147836 */ /* 0x000fe20000000000 */
[----:B------:R-:W-:Y:S01]  /*10570*/  R2UR UR14, R74 ;  /* 0x000000004a0e72ca */ /* 0x000fe200000e0000 */
[----:B------:R-:W-:Y:S01]  /*10580*/  VIADD R74, R150, 0xc2 ;  /* 0x000000c2964a7836 */ /* 0x000fe20000000000 */
[----:B------:R-:W-:Y:S01]  /*10590*/  MOV R81, UR54 ;  /* 0x0000003600517c02 */ /* 0x000fe20008000f00 */
[----:B------:R-:W-:Y:S01]  /*105a0*/  UMOV UR54, UR4 ;  /* 0x0000000400367c82 */ /* 0x000fe20008000000 */
[----:B------:R-:W-:-:S02]  /*105b0*/  R2UR UR4, R2 ;  /* 0x00000000020472ca */ /* 0x000fc400000e0000 */
[----:B------:R-:W-:Y:S01]  /*105c0*/  R2UR UR18, R20 ;  /* 0x00000000141272ca */ /* 0x000fe200000e0000 */
[----:B------:R-:W-:Y:S01]  /*105d0*/  VIADD R20, R150, 0x82 ;  /* 0x0000008296147836 */ /* 0x000fe20000000000 */
[----:B------:R-:W-:Y:S01]  /*105e0*/  R2UR UR30, R74 ;  /* 0x000000004a1e72ca */ /* 0x000fe200000e0000 */
[----:B------:R-:W-:Y:S01]  /*105f0*/  VIADD R74, R150, 0x142 ;  /* 0x00000142964a7836 */ /* 0x000fe20000000000 */
[----:B------:R-:W-:Y:S01]  /*10600*/  MOV R79, UR58 ;  /* 0x0000003a004f7c02 */ /* 0x000fe20008000f00 */
[----:B------:R-:W-:Y:S01]  /*10610*/  UMOV UR58, UR8 ;  /* 0x00000008003a7c82 */ /* 0x000fe20008000000 */
[----:B------:R-:W-:Y:S01]  /*10620*/  MOV R76, UR6 ;  /* 0x00000006004c7c02 */ /* 0x000fe20008000f00 */
[----:B------:R-:W-:Y:S01]  /*10630*/  UMOV UR6, UR10 ;  /* 0x0000000a00067c82 */ /* 0x000fe20008000000 */
[----:B------:R-:W-:Y:S01]  /*10640*/  R2UR UR10, R14 ;  /* 0x000000000e0a72ca */ /* 0x000fe200000e0000 */
[----:B------:R-:W-:Y:S01]  /*10650*/  VIADD R14, R150, 0x42 ;  /* 0x00000042960e7836 */ /* 0x000fe20000000000 */
[----:B------:R-:W-:-:S02]  /*10660*/  MOV R82, UR6 ;  /* 0x0000000600527c02 */ /* 0x000fc40008000f00 */
[----:B------:R-:W-:Y:S02]  /*10670*/  R2UR UR6, R150 ;  /* 0x00000000960672ca */ /* 0x000fe400000e0000 */
[----:B------:R-:W-:Y:S01]  /*10680*/  R2UR UR26, R20 ;  /* 0x00000000141a72ca */ /* 0x000fe200000e0000 */
[----:B------:R-:W-:Y:S01]  /*10690*/  VIADD R20, R150, 0x182 ;  /* 0x0000018296147836 */ /* 0x000fe20000000000 */
        /* <DEDUP_REMOVED lines=9> */
[----:B------:R-:W-:Y:S01]  /*10730*/  HGMMA.64x16x16.F32 R136, gdesc[UR4], RZ, !UPT, gsb0 ;  /* 0x00200000048879f0 */ /* 0x000fe2000c0008ff */
[----:B------:R-:W-:Y:S01]  /*10740*/  R2UR UR7, R73 ;  /* 0x00000000490772ca */ /* 0x000fe200000e0000 */
[----:B------:R-:W-:Y:S01]  /*10750*/  IMAD.MOV.U32 R73, RZ, RZ, -0x7fffffe0 ;  /* 0x80000020ff497424 */ /* 0x000fe200078e00ff */
[----:B------:R-:W-:Y:S01]  /*10760*/  R2UR UR6, R82 ;  /* 0x00000000520672ca */ /* 0x000fe200000e0000 */
[----:B------:R-:W-:Y:S01]  /*10770*/  VIADD R74, R150, 0x280 ;  /* 0x00000280964a7836 */ /* 0x000fe20000000000 */
[----:B------:R-:W-:-:S02]  /*10780*/  R2UR UR4, R2 ;  /* 0x00000000020472ca */ /* 0x000fc400000e0000 */
[----:B------:R-:W-:Y:S02]  /*10790*/  R2UR UR5, R3 ;  /* 0x00000000030572ca */ /* 0x000fe400000e0000 */
[----:B------:R-:W-:Y:S01]  /*107a0*/  R2UR UR20, R20 ;  /* 0x00000000141472ca */ /* 0x000fe200000e0000 */
[----:B------:R-:W-:Y:S01]  /*107b0*/  VIADD R20, R150, 0x340 ;  /* 0x0000034096147836 */ /* 0x000fe20000000000 */
[----:B------:R-:W-:Y:S01]  /*107c0*/  R2UR UR46, R14 ;  /* 0x000000000e2e72ca */ /* 0x000fe200000e0000 */
[----:B------:R-:W-:Y:S01]  /*107d0*/  VIADD R14, R150, 0x240 ;  /* 0x00000240960e7836 */ /* 0x000fe20000000000 */
[----:B------:R-:W-:Y:S01]  /*107e0*/  R2UR UR9, R73 ;  /* 0x00000000490972ca */ /* 0x000fe200000e0000 */
[----:B------:R-:W-:Y:S01]  /*107f0*/  IMAD.MOV.U32 R73, RZ, RZ, -0x7fffffe0 ;  /* 0x80000020ff497424 */ /* 0x000fe200078e00ff */
[----:B------:R-:W-:Y:S02]  /*10800*/  R2UR UR8, R20 ;  /* 0x00000000140872ca */ /* 0x000fe400000e0000 */
[----:B------:R-:W-:Y:S01]  /*10810*/  R2UR UR32, R14 ;  /* 0x000000000e2072ca */ /* 0x000fe200000e0000 */
[----:B------:R-:W-:Y:S01]  /*10820*/  VIADD R14, R150, 0x300 ;  /* 0x00000300960e7836 */ /* 0x000fe20000000000 */
[----:B------:R-:W-:Y:S01]  /*10830*/  R2UR UR24, R74 ;  /* 0x000000004a1872ca */ /* 0x000fe200000e0000 */
[----:B------:R-:W-:Y:S01]  /*10840*/  VIADD R74, R150, 0x3c0 ;  /* 0x000003c0964a7836 */ /* 0x000fe20000000000 */
[----:B------:R-:W-:Y:S01]  /*10850*/  R2UR UR37, R73 ;  /* 0x00000000492572ca */ /* 0x000fe200000e0000 */
[----:B------:R-:W-:Y:S01]  /*10860*/  IMAD.MOV.U32 R73, RZ, RZ, -0x7fffffe0 ;  /* 0x80000020ff497424 */ /* 0x000fe200078e00ff */
[----:B------:R-:W-:Y:S01]  /*10870*/  R2UR UR28, R14 ;  /* 0x000000000e1c72ca */ /* 0x000fe200000e0000 */
[----:B------:R-:W-:Y:S01]  /*10880*/  VIADD R14, R150, 0x380 ;  /* 0x00000380960e7836 */ /* 0x000fe20000000000 */
[----:B------:R-:W-:Y:S01]  /*10890*/  R2UR UR16, R74 ;  /* 0x000000004a1072ca */ /* 0x000fe200000e0000 */
[----:B------:R-:W-:Y:S01]  /*108a0*/  VIADD R74, R150, 0x440 ;  /* 0x00000440964a7836 */ /* 0x000fe20000000000 */
[----:B------:R-:W-:Y:S01]  /*108b0*/  R2UR UR61, R73 ;  /* 0x00000000493d72ca */ /* 0x000fe200000e0000 */
[----:B------:R-:W-:Y:S01]  /*108c0*/  IMAD.U32 R20, RZ, RZ, UR8 ;  /* 0x00000008ff147e24 */ /* 0x000fe2000f8e00ff */
[----:B------:R-:W-:Y:S01]  /*108d0*/  R2UR UR8, R14 ;  /* 0x000000000e0872ca */ /* 0x000fe200000e0000 */
[----:B------:R-:W-:Y:S01]  /*108e0*/  IMAD.MOV.U32 R73, RZ, RZ, -0x7fffffe0 ;  /* 0x80000020ff497424 */ /* 0x000fe200078e00ff */
[----:B------:R-:W-:Y:S01]  /*108f0*/  R2UR UR12, R74 ;  /* 0x000000004a0c72ca */ /* 0x000fe200000e0000 */
[----:B------:R-:W-:-:S02]  /*10900*/  VIADD R74, R150, 0x282 ;  /* 0x00000282964a7836 */ /* 0x000fc40000000000 */
[----:B------:R-:W-:Y:S01]  /*10910*/  IMAD.U32 R147, RZ, RZ, UR37 ;  /* 0x00000025ff937e24 */ /* 0x000fe2000f8e00ff */
[----:B------:R-:W-:Y:S01]  /*10920*/  R2UR UR37, R75 ;  /* 0x000000004b2572ca */ /* 0x000fe200000e0000 */
[----:B------:R-:W-:-:S06]  /*10930*/  IMAD.MOV.U32 R75, RZ, RZ, -0x7fffffe0 ;  /* 0x80000020ff4b7424 */ /* 0x000fcc00078e00ff */
[----:B------:R-:W-:Y:S01]  /*10940*/  IMAD.U32 R14, RZ, RZ, UR8 ;  /* 0x00000008ff0e7e24 */ /* 0x000fe2000f8e00ff */
[----:B------:R-:W-:Y:S01]  /*10950*/  R2UR UR8, R72 ;  /* 0x00000000480872ca */ /* 0x000fe200000e0000 */
[----:B------:R-:W-:-:S04]  /*10960*/  VIADD R72, R150, 0x242 ;  /* 0x0000024296487836 */ /* 0x000fc80000000000 */
[----:B------:R-:W-:Y:S01]  /*10970*/  IMAD.U32 R149, RZ, RZ, UR37 ;  /* 0x00000025ff957e24 */ /* 0x000fe2000f8e00ff */
[----:B------:R-:W-:Y:S01]  /*10980*/  R2UR UR36, R72 ;  /* 0x00000000482472ca */ /* 0x000fe200000e0000 */
[----:B------:R-:W-:Y:S01]  /*10990*/  VIADD R72, R150, 0x2c2 ;  /* 0x000002c296487836 */ /* 0x000fe20000000000 */
[----:B------:R-:W-:Y:S01]  /*109a0*/  R2UR UR37, R9 ;  /* 0x00000000092572ca */ /* 0x000fe200000e0000 */
[----:B------:R-:W-:Y:S02]  /*109b0*/  WARPGROUP.DEPBAR.LE gsb0, 0x0 ;  /* 0x00008000000079c5 */ /* 0x000fe40000010000 */
[----:B------:R-:W-:Y:S01]  /*109c0*/  WARPGROUP.ARRIVE ;  /* 0x00000000000079c5 */ /* 0x000fe20000000000 */
[----:B------:R-:W-:Y:S01]  /*109d0*/  R2UR UR60, R72 ;  /* 0x00000000483c72ca */ /* 0x000fe200000e0000 */
[----:B------:R-:W-:-:S04]  /*109e0*/  VIADD R72, R150, 0x342 ;  /* 0x0000034296487836 */ /* 0x000fc80000000000 */
[----:B------:R-:W-:Y:S01]  /*109f0*/  HGMMA.64x16x16.F32 R128, gdesc[UR52], RZ, !UPT, gsb0 ;  /* 0x00200000348079f0 */ /* 0x000fe2000c0008ff */
[----:B------:R-:W-:Y:S01]  /*10a00*/  R2UR UR55, R80 ;  /* 0x00000000503772ca */ /* 0x000fe200000e0000 */
[----:B------:R-:W-:Y:S01]  /*10a10*/  IMAD.U32 R146, RZ, RZ, UR36 ;  /* 0x00000024ff927e24 */ /* 0x000fe2000f8e00ff */
[----:B------:R-:W-:Y:S02]  /*10a20*/  R2UR UR54, R81 ;  /* 0x00000000513672ca */ /* 0x000fe400000e0000 */
[----:B------:R-:W-:Y:S02]  /*10a30*/  R2UR UR52, R2 ;  /* 0x00000000023472ca */ /* 0x000fe400000e0000 */
[----:B------:R-:W-:Y:S02]  /*10a40*/  R2UR UR53, R3 ;  /* 0x00000000033572ca */ /* 0x000fe400000e0000 */
[----:B------:R-:W-:Y:S01]  /*10a50*/  R2UR UR36, R74 ;  /* 0x000000004a2472ca */ /* 0x000fe200000e0000 */
[----:B------:R-:W-:-:S12]  /*10a60*/  VIADD R74, R150, 0x302 ;  /* 0x00000302964a7836 */ /* 0x000fd80000000000 */
[----:B------:R-:W-:Y:S01]  /*10a70*/  IMAD.U32 R148, RZ, RZ, UR36 ;  /* 0x00000024ff947e24 */ /* 0x000fe2000f8e00ff */
[----:B------:R-:W-:Y:S01]  /*10a80*/  R2UR UR36, R8 ;  /* 0x00000000082472ca */ /* 0x000fe200000e0000 */
[----:B------:R-:W-:Y:S02]  /*10a90*/  WARPGROUP.DEPBAR.LE gsb0, 0x0 ;  /* 0x00008000000079c5 */ /* 0x000fe40000010000 */
[----:B------:R-:W-:-:S06]  /*10aa0*/  WARPGROUP.ARRIVE ;  /* 0x00000000000079c5 */ /* 0x000fcc0000000000 */
[----:B------:R-:W-:Y:S01]  /*10ab0*/  HGMMA.64x16x16.F32 R120, gdesc[UR56], RZ, !UPT, gsb0 ;  /* 0x00200000387879f0 */ /* 0x000fe2000c0008ff */
[----:B------:R-:W-:Y:S02]  /*10ac0*/  R2UR UR59, R78 ;  /* 0x000000004e3b72ca */ /* 0x000fe400000e0000 */
[----:B------:R-:W-:Y:S02]  /*10ad0*/  R2UR UR58, R79 ;  /* 0x000000004f3a72ca */ /* 0x000fe400000e0000 */
[----:B------:R-:W-:Y:S02]  /*10ae0*/  R2UR UR56, R2 ;  /* 0x00000000023872ca */ /* 0x000fe400000e0000 */
        /* <DEDUP_REMOVED lines=11> */
[----:B------:R-:W-:Y:S01]  /*10ba0*/  UMOV UR54, UR12 ;  /* 0x0000000c00367c82 */ /* 0x000fe20008000000 */
[----:B------:R-:W-:Y:S01]  /*10bb0*/  UMOV UR55, UR13 ;  /* 0x0000000d00377c82 */ /* 0x000fe20008000000 */
[----:B------:R-:W-:Y:S01]  /*10bc0*/  R2UR UR12, R74 ;  /* 0x000000004a0c72ca */ /* 0x000fe200000e0000 */
[----:B------:R-:W-:Y:S01]  /*10bd0*/  VIADD R74, R150, 0x382 ;  /* 0x00000382964a7836 */ /* 0x000fe20000000000 */
[----:B------:R-:W-:Y:S01]  /*10be0*/  R2UR UR13, R75 ;  /* 0x000000004b0d72ca */ /* 0x000fe200000e0000 */
[----:B------:R-:W-:Y:S01]  /*10bf0*/  IMAD.MOV.U32 R75, RZ, RZ, -0x7fffffe0 ;  /* 0x80000020ff4b7424 */ /* 0x000fe200078e00ff */
[----:B------:R-:W-:Y:S01]  /*10c00*/  UMOV UR52, UR16 ;  /* 0x0000001000347c82 */ /* 0x000fe20008000000 */
[----:B------:R-:W-:Y:S01]  /*10c10*/  UMOV UR53, UR17 ;  /* 0x0000001100357c82 */ /* 0x000fe20008000000 */
[----:B------:R-:W-:Y:S02]  /*10c20*/  R2UR UR16, R8 ;  /* 0x00000000081072ca */ /* 0x000fe400000e0000 */
[----:B------:R-:W-:-:S02]  /*10c30*/  R2UR UR17, R9 ;  /* 0x00000000091172ca */ /* 0x000fc400000e0000 */
[----:B------:R-:W-:Y:S01]  /*10c40*/  MOV R27, UR55 ;  /* 0x00000037001b7c02 */ /* 0x000fe20008000f00 */
[----:B------:R-:W-:Y:S01]  /*10c50*/  UMOV UR55, UR25 ;  /* 0x0000001900377c82 */ /* 0x000fe20008000000 */
[----:B------:R-:W-:Y:S01]  /*10c60*/  MOV R26, UR54 ;  /* 0x00000036001a7c02 */ /* 0x000fe20008000f00 */
[----:B------:R-:W-:Y:S01]  /*10c70*/  IMAD.U32 R144, RZ, RZ, UR12 ;  /* 0x0000000cff907e24 */ /* 0x000fe2000f8e00ff */
[----:B------:R-:W-:Y:S01]  /*10c80*/  R2UR UR12, R2 ;  /* 0x00000000020c72ca */ /* 0x000fe200000e0000 */
[----:B------:R-:W-:Y:S01]  /*10c90*/  IMAD.U32 R145, RZ, RZ, UR13 ;  /* 0x0000000dff917e24 */ /* 0x000fe2000f8e00ff */
[----:B------:R-:W-:Y:S01]  /*10ca0*/  R2UR UR13, R3 ;  /* 0x00000000030d72ca */ /* 0x000fe200000e0000 */
[----:B------:R-:W-:Y:S01]  /*10cb0*/  UMOV UR54, UR24 ;  /* 0x0000001800367c82 */ /* 0x000fe20008000000 */
[----:B------:R-:W-:Y:S02]  /*10cc0*/  R2UR UR24, R8 ;  /* 0x00000000081872ca */ /* 0x000fe400000e0000 */
[----:B------:R-:W-:Y:S01]  /*10cd0*/  R2UR UR25, R9 ;  /* 0x00000000091972ca */ /* 0x000fe200000e0000 */
[----:B------:R-:W-:-:S02]  /*10ce0*/  WARPGROUP.DEPBAR.LE gsb0, 0x0 ;  /* 0x00008000000079c5 */ /* 0x000fc40000010000 */
[----:B------:R-:W-:-:S06]  /*10cf0*/  WARPGROUP.ARRIVE ;  /* 0x00000000000079c5 */ /* 0x000fcc0000000000 */
[----:B------:R-:W-:Y:S01]  /*10d00*/  HGMMA.64x16x16.F32 R96, gdesc[UR56], RZ, !UPT, gsb0 ;  /* 0x00200000386079f0 */ /* 0x000fe2000c0008ff */
[----:B------:R-:W-:Y:S01]  /*10d10*/  UMOV UR58, UR8 ;  /* 0x00000008003a7c82 */ /* 0x000fe20008000000 */
[----:B------:R-:W-:Y:S01]  /*10d20*/  UMOV UR59, UR9 ;  /* 0x00000009003b7c82 */ /* 0x000fe20008000000 */
[----:B------:R-:W-:Y:S02]  /*10d30*/  R2UR UR8, R2 ;  /* 0x00000000020872ca */ /* 0x000fe400000e0000 */
[----:B------:R-:W-:Y:S02]  /*10d40*/  R2UR UR9, R3 ;  /* 0x00000000030972ca */ /* 0x000fe400000e0000 */
[----:B------:R-:W-:Y:S01]  /*10d50*/  R2UR UR56, R72 ;  /* 0x00000000483872ca */ /* 0x000fe200000e0000 */
[----:B------:R-:W-:Y:S01]  /*10d60*/  VIADD R72, R150, 0x3c2 ;  /* 0x000003c296487836 */ /* 0x000fe20000000000 */
[----:B------:R-:W-:Y:S02]  /*10d70*/  R2UR UR57, R73 ;  /* 0x00000000493972ca */ /* 0x000fe400000e0000 */
[----:B------:R-:W-:Y:S01]  /*10d80*/  MOV R73, 0x80000020 ;  /* 0x8000002000497802 */ /* 0x000fe20000000f00 */
[----:B------:R-:W-:-:S02]  /*10d90*/  WARPGROUP.DEPBAR.LE gsb0, 0x0 ;  /* 0x00008000000079c5 */ /* 0x000fc40000010000 */
[----:B------:R-:W-:-:S06]  /*10da0*/  WARPGROUP.ARRIVE ;  /* 0x00000000000079c5 */ /* 0x000fcc0000000000 */
[----:B------:R-:W-:Y:S01]  /*10db0*/  HGMMA.64x16x16.F32 R88, gdesc[UR4], RZ, !UPT, gsb0 ;  /* 0x00200000045879f0 */ /* 0x000fe2000c0008ff */
[----:B------:R-:W-:Y:S01]  /*10dc0*/  R2UR UR6, R74 ;  /* 0x000000004a0672ca */ /* 0x000fe200000e0000 */
[----:B------:R-:W-:Y:S01]  /*10dd0*/  UMOV UR4, UR20 ;  /* 0x0000001400047c82 */ /* 0x000fe20008000000 */
[----:B------:R-:W-:Y:S01]  /*10de0*/  R2UR UR7, R75 ;  /* 0x000000004b0772ca */ /* 0x000fe200000e0000 */
[----:B------:R-:W-:Y:S01]  /*10df0*/  UMOV UR5, UR21 ;  /* 0x0000001500057c82 */ /* 0x000fe20008000000 */
[----:B------:R-:W-:Y:S02]  /*10e00*/  R2UR UR20, R8 ;  /* 0x00000000081472ca */ /* 0x000fe400000e0000 */
[----:B------:R-:W-:-:S07]  /*10e10*/  R2UR UR21, R9 ;  /* 0x00000000091572ca */ /* 0x000fce00000e0000 */
[----:B------:R-:W-:Y:S01]  /*10e20*/  MOV R22, UR6 ;  /* 0x0000000600167c02 */ /* 0x000fe20008000f00 */
[----:B------:R-:W-:Y:S01]  /*10e30*/  UMOV UR6, UR32 ;  /* 0x0000002000067c82 */ /* 0x000fe20008000000 */
[----:B------:R-:W-:Y:S01]  /*10e40*/  MOV R23, UR7 ;  /* 0x0000000700177c02 */ /* 0x000fe20008000f00 */
[----:B------:R-:W-:Y:S01]  /*10e50*/  UMOV UR7, UR33 ;  /* 0x0000002100077c82 */ /* 0x000fe20008000000 */
        /* <DEDUP_REMOVED lines=18> */
[----:B------:R-:W-:Y:S01]  /*10f80*/  R2UR UR14, R152 ;  /* 0x00000000980e72ca */ /* 0x000fe200000e0000 */
[----:B------:R-:W-:Y:S01]  /*10f90*/  VIADD R152, R150, 0x442 ;  /* 0x0000044296987836 */ /* 0x000fe20000000000 */
[----:B------:R-:W-:Y:S01]  /*10fa0*/  R2UR UR15, R153 ;  /* 0x00000000990f72ca */ /* 0x000fe200000e0000 */
[----:B------:R-:W-:Y:S01]  /*10fb0*/  IMAD.MOV.U32 R153, RZ, RZ, -0x7fffffe0 ;  /* 0x80000020ff997424 */ /* 0x000fe200078e00ff */
[----:B------:R-:W-:Y:S02]  /*10fc0*/  WARPGROUP.DEPBAR.LE gsb0, 0x0 ;  /* 0x00008000000079c5 */ /* 0x000fe40000010000 */
[----:B------:R-:W-:-:S06]  /*10fd0*/  WARPGROUP.ARRIVE ;  /* 0x00000000000079c5 */ /* 0x000fcc0000000000 */
[----:B------:R-:W-:Y:S01]  /*10fe0*/  HGMMA.64x16x16.F32 R136, gdesc[UR16], R136, gsb0 ;  /* 0x00200000108879f0 */ /* 0x000fe20008000888 */
[----:B------:R-:W-:Y:S01]  /*10ff0*/  R2UR UR18, R152 ;  /* 0x00000000981272ca */ /* 0x000fe200000e0000 */
[----:B------:R-:W-:Y:S01]  /*11000*/  VIADD R152, R150, 0x480 ;  /* 0x0000048096987836 */ /* 0x000fe20000000000 */
[----:B------:R-:W-:Y:S01]  /*11010*/  R2UR UR19, R153 ;  /* 0x00000000991372ca */ /* 0x000fe200000e0000 */
[----:B------:R-:W-:Y:S01]  /*11020*/  IMAD.MOV.U32 R153, RZ, RZ, -0x7fffffe0 ;  /* 0x80000020ff997424 */ /* 0x000fe200078e00ff */
[----:B------:R-:W-:Y:S02]  /*11030*/  WARPGROUP.DEPBAR.LE gsb0, 0x0 ;  /* 0x00008000000079c5 */ /* 0x000fe40000010000 */
[----:B------:R-:W-:-:S06]  /*11040*/  WARPGROUP.ARRIVE ;  /* 0x00000000000079c5 */ /* 0x000fcc0000000000 */
[----:B------:R-:W-:Y:S01]  /*11050*/  HGMMA.64x16x16.F32 R128, gdesc[UR20], R128, gsb0 ;  /* 0x00200000148079f0 */ /* 0x000fe20008000880 */
[----:B------:R-:W-:Y:S02]  /*11060*/  R2UR UR22, R152 ;  /* 0x00000000981672ca */ /* 0x000fe400000e0000 */
[----:B------:R-:W-:Y:S02]  /*11070*/  R2UR UR23, R153 ;  /* 0x00000000991772ca */ /* 0x000fe400000e0000 */
[----:B------:R-:W-:Y:S02]  /*11080*/  R2UR UR20, R12 ;  /* 0x000000000c1472ca */ /* 0x000fe400000e0000 */
[----:B------:R-:W-:-:S07]  /*11090*/  R2UR UR21, R13 ;  /* 0x000000000d1572ca */ /* 0x000fce00000e0000 */
[----:B---3--:R-:W-:Y:S01]  /*110a0*/  MOV R0, UR22 ;  /* 0x0000001600007c02 */ /* 0x008fe20008000f00 */
[----:B------:R-:W-:Y:S01]  /*110b0*/  UMOV UR22, UR6 ;  /* 0x0000000600167c82 */ /* 0x000fe20008000000 */
[----:B------:R-:W-:Y:S01]  /*110c0*/  MOV R16, UR23 ;  /* 0x0000001700107c02 */ /* 0x000fe20008000f00 */
[----:B------:R-:W-:Y:S01]  /*110d0*/  UMOV UR23, UR7 ;  /* 0x0000000700177c82 */ /* 0x000fe20008000000 */
[----:B------:R-:W-:Y:S02]  /*110e0*/  R2UR UR6, R20 ;  /* 0x00000000140672ca */ /* 0x000fe400000e0000 */
[----:B------:R-:W-:Y:S01]  /*110f0*/  R2UR UR7, R21 ;  /* 0x00000000150772ca */ /* 0x000fe200000e0000 */
[----:B------:R-:W-:Y:S01]  /*11100*/  IMAD.MOV.U32 R21, RZ, RZ, R17 ;  /* 0x000000ffff157224 */ /* 0x000fe200078e0011 */
        /* <DEDUP_REMOVED lines=15> */
[----:B------:R-:W-:Y:S01]  /*11200*/  R2UR UR40, R12 ;  /* 0x000000000c2872ca */ /* 0x000fe200000e0000 */
[----:B------:R-:W-:Y:S01]  /*11210*/  UMOV UR42, UR4 ;  /* 0x00000004002a7c82 */ /* 0x000fe20008000000 */
[----:B------:R-:W-:Y:S01]  /*11220*/  R2UR UR41, R13 ;  /* 0x000000000d2972ca */ /* 0x000fe200000e0000 */
[----:B------:R-:W-:Y:S01]  /*11230*/  UMOV UR43, UR5 ;  /* 0x00000005002b7c82 */ /* 0x000fe20008000000 */
[----:B------:R-:W-:Y:S02]  /*11240*/  WARPGROUP.DEPBAR.LE gsb0, 0x0 ;  /* 0x00008000000079c5 */ /* 0x000fe40000010000 */
[----:B------:R-:W-:-:S06]  /*11250*/  WARPGROUP.ARRIVE ;  /* 0x00000000000079c5 */ /* 0x000fcc0000000000 */
[----:B------:R-:W-:Y:S01]  /*11260*/  HGMMA.64x16x16.F32 R80, gdesc[UR44], R80, gsb0 ;  /* 0x002000002c5079f0 */ /* 0x000fe20008000850 */
[----:B------:R-:W-:Y:S01]  /*11270*/  UMOV UR46, UR52 ;  /* 0x00000034002e7c82 */ /* 0x000fe20008000000 */
[----:B------:R-:W-:Y:S01]  /*11280*/  UMOV UR47, UR53 ;  /* 0x00000035002f7c82 */ /* 0x000fe20008000000 */
[----:B------:R-:W-:Y:S02]  /*11290*/  R2UR UR52, R12 ;  /* 0x000000000c3472ca */ /* 0x000fe400000e0000 */
[----:B------:R-:W-:Y:S01]  /*112a0*/  R2UR UR53, R13 ;  /* 0x000000000d3572ca */ /* 0x000fe200000e0000 */
[----:B------:R-:W-:Y:S02]  /*112b0*/  WARPGROUP.DEPBAR.LE gsb0, 0x0 ;  /* 0x00008000000079c5 */ /* 0x000fe40000010000 */
[----:B------:R-:W-:-:S06]  /*112c0*/  WARPGROUP.ARRIVE ;  /* 0x00000000000079c5 */ /* 0x000fcc0000000000 */
[----:B------:R-:W-:Y:S01]  /*112d0*/  HGMMA.64x16x16.F32 R72, gdesc[UR48], R72, gsb0 ;  /* 0x00200000304879f0 */ /* 0x000fe20008000848 */
[----:B------:R-:W-:Y:S02]  /*112e0*/  R2UR UR4, R12 ;  /* 0x000000000c0472ca */ /* 0x000fe400000e0000 */
[----:B------:R-:W-:Y:S02]  /*112f0*/  R2UR UR5, R13 ;  /* 0x000000000d0572ca */ /* 0x000fe400000e0000 */
[----:B------:R-:W-:Y:S01]  /*11300*/  R2UR UR50, R14 ;  /* 0x000000000e3272ca */ /* 0x000fe200000e0000 */
[----:B------:R-:W-:Y:S01]  /*11310*/  VIADD R14, R150, 0x4c0 ;  /* 0x000004c0960e7836 */ /* 0x000fe20000000000 */
[----:B------:R-:W-:Y:S01]  /*11320*/  R2UR UR51, R15 ;  /* 0x000000000f3372ca */ /* 0x000fe200000e0000 */
[----:B------:R-:W-:Y:S01]  /*11330*/  IMAD.MOV.U32 R15, RZ, RZ, -0x7fffffe0 ;  /* 0x80000020ff0f7424 */ /* 0x000fe200078e00ff */
[----:B------:R-:W-:Y:S02]  /*11340*/  R2UR UR48, R12 ;  /* 0x000000000c3072ca */ /* 0x000fe400000e0000 */
[----:B------:R-:W-:-:S02]  /*11350*/  R2UR UR49, R13 ;  /* 0x000000000d3172ca */ /* 0x000fc400000e0000 */
[----:B------:R-:W-:Y:S02]  /*11360*/  R2UR UR44, R12 ;  /* 0x000000000c2c72ca */ /* 0x000fe400000e0000 */
[----:B------:R-:W-:Y:S02]  /*11370*/  R2UR UR45, R13 ;  /* 0x000000000d2d72ca */ /* 0x000fe400000e0000 */
[----:B------:R-:W-:Y:S01]  /*11380*/  R2UR UR26, R14 ;  /* 0x000000000e1a72ca */ /* 0x000fe200000e0000 */
[----:B------:R-:W-:Y:S01]  /*11390*/  VIADD R14, R150, 0x500 ;  /* 0x00000500960e7836 */ /* 0x000fe20000000000 */
[----:B------:R-:W-:Y:S01]  /*113a0*/  R2UR UR27, R15 ;  /* 0x000000000f1b72ca */ /* 0x000fe200000e0000 */
[----:B------:R-:W-:-:S03]  /*113b0*/  IMAD.MOV.U32 R15, RZ, RZ, -0x7fffffe0 ;  /* 0x80000020ff0f7424 */ /* 0x000fc600078e00ff */
[----:B------:R-:W-:Y:S01]  /*113c0*/  R2UR UR30, R14 ;  /* 0x000000000e1e72ca */ /* 0x000fe200000e0000 */
[----:B------:R-:W-:Y:S01]  /*113d0*/  VIADD R14, R150, 0x540 ;  /* 0x00000540960e7836 */ /* 0x000fe20000000000 */
[----:B------:R-:W-:Y:S01]  /*113e0*/  R2UR UR31, R15 ;  /* 0x000000000f1f72ca */ /* 0x000fe200000e0000 */
[----:B------:R-:W-:-:S03]  /*113f0*/  IMAD.MOV.U32 R15, RZ, RZ, -0x7fffffe0 ;  /* 0x80000020ff0f7424 */ /* 0x000fc600078e00ff */
[----:B------:R-:W-:Y:S01]  /*11400*/  R2UR UR34, R14 ;  /* 0x000000000e2272ca */ /* 0x000fe200000e0000 */
[----:B------:R-:W-:Y:S01]  /*11410*/  VIADD R14, R150, 0x580 ;  /* 0x00000580960e7836 */ /* 0x000fe20000000000 */
[----:B------:R-:W-:Y:S01]  /*11420*/  R2UR UR35, R15 ;  /* 0x000000000f2372ca */ /* 0x000fe200000e0000 */
[----:B------:R-:W-:Y:S01]  /*11430*/  IMAD.MOV.U32 R15, RZ, RZ, -0x7fffffe0 ;  /* 0x80000020ff0f7424 */ /* 0x000fe200078e00ff */
[----:B------:R-:W-:Y:S02]  /*11440*/  R2UR UR36, R10 ;  /* 0x000000000a2472ca */ /* 0x000fe400000e0000 */
[----:B------:R-:W-:Y:S01]  /*11450*/  R2UR UR38, R14 ;  /* 0x000000000e2672ca */ /* 0x000fe200000e0000 */
[----:B------:R-:W-:Y:S01]  /*11460*/  IMAD.MOV.U32 R14, RZ, RZ, R21 ;  /* 0x000000ffff0e7224 */ /* 0x000fe200078e0015 */
[----:B------:R-:W-:Y:S02]  /*11470*/  R2UR UR39, R15 ;  /* 0x000000000f2772ca */ /* 0x000fe400000e0000 */
[----:B------:R-:W-:-:S02]  /*11480*/  R2UR UR37, R11 ;  /* 0x000000000b2572ca */ /* 0x000fc400000e0000 */
[----:B------:R-:W-:Y:S02]  /*11490*/  R2UR UR32, R10 ;  /* 0x000000000a2072ca */ /* 0x000fe400000e0000 */
[----:B------:R-:W-:Y:S02]  /*114a0*/  MOV R151, UR34 ;  /* 0x0000002200977c02 */ /* 0x000fe40008000f00 */
[----:B------:R-:W-:Y:S02]  /*114b0*/  MOV R152, UR35 ;  /* 0x0000002300987c02 */ /* 0x000fe40008000f00 */
[----:B------:R-:W-:Y:S02]  /*114c0*/  R2UR UR34, R148 ;  /* 0x00000000942272ca */ /* 0x000fe400000e0000 */
[----:B------:R-:W-:Y:S02]  /*114d0*/  MOV R20, UR38 ;  /* 0x0000002600147c02 */ /* 0x000fe40008000f00 */
[----:B------:R-:W-:Y:S01]  /*114e0*/  MOV R21, UR39 ;  /* 0x0000002700157c02 */ /* 0x000fe20008000f00 */
[----:B------:R-:W-:-:S02]  /*114f0*/  WARPGROUP.DEPBAR.LE gsb0, 0x0 ;  /* 0x00008000000079c5 */ /* 0x000fc40000010000 */
[----:B------:R-:W-:Y:S01]  /*11500*/  WARPGROUP.ARRIVE ;  /* 0x00000000000079c5 */ /* 0x000fe20000000000 */
[----:B------:R-:W-:Y:S02]  /*11510*/  R2UR UR38, R146 ;  /* 0x00000000922672ca */ /* 0x000fe400000e0000 */
[----:B------:R-:W-:Y:S02]  /*11520*/  R2UR UR39, R147 ;  /* 0x00000000932772ca */ /* 0x000fe400000e0000 */
[----:B------:R-:W-:Y:S01]  /*11530*/  R2UR UR35, R149 ;  /* 0x00000000952372ca */ /* 0x000fe200000e0000 */
[----:B------:R-:W-:Y:S01]  /*11540*/  HGMMA.64x16x16.F32 R136, gdesc[UR20], R136, gsb0 ;  /* 0x00200000148879f0 */ /* 0x000fe20008000888 */
[----:B------:R-:W-:Y:S01]  /*11550*/  UMOV UR22, UR56 ;  /* 0x0000003800167c82 */ /* 0x000fe20008000000 */
[----:B------:R-:W-:Y:S01]  /*11560*/  UMOV UR23, UR57 ;  /* 0x0000003900177c82 */ /* 0x000fe20008000000 */
[----:B------:R-:W-:Y:S02]  /*11570*/  R2UR UR33, R11 ;  /* 0x000000000b2172ca */ /* 0x000fe400000e0000 */
[----:B------:R-:W-:-:S02]  /*11580*/  R2UR UR28, R10 ;  /* 0x000000000a1c72ca */ /* 0x000fc400000e0000 */
[----:B------:R-:W-:Y:S02]  /*11590*/  R2UR UR29, R11 ;  /* 0x000000000b1d72ca */ /* 0x000fe400000e0000 */
[----:B------:R-:W-:Y:S01]  /*115a0*/  MOV R19, UR31 ;  /* 0x0000001f00137c02 */ /* 0x000fe20008000f00 */
[----:B------:R-:W-:Y:S01]  /*115b0*/  UMOV UR31, UR61 ;  /* 0x0000003d001f7c82 */ /* 0x000fe20008000000 */
[----:B------:R-:W-:Y:S01]  /*115c0*/  MOV R153, UR30 ;  /* 0x0000001e00997c02 */ /* 0x000fe20008000f00 */
[----:B------:R-:W-:Y:S01]  /*115d0*/  UMOV UR30, UR60 ;  /* 0x0000003c001e7c82 */ /* 0x000fe20008000000 */
[----:B------:R-:W-:Y:S02]  /*115e0*/  MOV R18, UR27 ;  /* 0x0000001b00127c02 */ /* 0x000fe40008000f00 */
[----:B------:R-:W-:Y:S01]  /*115f0*/  MOV R17, UR26 ;  /* 0x0000001a00117c02 */ /* 0x000fe20008000f00 */
[----:B------:R-:W-:Y:S02]  /*11600*/  WARPGROUP.DEPBAR.LE gsb0, 0x0 ;  /* 0x00008000000079c5 */ /* 0x000fe40000010000 */
[----:B------:R-:W-:Y:S01]  /*11610*/  WARPGROUP.ARRIVE ;  /* 0x00000000000079c5 */ /* 0x000fe20000000000 */
[----:B------:R-:W-:-:S02]  /*11620*/  R2UR UR56, R12 ;  /* 0x000000000c3872ca */ /* 0x000fc400000e0000 */
[----:B------:R-:W-:Y:S02]  /*11630*/  R2UR UR57, R13 ;  /* 0x000000000d3972ca */ /* 0x000fe400000e0000 */
[----:B------:R-:W-:Y:S01]  /*11640*/  R2UR UR26, R144 ;  /* 0x00000000901a72ca */ /* 0x000fe200000e0000 */
[----:B------:R-:W-:Y:S01]  /*11650*/  HGMMA.64x16x16.F32 R128, gdesc[UR52], R128, gsb0 ;  /* 0x00200000348079f0 */ /* 0x000fe20008000880 */
[----:B------:R-:W-:Y:S02]  /*11660*/  R2UR UR27, R145 ;  /* 0x00000000911b72ca */ /* 0x000fe400000e0000 */
[C---:B------:R-:W-:Y:S02]  /*11670*/  R2UR UR24, R10.reuse ;  /* 0x000000000a1872ca */ /* 0x040fe400000e0000 */
[----:B------:R-:W-:Y:S02]  /*11680*/  R2UR UR25, R11 ;  /* 0x000000000b1972ca */ /* 0x000fe400000e0000 */
[----:B------:R-:W-:-:S02]  /*11690*/  R2UR UR20, R10 ;  /* 0x000000000a1472ca */ /* 0x000fc400000e0000 */
[C---:B------:R-:W-:Y:S02]  /*116a0*/  R2UR UR21, R11.reuse ;  /* 0x000000000b1572ca */ /* 0x040fe400000e0000 */
[C---:B------:R-:W-:Y:S02]  /*116b0*/  R2UR UR12, R10.reuse ;  /* 0x000000000a0c72ca */ /* 0x040fe400000e0000 */
[C---:B------:R-:W-:Y:S02]  /*116c0*/  R2UR UR13, R11.reuse ;  /* 0x000000000b0d72ca */ /* 0x040fe400000e0000 */
[----:B------:R-:W-:Y:S02]  /*116d0*/  R2UR UR16, R10 ;  /* 0x000000000a1072ca */ /* 0x000fe400000e0000 */
[----:B------:R-:W-:Y:S01]  /*116e0*/  R2UR UR17, R11 ;  /* 0x000000000b1172ca */ /* 0x000fe200000e0000 */
[----:B------:R-:W-:Y:S01]  /*116f0*/  IMAD.MOV.U32 R15, RZ, RZ, -0x7fffffe0 ;  /* 0x80000020ff0f7424 */ /* 0x000fe200078e00ff */
[----:B------:R-:W-:-:S02]  /*11700*/  R2UR UR61, R14 ;  /* 0x000000000e3d72ca */ /* 0x000fc400000e0000 */
[----:B------:R-:W-:Y:S01]  /*11710*/  R2UR UR60, R28 ;  /* 0x000000001c3c72ca */ /* 0x000fe200000e0000 */
[----:B------:R-:W-:Y:S02]  /*11720*/  WARPGROUP.DEPBAR.LE gsb0, 0x0 ;  /* 0x00008000000079c5 */ /* 0x000fe40000010000 */
[----:B------:R-:W-:Y:S01]  /*11730*/  WARPGROUP.ARRIVE ;  /* 0x00000000000079c5 */ /* 0x000fe20000000000 */
[----:B------:R-:W-:Y:S02]  /*11740*/  R2UR UR55, R27 ;  /* 0x000000001b3772ca */ /* 0x000fe400000e0000 */
[----:B------:R-:W-:Y:S02]  /*11750*/  R2UR UR54, R26 ;  /* 0x000000001a3672ca */ /* 0x000fe400000e0000 */
[----:B------:R-:W-:Y:S01]  /*11760*/  R2UR UR52, R12 ;  /* 0x000000000c3472ca */ /* 0x000fe200000e0000 */
[----:B------:R-:W-:Y:S01]  /*11770*/  HGMMA.64x16x16.F32 R120, gdesc[UR40], R120, gsb0 ;  /* 0x00200000287879f0 */ /* 0x000fe20008000878 */
[----:B------:R-:W-:Y:S01]  /*11780*/  R2UR UR53, R13 ;  /* 0x000000000d3572ca */ /* 0x000fe200000e0000 */
[----:B------:R-:W-:Y:S01]  /*11790*/  VIADD R14, R150, 0x5c0 ;  /* 0x000005c0960e7836 */ /* 0x000fe20000000000 */
[----:B------:R0:W5:Y:S01]  /*117a0*/  LDL.LU R28, [R1+0x118] ;  /* 0x00011800011c7983 */ /* 0x0001620000300800 */
[----:B------:R-:W-:-:S02]  /*117b0*/  WARPGROUP.DEPBAR.LE gsb0, 0x0 ;  /* 0x00008000000079c5 */ /* 0x000fc40000010000 */
[----:B------:R-:W-:Y:S01]  /*117c0*/  WARPGROUP.ARRIVE ;  /* 0x00000000000079c5 */ /* 0x000fe20000000000 */
[----:B------:R-:W-:Y:S01]  /*117d0*/  R2UR UR42, R14 ;  /* 0x000000000e2a72ca */ /* 0x000fe200000e0000 */
[----:B------:R0:W5:Y:S04]  /*117e0*/  LDL.LU R27, [R1+0x114] ;  /* 0x00011400011b7983 */ /* 0x0001680000300800 */
[----:B------:R-:W-:Y:S01]  /*117f0*/  HGMMA.64x16x16.F32 R112, gdesc[UR8], R112, gsb0 ;  /* 0x00200000087079f0 */ /* 0x000fe20008000870 */
[----:B------:R-:W-:Y:S02]  /*11800*/  R2UR UR43, R15 ;  /* 0x000000000f2b72ca */ /* 0x000fe400000e0000 */
[----:B------:R-:W-:Y:S02]  /*11810*/  R2UR UR40, R6 ;  /* 0x00000000062872ca */ /* 0x000fe400000e0000 */
[----:B------:R-:W-:Y:S01]  /*11820*/  R2UR UR41, R7 ;  /* 0x00000000072972ca */ /* 0x000fe200000e0000 */
[----:B------:R-:W-:Y:S01]  /*11830*/  VIADD R14, R150, 0x600 ;  /* 0x00000600960e7836 */ /* 0x000fe20000000000 */
[----:B------:R0:W5:Y:S01]  /*11840*/  LDL.LU R26, [R1+0x110] ;  /* 0x00011000011a7983 */ /* 0x0001620000300800 */
[----:B------:R-:W-:Y:S01]  /*11850*/  R2UR UR11, R25 ;  /* 0x00000000190b72ca */ /* 0x000fe200000e0000 */
[----:B------:R-:W-:-:S02]  /*11860*/  WARPGROUP.DEPBAR.LE gsb0, 0x0 ;  /* 0x00008000000079c5 */ /* 0x000fc40000010000 */
[----:B------:R-:W-:Y:S01]  /*11870*/  WARPGROUP.ARRIVE ;  /* 0x00000000000079c5 */ /* 0x000fe20000000000 */
[----:B------:R-:W-:Y:S02]  /*11880*/  R2UR UR10, R24 ;  /* 0x00000000180a72ca */ /* 0x000fe400000e0000 */
[----:B------:R-:W-:Y:S02]  /*11890*/  R2UR UR8, R10 ;  /* 0x000000000a0872ca */ /* 0x000fe400000e0000 */
[----:B------:R-:W-:Y:S01]  /*118a0*/  R2UR UR9, R11 ;  /* 0x000000000b0972ca */ /* 0x000fe200000e0000 */
[----:B------:R-:W-:Y:S01]  /*118b0*/  HGMMA.64x16x16.F32 R104, gdesc[UR4], R104, gsb0 ;  /* 0x00200000046879f0 */ /* 0x000fe20008000868 */
[----:B------:R-:W-:Y:S01]  /*118c0*/  IMAD.MOV.U32 R15, RZ, RZ, -0x7fffffe0 ;  /* 0x80000020ff0f7424 */ /* 0x000fe200078e00ff */
[----:B------:R0:W5:Y:S01]  /*118d0*/  LDL.LU R25, [R1+0x10c] ;  /* 0x00010c0001197983 */ /* 0x0001620000300800 */
[----:B------:R-:W-:Y:S02]  /*118e0*/  R2UR UR7, R23 ;  /* 0x00000000170772ca */ /* 0x000fe400000e0000 */
[----:B------:R-:W-:Y:S01]  /*118f0*/  R2UR UR6, R22 ;  /* 0x00000000160672ca */ /* 0x000fe200000e0000 */
[----:B------:R0:W5:Y:S01]  /*11900*/  LDL.LU R24, [R1+0x108] ;  /* 0x0001080001187983 */ /* 0x0001620000300800 */
[----:B------:R-:W-:-:S02]  /*11910*/  R2UR UR4, R10 ;  /* 0x000000000a0472ca */ /* 0x000fc400000e0000 */
[----:B------:R-:W-:Y:S01]  /*11920*/  R2UR UR5, R11 ;  /* 0x000000000b0572ca */ /* 0x000fe200000e0000 */
[----:B------:R0:W5:Y:S04]  /*11930*/  LDL.LU R23, [R1+0x104] ;  /* 0x0001040001177983 */ /* 0x0001680000300800 */
[----:B------:R0:W5:Y:S01]  /*11940*/  LDL.LU R22, [R1+0x100] ;  /* 0x0001000001167983 */ /* 0x0001620000300800 */
        /* <DEDUP_REMOVED lines=39> */
[----:B------:R-:W-:Y:S02]  /*11bc0*/  R2UR UR23, R16 ;  /* 0x00000000101772ca */ /* 0x000fe400000e0000 */
[----:B------:R-:W-:Y:S02]  /*11bd0*/  R2UR UR22, R0 ;  /* 0x00000000001672ca */ /* 0x000fe400000e0000 */
[----:B------:R-:W-:Y:S02]  /*11be0*/  R2UR UR20, R6 ;  /* 0x00000000061472ca */ /* 0x000fe400000e0000 */
[----:B------:R-:W-:Y:S01]  /*11bf0*/  R2UR UR21, R7 ;  /* 0x00000000071572ca */ /* 0x000fe200000e0000 */
[----:B------:R-:W-:Y:S02]  /*11c00*/  WARPGROUP.DEPBAR.LE gsb0, 0x0 ;  /* 0x00008000000079c5 */ /* 0x000fe40000010000 */
[----:B------:R-:W-:-:S10]  /*11c10*/  WARPGROUP.ARRIVE ;  /* 0x00000000000079c5 */ /* 0x000fd40000000000 */
        /* <DEDUP_REMOVED lines=9> */
[----:B------:R-:W-:Y:S01]  /*11cb0*/  R2UR UR30, R153 ;  /* 0x00000000991e72ca */ /* 0x000fe200000e0000 */
[----:B------:R0:W5:Y:S01]  /*11cc0*/  LDL.LU R19, [R1+0xfc] ;  /* 0x0000fc0001137983 */ /* 0x0001620000300800 */
[----:B------:R-:W-:Y:S02]  /*11cd0*/  R2UR UR28, R6 ;  /* 0x00000000061c72ca */ /* 0x000fe400000e0000 */
[----:B------:R-:W-:Y:S01]  /*11ce0*/  R2UR UR29, R7 ;  /* 0x00000000071d72ca */ /* 0x000fe200000e0000 */
[----:B------:R0:W5:Y:S01]  /*11cf0*/  LDL.LU R18, [R1+0xf8] ;  /* 0x0000f80001127983 */ /* 0x0001620000300800 */
[----:B------:R-:W-:Y:S02]  /*11d00*/  R2UR UR35, R152 ;  /* 0x00000000982372ca */ /* 0x000fe400000e0000 */
[----:B------:R-:W-:Y:S01]  /*11d10*/  R2UR UR34, R151 ;  /* 0x00000000972272ca */ /* 0x000fe200000e0000 */
[----:B------:R0:W5:Y:S01]  /*11d20*/  LDL.LU R17, [R1+0xf4] ;  /* 0x0000f40001117983 */ /* 0x0001620000300800 */
[----:B------:R-:W-:-:S02]  /*11d30*/  R2UR UR32, R6 ;  /* 0x00000000062072ca */ /* 0x000fc400000e0000 */
[----:B------:R-:W-:Y:S01]  /*11d40*/  R2UR UR33, R7 ;  /* 0x00000000072172ca */ /* 0x000fe200000e0000 */
[----:B------:R0:W5:Y:S01]  /*11d50*/  LDL.LU R16, [R1+0xf0] ;  /* 0x0000f00001107983 */ /* 0x0001620000300800 */
[----:B------:R-:W-:Y:S02]  /*11d60*/  R2UR UR39, R21 ;  /* 0x00000000152772ca */ /* 0x000fe400000e0000 */
[----:B------:R-:W-:Y:S01]  /*11d70*/  R2UR UR38, R20 ;  /* 0x00000000142672ca */ /* 0x000fe200000e0000 */
[----:B------:R0:W5:Y:S01]  /*11d80*/  LDL.LU R0, [R1+0xec] ;  /* 0x0000ec0001007983 */ /* 0x0001620000300800 */
[----:B------:R-:W-:Y:S02]  /*11d90*/  WARPGROUP.DEPBAR.LE gsb0, 0x0 ;  /* 0x00008000000079c5 */ /* 0x000fe40000010000 */
[----:B------:R-:W-:-:S06]  /*11da0*/  WARPGROUP.ARRIVE ;  /* 0x00000000000079c5 */ /* 0x000fcc0000000000 */
[----:B------:R-:W-:Y:S03]  /*11db0*/  HGMMA.64x16x16.F32 R120, gdesc[UR28], R120, gsb0 ;  /* 0x002000001c7879f0 */ /* 0x000fe60008000878 */
[----:B------:R-:W-:Y:S02]  /*11dc0*/  WARPGROUP.DEPBAR.LE gsb0, 0x0 ;  /* 0x00008000000079c5 */ /* 0x000fe40000010000 */
[----:B------:R-:W-:-:S06]  /*11dd0*/  WARPGROUP.ARRIVE ;  /* 0x00000000000079c5 */ /* 0x000fcc0000000000 */
[----:B------:R-:W-:Y:S01]  /*11de0*/  HGMMA.64x16x16.F32 R112, gdesc[UR32], R112, gsb0 ;  /* 0x00200000207079f0 */ /* 0x000fe20008000870 */
[----:B------:R-:W-:Y:S02]  /*11df0*/  R2UR UR36, R6 ;  /* 0x00000000062472ca */ /* 0x000fe400000e0000 */
[----:B------:R-:W-:Y:S01]  /*11e00*/  R2UR UR37, R7 ;  /* 0x00000000072572ca */ /* 0x000fe200000e0000 */
[----:B------:R-:W-:Y:S02]  /*11e10*/  WARPGROUP.DEPBAR.LE gsb0, 0x0 ;  /* 0x00008000000079c5 */ /* 0x000fe40000010000 */
[----:B------:R-:W-:-:S10]  /*11e20*/  WARPGROUP.ARRIVE ;  /* 0x00000000000079c5 */ /* 0x000fd40000000000 */
        /* <DEDUP_REMOVED lines=29> */
[----:B------:R-:W-:Y:S01]  /*12000*/  IMAD.MOV.U32 R15, RZ, RZ, -0x7fffffe0 ;  /* 0x80000020ff0f7424 */ /* 0x000fe200078e00ff */
[----:B------:R-:W-:Y:S02]  /*12010*/  IADD3 R14, R150, 0x482, RZ ;  /* 0x00000482960e7810 */ /* 0x000fe40007ffe0ff */
        /* <DEDUP_REMOVED lines=78> */
[----:B------:R-:W-:Y:S03]  /*12500*/  HGMMA.64x16x16.F32 R72, gdesc[UR32], R72, gsb0 ;  /* 0x00200000204879f0 */ /* 0x000fe60008000848 */
[----:B------:R-:W-:Y:S02]  /*12510*/  WARPGROUP.DEPBAR.LE gsb0, 0x0 ;  /* 0x00008000000079c5 */ /* 0x000fe40000010000 */
[----:B0-----:R-:W-:Y:S05]  /*12520*/  @P2 BRA `(.L_x_527) ;  /* 0x0000000000282947 */ /* 0x001fea0003800000 */
[----:B------:R-:W-:Y:S05]  /*12530*/  @!P0 BRA `(.L_x_528) ;  /* 0x0000000000048947 */ /* 0x000fea0003800000 */
[----:B------:R-:W-:Y:S01]  /*12540*/  BPT.TRAP 0x1 ;  /* 0x000000040000795c */ /* 0x000fe20000300000 */
.L_x_528:
[----:B------:R-:W-:Y:S01]  /*12550*/  SHF.L.U32 R14, R157, 0x1f, RZ ;  /* 0x0000001f9d0e7819 */ /* 0x000fe200000006ff */
[----:B-----5:R-:W-:-:S04]  /*12560*/  IMAD R15, R0, 0x8, R16 ;  /* 0x00000008000f7824 */ /* 0x020fc800078e0210 */
[----:B------:R0:W1:Y:S01]  /*12570*/  SYNCS.PHASECHK.TRANS64.TRYWAIT P2, [R15+URZ+0x31c50], R14 ;  /* 0x031c500e0f0075a7 */ /* 0x000062000804017f */
[----:B------:R-:W-:Y:S05]  /*12580*/  @!P0 BRA `(.L_x_529) ;  /* 0x0000000000048947 */ /* 0x000fea0003800000 */
[----:B------:R-:W-:Y:S01]  /*12590*/  BPT.TRAP 0x1 ;  /* 0x000000040000795c */ /* 0x000fe20000300000 */
.L_x_529:
[----:B-1----:R-:W-:Y:S05]  /*125a0*/  @P2 BRA `(.L_x_527) ;  /* 0x0000000000082947 */ /* 0x002fea0003800000 */
[----:B------:R-:W1:Y:S02]  /*125b0*/  SYNCS.PHASECHK.TRANS64.TRYWAIT P2, [R15+URZ+0x31c50], R14 ;  /* 0x031c500e0f0075a7 */ /* 0x000e64000804017f */
[----:B-1----:R-:W-:Y:S05]  /*125c0*/  @!P2 BRA `(.L_x_530) ;  /* 0x000000e800c8a947 */ /* 0x002fea0003800000 */
.L_x_527:
[----:B------:R-:W-:Y:S05]  /*125d0*/  WARPSYNC.ALL ;  /* 0x0000000000007948 */ /* 0x000fea0003800000 */
[----:B------:R-:W-:Y:S01]  /*125e0*/  ULDC UR4, c[0x0][0x9d8] ;  /* 0x0002760000047ab9 */ /* 0x000fe20000000800 */
[----:B------:R2:W-:Y:S01]  /*125f0*/  STL [R1+0xec], R2 ;  /* 0x0000ec0201007387 */ /* 0x0005e20000100800 */
[----:B------:R-:W-:Y:S01]  /*12600*/  FMUL.FTZ R150, R136, UR4 ;  /* 0x0000000488967c20 */ /* 0x000fe20008410000 */
[----:B------:R-:W-:Y:S01]  /*12610*/  FMUL.FTZ R149, R137, UR4 ;  /* 0x0000000489957c20 */ /* 0x000fe20008410000 */
[----:B------:R-:W-:Y:S01]  /*12620*/  FMUL.FTZ R145, R140, UR4 ;  /* 0x000000048c917c20 */ /* 0x000fe20008410000 */
[----:B------:R-:W-:Y:S01]  /*12630*/  FMUL.FTZ R144, R141, UR4 ;  /* 0x000000048d907c20 */ /* 0x000fe20008410000 */
[----:B------:R-:W-:Y:S01]  /*12640*/  FMUL.FTZ R138, R138, UR4 ;  /* 0x000000048a8a7c20 */ /* 0x000fe20008410000 */
[----:B------:R-:W-:Y:S01]  /*12650*/  FMUL.FTZ R141, R128, UR4 ;  /* 0x00000004808d7c20 */ /* 0x000fe20008410000 */
        /* <DEDUP_REMOVED lines=8> */
[----:B------:R-:W3:Y:S01]  /*126e0*/  MUFU.TANH R149, R149 ;  /* 0x0000009500957308 */ /* 0x000ee20000002400 */
[----:B------:R-:W-:Y:S01]  /*126f0*/  FMUL.FTZ R104, R104, UR4 ;  /* 0x0000000468687c20 */ /* 0x000fe20008410000 */
[----:B------:R-:W-:Y:S01]  /*12700*/  FMUL.FTZ R105, R105, UR4 ;  /* 0x0000000469697c20 */ /* 0x000fe20008410000 */
[----:B------:R-:W-:Y:S01]  /*12710*/  FMUL.FTZ R108, R108, UR4 ;  /* 0x000000046c6c7c20 */ /* 0x000fe20008410000 */
[----:B------:R-:W-:Y:S01]  /*12720*/  FMUL.FTZ R109, R109, UR4 ;  /* 0x000000046d6d7c20 */ /* 0x000fe20008410000 */
[----:B------:R-:W-:Y:S01]  /*12730*/  FMUL.FTZ R96, R96, UR4 ;  /* 0x0000000460607c20 */ /* 0x000fe20008410000 */
[----:B------:R-:W-:Y:S01]  /*12740*/  FMUL.FTZ R97, R97, UR4 ;  /* 0x0000000461617c20 */ /* 0x000fe20008410000 */
[----:B------:R-:W-:Y:S01]  /*12750*/  FMUL.FTZ R100, R100, UR4 ;  /* 0x0000000464647c20 */ /* 0x000fe20008410000 */
[----:B------:R-:W4:Y:S01]  /*12760*/  MUFU.TANH R145, R145 ;  /* 0x0000009100917308 */ /* 0x000f220000002400 */
[----:B01----:R-:W-:Y:S01]  /*12770*/  FMNMX.FTZ R14, R150, R156, !PT ;  /* 0x0000009c960e7209 */ /* 0x003fe20007810000 */
[----:B------:R-:W-:Y:S01]  /*12780*/  FMUL.FTZ R101, R101, UR4 ;  /* 0x0000000465657c20 */ /* 0x000fe20008410000 */
[----:B------:R-:W-:Y:S01]  /*12790*/  FMUL.FTZ R116, R89, UR4 ;  /* 0x0000000459747c20 */ /* 0x000fe20008410000 */
[----:B------:R-:W-:Y:S01]  /*127a0*/  FMUL.FTZ R92, R92, UR4 ;  /* 0x000000045c5c7c20 */ /* 0x000fe20008410000 */
[----:B------:R-:W-:Y:S01]  /*127b0*/  FMUL.FTZ R117, R93, UR4 ;  /* 0x000000045d757c20 */ /* 0x000fe20008410000 */
[----:B------:R-:W-:Y:S01]  /*127c0*/  FMUL.FTZ R140, R80, UR4 ;  /* 0x00000004508c7c20 */ /* 0x000fe20008410000 */
[----:B------:R-:W-:Y:S01]  /*127d0*/  FMUL.FTZ R148, R81, UR4 ;  /* 0x0000000451947c20 */ /* 0x000fe20008410000 */
[----:B------:R-:W0:Y:S01]  /*127e0*/  MUFU.TANH R144, R144 ;  /* 0x0000009000907308 */ /* 0x000e220000002400 */
[----:B---3--:R-:W-:Y:S01]  /*127f0*/  FMNMX.FTZ R14, R149, R14, !PT ;  /* 0x0000000e950e7209 */ /* 0x008fe20007810000 */
[----:B------:R-:W-:Y:S01]  /*12800*/  FMUL.FTZ R146, R84, UR4 ;  /* 0x0000000454927c20 */ /* 0x000fe20008410000 */
[----:B------:R-:W-:Y:S01]  /*12810*/  FMUL.FTZ R121, R85, UR4 ;  /* 0x0000000455797c20 */ /* 0x000fe20008410000 */
[----:B------:R-:W-:Y:S01]  /*12820*/  FMUL.FTZ R147, R72, UR4 ;  /* 0x0000000448937c20 */ /* 0x000fe20008410000 */
[----:B------:R-:W-:Y:S01]  /*12830*/  FMUL.FTZ R151, R73, UR4 ;  /* 0x0000000449977c20 */ /* 0x000fe20008410000 */
[----:B------:R-:W-:Y:S01]  /*12840*/  FMUL.FTZ R152, R76, UR4 ;  /* 0x000000044c987c20 */ /* 0x000fe20008410000 */
[----:B------:R-:W-:Y:S01]  /*12850*/  FMUL.FTZ R153, R77, UR4 ;  /* 0x000000044d997c20 */ /* 0x000fe20008410000 */
[----:B--2---:R1:W2:Y:S01]  /*12860*/  MUFU.TANH R2, R138 ;  /* 0x0000008a00027308 */ /* 0x0042a20000002400 */
[----:B----4-:R-:W-:Y:S01]  /*12870*/  FMNMX.FTZ R14, R145, R14, !PT ;  /* 0x0000000e910e7209 */ /* 0x010fe20007810000 */
[----:B------:R-:W-:Y:S01]  /*12880*/  FMUL.FTZ R143, R143, UR4 ;  /* 0x000000048f8f7c20 */ /* 0x000fe20008410000 */
[----:B------:R-:W-:Y:S01]  /*12890*/  FMUL.FTZ R142, R142, UR4 ;  /* 0x000000048e8e7c20 */ /* 0x000fe20008410000 */
[----:B------:R-:W-:Y:S01]  /*128a0*/  FMUL.FTZ R127, R127, UR4 ;  /* 0x000000047f7f7c20 */ /* 0x000fe20008410000 */
[----:B------:R-:W-:Y:S01]  /*128b0*/  ULDC UR5, c[0x0][0x988] ;  /* 0x0002620000057ab9 */ /* 0x000fe20000000800 */
[----:B------:R-:W-:Y:S01]  /*128c0*/  FMUL.FTZ R134, R134, UR4 ;  /* 0x0000000486867c20 */ /* 0x000fe20008410000 */
[----:B------:R-:W-:Y:S01]  /*128d0*/  FMUL.FTZ R122, R122, UR4 ;  /* 0x000000047a7a7c20 */ /* 0x000fe20008410000 */
[----:B------:R-:W3:Y:S01]  /*128e0*/  MUFU.TANH R141, R141 ;  /* 0x0000008d008d7308 */ /* 0x000ee20000002400 */
[----:B-1----:R-:W-:Y:S01]  /*128f0*/  FMUL.FTZ R138, R129, UR4 ;  /* 0x00000004818a7c20 */ /* 0x002fe20008410000 */
[----:B------:R-:W-:Y:S01]  /*12900*/  FMUL.FTZ R129, R120, UR4 ;  /* 0x0000000478817c20 */ /* 0x000fe20008410000 */
[----:B0-----:R-:W-:Y:S01]  /*12910*/  FMNMX.FTZ R14, R144, R14, !PT ;  /* 0x0000000e900e7209 */ /* 0x001fe20007810000 */
[----:B------:R-:W-:Y:S01]  /*12920*/  FMUL.FTZ R120, R124, UR4 ;  /* 0x000000047c787c20 */ /* 0x000fe20008410000 */
[----:B------:R-:W-:Y:S01]  /*12930*/  FMUL.FTZ R124, R113, UR4 ;  /* 0x00000004717c7c20 */ /* 0x000fe20008410000 */
[----:B------:R-:W-:Y:S01]  /*12940*/  FMUL.FTZ R113, R88, UR4 ;  /* 0x0000000458717c20 */ /* 0x000fe20008410000 */
[----:B------:R-:W-:Y:S01]  /*12950*/  FMUL.FTZ R123, R123, UR4 ;  /* 0x000000047b7b7c20 */ /* 0x000fe20008410000 */
[----:B------:R-:W0:Y:S01]  /*12960*/  MUFU.TANH R138, R138 ;  /* 0x0000008a008a7308 */ /* 0x000e220000002400 */
[----:B--2---:R-:W-:Y:S01]  /*12970*/  STL [R1+0x30], R2 ;  /* 0x0000300201007387 */ /* 0x004fe20000100800 */
[----:B------:R-:W-:Y:S01]  /*12980*/  FMUL.FTZ R126, R126, UR4 ;  /* 0x000000047e7e7c20 */ /* 0x000fe20008410000 */
[----:B------:R-:W-:Y:S01]  /*12990*/  FMUL.FTZ R131, R131, UR4 ;  /* 0x0000000483837c20 */ /* 0x000fe20008410000 */
[----:B------:R-:W-:Y:S01]  /*129a0*/  FMUL.FTZ R157, R115, UR4 ;  /* 0x00000004739d7c20 */ /* 0x000fe20008410000 */
[----:B------:R-:W-:Y:S01]  /*129b0*/  FMUL.FTZ R118, R118, UR4 ;  /* 0x0000000476767c20 */ /* 0x000fe20008410000 */
[----:B------:R-:W-:Y:S01]  /*129c0*/  FMUL.FTZ R114, R114, UR4 ;  /* 0x0000000472727c20 */ /* 0x000fe20008410000 */
[----:B------:R-:W-:Y:S01]  /*129d0*/  FMUL.FTZ R139, R139, UR4 ;  /* 0x000000048b8b7c20 */ /* 0x000fe20008410000 */
[----:B------:R-:W1:Y:S01]  /*129e0*/  MUFU.TANH R137, R137 ;  /* 0x0000008900897308 */ /* 0x000e620000002400 */
[----:B---3--:R-:W-:Y:S01]  /*129f0*/  FMNMX.FTZ R14, R141, R14, !PT ;  /* 0x0000000e8d0e7209 */ /* 0x008fe20007810000 */
[----:B------:R-:W-:Y:S01]  /*12a00*/  FMUL.FTZ R130, R130, UR4 ;  /* 0x0000000482827c20 */ /* 0x000fe20008410000 */
[----:B------:R-:W-:-:S05]  /*12a10*/  FMUL.FTZ R135, R135, UR4 ;  /* 0x0000000487877c20 */ /* 0x000fca0008410000 */
        /* <DEDUP_REMOVED lines=58> */
[----:B------:R-:W-:Y:S01]  /*12dc0*/  MUFU.TANH R132, R143 ;  /* 0x0000008f00847308 */ /* 0x000fe20000002400 */
[----:B--2---:R-:W-:-:S07]  /*12dd0*/  FMNMX.FTZ R14, R152, R14, !PT ;  /* 0x0000000e980e7209 */ /* 0x004fce0007810000 */
[----:B------:R-:W-:Y:S01]  /*12de0*/  MUFU.TANH R88, R142 ;  /* 0x0000008e00587308 */ /* 0x000fe20000002400 */
[----:B0-----:R-:W-:-:S05]  /*12df0*/  FMNMX.FTZ R14, R153, R14, !PT ;  /* 0x0000000e990e7209 */ /* 0x001fca0007810000 */
[----:B------:R-:W0:Y:S02]  /*12e00*/  SHFL.BFLY PT, R15, R14, 0x2, 0x1f ;  /* 0x0c401f000e0f7f89 */ /* 0x000e2400000e0000 */
[----:B------:R-:W-:Y:S08]  /*12e10*/  MUFU.TANH R80, R127 ;  /* 0x0000007f00507308 */ /* 0x000ff00000002400 */
[----:B------:R-:W-:Y:S08]  /*12e20*/  MUFU.TANH R142, R134 ;  /* 0x00000086008e7308 */ /* 0x000ff00000002400 */
[----:B------:R1:W-:Y:S01]  /*12e30*/  MUFU.TANH R133, R122 ;  /* 0x0000007a00857308 */ /* 0x0003e20000002400 */
[----:B0-----:R-:W-:-:S07]  /*12e40*/  FMNMX.FTZ R14, R14, R15, !PT ;  /* 0x0000000f0e0e7209 */ /* 0x001fce0007810000 */
[----:B------:R0:W-:Y:S01]  /*12e50*/  MUFU.TANH R81, R123 ;  /* 0x0000007b00517308 */ /* 0x0001e20000002400 */
[----:B------:R-:W2:Y:S07]  /*12e60*/  SHFL.BFLY PT, R15, R14, 0x1, 0x1f ;  /* 0x0c201f000e0f7f89 */ /* 0x000eae00000e0000 */
[----:B------:R-:W-:Y:S08]  /*12e70*/  MUFU.TANH R143, R126 ;  /* 0x0000007e008f7308 */ /* 0x000ff00000002400 */
[----:B------:R-:W3:Y:S08]  /*12e80*/  MUFU.TANH R89, R131 ;  /* 0x0000008300597308 */ /* 0x000ef00000002400 */
[----:B------:R4:W4:Y:S01]  /*12e90*/  MUFU.TANH R93, R114 ;  /* 0x00000072005d7308 */ /* 0x0009220000002400 */
[----:B--2---:R-:W-:Y:S01]  /*12ea0*/  FMNMX.FTZ R14, R14, R15, !PT ;  /* 0x0000000f0e0e7209 */ /* 0x004fe20007810000 */
[----:B------:R-:W-:-:S04]  /*12eb0*/  IMAD.U32 R15, RZ, RZ, UR5 ;  /* 0x00000005ff0f7e24 */ /* 0x000fc8000f8e00ff */
[C---:B-1----:R-:W-:Y:S01]  /*12ec0*/  FMUL.FTZ R122, R14.reuse, R15 ;  /* 0x0000000f0e7a7220 */ /* 0x042fe20000410000 */
[----:B0-----:R-:W-:Y:S01]  /*12ed0*/  FADD.FTZ R123, -R14, R156 ;  /* 0x0000009c0e7b7221 */ /* 0x001fe20000010100 */
[----:B------:R-:W-:Y:S01]  /*12ee0*/  MUFU.TANH R2, R139 ;  /* 0x0000008b00027308 */ /* 0x000fe20000002400 */
[----:B---3--:R-:W-:Y:S01]  /*12ef0*/  MOV R134, R89 ;  /* 0x0000005900867202 */ /* 0x008fe20000000f00 */
[-CC-:B------:R-:W-:Y:S01]  /*12f00*/  FFMA.FTZ R127, R120, R15.reuse, -R122.reuse ;  /* 0x0000000f787f7223 */ /* 0x180fe2000001087a */
[-C--:B------:R-:W-:Y:S01]  /*12f10*/  FMUL.FTZ R123, R123, R15.reuse ;  /* 0x0000000f7b7b7220 */ /* 0x080fe20000410000 */
[----:B------:R-:W2:Y:S01]  /*12f20*/  LDL.LU R120, [R1+0x38] ;  /* 0x0000380001787983 */ /* 0x000ea20000300800 */
[-C--:B------:R-:W-:Y:S01]  /*12f30*/  FFMA.FTZ R115, R150, R15.reuse, -R122 ;  /* 0x0000000f96737223 */ /* 0x080fe2000001087a */
[----:B------:R-:W-:Y:S02]  /*12f40*/  IMAD.MOV.U32 R150, RZ, RZ, R132 ;  /* 0x000000ffff967224 */ /* 0x000fe400078e0084 */
[-CC-:B------:R-:W-:Y:S01]  /*12f50*/  FFMA.FTZ R126, R20, R15.reuse, -R122.reuse ;  /* 0x0000000f147e7223 */ /* 0x180fe2000001087a */
[----:B------:R-:W-:Y:S01]  /*12f60*/  FFMA.FTZ R131, R137, R15, -R122 ;  /* 0x0000000f89837223 */ /* 0x000fe2000001087a */
[----:B------:R0:W-:Y:S01]  /*12f70*/  MUFU.EX2 R20, R123 ;  /* 0x0000007b00147308 */ /* 0x0001e20000000800 */
[----:B------:R-:W-:-:S02]  /*12f80*/  IMAD.MOV.U32 R137, RZ, RZ, R80 ;  /* 0x000000ffff897224 */ /* 0x000fc400078e0050 */
[-CC-:B------:R-:W-:Y:S01]  /*12f90*/  FFMA.FTZ R80, R105, R15.reuse, -R122.reuse ;  /* 0x0000000f69507223 */ /* 0x180fe2000001087a */
[-CC-:B------:R-:W-:Y:S01]  /*12fa0*/  FFMA.FTZ R73, R104, R15.reuse, -R122.reuse ;  /* 0x0000000f68497223 */ /* 0x180fe2000001087a */
[----:B------:R-:W3:Y:S01]  /*12fb0*/  LDL.LU R105, [R1+0x30] ;  /* 0x0000300001697983 */ /* 0x000ee20000300800 */
[-CC-:B----4-:R-:W-:Y:S01]  /*12fc0*/  FFMA.FTZ R114, R145, R15.reuse, -R122.reuse ;  /* 0x0000000f91727223 */ /* 0x190fe2000001087a */
[-CC-:B------:R-:W-:Y:S01]  /*12fd0*/  FFMA.FTZ R144, R144, R15.reuse, -R122.reuse ;  /* 0x0000000f90907223 */ /* 0x180fe2000001087a */
[-C--:B------:R-:W-:Y:S01]  /*12fe0*/  FFMA.FTZ R85, R116, R15.reuse, -R122 ;  /* 0x0000000f74557223 */ /* 0x080fe2000001087a */
[----:B------:R1:W-:Y:S01]  /*12ff0*/  MUFU.TANH R156, R118 ;  /* 0x00000076009c7308 */ /* 0x0003e20000002400 */
[----:B0-----:R-:W-:Y:S02]  /*13000*/  IMAD.MOV.U32 R123, RZ, RZ, R150 ;  /* 0x000000ffff7b7224 */ /* 0x001fe400078e0096 */
[----:B------:R-:W-:Y:S01]  /*13010*/  FFMA.FTZ R72, R97, R15, -R122 ;  /* 0x0000000f61487223 */ /* 0x000fe2000001087a */
[----:B------:R-:W-:-:S02]  /*13020*/  IMAD.MOV.U32 R150, RZ, RZ, R142 ;  /* 0x000000ffff967224 */ /* 0x000fc400078e008e */
[-CC-:B------:R-:W-:Y:S01]  /*13030*/  FFMA.FTZ R142, R146, R15.reuse, -R122.reuse ;  /* 0x0000000f928e7223 */ /* 0x180fe2000001087a */
[-CC-:B------:R-:W-:Y:S01]  /*13040*/  FFMA.FTZ R132, R138, R15.reuse, -R122.reuse ;  /* 0x0000000f8a847223 */ /* 0x180fe2000001087a */
[----:B------:R-:W3:Y:S01]  /*13050*/  LDL.LU R146, [R1+0x34] ;  /* 0x0000340001927983 */ /* 0x000ee20000300800 */
[-CC-:B------:R-:W-:Y:S01]  /*13060*/  FFMA.FTZ R76, R21, R15.reuse, -R122.reuse ;  /* 0x0000000f154c7223 */ /* 0x180fe2000001087a */
[----:B------:R-:W-:Y:S01]  /*13070*/  MUFU.EX2 R104, R115 ;  /* 0x0000007300687308 */ /* 0x000fe20000000800 */
[-CC-:B-1----:R-:W-:Y:S01]  /*13080*/  FFMA.FTZ R118, R149, R15.reuse, -R122.reuse ;  /* 0x0000000f95767223 */ /* 0x182fe2000001087a */
[----:B------:R-:W-:Y:S01]  /*13090*/  FMUL.FTZ R116, R106, UR4 ;  /* 0x000000046a747c20 */ /* 0x000fe20008410000 */
[----:B------:R-:W-:Y:S02]  /*130a0*/  IMAD.MOV.U32 R138, RZ, RZ, R81 ;  /* 0x000000ffff8a7224 */ /* 0x000fe400078e0051 */
[----:B------:R-:W-:Y:S01]  /*130b0*/  FFMA.FTZ R129, R129, R15, -R122 ;  /* 0x0000000f81817223 */ /* 0x000fe2000001087a */
[----:B------:R-:W-:-:S02]  /*130c0*/  IMAD.MOV.U32 R149, RZ, RZ, R133 ;  /* 0x000000ffff957224 */ /* 0x000fc400078e0085 */
[-CC-:B------:R-:W-:Y:S01]  /*130d0*/  FFMA.FTZ R128, R128, R15.reuse, -R122.reuse ;  /* 0x0000000f80807223 */ /* 0x180fe2000001087a */
[----:B------:R-:W-:Y:S08]  /*130e0*/  MUFU.EX2 R118, R118 ;  /* 0x0000007600767308 */ /* 0x000ff00000000800 */
[----:B------:R0:W-:Y:S08]  /*130f0*/  MUFU.EX2 R106, R114 ;  /* 0x00000072006a7308 */ /* 0x0001f00000000800 */
[----:B------:R-:W-:Y:S01]  /*13100*/  MUFU.EX2 R144, R144 ;  /* 0x0000009000907308 */ /* 0x000fe20000000800 */
[----:B------:R-:W-:Y:S01]  /*13110*/  FFMA.FTZ R81, R112, R15, -R122 ;  /* 0x0000000f70517223 */ /* 0x000fe2000001087a */
[----:B0-----:R-:W-:-:S02]  /*13120*/  IMAD.MOV.U32 R114, RZ, RZ, R143 ;  /* 0x000000ffff727224 */ /* 0x001fc400078e008f */
[-C--:B------:R-:W-:Y:S01]  /*13130*/  FFMA.FTZ R133, R141, R15.reuse, -R122 ;  /* 0x0000000f8d857223 */ /* 0x080fe2000001087a */
[----:B------:R-:W-:Y:S02]  /*13140*/  IMAD.MOV.U32 R112, RZ, RZ, R88 ;  /* 0x000000ffff707224 */ /* 0x000fe400078e0058 */
[-CC-:B------:R-:W-:Y:S01]  /*13150*/  FFMA.FTZ R125, R125, R15.reuse, -R122.reuse ;  /* 0x0000000f7d7d7223 */ /* 0x180fe2000001087a */
[----:B------:R0:W-:Y:S01]  /*13160*/  MUFU.TANH R139, R130 ;  /* 0x00000082008b7308 */ /* 0x0001e20000002400 */
[-CC-:B------:R-:W-:Y:S01]  /*13170*/  FFMA.FTZ R124, R124, R15.reuse, -R122.reuse ;  /* 0x0000000f7c7c7223 */ /* 0x180fe2000001087a */
[-CC-:B------:R-:W-:Y:S01]  /*13180*/  FFMA.FTZ R88, R108, R15.reuse, -R122.reuse ;  /* 0x0000000f6c587223 */ /* 0x180fe2000001087a */
[-CC-:B------:R-:W-:Y:S01]  /*13190*/  FFMA.FTZ R77, R109, R15.reuse, -R122.reuse ;  /* 0x0000000f6d4d7223 */ /* 0x180fe2000001087a */
[-CC-:B------:R-:W-:Y:S01]  /*131a0*/  FFMA.FTZ R96, R96, R15.reuse, -R122.reuse ;  /* 0x0000000f60607223 */ /* 0x180fe2000001087a */
[-CC-:B------:R-:W-:Y:S01]  /*131b0*/  FFMA.FTZ R21, R101, R15.reuse, -R122.reuse ;  /* 0x0000000f65157223 */ /* 0x180fe2000001087a */
[-CC-:B------:R-:W-:Y:S01]  /*131c0*/  FFMA.FTZ R89, R113, R15.reuse, -R122.reuse ;  /* 0x0000000f71597223 */ /* 0x180fe2000001087a */
[-CC-:B------:R-:W-:Y:S01]  /*131d0*/  FFMA.FTZ R92, R92, R15.reuse, -R122.reuse ;  /* 0x0000000f5c5c7223 */ /* 0x180fe2000001087a */
[----:B------:R-:W1:Y:S01]  /*131e0*/  MUFU.TANH R135, R135 ;  /* 0x0000008700877308 */ /* 0x000e620000002400 */
[----:B0-----:R-:W-:Y:S01]  /*131f0*/  FFMA.FTZ R130, R136, R15, -R122 ;  /* 0x0000000f88827223 */ /* 0x001fe2000001087a */
[----:B------:R-:W-:-:S02]  /*13200*/  IMAD.MOV.U32 R136, RZ, RZ, R93 ;  /* 0x000000ffff887224 */ /* 0x000fc400078e005d */
        /* <DEDUP_REMOVED lines=8> */
[----:B------:R-:W-:Y:S01]  /*13290*/  FFMA.FTZ R153, R153, R15, -R122 ;  /* 0x0000000f99997223 */ /* 0x000fe2000001087a */
[----:B------:R-:W-:Y:S02]  /*132a0*/  IMAD.MOV.U32 R122, RZ, RZ, R112 ;  /* 0x000000ffff7a7224 */ /* 0x000fe400078e0070 */
[----:B------:R-:W-:Y:S01]  /*132b0*/  FMUL.FTZ R108, R102, UR4 ;  /* 0x00000004666c7c20 */ /* 0x000fe20008410000 */
[----:B------:R-:W-:-:S02]  /*132c0*/  IMAD.MOV.U32 R102, RZ, RZ, R134 ;  /* 0x000000ffff667224 */ /* 0x000fc400078e0086 */
[----:B------:R-:W-:Y:S01]  /*132d0*/  FMUL.FTZ R121, R99, UR4 ;  /* 0x0000000463797c20 */ /* 0x000fe20008410000 */
[----:B------:R-:W0:Y:S01]  /*132e0*/  MUFU.TANH R157, R157 ;  /* 0x0000009d009d7308 */ /* 0x000e220000002400 */
[----:B-1----:R-:W-:Y:S02]  /*132f0*/  IMAD.MOV.U32 R99, RZ, RZ, R135 ;  /* 0x000000ffff637224 */ /* 0x002fe400078e0087 */
[----:B------:R-:W-:Y:S02]  /*13300*/  IMAD.MOV.U32 R100, RZ, RZ, R149 ;  /* 0x000000ffff647224 */ /* 0x000fe400078e0095 */
[----:B------:R-:W-:Y:S02]  /*13310*/  IMAD.MOV.U32 R101, RZ, RZ, R138 ;  /* 0x000000ffff657224 */ /* 0x000fe400078e008a */
[----:B------:R-:W-:Y:S01]  /*13320*/  FMUL.FTZ R115, R119, UR4 ;  /* 0x0000000477737c20 */ /* 0x000fe20008410000 */
[----:B------:R-:W-:Y:S02]  /*13330*/  IMAD.MOV.U32 R113, RZ, RZ, R137 ;  /* 0x000000ffff717224 */ /* 0x000fe400078e0089 */
[----:B------:R-:W-:-:S02]  /*13340*/  IMAD.MOV.U32 R112, RZ, RZ, R136 ;  /* 0x000000ffff707224 */ /* 0x000fc400078e0088 */
[----:B------:R-:W-:Y:S01]  /*13350*/  FMUL.FTZ R117, R107, UR4 ;  /* 0x000000046b757c20 */ /* 0x000fe20008410000 */
[----:B------:R-:W1:Y:S01]  /*13360*/  MUFU.TANH R115, R115 ;  /* 0x0000007300737308 */ /* 0x000e620000002400 */
[----:B------:R-:W-:-:S07]  /*13370*/  FMUL.FTZ R119, R111, UR4 ;  /* 0x000000046f777c20 */ /* 0x000fce0008410000 */
[----:B------:R-:W4:Y:S08]  /*13380*/  MUFU.TANH R116, R116 ;  /* 0x0000007400747308 */ /* 0x000f300000002400 */
[----:B------:R-:W4:Y:S08]  /*13390*/  MUFU.TANH R117, R117 ;  /* 0x0000007500757308 */ /* 0x000f300000002400 */
[----:B------:R-:W-:Y:S01]  /*133a0*/  MUFU.TANH R119, R119 ;  /* 0x0000007700777308 */ /* 0x000fe20000002400 */
[----:B------:R-:W-:-:S07]  /*133b0*/  FMUL.FTZ R109, R103, UR4 ;  /* 0x00000004676d7c20 */ /* 0x000fce0008410000 */
[----:B------:R-:W-:Y:S01]  /*133c0*/  MUFU.TANH R121, R121 ;  /* 0x0000007900797308 */ /* 0x000fe20000002400 */
[----:B------:R-:W-:-:S07]  /*133d0*/  FMUL.FTZ R111, R91, UR4 ;  /* 0x000000045b6f7c20 */ /* 0x000fce0008410000 */
[----:B------:R-:W-:Y:S01]  /*133e0*/  MUFU.TANH R108, R108 ;  /* 0x0000006c006c7308 */ /* 0x000fe20000002400 */
[----:B------:R-:W-:-:S07]  /*133f0*/  FMUL.FTZ R134, R94, UR4 ;  /* 0x000000045e867c20 */ /* 0x000fce0008410000 */
[----:B------:R-:W-:Y:S01]  /*13400*/  MUFU.TANH R109, R109 ;  /* 0x0000006d006d7308 */ /* 0x000fe20000002400 */
[----:B------:R-:W-:Y:S01]  /*13410*/  FMUL.FTZ R135, R95, UR4 ;  /* 0x000000045f877c20 */ /* 0x000fe20008410000 */
[----:B------:R-:W-:-:S06]  /*13420*/  FMUL.FTZ R136, R82, UR4 ;  /* 0x0000000452887c20 */ /* 0x000fcc0008410000 */
[----:B------:R-:W-:Y:S01]  /*13430*/  MUFU.TANH R111, R111 ;  /* 0x0000006f006f7308 */ /* 0x000fe20000002400 */
[----:B------:R-:W-:-:S07]  /*13440*/  FMUL.FTZ R137, R83, UR4 ;  /* 0x0000000453897c20 */ /* 0x000fce0008410000 */
[----:B------:R-:W-:Y:S01]  /*13450*/  MUFU.TANH R134, R134 ;  /* 0x0000008600867308 */ /* 0x000fe20000002400 */
[----:B------:R-:W-:-:S07]  /*13460*/  FMUL.FTZ R138, R86, UR4 ;  /* 0x00000004568a7c20 */ /* 0x000fce0008410000 */
[----:B------:R-:W-:Y:S01]  /*13470*/  MUFU.TANH R135, R135 ;  /* 0x0000008700877308 */ /* 0x000fe20000002400 */
[----:B------:R-:W-:-:S07]  /*13480*/  IMAD.MOV.U32 R103, RZ, RZ, R139 ;  /* 0x000000ffff677224 */ /* 0x000fce00078e008b */
[----:B------:R-:W-:Y:S08]  /*13490*/  MUFU.TANH R136, R136 ;  /* 0x0000008800887308 */ /* 0x000ff00000002400 */
[----:B------:R-:W-:Y:S01]  /*134a0*/  MUFU.TANH R137, R137 ;  /* 0x0000008900897308 */ /* 0x000fe20000002400 */
[----:B--2---:R-:W-:-:S04]  /*134b0*/  FFMA.FTZ R97, R20, R120, R104 ;  /* 0x0000007814617223 */ /* 0x004fc80000010068 */
[----:B------:R-:W-:-:S04]  /*134c0*/  FADD.FTZ R97, R118, R97 ;  /* 0x0000006176617221 */ /* 0x000fc80000010000 */
[----:B------:R-:W-:-:S04]  /*134d0*/  FADD.FTZ R97, R106, R97 ;  /* 0x000000616a617221 */ /* 0x000fc80000010000 */
[----:B------:R-:W-:Y:S01]  /*134e0*/  FADD.FTZ R143, R144, R97 ;  /* 0x00000061908f7221 */ /* 0x000fe20000010000 */
[----:B---3--:R-:W-:-:S04]  /*134f0*/  FMNMX.FTZ R97, R105, R146, !PT ;  /* 0x0000009269617209 */ /* 0x008fc80007810000 */
[----:B------:R-:W-:-:S04]  /*13500*/  FMNMX.FTZ R97, R2, R97, !PT ;  /* 0x0000006102617209 */ /* 0x000fc80007810000 */
[----:B------:R-:W-:-:S04]  /*13510*/  FMNMX.FTZ R97, R122, R97, !PT ;  /* 0x000000617a617209 */ /* 0x000fc80007810000 */
[----:B------:R-:W-:Y:S01]  /*13520*/  FMNMX.FTZ R97, R123, R97, !PT ;  /* 0x000000617b617209 */ /* 0x000fe20007810000 */
[----:B------:R-:W-:-:S03]  /*13530*/  FMUL.FTZ R120, R98, UR4 ;  /* 0x0000000462787c20 */ /* 0x000fc60008410000 */
[----:B------:R-:W-:Y:S01]  /*13540*/  FMNMX.FTZ R97, R139, R97, !PT ;  /* 0x000000618b617209 */ /* 0x000fe20007810000 */
[----:B------:R-:W-:-:S03]  /*13550*/  IMAD.MOV.U32 R98, RZ, RZ, R150 ;  /* 0x000000ffff627224 */ /* 0x000fc600078e0096 */
[----:B------:R-:W-:-:S04]  /*13560*/  FMNMX.FTZ R97, R102, R97, !PT ;  /* 0x0000006166617209 */ /* 0x000fc80007810000 */
[----:B------:R-:W-:-:S04]  /*13570*/  FMNMX.FTZ R97, R98, R97, !PT ;  /* 0x0000006162617209 */ /* 0x000fc80007810000 */
[----:B------:R-:W-:-:S04]  /*13580*/  FMNMX.FTZ R97, R99, R97, !PT ;  /* 0x0000006163617209 */ /* 0x000fc80007810000 */
[----:B------:R-:W-:-:S04]  /*13590*/  FMNMX.FTZ R97, R100, R97, !PT ;  /* 0x0000006164617209 */ /* 0x000fc80007810000 */
[----:B------:R-:W-:-:S04]  /*135a0*/  FMNMX.FTZ R97, R101, R97, !PT ;  /* 0x0000006165617209 */ /* 0x000fc80007810000 */
[----:B------:R-:W-:-:S04]  /*135b0*/  FMNMX.FTZ R97, R114, R97, !PT ;  /* 0x0000006172617209 */ /* 0x000fc80007810000 */
[----:B------:R-:W-:Y:S02]  /*135c0*/  FMNMX.FTZ R97, R113, R97, !PT ;  /* 0x0000006171617209 */ /* 0x000fe40007810000 */
[----:B------:R-:W-:Y:S01]  /*135d0*/  F2FP.F16.F32.PACK_AB R104, R118, R104 ;  /* 0x000000687668723e */ /* 0x000fe200000000ff */
[----:B------:R-:W-:Y:S01]  /*135e0*/  FMUL.FTZ R118, R110, UR4 ;  /* 0x000000046e767c20 */ /* 0x000fe20008410000 */
[----:B------:R-:W-:-:S04]  /*135f0*/  FMNMX.FTZ R97, R112, R97, !PT ;  /* 0x0000006170617209 */ /* 0x000fc80007810000 */
[----:B0-----:R-:W-:Y:S01]  /*13600*/  FMNMX.FTZ R97, R157, R97, !PT ;  /* 0x000000619d617209 */ /* 0x001fe20007810000 */
[----:B------:R-:W0:Y:S03]  /*13610*/  MUFU.TANH R118, R118 ;  /* 0x0000007600767308 */ /* 0x000e260000002400 */
[----:B------:R-:W-:-:S04]  /*13620*/  FMNMX.FTZ R97, R156, R97, !PT ;  /* 0x000000619c617209 */ /* 0x000fc80007810000 */
[----:B-1----:R-:W-:Y:S01]  /*13630*/  FMNMX.FTZ R97, R115, R97, !PT ;  /* 0x0000006173617209 */ /* 0x002fe20007810000 */
[----:B------:R-:W1:Y:S03]  /*13640*/  MUFU.TANH R120, R120 ;  /* 0x0000007800787308 */ /* 0x000e660000002400 */
[----:B----4-:R-:W-:-:S04]  /*13650*/  FMNMX.FTZ R97, R116, R97, !PT ;  /* 0x0000006174617209 */ /* 0x010fc80007810000 */
[----:B------:R-:W-:Y:S01]  /*13660*/  FMNMX.FTZ R97, R117, R97, !PT ;  /* 0x0000006175617209 */ /* 0x000fe20007810000 */
[----:B------:R-:W-:-:S03]  /*13670*/  FMUL.FTZ R110, R90, UR4 ;  /* 0x000000045a6e7c20 */ /* 0x000fc60008410000 */
[----:B0-----:R-:W-:-:S04]  /*13680*/  FMNMX.FTZ R97, R118, R97, !PT ;  /* 0x0000006176617209 */ /* 0x001fc80007810000 */
[----:B------:R-:W-:Y:S01]  /*13690*/  FMNMX.FTZ R97, R119, R97, !PT ;  /* 0x0000006177617209 */ /* 0x000fe20007810000 */
[----:B------:R-:W0:Y:S03]  /*136a0*/  MUFU.TANH R110, R110 ;  /* 0x0000006e006e7308 */ /* 0x000e260000002400 */
[----:B-1----:R-:W-:-:S04]  /*136b0*/  FMNMX.FTZ R97, R120, R97, !PT ;  /* 0x0000006178617209 */ /* 0x002fc80007810000 */
[----:B------:R-:W-:-:S04]  /*136c0*/  FMNMX.FTZ R97, R121, R97, !PT ;  /* 0x0000006179617209 */ /* 0x000fc80007810000 */
[----:B------:R-:W-:-:S04]  /*136d0*/  FMNMX.FTZ R97, R108, R97, !PT ;  /* 0x000000616c617209 */ /* 0x000fc80007810000 */
[----:B------:R-:W-:-:S04]  /*136e0*/  FMNMX.FTZ R97, R109, R97, !PT ;  /* 0x000000616d617209 */ /* 0x000fc80007810000 */
[----:B0-----:R-:W-:Y:S01]  /*136f0*/  FMNMX.FTZ R97, R110, R97, !PT ;  /* 0x000000616e617209 */ /* 0x001fe20007810000 */
[----:B------:R-:W-:-:S03]  /*13700*/  FMUL.FTZ R139, R87, UR4 ;  /* 0x00000004578b7c20 */ /* 0x000fc60008410000 */
[----:B------:R-:W-:Y:S01]  /*13710*/  FMNMX.FTZ R97, R111, R97, !PT ;  /* 0x000000616f617209 */ /* 0x000fe20007810000 */
[----:B------:R-:W0:Y:S01]  /*13720*/  MUFU.TANH R138, R138 ;  /* 0x0000008a008a7308 */ /* 0x000e220000002400 */
[----:B------:R-:W-:Y:S01]  /*13730*/  F2FP.F16.F32.PACK_AB R106, R144, R106 ;  /* 0x0000006a906a723e */ /* 0x000fe200000000ff */
[----:B------:R-:W-:Y:S01]  /*13740*/  FMUL.FTZ R144, R74, UR4 ;  /* 0x000000044a907c20 */ /* 0x000fe20008410000 */
[----:B------:R-:W-:Y:S01]  /*13750*/  FMNMX.FTZ R97, R134, R97, !PT ;  /* 0x0000006186617209 */ /* 0x000fe20007810000 */
[----:B------:R-:W-:Y:S02]  /*13760*/  IMAD.MOV.U32 R86, RZ, RZ, R146 ;  /* 0x000000ffff567224 */ /* 0x000fe400078e0092 */
[----:B------:R-:W-:Y:S01]  /*13770*/  FMUL.FTZ R146, R75, UR4 ;  /* 0x000000044b927c20 */ /* 0x000fe20008410000 */
[----:B------:R-:W-:Y:S01]  /*13780*/  FMNMX.FTZ R97, R135, R97, !PT ;  /* 0x0000006187617209 */ /* 0x000fe20007810000 */
[----:B------:R-:W1:Y:S01]  /*13790*/  MUFU.TANH R139, R139 ;  /* 0x0000008b008b7308 */ /* 0x000e620000002400 */
[----:B------:R-:W-:-:S02]  /*137a0*/  FMUL.FTZ R148, R78, UR4 ;  /* 0x000000044e947c20 */ /* 0x000fc40008410000 */
[----:B------:R-:W-:-:S05]  /*137b0*/  FMNMX.FTZ R97, R136, R97, !PT ;  /* 0x0000006188617209 */ /* 0x000fca0007810000 */
[----:B------:R-:W2:Y:S01]  /*137c0*/  MUFU.TANH R144, R144 ;  /* 0x0000009000907308 */ /* 0x000ea20000002400 */
[----:B------:R-:W-:Y:S01]  /*137d0*/  FMNMX.FTZ R97, R137, R97, !PT ;  /* 0x0000006189617209 */ /* 0x000fe20007810000 */
[----:B------:R-:W-:-:S06]  /*137e0*/  FMUL.FTZ R149, R79, UR4 ;  /* 0x000000044f957c20 */ /* 0x000fcc0008410000 */
[----:B------:R-:W3:Y:S01]  /*137f0*/  MUFU.TANH R146, R146 ;  /* 0x0000009200927308 */ /* 0x000ee20000002400 */
[----:B0-----:R-:W-:-:S07]  /*13800*/  FMNMX.FTZ R97, R138, R97, !PT ;  /* 0x000000618a617209 */ /* 0x001fce0007810000 */
[----:B------:R-:W0:Y:S01]  /*13810*/  MUFU.TANH R148, R148 ;  /* 0x0000009400947308 */ /* 0x000e220000002400 */
[----:B-1----:R-:W-:-:S07]  /*13820*/  FMNMX.FTZ R97, R139, R97, !PT ;  /* 0x000000618b617209 */ /* 0x002fce0007810000 */
[----:B------:R-:W1:Y:S01]  /*13830*/  MUFU.TANH R149, R149 ;  /* 0x0000009500957308 */ /* 0x000e620000002400 */
[----:B--2---:R-:W-:-:S04]  /*13840*/  FMNMX.FTZ R97, R144, R97, !PT ;  /* 0x0000006190617209 */ /* 0x004fc80007810000 */
[----:B---3--:R-:W-:-:S04]  /*13850*/  FMNMX.FTZ R97, R146, R97, !PT ;  /* 0x0000006192617209 */ /* 0x008fc80007810000 */
[----:B0-----:R-:W-:-:S04]  /*13860*/  FMNMX.FTZ R74, R148, R97, !PT ;  /* 0x00000061944a7209 */ /* 0x001fc80007810000 */
[----:B-1----:R-:W-:-:S05]  /*13870*/  FMNMX.FTZ R74, R149, R74, !PT ;  /* 0x0000004a954a7209 */ /* 0x002fca0007810000 */
[----:B------:R-:W0:Y:S02]  /*13880*/  SHFL.BFLY PT, R75, R74, 0x2, 0x1f ;  /* 0x0c401f004a4b7f89 */ /* 0x000e2400000e0000 */
[----:B0-----:R-:W-:-:S05]  /*13890*/  FMNMX.FTZ R74, R74, R75, !PT ;  /* 0x0000004b4a4a7209 */ /* 0x001fca0007810000 */
[----:B------:R-:W0:Y:S02]  /*138a0*/  SHFL.BFLY PT, R75, R74, 0x1, 0x1f ;  /* 0x0c201f004a4b7f89 */ /* 0x000e2400000e0000 */
[----:B0-----:R-:W-:-:S05]  /*138b0*/  FMNMX.FTZ R74, R74, R75, !PT ;  /* 0x0000004b4a4a7209 */ /* 0x001fca0007810000 */
[----:B------:R-:W-:-:S04]  /*138c0*/  FMUL.FTZ R150, R74, R15 ;  /* 0x0000000f4a967220 */ /* 0x000fc80000410000 */
[-CC-:B------:R-:W-:Y:S01]  /*138d0*/  FFMA.FTZ R83, R134, R15.reuse, -R150.reuse ;  /* 0x0000000f86537223 */ /* 0x180fe20000010896 */
[-C--:B------:R-:W-:Y:S01]  /*138e0*/  FFMA.FTZ R107, R2, R15.reuse, -R150 ;  /* 0x0000000f026b7223 */ /* 0x080fe20000010896 */
[----:B------:R-:W-:Y:S01]  /*138f0*/  IMAD.MOV.U32 R134, RZ, RZ, R86 ;  /* 0x000000ffff867224 */ /* 0x000fe200078e0056 */
[----:B------:R0:W5:Y:S01]  /*13900*/  LDL.LU R2, [R1+0xec] ;  /* 0x0000ec0001027983 */ /* 0x0001620000300800 */
[----:B------:R-:W-:-:S03]  /*13910*/  FFMA.FTZ R86, R135, R15, -R150 ;  /* 0x0000000f87567223 */ /* 0x000fc60000010896 */
[----:B------:R-:W2:Y:S01]  /*13920*/  LDL R135, [R1+0x84] ;  /* 0x0000840001877983 */ /* 0x000ea20000100800 */
[----:B------:R-:W-:Y:S01]  /*13930*/  FFMA.FTZ R90, R108, R15, -R150 ;  /* 0x0000000f6c5a7223 */ /* 0x000fe20000010896 */
[----:B-----5:R-:W-:-:S05]  /*13940*/  VIADD R108, R16, 0x200 ;  /* 0x00000200106c7836 */ /* 0x020fca0000000000 */
[----:B------:R-:W-:-:S04]  /*13950*/  SHF.R.U32.HI R108, RZ, 0x4, R108 ;  /* 0x00000004ff6c7819 */ /* 0x000fc8000001166c */
[----:B------:R-:W-:-:S04]  /*13960*/  LOP3.LUT R108, R108, 0x3fff, RZ, 0xc0, !PT ;  /* 0x00003fff6c6c7812 */ /* 0x000fc800078ec0ff */
[----:B------:R-:W-:Y:S01]  /*13970*/  LOP3.LUT R108, R108, 0x2400000, RZ, 0xfc, !PT ;  /* 0x024000006c6c7812 */ /* 0x000fe200078efcff */
[----:B------:R-:W-:-:S04]  /*13980*/  FFMA.FTZ R94, R110, R15, -R150 ;  /* 0x0000000f6e5e7223 */ /* 0x000fc80000010896 */
[----:B------:R-:W-:-:S04]  /*13990*/  IMAD R108, R0, 0x6c0, R108 ;  /* 0x000006c0006c7824 */ /* 0x000fc800078e026c */
[----:B------:R-:W-:-:S05]  /*139a0*/  VIADD R110, R108, 0x40 ;  /* 0x000000406c6e7836 */ /* 0x000fca0000000000 */
[----:B------:R-:W-:Y:S01]  /*139b0*/  R2UR UR10, R110 ;  /* 0x000000006e0a72ca */ /* 0x000fe200000e0000 */
        /* <DEDUP_REMOVED lines=8> */
[C---:B------:R-:W-:Y:S02]  /*13a40*/  VIADD R110, R108.reuse, 0x180 ;  /* 0x000001806c6e7836 */ /* 0x040fe40000000000 */
[----:B------:R-:W-:Y:S01]  /*13a50*/  FFMA.FTZ R91, R109, R15, -R150 ;  /* 0x0000000f6d5b7223 */ /* 0x000fe20000010896 */
[----:B------:R-:W-:Y:S01]  /*13a60*/  IMAD.MOV.U32 R109, RZ, RZ, -0x7fffffe0 ;  /* 0x80000020ff6d7424 */ /* 0x000fe200078e00ff */
[----:B------:R-:W-:Y:S02]  /*13a70*/  R2UR UR6, R108 ;  /* 0x000000006c0672ca */ /* 0x000fe400000e0000 */
[----:B------:R-:W-:Y:S02]  /*13a80*/  R2UR UR30, R110 ;  /* 0x000000006e1e72ca */ /* 0x000fe400000e0000 */
[C---:B------:R-:W-:Y:S01]  /*13a90*/  IADD3 R110, R108.reuse, 0x1c0, RZ ;  /* 0x000001c06c6e7810 */ /* 0x040fe20007ffe0ff */
[----:B------:R-:W-:Y:S01]  /*13aa0*/  VIADD R108, R108, 0x200 ;  /* 0x000002006c6c7836 */ /* 0x000fe20000000000 */
[----:B------:R-:W-:-:S02]  /*13ab0*/  R2UR UR7, R109 ;  /* 0x000000006d0772ca */ /* 0x000fc400000e0000 */
[----:B------:R-:W-:Y:S01]  /*13ac0*/  R2UR UR39, R109 ;  /* 0x000000006d2772ca */ /* 0x000fe200000e0000 */
[----:B------:R-:W-:Y:S01]  /*13ad0*/  IMAD.MOV.U32 R109, RZ, RZ, -0x3ffffff0 ;  /* 0xc0000010ff6d7424 */ /* 0x000fe200078e00ff */
[----:B------:R-:W-:-:S04]  /*13ae0*/  R2UR UR38, R108 ;  /* 0x000000006c2672ca */ /* 0x000fc800000e0000 */
[----:B------:R-:W-:Y:S01]  /*13af0*/  R2UR UR5, R109 ;  /* 0x000000006d0572ca */ /* 0x000fe200000e0000 */
[----:B------:R-:W-:Y:S01]  /*13b00*/  WARPGROUP.ARRIVE ;  /* 0x00000000000079c5 */ /* 0x000fe20000000000 */
[----:B------:R-:W-:Y:S01]  /*13b10*/  FFMA.FTZ R82, R111, R15, -R150 ;  /* 0x0000000f6f527223 */ /* 0x000fe20000010896 */
[----:B------:R-:W-:Y:S01]  /*13b20*/  IMAD.MOV.U32 R111, RZ, RZ, -0x7fffffe0 ;  /* 0x80000020ff6f7424 */ /* 0x000fe200078e00ff */
[----:B------:R-:W-:-:S04]  /*13b30*/  R2UR UR34, R110 ;  /* 0x000000006e2272ca */ /* 0x000fc800000e0000 */
[C---:B------:R-:W-:Y:S02]  /*13b40*/  R2UR UR11, R111.reuse ;  /* 0x000000006f0b72ca */ /* 0x040fe400000e0000 */
[C---:B------:R-:W-:Y:S02]  /*13b50*/  R2UR UR15, R111.reuse ;  /* 0x000000006f0f72ca */ /* 0x040fe400000e0000 */
[C---:B------:R-:W-:Y:S02]  /*13b60*/  R2UR UR19, R111.reuse ;  /* 0x000000006f1372ca */ /* 0x040fe400000e0000 */
[C---:B------:R-:W-:Y:S02]  /*13b70*/  R2UR UR23, R111.reuse ;  /* 0x000000006f1772ca */ /* 0x040fe400000e0000 */
[C---:B------:R-:W-:Y:S02]  /*13b80*/  R2UR UR27, R111.reuse ;  /* 0x000000006f1b72ca */ /* 0x040fe400000e0000 */
[----:B------:R-:W-:-:S02]  /*13b90*/  R2UR UR31, R111 ;  /* 0x000000006f1f72ca */ /* 0x000fc400000e0000 */
[----:B------:R-:W-:Y:S01]  /*13ba0*/  R2UR UR35, R111 ;  /* 0x000000006f2372ca */ /* 0x000fe200000e0000 */
[----:B------:R-:W-:-:S05]  /*13bb0*/  IMAD.MOV.U32 R111, RZ, RZ, -0x3ffffff0 ;  /* 0xc0000010ff6f7424 */ /* 0x000fca00078e00ff */
[----:B------:R-:W-:Y:S01]  /*13bc0*/  R2UR UR9, R111 ;  /* 0x000000006f0972ca */ /* 0x000fe200000e0000 */
[----:B------:R-:W-:Y:S01]  /*13bd0*/  IMAD.MOV.U32 R111, RZ, RZ, -0x3ffffff0 ;  /* 0xc0000010ff6f7424 */ /* 0x000fe200078e00ff */
[----:B--2---:R-:W-:-:S04]  /*13be0*/  LOP3.LUT R108, R135, 0x10000, RZ, 0xfc, !PT ;  /* 0x00010000876c7812 */ /* 0x004fc800078efcff */
[----:B------:R-:W-:-:S13]  /*13bf0*/  R2UR UR4, R108 ;  /* 0x000000006c0472ca */ /* 0x000fda00000e0000 */
[----:B------:R-:W-:Y:S01]  /*13c00*/  HGMMA.64x96x16.F32 R24, gdesc[UR4].tnspB, R24, gsb0 ;  /* 0x41600000041879f0 */ /* 0x000fe20008000818 */
[----:B------:R-:W-:-:S05]  /*13c10*/  VIADD R110, R108, 0x180 ;  /* 0x000001806c6e7836 */ /* 0x000fca0000000000 */
[----:B------:R-:W-:Y:S01]  /*13c20*/  R2UR UR8, R110 ;  /* 0x000000006e0872ca */ /* 0x000fe200000e0000 */
[----:B------:R-:W-:Y:S01]  /*13c30*/  VIADD R110, R108, 0x300 ;  /* 0x000003006c6e7836 */ /* 0x000fe20000000000 */
[----:B------:R-:W-:Y:S01]  /*13c40*/  R2UR UR13, R111 ;  /* 0x000000006f0d72ca */ /* 0x000fe200000e0000 */
[----:B------:R-:W-:Y:S02]  /*13c50*/  WARPGROUP.DEPBAR.LE gsb0, 0x0 ;  /* 0x00008000000079c5 */ /* 0x000fe40000010000 */
[----:B------:R-:W-:-:S08]  /*13c60*/  WARPGROUP.ARRIVE ;  /* 0x00000000000079c5 */ /* 0x000fd00000000000 */
[----:B------:R-:W-:Y:S01]  /*13c70*/  HGMMA.64x96x16.F32 R24, gdesc[UR8].tnspB, R24, gsb0 ;  /* 0x41600000081879f0 */ /* 0x000fe20008000818 */
[----:B------:R-:W-:Y:S01]  /*13c80*/  R2UR UR12, R110 ;  /* 0x000000006e0c72ca */ /* 0x000fe200000e0000 */
[----:B------:R-:W-:Y:S02]  /*13c90*/  VIADD R110, R108, 0x480 ;  /* 0x000004806c6e7836 */ /* 0x000fe40000000000 */
[----:B------:R-:W-:-:S03]  /*13ca0*/  IMAD.MOV.U32 R111, RZ, RZ, -0x3ffffff0 ;  /* 0xc0000010ff6f7424 */ /* 0x000fc600078e00ff */
[----:B------:R-:W-:Y:S02]  /*13cb0*/  R2UR UR16, R110 ;  /* 0x000000006e1072ca */ /* 0x000fe400000e0000 */
[----:B------:R-:W-:Y:S01]  /*13cc0*/  R2UR UR17, R111 ;  /* 0x000000006f1172ca */ /* 0x000fe200000e0000 */
[----:B------:R-:W-:Y:S02]  /*13cd0*/  WARPGROUP.DEPBAR.LE gsb0, 0x0 ;  /* 0x00008000000079c5 */ /* 0x000fe40000010000 */
[----:B------:R-:W-:-:S06]  /*13ce0*/  WARPGROUP.ARRIVE ;  /* 0x00000000000079c5 */ /* 0x000fcc0000000000 */
[----:B------:R-:W-:Y:S01]  /*13cf0*/  HGMMA.64x96x16.F32 R24, gdesc[UR12].tnspB, R24, gsb0 ;  /* 0x416000000c1879f0 */ /* 0x000fe20008000818 */
        /* <DEDUP_REMOVED lines=15> */
[----:B------:R-:W-:Y:S02]  /*13df0*/  IMAD.MOV.U32 R111, RZ, RZ, -0x3ffffff0 ;  /* 0xc0000010ff6f7424 */ /* 0x000fe400078e00ff */
[----:B------:R-:W-:Y:S01]  /*13e00*/  IMAD.MOV.U32 R135, RZ, RZ, R134 ;  /* 0x000000ffff877224 */ /* 0x000fe200078e0086 */
[----:B------:R-:W-:Y:S01]  /*13e10*/  R2UR UR28, R110 ;  /* 0x000000006e1c72ca */ /* 0x000fe200000e0000 */
[----:B------:R-:W2:Y:S01]  /*13e20*/  LDL.LU R134, [R1+0x48] ;  /* 0x0000480001867983 */ /* 0x000ea20000300800 */
        /* <DEDUP_REMOVED lines=11> */
[----:B------:R-:W-:-:S04]  /*13ee0*/  FADD.FTZ R109, -R74, R135 ;  /* 0x000000874a6d7221 */ /* 0x000fc80000010100 */
[----:B------:R-:W-:Y:S01]  /*13ef0*/  FMUL.FTZ R109, R109, R15 ;  /* 0x0000000f6d6d7220 */ /* 0x000fe20000410000 */
[----:B------:R-:W-:-:S03]  /*13f00*/  VIADD R108, R108, 0xc00 ;  /* 0x00000c006c6c7836 */ /* 0x000fc60000000000 */
[----:B------:R1:W-:Y:S01]  /*13f10*/  MUFU.EX2 R110, R109 ;  /* 0x0000006d006e7308 */ /* 0x0003e20000000800 */
[----:B------:R-:W-:Y:S02]  /*13f20*/  WARPGROUP.DEPBAR.LE gsb0, 0x0 ;  /* 0x00008000000079c5 */ /* 0x000fe40000010000 */
[----:B------:R-:W-:-:S06]  /*13f30*/  WARPGROUP.ARRIVE ;  /* 0x00000000000079c5 */ /* 0x000fcc0000000000 */
[----:B------:R-:W-:Y:S01]  /*13f40*/  HGMMA.64x96x16.F32 R24, gdesc[UR32].tnspB, R24, gsb0 ;  /* 0x41600000201879f0 */ /* 0x000fe20008000818 */
[----:B-1----:R-:W-:Y:S01]  /*13f50*/  IMAD.MOV.U32 R109, RZ, RZ, -0x3ffffff0 ;  /* 0xc0000010ff6d7424 */ /* 0x002fe200078e00ff */
[----:B------:R-:W-:-:S04]  /*13f60*/  R2UR UR36, R108 ;  /* 0x000000006c2472ca */ /* 0x000fc800000e0000 */
[----:B------:R-:W-:Y:S01]  /*13f70*/  R2UR UR37, R109 ;  /* 0x000000006d2572ca */ /* 0x000fe200000e0000 */
[-CC-:B------:R-:W-:Y:S02]  /*13f80*/  FFMA.FTZ R87, R136, R15.reuse, -R150.reuse ;  /* 0x0000000f88577223 */ /* 0x180fe40000010896 */
[----:B------:R-:W1:Y:S01]  /*13f90*/  S2R R136, SR_TID.X ;  /* 0x0000000000887919 */ /* 0x000e620000002100 */
[----:B------:R-:W-:Y:S01]  /*13fa0*/  FFMA.FTZ R105, R105, R15, -R150 ;  /* 0x0000000f69697223 */ /* 0x000fe20000010896 */
[----:B------:R-:W-:Y:S08]  /*13fb0*/  MUFU.EX2 R108, R107 ;  /* 0x0000006b006c7308 */ /* 0x000ff00000000800 */
[----:B------:R-:W2:Y:S01]  /*13fc0*/  MUFU.EX2 R105, R105 ;  /* 0x0000006900697308 */ /* 0x000ea20000000800 */
[----:B------:R-:W-:-:S02]  /*13fd0*/  WARPGROUP.DEPBAR.LE gsb0, 0x0 ;  /* 0x00008000000079c5 */ /* 0x000fc40000010000 */
[----:B------:R-:W-:-:S06]  /*13fe0*/  WARPGROUP.ARRIVE ;  /* 0x00000000000079c5 */ /* 0x000fcc0000000000 */
[----:B------:R-:W-:Y:S01]  /*13ff0*/  HGMMA.64x96x16.F32 R24, gdesc[UR36].tnspB, R24, gsb0 ;  /* 0x41600000241879f0 */ /* 0x000fe20008000818 */
[----:B-1----:R-:W-:Y:S01]  /*14000*/  SHF.R.U32.HI R135, RZ, 0x7, R136 ;  /* 0x00000007ff877819 */ /* 0x002fe20000011688 */
[-CC-:B------:R-:W-:Y:S01]  /*14010*/  FFMA.FTZ R123, R123, R15.reuse, -R150.reuse ;  /* 0x0000000f7b7b7223 */ /* 0x180fe20000010896 */
[----:B------:R-:W-:Y:S01]  /*14020*/  FFMA.FTZ R122, R122, R15, -R150 ;  /* 0x0000000f7a7a7223 */ /* 0x000fe20000010896 */
[----:B------:R-:W-:Y:S02]  /*14030*/  ISETP.GE.U32.AND P2, PT, R136, 0x180, PT ;  /* 0x000001808800780c */ /* 0x000fe40003f46070 */
[----:B------:R-:W-:Y:S01]  /*14040*/  VIADD R109, R135, 0x9 ;  /* 0x00000009876d7836 */ /* 0x000fe20000000000 */
[----:B------:R-:W-:Y:S01]  /*14050*/  MUFU.EX2 R107, R122 ;  /* 0x0000007a006b7308 */ /* 0x000fe20000000800 */
[----:B--2---:R-:W-:-:S03]  /*14060*/  FFMA.FTZ R111, R110, R134, R105 ;  /* 0x000000866e6f7223 */ /* 0x004fc60000010069 */
[----:B------:R-:W-:-:S04]  /*14070*/  SEL R109, R109, 0x9, !P2 ;  /* 0x000000096d6d7807 */ /* 0x000fc80005000000 */
[----:B------:R-:W-:Y:S01]  /*14080*/  MUFU.EX2 R123, R123 ;  /* 0x0000007b007b7308 */ /* 0x000fe20000000800 */
[----:B------:R-:W-:Y:S01]  /*14090*/  F2FP.F16.F32.PACK_AB R105, R108, R105 ;  /* 0x000000696c69723e */ /* 0x000fe200000000ff */
[-CC-:B------:R-:W-:Y:S01]  /*140a0*/  FFMA.FTZ R95, R103, R15.reuse, -R150.reuse ;  /* 0x0000000f675f7223 */ /* 0x180fe20000010896 */
[----:B------:R-:W-:-:S05]  /*140b0*/  FFMA.FTZ R97, R102, R15, -R150 ;  /* 0x0000000f66617223 */ /* 0x000fca0000010896 */
[----:B------:R-:W1:Y:S01]  /*140c0*/  MUFU.EX2 R133, R133 ;  /* 0x0000008500857308 */ /* 0x000e620000000800 */
[----:B------:R-:W-:-:S07]  /*140d0*/  FFMA.FTZ R98, R98, R15, -R150 ;  /* 0x0000000f62627223 */ /* 0x000fce0000010896 */
[----:B------:R-:W2:Y:S01]  /*140e0*/  MUFU.EX2 R132, R132 ;  /* 0x0000008400847308 */ /* 0x000ea20000000800 */
[----:B------:R-:W-:-:S07]  /*140f0*/  FFMA.FTZ R99, R99, R15, -R150 ;  /* 0x0000000f63637223 */ /* 0x000fce0000010896 */
[----:B------:R-:W3:Y:S01]  /*14100*/  MUFU.EX2 R131, R131 ;  /* 0x0000008300837308 */ /* 0x000ee20000000800 */
[----:B-1----:R-:W-:-:S07]  /*14110*/  FADD.FTZ R143, R133, R143 ;  /* 0x0000008f858f7221 */ /* 0x002fce0000010000 */
[----:B------:R-:W-:Y:S01]  /*14120*/  MUFU.EX2 R97, R97 ;  /* 0x0000006100617308 */ /* 0x000fe20000000800 */
[----:B------:R-:W-:-:S07]  /*14130*/  FFMA.FTZ R100, R100, R15, -R150 ;  /* 0x0000000f64647223 */ /* 0x000fce0000010896 */
[----:B------:R-:W1:Y:S01]  /*14140*/  MUFU.EX2 R130, R130 ;  /* 0x0000008200827308 */ /* 0x000e620000000800 */
[----:B------:R-:W-:Y:S01]  /*14150*/  FFMA.FTZ R101, R101, R15, -R150 ;  /* 0x0000000f65657223 */ /* 0x000fe20000010896 */
[----:B--2---:R-:W-:-:S06]  /*14160*/  FADD.FTZ R143, R132, R143 ;  /* 0x0000008f848f7221 */ /* 0x004fcc0000010000 */
[----:B------:R-:W-:Y:S08]  /*14170*/  MUFU.EX2 R98, R98 ;  /* 0x0000006200627308 */ /* 0x000ff00000000800 */
[----:B------:R-:W-:Y:S01]  /*14180*/  MUFU.EX2 R129, R129 ;  /* 0x0000008100817308 */ /* 0x000fe20000000800 */
[----:B------:R-:W-:Y:S02]  /*14190*/  WARPGROUP.DEPBAR.LE gsb0, 0x0 ;  /* 0x00008000000079c5 */ /* 0x000fe40000010000 */
[----:B------:R2:W-:Y:S06]  /*141a0*/  BAR.ARV R109, 0x100 ;  /* 0x0004006d0000751d */ /* 0x0005ec0000002000 */
[----:B--2---:R-:W-:Y:S01]  /*141b0*/  FADD.FTZ R109, R108, R111 ;  /* 0x0000006f6c6d7221 */ /* 0x004fe20000010000 */
[----:B------:R-:W-:-:S02]  /*141c0*/  @!P1 IMAD R111, R154, 0x8, R16 ;  /* 0x000000089a6f9824 */ /* 0x000fc400078e0210 */
[----:B------:R-:W-:Y:S02]  /*141d0*/  @!P1 IMAD R108, R0, 0x8, R16 ;  /* 0x00000008006c9824 */ /* 0x000fe400078e0210 */
[----:B------:R-:W-:Y:S02]  /*141e0*/  @!P1 VIADD R111, R111, 0x31c40 ;  /* 0x00031c406f6f9836 */ /* 0x000fe40000000000 */
[----:B------:R-:W-:Y:S02]  /*141f0*/  @!P1 VIADD R108, R108, 0x31c60 ;  /* 0x00031c606c6c9836 */ /* 0x000fe40000000000 */
[----:B------:R-:W-:Y:S01]  /*14200*/  FADD.FTZ R0, R107, R109 ;  /* 0x0000006d6b007221 */ /* 0x000fe20000010000 */
[----:B------:R-:W-:Y:S02]  /*14210*/  F2FP.F16.F32.PACK_AB R107, R123, R107 ;  /* 0x0000006b7b6b723e */ /* 0x000fe400000000ff */
[----:B------:R-:W-:Y:S02]  /*14220*/  @!P1 PRMT R111, RZ, 0x654, R111 ;  /* 0x00000654ff6f9816 */ /* 0x000fe4000000006f */
[----:B------:R-:W-:-:S02]  /*14230*/  @!P1 PRMT R108, RZ, 0x654, R108 ;  /* 0x00000654ff6c9816 */ /* 0x000fc4000000006c */
[----:B------:R2:W-:Y:S02]  /*14240*/  @!P1 SYNCS.ARRIVE.TRANS64.RED.A1T0 RZ, [R111+URZ], RZ ;  /* 0x000000ff6fff99a7 */ /* 0x0005e4000810043f */
[----:B------:R4:W-:Y:S01]  /*14250*/  @!P1 SYNCS.ARRIVE.TRANS64.RED.A1T0 RZ, [R108+URZ], RZ ;  /* 0x000000ff6cff99a7 */ /* 0x0009e2000810043f */
[----:B------:R0:W-:Y:S01]  /*14260*/  STSM.16.M88.4 [R18+0x24300], R104 ;  /* 0x0243006812007844 */ /* 0x0001e20000000200 */
[----:B------:R-:W-:Y:S01]  /*14270*/  MUFU.EX2 R99, R99 ;  /* 0x0000006300637308 */ /* 0x000fe20000000800 */
[----:B------:R-:W-:-:S07]  /*14280*/  FADD.FTZ R123, R123, R0 ;  /* 0x000000007b7b7221 */ /* 0x000fce0000010000 */
[----:B0-----:R-:W-:Y:S08]  /*14290*/  MUFU.EX2 R105, R89 ;  /* 0x0000005900697308 */ /* 0x001ff00000000800 */
[----:B------:R-:W0:Y:S01]  /*142a0*/  MUFU.EX2 R89, R95 ;  /* 0x0000005f00597308 */ /* 0x000e220000000800 */
[----:B------:R-:W-:Y:S01]  /*142b0*/  FFMA.FTZ R102, R114, R15, -R150 ;  /* 0x0000000f72667223 */ /* 0x000fe20000010896 */
[----:B---3--:R-:W-:-:S06]  /*142c0*/  FADD.FTZ R143, R131, R143 ;  /* 0x0000008f838f7221 */ /* 0x008fcc0000010000 */
[----:B------:R-:W3:Y:S01]  /*142d0*/  MUFU.EX2 R128, R128 ;  /* 0x0000008000807308 */ /* 0x000ee20000000800 */
[----:B------:R-:W-:-:S07]  /*142e0*/  FFMA.FTZ R103, R113, R15, -R150 ;  /* 0x0000000f71677223 */ /* 0x000fce0000010896 */
[----:B------:R-:W-:Y:S01]  /*142f0*/  MUFU.EX2 R122, R81 ;  /* 0x00000051007a7308 */ /* 0x000fe20000000800 */
[----:B-1----:R-:W-:-:S07]  /*14300*/  FADD.FTZ R143, R130, R143 ;  /* 0x0000008f828f7221 */ /* 0x002fce0000010000 */
[----:B------:R0:W-:Y:S08]  /*14310*/  MUFU.EX2 R134, R80 ;  /* 0x0000005000867308 */ /* 0x0001f00000000800 */
[----:B------:R-:W-:Y:S01]  /*14320*/  MUFU.EX2 R81, R100 ;  /* 0x0000006400517308 */ /* 0x000fe20000000800 */
[----:B0-----:R-:W-:-:S07]  /*14330*/  FADD.FTZ R80, R89, R123 ;  /* 0x0000007b59507221 */ /* 0x001fce0000010000 */
[----:B------:R-:W0:Y:S01]  /*14340*/  MUFU.EX2 R127, R127 ;  /* 0x0000007f007f7308 */ /* 0x000e220000000800 */
[----:B------:R-:W-:Y:S01]  /*14350*/  FADD.FTZ R80, R97, R80 ;  /* 0x0000005061507221 */ /* 0x000fe20000010000 */
[----:B------:R-:W-:-:S06]  /*14360*/  FADD.FTZ R143, R129, R143 ;  /* 0x0000008f818f7221 */ /* 0x000fcc0000010000 */
[----:B------:R-:W1:Y:S01]  /*14370*/  MUFU.EX2 R101, R101 ;  /* 0x0000006500657308 */ /* 0x000e620000000800 */
[----:B------:R-:W-:Y:S01]  /*14380*/  FADD.FTZ R80, R98, R80 ;  /* 0x0000005062507221 */ /* 0x000fe20000010000 */
[----:B------:R-:W-:-:S06]  /*14390*/  FFMA.FTZ R79, R139, R15, -R150 ;  /* 0x0000000f8b4f7223 */ /* 0x000fcc0000010896 */
[----:B------:R-:W2:Y:S01]  /*143a0*/  MUFU.EX2 R126, R126 ;  /* 0x0000007e007e7308 */ /* 0x000ea20000000800 */
[-CC-:B------:R-:W-:Y:S01]  /*143b0*/  FFMA.FTZ R112, R112, R15.reuse, -R150.reuse ;  /* 0x0000000f70707223 */ /* 0x180fe20000010896 */
[----:B------:R-:W-:-:S06]  /*143c0*/  FFMA.FTZ R113, R157, R15, -R150 ;  /* 0x0000000f9d717223 */ /* 0x000fcc0000010896 */
[----:B------:R-:W4:Y:S01]  /*143d0*/  MUFU.EX2 R102, R102 ;  /* 0x0000006600667308 */ /* 0x000f220000000800 */
[----:B------:R-:W-:Y:S01]  /*143e0*/  FFMA.FTZ R78, R138, R15, -R150 ;  /* 0x0000000f8a4e7223 */ /* 0x000fe20000010896 */
[----:B---3--:R-:W-:-:S06]  /*143f0*/  FADD.FTZ R143, R128, R143 ;  /* 0x0000008f808f7221 */ /* 0x008fcc0000010000 */
[----:B------:R-:W3:Y:S01]  /*14400*/  MUFU.EX2 R125, R125 ;  /* 0x0000007d007d7308 */ /* 0x000ee20000000800 */
[----:B------:R-:W-:Y:S01]  /*14410*/  FFMA.FTZ R114, R156, R15, -R150 ;  /* 0x0000000f9c727223 */ /* 0x000fe20000010896 */
[----:B0-----:R-:W-:-:S06]  /*14420*/  FADD.FTZ R143, R127, R143 ;  /* 0x0000008f7f8f7221 */ /* 0x001fcc0000010000 */
[----:B------:R0:W-:Y:S08]  /*14430*/  MUFU.EX2 R139, R84 ;  /* 0x00000054008b7308 */ /* 0x0001f00000000800 */
[----:B------:R-:W3:Y:S01]  /*14440*/  MUFU.EX2 R103, R103 ;  /* 0x0000006700677308 */ /* 0x000ee20000000800 */
[----:B0-----:R-:W-:-:S07]  /*14450*/  FADD.FTZ R84, R99, R80 ;  /* 0x0000005063547221 */ /* 0x001fce0000010000 */
[----:B------:R-:W0:Y:S01]  /*14460*/  MUFU.EX2 R124, R124 ;  /* 0x0000007c007c7308 */ /* 0x000e220000000800 */
[----:B------:R-:W-:-:S07]  /*14470*/  FADD.FTZ R84, R81, R84 ;  /* 0x0000005451547221 */ /* 0x000fce0000010000 */
[----:B------:R-:W-:Y:S01]  /*14480*/  MUFU.EX2 R138, R85 ;  /* 0x00000055008a7308 */ /* 0x000fe20000000800 */
[----:B-1----:R-:W-:Y:S01]  /*14490*/  FADD.FTZ R84, R101, R84 ;  /* 0x0000005465547221 */ /* 0x002fe20000010000 */
[----:B------:R-:W-:-:S06]  /*144a0*/  FFMA.FTZ R115, R115, R15, -R150 ;  /* 0x0000000f73737223 */ /* 0x000fcc0000010896 */
[----:B------:R-:W1:Y:S01]  /*144b0*/  MUFU.EX2 R85, R112 ;  /* 0x0000007000557308 */ /* 0x000e620000000800 */
[----:B--2---:R-:W-:-:S07]  /*144c0*/  FADD.FTZ R143, R126, R143 ;  /* 0x0000008f7e8f7221 */ /* 0x004fce0000010000 */
[----:B------:R-:W-:Y:S01]  /*144d0*/  MUFU.EX2 R111, R76 ;  /* 0x0000004c006f7308 */ /* 0x000fe20000000800 */
[----:B------:R-:W-:-:S07]  /*144e0*/  FFMA.FTZ R116, R116, R15, -R150 ;  /* 0x0000000f74747223 */ /* 0x000fce0000010896 */
[----:B------:R-:W2:Y:S08]  /*144f0*/  MUFU.EX2 R113, R113 ;  /* 0x0000007100717308 */ /* 0x000eb00000000800 */
[----:B------:R4:W-:Y:S01]  /*14500*/  MUFU.EX2 R95, R91 ;  /* 0x0000005b005f7308 */ /* 0x0009e20000000800 */
[----:B------:R-:W-:-:S07]  /*14510*/  FFMA.FTZ R117, R117, R15, -R150 ;  /* 0x0000000f75757223 */ /* 0x000fce0000010896 */
[----:B------:R-:W2:Y:S01]  /*14520*/  MUFU.EX2 R114, R114 ;  /* 0x0000007200727308 */ /* 0x000ea20000000800 */
[----:B----4-:R-:W-:-:S07]  /*14530*/  F2FP.F16.F32.PACK_AB R91, R99, R98 ;  /* 0x00000062635b723e */ /* 0x010fce00000000ff */
[----:B------:R4:W-:Y:S01]  /*14540*/  MUFU.EX2 R99, R82 ;  /* 0x0000005200637308 */ /* 0x0009e20000000800 */
[----:B------:R-:W-:-:S07]  /*14550*/  F2FP.F16.F32.PACK_AB R89, R97, R89 ;  /* 0x000000596159723e */ /* 0x000fce00000000ff */
[----:B------:R-:W2:Y:S01]  /*14560*/  MUFU.EX2 R109, R73 ;  /* 0x00000049006d7308 */ /* 0x000ea20000000800 */
[----:B----4-:R-:W-:Y:S01]  /*14570*/  FADD.FTZ R82, R102, R84 ;  /* 0x0000005466527221 */ /* 0x010fe20000010000 */
[----:B---3--:R-:W-:-:S03]  /*14580*/  FADD.FTZ R84, R125, R143 ;  /* 0x0000008f7d547221 */ /* 0x008fc60000010000 */
[----:B------:R-:W-:Y:S01]  /*14590*/  FADD.FTZ R82, R103, R82 ;  /* 0x0000005267527221 */ /* 0x000fe20000010000 */
[----:B0-----:R-:W-:Y:S02]  /*145a0*/  FADD.FTZ R84, R124, R84 ;  /* 0x000000547c547221 */ /* 0x001fe40000010000 */
[----:B------:R-:W0:Y:S01]  /*145b0*/  MUFU.EX2 R115, R115 ;  /* 0x0000007300737308 */ /* 0x000e220000000800 */
[----:B-1----:R-:W-:Y:S01]  /*145c0*/  FADD.FTZ R82, R85, R82 ;  /* 0x0000005255527221 */ /* 0x002fe20000010000 */
[----:B------:R-:W-:-:S06]  /*145d0*/  FFMA.FTZ R118, R118, R15, -R150 ;  /* 0x0000000f76767223 */ /* 0x000fcc0000010896 */
[----:B------:R-:W1:Y:S01]  /*145e0*/  MUFU.EX2 R116, R116 ;  /* 0x0000007400747308 */ /* 0x000e620000000800 */
[----:B--2---:R-:W-:Y:S01]  /*145f0*/  FADD.FTZ R82, R113, R82 ;  /* 0x0000005271527221 */ /* 0x004fe20000010000 */
[----:B------:R-:W-:-:S06]  /*14600*/  FFMA.FTZ R119, R119, R15, -R150 ;  /* 0x0000000f77777223 */ /* 0x000fcc0000010896 */
[----:B------:R-:W-:Y:S08]  /*14610*/  MUFU.EX2 R108, R88 ;  /* 0x00000058006c7308 */ /* 0x000ff00000000800 */
[----:B------:R2:W-:Y:S01]  /*14620*/  MUFU.EX2 R97, R83 ;  /* 0x0000005300617308 */ /* 0x0005e20000000800 */
[----:B------:R-:W-:Y:S01]  /*14630*/  FADD.FTZ R82, R114, R82 ;  /* 0x0000005272527221 */ /* 0x000fe20000010000 */
[----:B--2---:R-:W-:-:S06]  /*14640*/  FADD.FTZ R83, R111, R84 ;  /* 0x000000546f537221 */ /* 0x004fcc0000010000 */
[----:B------:R-:W2:Y:S01]  /*14650*/  MUFU.EX2 R117, R117 ;  /* 0x0000007500757308 */ /* 0x000ea20000000800 */
[----:B------:R-:W-:-:S07]  /*14660*/  FADD.FTZ R83, R122, R83 ;  /* 0x000000537a537221 */ /* 0x000fce0000010000 */
[----:B------:R-:W3:Y:S01]  /*14670*/  MUFU.EX2 R135, R77 ;  /* 0x0000004d00877308 */ /* 0x000ee20000000800 */
[----:B------:R-:W-:Y:S01]  /*14680*/  FFMA.FTZ R120, R120, R15, -R150 ;  /* 0x0000000f78787223 */ /* 0x000fe20000010896 */
[----:B------:R-:W-:Y:S01]  /*14690*/  FADD.FTZ R83, R109, R83 ;  /* 0x000000536d537221 */ /* 0x000fe20000010000 */
[----:B0-----:R-:W-:-:S05]  /*146a0*/  FADD.FTZ R84, R115, R82 ;  /* 0x0000005273547221 */ /* 0x001fca0000010000 */
[----:B------:R-:W-:Y:S01]  /*146b0*/  MUFU.EX2 R118, R118 ;  /* 0x0000007600767308 */ /* 0x000fe20000000800 */
[----:B------:R-:W-:Y:S01]  /*146c0*/  FFMA.FTZ R121, R121, R15, -R150 ;  /* 0x0000000f79797223 */ /* 0x000fe20000010896 */
[----:B------:R-:W-:-:S06]  /*146d0*/  FADD.FTZ R83, R134, R83 ;  /* 0x0000005386537221 */ /* 0x000fcc0000010000 */
[----:B------:R-:W0:Y:S01]  /*146e0*/  MUFU.EX2 R107, R96 ;  /* 0x00000060006b7308 */ /* 0x000e220000000800 */
[----:B-1----:R-:W-:-:S07]  /*146f0*/  FADD.FTZ R84, R116, R84 ;  /* 0x0000005474547221 */ /* 0x002fce0000010000 */
[----:B------:R-:W1:Y:S01]  /*14700*/  MUFU.EX2 R119, R119 ;  /* 0x0000007700777308 */ /* 0x000e620000000800 */
[----:B------:R-:W-:-:S07]  /*14710*/  FFMA.FTZ R75, R137, R15, -R150 ;  /* 0x0000000f894b7223 */ /* 0x000fce0000010896 */
[----:B------:R-:W4:Y:S01]  /*14720*/  MUFU.EX2 R136, R72 ;  /* 0x0000004800887308 */ /* 0x000f220000000800 */
[----:B--2---:R-:W-:-:S07]  /*14730*/  FADD.FTZ R84, R117, R84 ;  /* 0x0000005475547221 */ /* 0x004fce0000010000 */
[----:B------:R-:W2:Y:S01]  /*14740*/  MUFU.EX2 R120, R120 ;  /* 0x0000007800787308 */ /* 0x000ea20000000800 */
[----:B------:R-:W-:-:S07]  /*14750*/  F2FP.F16.F32.PACK_AB R88, R132, R133 ;  /* 0x000000858458723e */ /* 0x000fce00000000ff */
[----:B------:R-:W2:Y:S01]  /*14760*/  MUFU.EX2 R106, R93 ;  /* 0x0000005d006a7308 */ /* 0x000ea20000000800 */
[----:B------:R-:W-:-:S07]  /*14770*/  F2FP.F16.F32.PACK_AB R80, R128, R129 ;  /* 0x000000818050723e */ /* 0x000fce00000000ff */
[----:B------:R3:W-:Y:S01]  /*14780*/  MUFU.EX2 R100, R86 ;  /* 0x0000005600647308 */ /* 0x0007e20000000800 */
[----:B------:R-:W-:Y:S02]  /*14790*/  F2FP.F16.F32.PACK_AB R81, R101, R81 ;  /* 0x000000516551723e */ /* 0x000fe400000000ff */
[----:B------:R-:W-:Y:S01]  /*147a0*/  F2FP.F16.F32.PACK_AB R82, R126, R127 ;  /* 0x0000007f7e52723e */ /* 0x000fe200000000ff */
[----:B---3--:R-:W-:-:S04]  /*147b0*/  FADD.FTZ R86, R108, R83 ;  /* 0x000000536c567221 */ /* 0x008fc80000010000 */
[----:B------:R-:W3:Y:S01]  /*147c0*/  MUFU.EX2 R121, R121 ;  /* 0x0000007900797308 */ /* 0x000ee20000000800 */
[----:B------:R-:W-:Y:S01]  /*147d0*/  F2FP.F16.F32.PACK_AB R83, R103, R102 ;  /* 0x000000666753723e */ /* 0x000fe200000000ff */
[----:B------:R-:W-:-:S06]  /*147e0*/  FADD.FTZ R86, R135, R86 ;  /* 0x0000005687567221 */ /* 0x000fcc0000010000 */
[----:B------:R-:W3:Y:S01]  /*147f0*/  MUFU.EX2 R137, R21 ;  /* 0x0000001500897308 */ /* 0x000ee20000000800 */
[----:B0-----:R-:W-:-:S07]  /*14800*/  FADD.FTZ R86, R107, R86 ;  /* 0x000000566b567221 */ /* 0x001fce0000010000 */
[----:B------:R0:W3:Y:S08]  /*14810*/  MUFU.EX2 R0, R90 ;  /* 0x0000005a00007308 */ /* 0x0000f00000000800 */
[----:B------:R1:W-:Y:S01]  /*14820*/  MUFU.EX2 R98, R87 ;  /* 0x0000005700627308 */ /* 0x0003e20000000800 */
[----:B0-----:R-:W-:-:S05]  /*14830*/  F2FP.F16.F32.PACK_AB R90, R130, R131 ;  /* 0x00000083825a723e */ /* 0x001fca00000000ff */
[----:B------:R-:W-:Y:S01]  /*14840*/  STSM.16.M88.4 [R18+0x25b00], R88 ;  /* 0x025b005812007844 */ /* 0x000fe20000000200 */
[----:B-1----:R-:W-:-:S03]  /*14850*/  FADD.FTZ R87, R118, R84 ;  /* 0x0000005476577221 */ /* 0x002fc60000010000 */
[----:B------:R4:W-:Y:S01]  /*14860*/  STSM.16.M88.4 [R18+0x27300], R80 ;  /* 0x0273005012007844 */ /* 0x0009e20000000200 */
[----:B------:R-:W-:Y:S01]  /*14870*/  FADD.FTZ R87, R119, R87 ;  /* 0x0000005777577221 */ /* 0x000fe20000010000 */
[----:B------:R-:W0:Y:S08]  /*14880*/  MUFU.EX2 R94, R94 ;  /* 0x0000005e005e7308 */ /* 0x000e300000000800 */
[----:B------:R-:W1:Y:S01]  /*14890*/  MUFU.EX2 R104, R92 ;  /* 0x0000005c00687308 */ /* 0x000e620000000800 */
[----:B----4-:R-:W-:Y:S01]  /*148a0*/  FADD.FTZ R80, R136, R86 ;  /* 0x0000005688507221 */ /* 0x010fe20000010000 */
[----:B--2---:R-:W-:-:S03]  /*148b0*/  FADD.FTZ R81, R120, R87 ;  /* 0x0000005778517221 */ /* 0x004fc60000010000 */
[----:B------:R-:W-:Y:S01]  /*148c0*/  FADD.FTZ R82, R106, R80 ;  /* 0x000000506a527221 */ /* 0x000fe20000010000 */
[----:B---3--:R-:W-:-:S03]  /*148d0*/  FADD.FTZ R81, R121, R81 ;  /* 0x0000005179517221 */ /* 0x008fc60000010000 */
[----:B------:R-:W-:Y:S01]  /*148e0*/  FADD.FTZ R82, R137, R82 ;  /* 0x0000005289527221 */ /* 0x000fe20000010000 */
[----:B------:R-:W2:Y:S01]  /*148f0*/  MUFU.EX2 R93, R140 ;  /* 0x0000008c005d7308 */ /* 0x000ea20000000800 */
[----:B------:R-:W-:Y:S02]  /*14900*/  FADD.FTZ R83, R0, R81 ;  /* 0x0000005100537221 */ /* 0x000fe40000010000 */
[----:B------:R-:W-:Y:S01]  /*14910*/  FADD.FTZ R88, R105, R82 ;  /* 0x0000005269587221 */ /* 0x000fe20000010000 */
[----:B------:R-:W-:Y:S01]  /*14920*/  F2FP.F16.F32.PACK_AB R84, R124, R125 ;  /* 0x0000007d7c54723e */ /* 0x000fe200000000ff */
[----:B------:R-:W-:Y:S01]  /*14930*/  FADD.FTZ R89, R95, R83 ;  /* 0x000000535f597221 */ /* 0x000fe20000010000 */
[----:B------:R-:W-:Y:S02]  /*14940*/  F2FP.F16.F32.PACK_AB R85, R113, R85 ;  /* 0x000000557155723e */ /* 0x000fe400000000ff */
[----:B------:R-:W-:Y:S01]  /*14950*/  F2FP.F16.F32.PACK_AB R86, R122, R111 ;  /* 0x0000006f7a56723e */ /* 0x000fe200000000ff */
[----:B------:R-:W3:Y:S01]  /*14960*/  MUFU.EX2 R96, R141 ;  /* 0x0000008d00607308 */ /* 0x000ee20000000800 */
[----:B------:R-:W-:Y:S01]  /*14970*/  F2FP.F16.F32.PACK_AB R87, R115, R114 ;  /* 0x000000727357723e */ /* 0x000fe200000000ff */
[----:B------:R-:W-:Y:S01]  /*14980*/  FADD.FTZ R88, R138, R88 ;  /* 0x000000588a587221 */ /* 0x000fe20000010000 */
[----:B0-----:R-:W-:-:S03]  /*14990*/  FADD.FTZ R89, R94, R89 ;  /* 0x000000595e597221 */ /* 0x001fc60000010000 */
[----:B------:R1:W-:Y:S02]  /*149a0*/  STSM.16.M88.4 [R18+0x28b00], R84 ;  /* 0x028b005412007844 */ /* 0x0003e40000000200 */
[----:B------:R-:W0:Y:S01]  /*149b0*/  MUFU.EX2 R77, R142 ;  /* 0x0000008e004d7308 */ /* 0x000e220000000800 */
[----:B------:R-:W-:Y:S01]  /*149c0*/  FADD.FTZ R90, R99, R89 ;  /* 0x00000059635a7221 */ /* 0x000fe20000010000 */
[----:B------:R-:W-:Y:S02]  /*149d0*/  F2FP.F16.F32.PACK_AB R80, R134, R109 ;  /* 0x0000006d8650723e */ /* 0x000fe400000000ff */
[----:B------:R-:W-:-:S04]  /*149e0*/  F2FP.F16.F32.PACK_AB R81, R117, R116 ;  /* 0x000000747551723e */ /* 0x000fc800000000ff */
[----:B------:R-:W4:Y:S01]  /*149f0*/  MUFU.EX2 R75, R75 ;  /* 0x0000004b004b7308 */ /* 0x000f220000000800 */
[----:B-1----:R-:W-:-:S07]  /*14a00*/  FADD.FTZ R84, R104, R88 ;  /* 0x0000005868547221 */ /* 0x002fce0000010000 */
[----:B------:R-:W1:Y:S01]  /*14a10*/  MUFU.EX2 R92, R145 ;  /* 0x00000091005c7308 */ /* 0x000e620000000800 */
[----:B------:R-:W-:Y:S01]  /*14a20*/  FADD.FTZ R102, R139, R84 ;  /* 0x000000548b667221 */ /* 0x000fe20000010000 */
[----:B------:R-:W-:Y:S01]  /*14a30*/  F2FP.F16.F32.PACK_AB R82, R135, R108 ;  /* 0x0000006c8752723e */ /* 0x000fe200000000ff */
[----:B------:R-:W-:Y:S01]  /*14a40*/  FADD.FTZ R91, R97, R90 ;  /* 0x0000005a615b7221 */ /* 0x000fe20000010000 */
[----:B------:R-:W-:Y:S01]  /*14a50*/  F2FP.F16.F32.PACK_AB R83, R119, R118 ;  /* 0x000000767753723e */ /* 0x000fe200000000ff */
[----:B--2---:R-:W-:-:S03]  /*14a60*/  FADD.FTZ R101, R93, R102 ;  /* 0x000000665d657221 */ /* 0x004fc60000010000 */
[----:B------:R-:W2:Y:S01]  /*14a70*/  MUFU.EX2 R78, R78 ;  /* 0x0000004e004e7308 */ /* 0x000ea20000000800 */
[----:B------:R-:W-:Y:S01]  /*14a80*/  FADD.FTZ R85, R100, R91 ;  /* 0x0000005b64557221 */ /* 0x000fe20000010000 */
[----:B------:R3:W-:Y:S06]  /*14a90*/  STSM.16.M88.4 [R18+0x2a300], R80 ;  /* 0x02a3005012007844 */ /* 0x0007ec0000000200 */
[----:B------:R-:W2:Y:S01]  /*14aa0*/  MUFU.EX2 R21, R147 ;  /* 0x0000009300157308 */ /* 0x000ea20000000800 */
[----:B------:R-:W-:Y:S01]  /*14ab0*/  F2FP.F16.F32.PACK_AB R91, R95, R0 ;  /* 0x000000005f5b723e */ /* 0x000fe200000000ff */
[----:B------:R-:W-:-:S06]  /*14ac0*/  FADD.FTZ R0, R98, R85 ;  /* 0x0000005562007221 */ /* 0x000fcc0000010000 */
[----:B------:R-:W2:Y:S01]  /*14ad0*/  MUFU.EX2 R79, R79 ;  /* 0x0000004f004f7308 */ /* 0x000ea20000000800 */
[----:B---3--:R-:W-:-:S07]  /*14ae0*/  FADD.FTZ R82, R96, R101 ;  /* 0x0000006560527221 */ /* 0x008fce0000010000 */
[----:B------:R-:W3:Y:S01]  /*14af0*/  MUFU.EX2 R72, R151 ;  /* 0x0000009700487308 */ /* 0x000ee20000000800 */
[----:B0-----:R-:W-:Y:S01]  /*14b00*/  FADD.FTZ R85, R77, R82 ;  /* 0x000000524d557221 */ /* 0x001fe20000010000 */
[----:B----4-:R-:W-:-:S06]  /*14b10*/  FADD.FTZ R83, R75, R0 ;  /* 0x000000004b537221 */ /* 0x010fcc0000010000 */
[----:B------:R-:W0:Y:S01]  /*14b20*/  MUFU.EX2 R73, R152 ;  /* 0x0000009800497308 */ /* 0x000e220000000800 */
[----:B-1----:R-:W-:Y:S01]  /*14b30*/  FADD.FTZ R84, R92, R85 ;  /* 0x000000555c547221 */ /* 0x002fe20000010000 */
[----:B--2---:R-:W-:-:S03]  /*14b40*/  FADD.FTZ R0, R78, R83 ;  /* 0x000000534e007221 */ /* 0x004fc60000010000 */
[----:B------:R-:W-:Y:S01]  /*14b50*/  FADD.FTZ R95, R21, R84 ;  /* 0x00000054155f7221 */ /* 0x000fe20000010000 */
[----:B------:R-:W-:-:S03]  /*14b60*/  FADD.FTZ R87, R79, R0 ;  /* 0x000000004f577221 */ /* 0x000fc60000010000 */
[----:B---3--:R-:W-:Y:S01]  /*14b70*/  FADD.FTZ R0, R72, R95 ;  /* 0x0000005f48007221 */ /* 0x008fe20000010000 */
[----:B------:R-:W-:Y:S02]  /*14b80*/  F2FP.F16.F32.PACK_AB R86, R92, R77 ;  /* 0x0000004d5c56723e */ /* 0x000fe400000000ff */
[----:B------:R-:W-:Y:S02]  /*14b90*/  F2FP.F16.F32.PACK_AB R92, R72, R21 ;  /* 0x00000015485c723e */ /* 0x000fe400000000ff */
[----:B------:R-:W2:Y:S01]  /*14ba0*/  LDL R21, [R1+0x78] ;  /* 0x0000780001157983 */ /* 0x000ea20000100800 */
[----:B0-----:R-:W-:-:S03]  /*14bb0*/  FADD.FTZ R77, R73, R0 ;  /* 0x00000000494d7221 */ /* 0x001fc60000010000 */
[----:B------:R-:W2:Y:S01]  /*14bc0*/  LDL.LU R0, [R1+0x3c] ;  /* 0x00003c0001007983 */ /* 0x000ea20000300800 */
[-CC-:B------:R-:W-:Y:S01]  /*14bd0*/  FFMA.FTZ R144, R144, R15.reuse, -R150.reuse ;  /* 0x0000000f90907223 */ /* 0x180fe20000010896 */
[-CC-:B------:R-:W-:Y:S01]  /*14be0*/  FFMA.FTZ R146, R146, R15.reuse, -R150.reuse ;  /* 0x0000000f92927223 */ /* 0x180fe20000010896 */
[-CC-:B------:R-:W-:Y:S01]  /*14bf0*/  FFMA.FTZ R148, R148, R15.reuse, -R150.reuse ;  /* 0x0000000f94947223 */ /* 0x180fe20000010896 */
[----:B------:R-:W-:-:S03]  /*14c00*/  FFMA.FTZ R149, R149, R15, -R150 ;  /* 0x0000000f95957223 */ /* 0x000fc60000010896 */
[----:B------:R-:W0:Y:S08]  /*14c10*/  MUFU.EX2 R144, R144 ;  /* 0x0000009000907308 */ /* 0x000e300000000800 */
[----:B------:R-:W1:Y:S08]  /*14c20*/  MUFU.EX2 R146, R146 ;  /* 0x0000009200927308 */ /* 0x000e700000000800 */
[----:B------:R-:W3:Y:S08]  /*14c30*/  MUFU.EX2 R76, R153 ;  /* 0x00000099004c7308 */ /* 0x000ef00000000800 */
[----:B------:R-:W-:Y:S08]  /*14c40*/  MUFU.EX2 R148, R148 ;  /* 0x0000009400947308 */ /* 0x000ff00000000800 */
[----:B------:R-:W4:Y:S01]  /*14c50*/  MUFU.EX2 R149, R149 ;  /* 0x0000009500957308 */ /* 0x000f220000000800 */
[----:B------:R-:W-:Y:S01]  /*14c60*/  F2FP.F16.F32.PACK_AB R85, R75, R98 ;  /* 0x000000624b55723e */ /* 0x000fe200000000ff */
[----:B0-----:R-:W-:Y:S01]  /*14c70*/  FADD.FTZ R75, R144, R87 ;  /* 0x00000057904b7221 */ /* 0x001fe20000010000 */
[----:B------:R-:W-:-:S02]  /*14c80*/  F2FP.F16.F32.PACK_AB R88, R136, R107 ;  /* 0x0000006b8858723e */ /* 0x000fc400000000ff */
[----:B------:R-:W-:Y:S01]  /*14c90*/  F2FP.F16.F32.PACK_AB R89, R121, R120 ;  /* 0x000000787959723e */ /* 0x000fe200000000ff */
[----:B-1----:R-:W-:Y:S01]  /*14ca0*/  FADD.FTZ R75, R146, R75 ;  /* 0x0000004b924b7221 */ /* 0x002fe20000010000 */
[----:B------:R-:W-:Y:S01]  /*14cb0*/  F2FP.F16.F32.PACK_AB R90, R137, R106 ;  /* 0x0000006a895a723e */ /* 0x000fe200000000ff */
[----:B---3--:R-:W-:Y:S01]  /*14cc0*/  FADD.FTZ R72, R76, R77 ;  /* 0x0000004d4c487221 */ /* 0x008fe20000010000 */
[----:B------:R-:W-:Y:S02]  /*14cd0*/  F2FP.F16.F32.PACK_AB R80, R138, R105 ;  /* 0x000000698a50723e */ /* 0x000fe400000000ff */
[----:B------:R-:W-:Y:S02]  /*14ce0*/  F2FP.F16.F32.PACK_AB R81, R99, R94 ;  /* 0x0000005e6351723e */ /* 0x000fe400000000ff */
[----:B------:R-:W-:Y:S02]  /*14cf0*/  F2FP.F16.F32.PACK_AB R82, R139, R104 ;  /* 0x000000688b52723e */ /* 0x000fe400000000ff */
[----:B------:R-:W-:-:S02]  /*14d00*/  F2FP.F16.F32.PACK_AB R83, R100, R97 ;  /* 0x000000616453723e */ /* 0x000fc400000000ff */
[----:B------:R-:W-:Y:S02]  /*14d10*/  F2FP.F16.F32.PACK_AB R84, R96, R93 ;  /* 0x0000005d6054723e */ /* 0x000fe400000000ff */
[----:B------:R-:W-:Y:S02]  /*14d20*/  F2FP.F16.F32.PACK_AB R87, R79, R78 ;  /* 0x0000004e4f57723e */ /* 0x000fe400000000ff */
[----:B------:R-:W-:Y:S02]  /*14d30*/  F2FP.F16.F32.PACK_AB R93, R146, R144 ;  /* 0x00000090925d723e */ /* 0x000fe400000000ff */
[----:B------:R-:W-:Y:S02]  /*14d40*/  F2FP.F16.F32.PACK_AB R94, R76, R73 ;  /* 0x000000494c5e723e */ /* 0x000fe400000000ff */
[C---:B----4-:R-:W-:Y:S01]  /*14d50*/  F2FP.F16.F32.PACK_AB R95, R149.reuse, R148 ;  /* 0x00000094955f723e */ /* 0x050fe200000000ff */
[----:B------:R-:W-:Y:S01]  /*14d60*/  FADD.FTZ R148, R148, R75 ;  /* 0x0000004b94947221 */ /* 0x000fe20000010000 */
[----:B------:R-:W-:Y:S04]  /*14d70*/  STSM.16.M88.4 [R18+0x2bb00], R88 ;  /* 0x02bb005812007844 */ /* 0x000fe80000000200 */
[----:B------:R-:W-:Y:S04]  /*14d80*/  STSM.16.M88.4 [R18+0x2d300], R80 ;  /* 0x02d3005012007844 */ /* 0x000fe80000000200 */
[----:B------:R0:W-:Y:S04]  /*14d90*/  STL [R1+0x38], R72 ;  /* 0x0000384801007387 */ /* 0x0001e80000100800 */
[----:B------:R-:W-:Y:S04]  /*14da0*/  STSM.16.M88.4 [R18+0x2eb00], R84 ;  /* 0x02eb005412007844 */ /* 0x000fe80000000200 */
[----:B------:R-:W-:Y:S01]  /*14db0*/  STSM.16.M88.4 [R18+0x30300], R92 ;  /* 0x0303005c12007844 */ /* 0x000fe20000000200 */
[----:B0-----:R-:W-:Y:S01]  /*14dc0*/  FADD.FTZ R72, R149, R148 ;  /* 0x0000009495487221 */ /* 0x001fe20000010000 */
[----:B------:R-:W-:Y:S01]  /*14dd0*/  @!PT LDS RZ, [RZ] ;  /* 0x00000000fffff984 */ /* 0x000fe20000000800 */
[----:B------:R-:W-:Y:S01]  /*14de0*/  @!PT LDS RZ, [RZ] ;  /* 0x00000000fffff984 */ /* 0x000fe20000000800 */
[----:B------:R-:W-:Y:S01]  /*14df0*/  @!PT LDS RZ, [RZ] ;  /* 0x00000000fffff984 */ /* 0x000fe20000000800 */
[----:B------:R-:W-:Y:S01]  /*14e00*/  @!PT LDS RZ, [RZ] ;  /* 0x00000000fffff984 */ /* 0x000fe20000000800 */
[----:B------:R0:W-:Y:S06]  /*14e10*/  MEMBAR.ALL.CTA ;  /* 0x0000000000007992 */ /* 0x0001ec0000008000 */
[----:B0-----:R-:W0:Y:S04]  /*14e20*/  FENCE.VIEW.ASYNC.S ;  /* 0x00000000000073c6 */ /* 0x001e280000000000 */
[----:B------:R-:W-:Y:S04]  /*14e30*/  STL [R1+0x48], R72 ;  /* 0x0000484801007387 */ /* 0x000fe80000100800 */
[----:B------:R1:W5:Y:S01]  /*14e40*/  LDL R157, [R1+0x60] ;  /* 0x00006000019d7983 */ /* 0x0003620000100800 */
        /* <DEDUP_REMOVED lines=48> */
[----:B------:R-:W-:Y:S01]  /*15150*/  IMAD.MOV.U32 R156, RZ, RZ, R14 ;  /* 0x000000ffff9c7224 */ /* 0x000fe200078e000e */
[----:B--2---:R-:W-:-:S02]  /*15160*/  ISETP.GT.AND P2, PT, R0, R21, PT ;  /* 0x000000150000720c */ /* 0x004fc40003f44270 */
[----:B------:R-:W-:-:S05]  /*15170*/  IADD3 R0, R0, -0x1, RZ ;  /* 0xffffffff00007810 */ /* 0x000fca0007ffe0ff */
[----:B------:R2:W-:Y:S04]  /*15180*/  STL [R1+0x3c], R0 ;  /* 0x00003c0001007387 */ /* 0x0005e80000100800 */
[----:B------:R1:W-:Y:S01]  /*15190*/  STL [R1+0x34], R74 ;  /* 0x0000344a01007387 */ /* 0x0003e20000100800 */
[----:B--2---:R-:W-:Y:S01]  /*151a0*/  IMAD.MOV.U32 R0, RZ, RZ, R154 ;  /* 0x000000ffff007224 */ /* 0x004fe200078e009a */
[----:B0-----:R-:W-:Y:S01]  /*151b0*/  NOP ;  /* 0x0000000000007918 */ /* 0x001fe20000000000 */
[----:B------:R-:W-:Y:S05]  /*151c0*/  @P2 BRA `(.L_x_531) ;  /* 0xffffffac001c2947 */ /* 0x000fea000383ffff */
.L_x_521:
[----:B------:R-:W-:Y:S05]  /*151d0*/  WARPSYNC.ALL ;  /* 0x0000000000007948 */ /* 0x000fea0003800000 */
[----:B------:R-:W-:Y:S06]  /*151e0*/  BAR.ARV 0x8, 0x200 ;  /* 0x0208000000007b1d */ /* 0x000fec0000002000 */
[----:B------:R-:W-:Y:S05]  /*151f0*/  @!P0 BRA `(.L_x_532) ;  /* 0x0000000000048947 */ /* 0x000fea0003800000 */
[----:B------:R-:W-:Y:S01]  /*15200*/  BPT.TRAP 0x1 ;  /* 0x000000040000795c */ /* 0x000fe20000300000 */
.L_x_532:
[----:B------:R-:W2:Y:S01]  /*15210*/  LDL R2, [R1+0x60] ;  /* 0x0000600001027983 */ /* 0x000ea20000100800 */
[----:B------:R-:W-:Y:S01]  /*15220*/  IMAD R0, R154, 0x8, R16 ;  /* 0x000000089a007824 */ /* 0x000fe200078e0210 */
[----:B--2---:R-:W-:-:S04]  /*15230*/  SHF.L.U32 R3, R2, 0x1f, RZ ;  /* 0x0000001f02037819 */ /* 0x004fc800000006ff */
[----:B------:R0:W2:Y:S01]  /*15240*/  SYNCS.PHASECHK.TRANS64.TRYWAIT P2, [R0+URZ+0x31c50], R3 ;  /* 0x031c5003000075a7 */ /* 0x0000a2000804017f */
[----:B------:R-:W-:Y:S05]  /*15250*/  @!P0 BRA `(.L_x_533) ;  /* 0x0000000000048947 */ /* 0x000fea0003800000 */
[----:B------:R-:W-:Y:S01]  /*15260*/  BPT.TRAP 0x1 ;  /* 0x000000040000795c */ /* 0x000fe20000300000 */
.L_x_533:
[----:B------:R-:W3:Y:S01]  /*15270*/  LDL.LU R2, [R1+0x84] ;  /* 0x0000840001027983 */ /* 0x000ee20000300800 */
[----:B------:R-:W-:Y:S02]  /*15280*/  VIADD R16, R16, 0x200 ;  /* 0x0000020010107836 */ /* 0x000fe40000000000 */
[----:B------:R-:W-:-:S03]  /*15290*/  IMAD.MOV.U32 R5, RZ, RZ, -0x3ffffff0 ;  /* 0xc0000010ff057424 */ /* 0x000fc600078e00ff */
[----:B------:R-:W-:-:S04]  /*152a0*/  SHF.R.U32.HI R16, RZ, 0x4, R16 ;  /* 0x00000004ff107819 */ /* 0x000fc80000011610 */
[----:B------:R-:W-:-:S04]  /*152b0*/  LOP3.LUT R16, R16, 0x3fff, RZ, 0xc0, !PT ;  /* 0x00003fff10107812 */ /* 0x000fc800078ec0ff */
[----:B------:R-:W-:Y:S02]  /*152c0*/  LOP3.LUT R7, R16, 0x2400000, RZ, 0xfc, !PT ;  /* 0x0240000010077812 */ /* 0x000fe400078efcff */
[----:B---3--:R-:W-:Y:S01]  /*152d0*/  LOP3.LUT R4, R2, 0x10000, RZ, 0xfc, !PT ;  /* 0x0001000002047812 */ /* 0x008fe200078efcff */
[----:B--2---:R-:W-:Y:S06]  /*152e0*/  @P2 BRA `(.L_x_534) ;  /* 0x0000000000082947 */ /* 0x004fec0003800000 */
[----:B------:R-:W2:Y:S02]  /*152f0*/  SYNCS.PHASECHK.TRANS64.TRYWAIT P0, [R0+URZ+0x31c50], R3 ;  /* 0x031c5003000075a7 */ /* 0x000ea4000800017f */
[----:B--2---:R-:W-:Y:S05]  /*15300*/  @!P0 BRA `(.L_x_535) ;  /* 0x000000bc008c8947 */ /* 0x004fea0003800000 */
.L_x_534:
[----:B------:R-:W-:Y:S01]  /*15310*/  IMAD R2, R154, 0x6c0, R7 ;  /* 0x000006c09a027824 */ /* 0x000fe200078e0207 */
[----:B------:R-:W3:Y:S01]  /*15320*/  LDL.LU R11, [R1+0x38] ;  /* 0x00003800010b7983 */ /* 0x000ee20000300800 */
[----:B0-2---:R-:W-:Y:S01]  /*15330*/  IMAD.MOV.U32 R3, RZ, RZ, -0x7fffffe0 ;  /* 0x80000020ff037424 */ /* 0x005fe200078e00ff */
[----:B------:R-:W-:Y:S05]  /*15340*/  WARPSYNC.ALL ;  /* 0x0000000000007948 */ /* 0x000fea0003800000 */
[C---:B------:R-:W-:Y:S01]  /*15350*/  R2UR UR4, R4.reuse ;  /* 0x00000000040472ca */ /* 0x040fe200000e0000 */
[----:B------:R-:W-:Y:S01]  /*15360*/  VIADD R6, R4, 0x180 ;  /* 0x0000018004067836 */ /* 0x000fe20000000000 */
[----:B------:R-:W-:Y:S01]  /*15370*/  R2UR UR5, R5 ;  /* 0x00000000050572ca */ /* 0x000fe200000e0000 */
[C---:B------:R-:W-:Y:S01]  /*15380*/  VIADD R8, R2.reuse, 0x40 ;  /* 0x0000004002087836 */ /* 0x040fe20000000000 */
[----:B------:R-:W-:Y:S01]  /*15390*/  R2UR UR6, R2 ;  /* 0x00000000020672ca */ /* 0x000fe200000e0000 */
[----:B------:R-:W-:Y:S01]  /*153a0*/  IMAD.MOV.U32 R7, RZ, RZ, -0x3ffffff0 ;  /* 0xc0000010ff077424 */ /* 0x000fe200078e00ff */
[----:B------:R-:W-:Y:S01]  /*153b0*/  R2UR UR7, R3 ;  /* 0x00000000030772ca */ /* 0x000fe200000e0000 */
[----:B------:R-:W-:Y:S01]  /*153c0*/  WARPGROUP.ARRIVE ;  /* 0x00000000000079c5 */ /* 0x000fe20000000000 */
[----:B------:R-:W-:Y:S01]  /*153d0*/  IMAD.MOV.U32 R9, RZ, RZ, -0x7fffffe0 ;  /* 0x80000020ff097424 */ /* 0x000fe200078e00ff */
[----:B------:R-:W2:Y:S04]  /*153e0*/  LDL.LU R10, [R1+0x48] ;  /* 0x00004800010a7983 */ /* 0x000ea80000300800 */
[----:B------:R-:W4:Y:S01]  /*153f0*/  LDL.LU R12, [R1+0x60] ;  /* 0x00006000010c7983 */ /* 0x000f220000300800 */
[----:B------:R-:W-:-:S02]  /*15400*/  IMAD.MOV.U32 R5, RZ, RZ, -0x3ffffff0 ;  /* 0xc0000010ff057424 */ /* 0x000fc400078e00ff */
[----:B------:R-:W-:Y:S01]  /*15410*/  IMAD.MOV.U32 R3, RZ, RZ, -0x7fffffe0 ;  /* 0x80000020ff037424 */ /* 0x000fe200078e00ff */
[----:B------:R-:W4:Y:S01]  /*15420*/  LDL.LU R13, [R1+0xa4] ;  /* 0x0000a400010d7983 */ /* 0x000f220000300800 */
[----:B------:R-:W-:Y:S01]  /*15430*/  VIADD R154, R154, 0x1 ;  /* 0x000000019a9a7836 */ /* 0x000fe20000000000 */
[----:B------:R-:W-:Y:S01]  /*15440*/  HGMMA.64x96x16.F32 R24, gdesc[UR4].tnspB, R24, gsb0 ;  /* 0x41600000041879f0 */ /* 0x000fe20008000818 */
[----:B------:R-:W-:Y:S01]  /*15450*/  R2UR UR4, R6 ;  /* 0x00000000060472ca */ /* 0x000fe200000e0000 */
[----:B------:R-:W-:Y:S01]  /*15460*/  VIADD R6, R4, 0x300 ;  /* 0x0000030004067836 */ /* 0x000fe20000000000 */
[----:B------:R-:W-:Y:S01]  /*15470*/  R2UR UR5, R7 ;  /* 0x00000000070572ca */ /* 0x000fe200000e0000 */
[----:B------:R-:W-:Y:S01]  /*15480*/  IMAD.MOV.U32 R7, RZ, RZ, -0x3ffffff0 ;  /* 0xc0000010ff077424 */ /* 0x000fe200078e00ff */
[----:B------:R-:W-:Y:S01]  /*15490*/  R2UR UR6, R8 ;  /* 0x00000000080672ca */ /* 0x000fe200000e0000 */
[----:B------:R-:W-:Y:S01]  /*154a0*/  VIADD R8, R2, 0x80 ;  /* 0x0000008002087836 */ /* 0x000fe20000000000 */
[----:B------:R-:W-:Y:S01]  /*154b0*/  R2UR UR7, R9 ;  /* 0x00000000090772ca */ /* 0x000fe200000e0000 */
[----:B------:R-:W-:Y:S01]  /*154c0*/  IMAD.MOV.U32 R9, RZ, RZ, -0x7fffffe0 ;  /* 0x80000020ff097424 */ /* 0x000fe200078e00ff */
[----:B------:R-:W-:Y:S01]  /*154d0*/  ISETP.NE.AND P2, PT, R154, 0x2, PT ;  /* 0x000000029a00780c */ /* 0x000fe20003f45270 */
[----:B------:R-:W-:-:S02]  /*154e0*/  WARPGROUP.DEPBAR.LE gsb0, 0x0 ;  /* 0x00008000000079c5 */ /* 0x000fc40000010000 */
[----:B------:R-:W-:-:S08]  /*154f0*/  WARPGROUP.ARRIVE ;  /* 0x00000000000079c5 */ /* 0x000fd00000000000 */
        /* <DEDUP_REMOVED lines=9> */
[----:B------:R-:W-:Y:S02]  /*15590*/  WARPGROUP.DEPBAR.LE gsb0, 0x0 ;  /* 0x00008000000079c5 */ /* 0x000fe40000010000 */
[----:B------:R-:W-:-:S09]  /*155a0*/  WARPGROUP.ARRIVE ;  /* 0x00000000000079c5 */ /* 0x000fd20000000000 */
        /* <DEDUP_REMOVED lines=14> */
[----:B------:R-:W-:Y:S02]  /*15690*/  R2UR UR5, R7 ;  /* 0x00000000070572ca */ /* 0x000fe400000e0000 */
[----:B------:R-:W-:Y:S01]  /*156a0*/  R2UR UR6, R8 ;  /* 0x00000000080672ca */ /* 0x000fe200000e0000 */
[----:B------:R-:W-:Y:S01]  /*156b0*/  VIADD R8, R2, 0x140 ;  /* 0x0000014002087836 */ /* 0x000fe20000000000 */
[----:B------:R-:W-:Y:S01]  /*156c0*/  R2UR UR7, R9 ;  /* 0x00000000090772ca */ /* 0x000fe200000e0000 */
[----:B------:R-:W-:Y:S01]  /*156d0*/  IMAD.MOV.U32 R9, RZ, RZ, -0x7fffffe0 ;  /* 0x80000020ff097424 */ /* 0x000fe200078e00ff */
[----:B------:R-:W-:Y:S01]  /*156e0*/  MOV R7, 0xc0000010 ;  /* 0xc000001000077802 */ /* 0x000fe20000000f00 */
        /* <DEDUP_REMOVED lines=21> */
[----:B------:R-:W-:Y:S02]  /*15840*/  IMAD.MOV.U32 R9, RZ, RZ, -0x7fffffe0 ;  /* 0x80000020ff097424 */ /* 0x000fe400078e00ff */
[----:B------:R-:W-:-:S02]  /*15850*/  VIADD R4, R4, 0xc00 ;  /* 0x00000c0004047836 */ /* 0x000fc40000000000 */
[----:B------:R-:W-:Y:S01]  /*15860*/  VIADD R2, R2, 0x200 ;  /* 0x0000020002027836 */ /* 0x000fe20000000000 */
[----:B------:R-:W-:Y:S02]  /*15870*/  WARPGROUP.DEPBAR.LE gsb0, 0x0 ;  /* 0x00008000000079c5 */ /* 0x000fe40000010000 */
[----:B------:R-:W-:-:S06]  /*15880*/  WARPGROUP.ARRIVE ;  /* 0x00000000000079c5 */ /* 0x000fcc0000000000 */
[----:B------:R-:W-:Y:S01]  /*15890*/  HGMMA.64x96x16.F32 R24, gdesc[UR4].tnspB, R24, gsb0 ;  /* 0x41600000041879f0 */ /* 0x000fe20008000818 */
[----:B------:R-:W-:Y:S02]  /*158a0*/  R2UR UR4, R6 ;  /* 0x00000000060472ca */ /* 0x000fe400000e0000 */
[----:B------:R-:W-:Y:S02]  /*158b0*/  R2UR UR5, R7 ;  /* 0x00000000070572ca */ /* 0x000fe400000e0000 */
[----:B------:R-:W-:Y:S02]  /*158c0*/  R2UR UR6, R8 ;  /* 0x00000000080672ca */ /* 0x000fe400000e0000 */
[----:B------:R-:W-:Y:S01]  /*158d0*/  R2UR UR7, R9 ;  /* 0x00000000090772ca */ /* 0x000fe200000e0000 */
[----:B------:R-:W-:Y:S02]  /*158e0*/  WARPGROUP.DEPBAR.LE gsb0, 0x0 ;  /* 0x00008000000079c5 */ /* 0x000fe40000010000 */
[----:B------:R-:W-:-:S10]  /*158f0*/  WARPGROUP.ARRIVE ;  /* 0x00000000000079c5 */ /* 0x000fd40000000000 */
[----:B------:R-:W-:Y:S01]  /*15900*/  HGMMA.64x96x16.F32 R24, gdesc[UR4].tnspB, R24, gsb0 ;  /* 0x41600000041879f0 */ /* 0x000fe20008000818 */
[----:B------:R-:W-:Y:S02]  /*15910*/  R2UR UR4, R4 ;  /* 0x00000000040472ca */ /* 0x000fe400000e0000 */
[----:B------:R-:W-:Y:S02]  /*15920*/  R2UR UR5, R5 ;  /* 0x00000000050572ca */ /* 0x000fe400000e0000 */
[----:B------:R-:W-:Y:S02]  /*15930*/  R2UR UR6, R2 ;  /* 0x00000000020672ca */ /* 0x000fe400000e0000 */
[----:B------:R-:W-:Y:S01]  /*15940*/  R2UR UR7, R3 ;  /* 0x00000000030772ca */ /* 0x000fe200000e0000 */
[----:B---3--:R-:W0:Y:S04]  /*15950*/  SHFL.BFLY PT, R2, R11, 0x2, 0x1f ;  /* 0x0c401f000b027f89 */ /* 0x008e2800000e0000 */
[----:B--2---:R-:W2:Y:S01]  /*15960*/  SHFL.BFLY PT, R3, R10, 0x2, 0x1f ;  /* 0x0c401f000a037f89 */ /* 0x004ea200000e0000 */
[----:B0-----:R-:W-:Y:S01]  /*15970*/  FADD.FTZ R2, R2, R11 ;  /* 0x0000000b02027221 */ /* 0x001fe20000010000 */
[----:B--2---:R-:W-:Y:S01]  /*15980*/  FADD.FTZ R4, R3, R10 ;  /* 0x0000000a03047221 */ /* 0x004fe20000010000 */
[----:B------:R-:W-:-:S03]  /*15990*/  IMAD.MOV.U32 R10, RZ, RZ, RZ ;  /* 0x000000ffff0a7224 */ /* 0x000fc600078e00ff */
[----:B------:R-:W0:Y:S04]  /*159a0*/  SHFL.BFLY PT, R3, R2, 0x1, 0x1f ;  /* 0x0c201f0002037f89 */ /* 0x000e2800000e0000 */
[----:B------:R-:W2:Y:S01]  /*159b0*/  SHFL.BFLY PT, R5, R4, 0x1, 0x1f ;  /* 0x0c201f0004057f89 */ /* 0x000ea200000e0000 */
[----:B----4-:R-:W-:Y:S02]  /*159c0*/  VIADD R13, R13, 0x1 ;  /* 0x000000010d0d7836 */ /* 0x010fe40000000000 */
[----:B0-----:R-:W-:Y:S01]  /*159d0*/  FADD.FTZ R8, R2, R3 ;  /* 0x0000000302087221 */ /* 0x001fe20000010000 */
[----:B------:R-:W-:Y:S01]  /*159e0*/  SEL R2, RZ, 0x1, P2 ;  /* 0x00000001ff027807 */ /* 0x000fe20001000000 */
[----:B--2---:R-:W-:-:S03]  /*159f0*/  FADD.FTZ R11, R4, R5 ;  /* 0x00000005040b7221 */ /* 0x004fc60000010000 */
[----:B------:R-:W-:Y:S02]  /*15a00*/  FSETP.NE.FTZ.AND P0, PT, R8, RZ, PT ;  /* 0x000000ff0800720b */ /* 0x000fe40003f15000 */
[----:B------:R-:W-:Y:S02]  /*15a10*/  LOP3.LUT R12, R12, R2, RZ, 0x3c, !PT ;  /* 0x000000020c0c7212 */ /* 0x000fe400078e3cff */
[----:B------:R-:W-:Y:S01]  /*15a20*/  FSETP.NE.FTZ.AND P3, PT, R11, RZ, PT ;  /* 0x000000ff0b00720b */ /* 0x000fe20003f75000 */
[----:B------:R-:W-:Y:S02]  /*15a30*/  WARPGROUP.DEPBAR.LE gsb0, 0x0 ;  /* 0x00008000000079c5 */ /* 0x000fe40000010000 */
[----:B------:R-:W-:-:S06]  /*15a40*/  WARPGROUP.ARRIVE ;  /* 0x00000000000079c5 */ /* 0x000fcc0000000000 */
[----:B------:R-:W-:Y:S01]  /*15a50*/  @P0 MUFU.RCP R10, R8 ;  /* 0x00000008000a0308 */ /* 0x000fe20000001000 */
[----:B------:R-:W-:Y:S01]  /*15a60*/  HGMMA.64x96x16.F32 R24, gdesc[UR4].tnspB, R24, gsb0 ;  /* 0x41600000041879f0 */ /* 0x000fe20008000818 */
[----:B------:R-:W-:Y:S01]  /*15a70*/  IMAD.MOV.U32 R3, RZ, RZ, RZ ;  /* 0x000000ffff037224 */ /* 0x000fe200078e00ff */
[----:B------:R0:W-:Y:S05]  /*15a80*/  STL [R1+0x60], R12 ;  /* 0x0000600c01007387 */ /* 0x0001ea0000100800 */
[----:B------:R-:W2:Y:S01]  /*15a90*/  @P0 MUFU.LG2 R6, R8 ;  /* 0x0000000800060308 */ /* 0x000ea20000000c00 */
[----:B------:R3:W-:Y:S07]  /*15aa0*/  STL [R1+0xa4], R13 ;  /* 0x0000a40d01007387 */ /* 0x0007ee0000100800 */
[----:B------:R-:W4:Y:S01]  /*15ab0*/  @P3 MUFU.LG2 R7, R11 ;  /* 0x0000000b00073308 */ /* 0x000f220000000c00 */
[----:B------:R-:W-:-:S07]  /*15ac0*/  @!P1 VIADD R4, R0, 0x31c60 ;  /* 0x00031c6000049836 */ /* 0x000fce0000000000 */
[----:B------:R-:W1:Y:S01]  /*15ad0*/  @P3 MUFU.RCP R3, R11 ;  /* 0x0000000b00033308 */ /* 0x000e620000001000 */
[C---:B------:R-:W-:Y:S01]  /*15ae0*/  @P0 FMUL.FTZ R5, R15.reuse, 0.69314718246459960938 ;  /* 0x3f3172180f050820 */ /* 0x040fe20000410000 */
[----:B0-----:R-:W-:Y:S01]  /*15af0*/  @P3 FMUL.FTZ R12, R15, 0.69314718246459960938 ;  /* 0x3f3172180f0c3820 */ /* 0x001fe20000410000 */
[----:B--2---:R-:W-:Y:S01]  /*15b00*/  @P0 FMUL.FTZ R6, R6, 0.69314718246459960938 ;  /* 0x3f31721806060820 */ /* 0x004fe20000410000 */
[----:B------:R-:W-:Y:S01]  /*15b10*/  @!P1 PRMT R4, RZ, 0x654, R4 ;  /* 0x00000654ff049816 */ /* 0x000fe20000000004 */
[----:B------:R-:W-:Y:S02]  /*15b20*/  IMAD.MOV.U32 R2, RZ, RZ, -0x800000 ;  /* 0xff800000ff027424 */ /* 0x000fe400078e00ff */
[----:B----4-:R-:W-:Y:S01]  /*15b30*/  @P3 FMUL.FTZ R7, R7, 0.69314718246459960938 ;  /* 0x3f31721807073820 */ /* 0x010fe20000410000 */
[----:B------:R-:W-:Y:S02]  /*15b40*/  IMAD.MOV.U32 R0, RZ, RZ, -0x800000 ;  /* 0xff800000ff007424 */ /* 0x000fe400078e00ff */
[----:B------:R-:W-:Y:S01]  /*15b50*/  @P0 FFMA.FTZ R2, R5, R14, R6 ;  /* 0x0000000e05020223 */ /* 0x000fe20000010006 */
[----:B------:R-:W-:Y:S01]  /*15b60*/  PLOP3.LUT P0, PT, PT, PT, PT, 0x8, 0x0 ;  /* 0x000000000000781c */ /* 0x000fe20003f0e170 */
[----:B------:R-:W-:Y:S01]  /*15b70*/  @P3 FFMA.FTZ R0, R12, R74, R7 ;  /* 0x0000004a0c003223 */ /* 0x000fe20000010007 */
[----:B------:R-:W-:Y:S01]  /*15b80*/  SEL R154, R154, RZ, P2 ;  /* 0x000000ff9a9a7207 */ /* 0x000fe20001000000 */
[----:B------:R-:W-:-:S02]  /*15b90*/  WARPGROUP.DEPBAR.LE gsb0, 0x0 ;  /* 0x00008000000079c5 */ /* 0x000fc40000010000 */
        /* <DEDUP_REMOVED lines=24> */
[----:B0-----:R-:W-:Y:S01]  /*15d20*/  FMUL.FTZ R4, R24, R10 ;  /* 0x0000000a18047220 */ /* 0x001fe20000410000 */
[-C--:B-1----:R-:W-:Y:S01]  /*15d30*/  FMUL.FTZ R68, R26, R3.reuse ;  /* 0x000000031a447220 */ /* 0x082fe20000410000 */
        /* <DEDUP_REMOVED lines=22> */
[----:B---3--:R-:W-:-:S07]  /*15ea0*/  FMUL.FTZ R71, R71, R3 ;  /* 0x0000000347477220 */ /* 0x008fce0000410000 */
.L_x_480:
[----:B------:R-:W-:Y:S05]  /*15eb0*/  WARPSYNC.ALL ;  /* 0x0000000000007948 */ /* 0x000fea0003800000 */
[----:B------:R-:W0:Y:S08]  /*15ec0*/  S2UR UR5, SR_CgaCtaId ;  /* 0x00000000000579c3 */ /* 0x000e300000008800 */
[----:B------:R-:W-:Y:S06]  /*15ed0*/  BAR.SYNC.DEFER_BLOCKING 0x5, 0x200 ;  /* 0x0148000000007b1d */ /* 0x000fec0000010000 */
[----:B------:R-:W-:Y:S01]  /*15ee0*/  UMOV UR4, 0x400 ;  /* 0x0000040000047882 */ /* 0x000fe20000000000 */
[----:B------:R-:W-:Y:S01]  /*15ef0*/  BSSY B0, `(.L_x_536) ;  /* 0x00002bb000007945 */ /* 0x000fe20003800000 */
[----:B0-----:R-:W-:-:S06]  /*15f00*/  ULEA UR4, UR5, UR4, 0x18 ;  /* 0x0000000405047291 */ /* 0x001fcc000f8ec03f */
[----:B------:R-:W-:-:S05]  /*15f10*/  IMAD.U32 R16, RZ, RZ, UR4 ;  /* 0x00000004ff107e24 */ /* 0x000fca000f8e00ff */
[----:B------:R0:W1:Y:S01]  /*15f20*/  LDS.128 R108, [R16+0x31cd0] ;  /* 0x031cd000106c7984 */ /* 0x0000620000000c00 */
[----:B------:R-:W-:Y:S06]  /*15f30*/  BAR.ARV 0x4, 0x200 ;  /* 0x0108000000007b1d */ /* 0x000fec0000002000 */
[----:B------:R-:W-:Y:S05]  /*15f40*/  @P0 BRA `(.L_x_537) ;  /* 0x0000001c00f00947 */ /* 0x000fea0003800000 */
[----:B------:R-:W2:Y:S01]  /*15f50*/  LDL R12, [R1+0xe8] ;  /* 0x0000e800010c7983 */ /* 0x000ea20000100800 */
[----:B------:R-:W-:-:S03]  /*15f60*/  ULDC UR4, c[0x0][0xad4] ;  /* 0x0002b50000047ab9 */ /* 0x000fc60000000800 */
[----:B------:R-:W3:Y:S04]  /*15f70*/  LDL.LU R76, [R1+0x94] ;  /* 0x00009400014c7983 */ /* 0x000ee80000300800 */
[----:B------:R-:W4:Y:S04]  /*15f80*/  LDL.LU R82, [R1+0x9c] ;  /* 0x00009c0001527983 */ /* 0x000f280000300800 */
[----:B------:R-:W4:Y:S01]  /*15f90*/  LDL.LU R81, [R1+0xa0] ;  /* 0x0000a00001517983 */ /* 0x000f220000300800 */
[----:B------:R-:W0:Y:S01]  /*15fa0*/  S2R R3, SR_SWINHI ;  /* 0x0000000000037919 */ /* 0x000e220000002f00 */
[----:B------:R-:W-:-:S02]  /*15fb0*/  MOV R10, R16 ;  /* 0x00000010000a7202 */ /* 0x000fc40000000f00 */
[----:B0-----:R-:W-:-:S03]  /*15fc0*/  MOV R11, R3 ;  /* 0x00000003000b7202 */ /* 0x001fc60000000f00 */
[----:B--2---:R-:W-:-:S03]  /*15fd0*/  IMAD.WIDE R12, R12, 0x2, R10 ;  /* 0x000000020c0c7825 */ /* 0x004fc600078e020a */
[C---:B------:R-:W-:Y:S02]  /*15fe0*/  IADD3 R77, P0, R12.reuse, 0x6020, RZ ;  /* 0x000060200c4d7810 */ /* 0x040fe40007f1e0ff */
[----:B------:R-:W-:-:S03]  /*15ff0*/  LOP3.LUT R3, R12, 0x180, RZ, 0xc0, !PT ;  /* 0x000001800c037812 */ /* 0x000fc600078ec0ff */
[----:B------:R-:W-:Y:S01]  /*16000*/  IMAD.X R27, RZ, RZ, R13, P0 ;  /* 0x000000ffff1b7224 */ /* 0x000fe200000e060d */
[----:B---3--:R-:W-:Y:S02]  /*16010*/  ISETP.NE.AND P0, PT, R76, RZ, PT ;  /* 0x000000ff4c00720c */ /* 0x008fe40003f05270 */
[----:B------:R-:W-:Y:S02]  /*16020*/  IADD3 R24, P4, R12, 0x20, RZ ;  /* 0x000000200c187810 */ /* 0x000fe40007f9e0ff */
[----:B------:R-:W-:Y:S01]  /*16030*/  SEL R80, R76, UR4, P0 ;  /* 0x000000044c507c07 */ /* 0x000fe20008000000 */
[----:B------:R-:W-:Y:S05]  /*16040*/  WARPSYNC.ALL ;  /* 0x0000000000007948 */ /* 0x000fea0003800000 */
[----:B------:R-:W-:-:S02]  /*16050*/  SHF.R.U64 R3, R3, 0x3, RZ ;  /* 0x0000000303037819 */ /* 0x000fc400000012ff */
[----:B------:R-:W-:Y:S01]  /*16060*/  LOP3.LUT R14, R24, 0x180, RZ, 0xc0, !PT ;  /* 0x00000180180e7812 */ /* 0x000fe200078ec0ff */
[----:B------:R-:W-:Y:S01]  /*16070*/  BAR.SYNC.DEFER_BLOCKING 0x1, 0x180 ;  /* 0x0046000000007b1d */ /* 0x000fe20000010000 */
[C---:B------:R-:W-:Y:S02]  /*16080*/  IADD3 R26, P3, R12.reuse, 0x3000, RZ ;  /* 0x000030000c1a7810 */ /* 0x040fe40007f7e0ff */
[C---:B------:R-:W-:Y:S02]  /*16090*/  IADD3 R15, P2, R12.reuse, 0x3020, RZ ;  /* 0x000030200c0f7810 */ /* 0x040fe40007f5e0ff */
[----:B------:R-:W-:Y:S02]  /*160a0*/  IADD3 R35, P1, R12, 0x6000, RZ ;  /* 0x000060000c237810 */ /* 0x000fe40007f3e0ff */
[----:B------:R-:W-:Y:S01]  /*160b0*/  LOP3.LUT R34, R77, 0x180, RZ, 0xc0, !PT ;  /* 0x000001804d227812 */ /* 0x000fe200078ec0ff */
[----:B------:R-:W-:Y:S01]  /*160c0*/  IMAD.X R29, RZ, RZ, R13, P4 ;  /* 0x000000ffff1d7224 */ /* 0x000fe200020e060d */
[----:B------:R-:W-:Y:S01]  /*160d0*/  LOP3.LUT R12, R3, R12, RZ, 0x3c, !PT ;  /* 0x0000000c030c7212 */ /* 0x000fe200078e3cff */
[----:B------:R-:W-:Y:S01]  /*160e0*/  ULDC.64 UR6, c[0x0][0xc08] ;  /* 0x0003020000067ab9 */ /* 0x000fe20000000a00 */
[----:B------:R-:W-:Y:S01]  /*160f0*/  SHF.R.U64 R3, R14, 0x3, RZ ;  /* 0x000000030e037819 */ /* 0x000fe200000012ff */
[----:B------:R-:W-:Y:S01]  /*16100*/  ULDC.64 UR4, c[0x0][0xc00] ;  /* 0x0003000000047ab9 */ /* 0x000fe20000000a00 */
[----:B------:R-:W-:-:S02]  /*16110*/  LOP3.LUT R14, R15, 0x180, RZ, 0xc0, !PT ;  /* 0x000001800f0e7812 */ /* 0x000fc400078ec0ff */
[----:B------:R-:W-:Y:S02]  /*16120*/  LOP3.LUT R28, R3, R24, RZ, 0x3c, !PT ;  /* 0x00000018031c7212 */ /* 0x000fe400078e3cff */
[----:B------:R-:W-:Y:S02]  /*16130*/  LOP3.LUT R3, R26, 0x180, RZ, 0xc0, !PT ;  /* 0x000001801a037812 */ /* 0x000fe400078ec0ff */
[----:B------:R-:W-:Y:S02]  /*16140*/  LOP3.LUT R24, R35, 0x180, RZ, 0xc0, !PT ;  /* 0x0000018023187812 */ /* 0x000fe400078ec0ff */
[----:B------:R-:W-:Y:S02]  /*16150*/  SHF.R.U64 R3, R3, 0x3, RZ ;  /* 0x0000000303037819 */ /* 0x000fe400000012ff */
[----:B------:R-:W-:Y:S02]  /*16160*/  SHF.R.U64 R24, R24, 0x3, RZ ;  /* 0x0000000318187819 */ /* 0x000fe400000012ff */
[----:B------:R-:W-:Y:S01]  /*16170*/  SHF.R.U64 R14, R14, 0x3, RZ ;  /* 0x000000030e0e7819 */ /* 0x000fe200000012ff */
[--C-:B------:R-:W-:Y:S01]  /*16180*/  IMAD.X R31, RZ, RZ, R13.reuse, P3 ;  /* 0x000000ffff1f7224 */ /* 0x100fe200018e060d */
[----:B------:R-:W-:Y:S01]  /*16190*/  LOP3.LUT R30, R3, R26, RZ, 0x3c, !PT ;  /* 0x0000001a031e7212 */ /* 0x000fe200078e3cff */
[----:B------:R-:W-:Y:S01]  /*161a0*/  IMAD.X R25, RZ, RZ, R13, P1 ;  /* 0x000000ffff197224 */ /* 0x000fe200008e060d */
[----:B------:R-:W-:-:S02]  /*161b0*/  LOP3.LUT R24, R24, R35, RZ, 0x3c, !PT ;  /* 0x0000002318187212 */ /* 0x000fc400078e3cff */
[----:B------:R-:W-:Y:S02]  /*161c0*/  IADD3.X R33, RZ, R13, RZ, P2, !PT ;  /* 0x0000000dff217210 */ /* 0x000fe400017fe4ff */
[----:B------:R-:W-:Y:S02]  /*161d0*/  SHF.R.U64 R34, R34, 0x3, RZ ;  /* 0x0000000322227819 */ /* 0x000fe400000012ff */
[----:B------:R-:W-:Y:S02]  /*161e0*/  LOP3.LUT R32, R14, R15, RZ, 0x3c, !PT ;  /* 0x0000000f0e207212 */ /* 0x000fe400078e3cff */
[----:B------:R-:W-:Y:S02]  /*161f0*/  MOV R35, R12 ;  /* 0x0000000c00237202 */ /* 0x000fe40000000f00 */
[----:B------:R-:W-:Y:S02]  /*16200*/  F2FP.F16.F32.PACK_AB R12, R5, R4 ;  /* 0x00000004050c723e */ /* 0x000fe400000000ff */
[----:B------:R-:W-:-:S02]  /*16210*/  F2FP.F16.F32.PACK_AB R13, R69, R68 ;  /* 0x00000044450d723e */ /* 0x000fc400000000ff */
[----:B------:R-:W-:Y:S02]  /*16220*/  F2FP.F16.F32.PACK_AB R14, R7, R6 ;  /* 0x00000006070e723e */ /* 0x000fe400000000ff */
[----:B------:R-:W-:Y:S02]  /*16230*/  F2FP.F16.F32.PACK_AB R15, R73, R72 ;  /* 0x00000048490f723e */ /* 0x000fe400000000ff */
[----:B------:R-:W-:Y:S02]  /*16240*/  MOV R79, R28 ;  /* 0x0000001c004f7202 */ /* 0x000fe40000000f00 */
[----:B------:R-:W-:Y:S02]  /*16250*/  MOV R3, R30 ;  /* 0x0000001e00037202 */ /* 0x000fe40000000f00 */
[----:B------:R-:W-:Y:S02]  /*16260*/  LOP3.LUT R26, R34, R77, RZ, 0x3c, !PT ;  /* 0x0000004d221a7212 */ /* 0x000fe400078e3cff */
[----:B------:R-:W-:-:S02]  /*16270*/  F2FP.F16.F32.PACK_AB R28, R9, R8 ;  /* 0x00000008091c723e */ /* 0x000fc400000000ff */
[----:B------:R-:W-:Y:S02]  /*16280*/  F2FP.F16.F32.PACK_AB R29, R75, R74 ;  /* 0x0000004a4b1d723e */ /* 0x000fe400000000ff */
[----:B------:R-:W-:Y:S02]  /*16290*/  F2FP.F16.F32.PACK_AB R30, R21, R20 ;  /* 0x00000014151e723e */ /* 0x000fe400000000ff */
[----:B------:R-:W-:Y:S01]  /*162a0*/  F2FP.F16.F32.PACK_AB R31, R39, R38 ;  /* 0x00000026271f723e */ /* 0x000fe200000000ff */
[----:B------:R0:W-:Y:S01]  /*162b0*/  STSM.16.M88.4 [R35], R12 ;  /* 0x0000000c23007844 */ /* 0x0001e20000000200 */
[----:B------:R-:W-:Y:S02]  /*162c0*/  MOV R78, R32 ;  /* 0x00000020004e7202 */ /* 0x000fe40000000f00 */
[----:B------:R-:W-:Y:S02]  /*162d0*/  F2FP.F16.F32.PACK_AB R32, R37, R36 ;  /* 0x000000242520723e */ /* 0x000fe400000000ff */
[----:B------:R-:W-:-:S02]  /*162e0*/  F2FP.F16.F32.PACK_AB R33, R43, R42 ;  /* 0x0000002a2b21723e */ /* 0x000fc400000000ff */
[----:B------:R-:W-:Y:S01]  /*162f0*/  F2FP.F16.F32.PACK_AB R34, R41, R40 ;  /* 0x000000282922723e */ /* 0x000fe200000000ff */
[----:B------:R2:W-:Y:S01]  /*16300*/  STSM.16.M88.4 [R79], R28 ;  /* 0x0000001c4f007844 */ /* 0x0005e20000000200 */
[----:B------:R-:W-:Y:S02]  /*16310*/  MOV R77, R24 ;  /* 0x00000018004d7202 */ /* 0x000fe40000000f00 */
[----:B------:R-:W-:Y:S02]  /*16320*/  MOV R76, R26 ;  /* 0x0000001a004c7202 */ /* 0x000fe40000000f00 */
[----:B------:R-:W-:Y:S02]  /*16330*/  F2FP.F16.F32.PACK_AB R24, R53, R52 ;  /* 0x000000343518723e */ /* 0x000fe400000000ff */
[----:B0-----:R-:W-:Y:S02]  /*16340*/  F2FP.F16.F32.PACK_AB R35, R47, R46 ;  /* 0x0000002e2f23723e */ /* 0x001fe400000000ff */
[----:B------:R-:W-:-:S02]  /*16350*/  F2FP.F16.F32.PACK_AB R12, R45, R44 ;  /* 0x0000002c2d0c723e */ /* 0x000fc400000000ff */
[----:B------:R-:W-:Y:S02]  /*16360*/  F2FP.F16.F32.PACK_AB R13, R51, R50 ;  /* 0x00000032330d723e */ /* 0x000fe400000000ff */
[----:B------:R-:W-:Y:S02]  /*16370*/  F2FP.F16.F32.PACK_AB R14, R49, R48 ;  /* 0x00000030310e723e */ /* 0x000fe400000000ff */
[----:B------:R-:W-:Y:S02]  /*16380*/  F2FP.F16.F32.PACK_AB R15, R55, R54 ;  /* 0x00000036370f723e */ /* 0x000fe400000000ff */
[----:B------:R-:W-:Y:S02]  /*16390*/  F2FP.F16.F32.PACK_AB R25, R59, R58 ;  /* 0x0000003a3b19723e */ /* 0x000fe400000000ff */
[----:B------:R-:W-:Y:S02]  /*163a0*/  F2FP.F16.F32.PACK_AB R26, R57, R56 ;  /* 0x00000038391a723e */ /* 0x000fe400000000ff */
[----:B------:R-:W-:-:S02]  /*163b0*/  F2FP.F16.F32.PACK_AB R27, R63, R62 ;  /* 0x0000003e3f1b723e */ /* 0x000fc400000000ff */
[----:B--2---:R-:W-:Y:S02]  /*163c0*/  F2FP.F16.F32.PACK_AB R28, R61, R60 ;  /* 0x0000003c3d1c723e */ /* 0x004fe400000000ff */
[----:B------:R-:W-:Y:S02]  /*163d0*/  F2FP.F16.F32.PACK_AB R29, R67, R66 ;  /* 0x00000042431d723e */ /* 0x000fe400000000ff */
[----:B------:R-:W-:Y:S02]  /*163e0*/  F2FP.F16.F32.PACK_AB R30, R65, R64 ;  /* 0x00000040411e723e */ /* 0x000fe400000000ff */
[----:B------:R-:W-:Y:S01]  /*163f0*/  F2FP.F16.F32.PACK_AB R31, R71, R70 ;  /* 0x00000046471f723e */ /* 0x000fe200000000ff */
[----:B------:R4:W-:Y:S01]  /*16400*/  STSM.16.M88.4 [R3], R32 ;  /* 0x0000002003007844 */ /* 0x0009e20000000200 */
[----:B------:R-:W-:-:S03]  /*16410*/  ISETP.NE.U32.AND P3, PT, RZ, UR6, PT ;  /* 0x00000006ff007c0c */ /* 0x000fc6000bf65070 */
[----:B------:R-:W-:Y:S01]  /*16420*/  STSM.16.M88.4 [R78], R12 ;  /* 0x0000000c4e007844 */ /* 0x000fe20000000200 */
[----:B------:R-:W-:-:S03]  /*16430*/  ISETP.NE.AND.EX P3, PT, RZ, UR7, PT, P3 ;  /* 0x00000007ff007c0c */ /* 0x000fc6000bf65330 */
[----:B------:R0:W-:Y:S04]  /*16440*/  STSM.16.M88.4 [R77], R24 ;  /* 0x000000184d007844 */ /* 0x0001e80000000200 */
[----:B------:R2:W-:Y:S01]  /*16450*/  STSM.16.M88.4 [R76], R28 ;  /* 0x0000001c4c007844 */ /* 0x0005e20000000200 */
[----:B------:R-:W-:Y:S01]  /*16460*/  BAR.SYNC.DEFER_BLOCKING 0x1, 0x180 ;  /* 0x0046000000007b1d */ /* 0x000fe20000010000 */
[----:B------:R-:W-:Y:S02]  /*16470*/  ISETP.NE.U32.AND P0, PT, RZ, UR4, PT ;  /* 0x00000004ff007c0c */ /* 0x000fe4000bf05070 */
[----:B----4-:R-:W-:Y:S02]  /*16480*/  IADD3 R32, P1, R82, UR4, RZ ;  /* 0x0000000452207c10 */ /* 0x010fe4000ff3e0ff */
[----:B------:R-:W-:-:S02]  /*16490*/  ISETP.NE.AND.EX P0, PT, RZ, UR5, PT, P0 ;  /* 0x00000005ff007c0c */ /* 0x000fc4000bf05300 */
[C---:B------:R-:W-:Y:S02]  /*164a0*/  IADD3.X R33, R81.reuse, UR5, RZ, P1, !PT ;  /* 0x0000000551217c10 */ /* 0x040fe40008ffe4ff */
[----:B------:R-:W-:Y:S01]  /*164b0*/  @P3 IADD3 R34, P1, R82, UR6, RZ ;  /* 0x0000000652223c10 */ /* 0x000fe2000ff3e0ff */
[----:B------:R-:W-:Y:S01]  /*164c0*/  ULDC UR6, c[0x0][0xa88] ;  /* 0x0002a20000067ab9 */ /* 0x000fe20000000800 */
[----:B------:R-:W-:Y:S01]  /*164d0*/  IMAD.MOV.U32 R3, RZ, RZ, RZ ;  /* 0x000000ffff037224 */ /* 0x000fe200078e00ff */
[----:B------:R-:W-:Y:S01]  /*164e0*/  ISETP.GT.AND P2, PT, R80, 0x1, PT ;  /* 0x000000015000780c */ /* 0x000fe20003f44270 */
[----:B0-----:R-:W-:Y:S01]  /*164f0*/  IMAD.MOV.U32 R26, RZ, RZ, 0x9b8 ;  /* 0x000009b8ff1a7424 */ /* 0x001fe200078e00ff */
[----:B------:R-:W-:Y:S01]  /*16500*/  @P3 IADD3.X R35, R81, UR7, RZ, P1, !PT ;  /* 0x0000000751233c10 */ /* 0x000fe20008ffe4ff */
[----:B------:R-:W-:Y:S01]  /*16510*/  IMAD.U32 R81, RZ, RZ, UR6 ;  /* 0x00000006ff517e24 */ /* 0x000fe2000f8e00ff */
[----:B--2---:R-:W0:Y:S02]  /*16520*/  LDC R76, c[0x0][0xbe8] ;  /* 0x0002fa00ff4c7b82 */ /* 0x004e240000000800 */
[----:B------:R2:W5:Y:S04]  /*16530*/  @P0 LDG.E R3, desc[UR60][R32.64] ;  /* 0x0000003c20030981 */ /* 0x000568000c1e1900 */
[----:B------:R2:W5:Y:S01]  /*16540*/  @P3 LDG.E R81, desc[UR60][R34.64] ;  /* 0x0000003c22513981 */ /* 0x000562000c1e1900 */
[----:B------:R-:W-:-:S04]  /*16550*/  SEL R26, R26, 0x978, P2 ;  /* 0x000009781a1a7807 */ /* 0x000fc80001000000 */
[----:B------:R2:W3:Y:S08]  /*16560*/  LDC.64 R12, c[0x0][R26+0x220] ;  /* 0x000088001a0c7b82 */ /* 0x0004f00000000a00 */
[----:B------:R2:W4:Y:S08]  /*16570*/  LDC.64 R14, c[0x0][R26+0x218] ;  /* 0x000086001a0e7b82 */ /* 0x0005300000000a00 */
[----:B------:R2:W1:Y:S01]  /*16580*/  LDC.64 R24, c[0x0][R26+0x228] ;  /* 0x00008a001a187b82 */ /* 0x0004620000000a00 */
[----:B0-----:R-:W-:Y:S01]  /*16590*/  ISETP.NE.AND P1, PT, R76, 0x1, PT ;  /* 0x000000014c00780c */ /* 0x001fe20003f25270 */
[----:B--2---:R-:W-:-:S12]  /*165a0*/  @P3 BRA `(.L_x_538) ;  /* 0x0000000000103947 */ /* 0x004fd80003800000 */
[----:B------:R-:W-:Y:S05]  /*165b0*/  @!P0 BRA `(.L_x_538) ;  /* 0x00000000000c8947 */ /* 0x000fea0003800000 */
[----:B------:R-:W2:Y:S04]  /*165c0*/  LDG.E R28, desc[UR60][R32.64] ;  /* 0x0000003c201c7981 */ /* 0x000ea8000c1e1900 */
[----:B-----5:R-:W2:Y:S02]  /*165d0*/  LDG.E R81, desc[UR60][R32.64+0x4] ;  /* 0x0000043c20517981 */ /* 0x020ea4000c1e1900 */
[----:B--2---:R-:W-:-:S07]  /*165e0*/  IMAD.IADD R81, R81, 0x1, -R28 ;  /* 0x0000000151517824 */ /* 0x004fce00078e0a1c */
.L_x_538:
[----:B------:R-:W2:Y:S01]  /*165f0*/  LDL.LU R28, [R1+0x98] ;  /* 0x00009800011c7983 */ /* 0x000ea20000300800 */
[----:B------:R-:W0:Y:S03]  /*16600*/  LDC.64 R26, c[0x0][R26+0x210] ;  /* 0x000084001a1a7b82 */ /* 0x000e260000000a00 */
[----:B------:R-:W3:Y:S04]  /*16610*/  LDL.LU R31, [R1+0xc4] ;  /* 0x0000c400011f7983 */ /* 0x000ee80000300800 */
[----:B------:R-:W4:Y:S01]  /*16620*/  LDL R82, [R1+0x90] ;  /* 0x0000900001527983 */ /* 0x000f220000100800 */
[----:B------:R-:W-:Y:S01]  /*16630*/  ISETP.NE.U32.AND P0, PT, RZ, UR4, PT ;  /* 0x00000004ff007c0c */ /* 0x000fe2000bf05070 */
[----:B------:R-:W1:Y:S02]  /*16640*/  @P1 LDC R30, c[0x0][0xbec] ;  /* 0x0002fb00ff1e1b82 */ /* 0x000e640000000800 */
[----:B------:R-:W4:Y:S04]  /*16650*/  LDL R32, [R1+0xe4] ;  /* 0x0000e40001207983 */ /* 0x000f280000100800 */
[----:B------:R-:W4:Y:S02]  /*16660*/  LDL R84, [R1+0xa8] ;  /* 0x0000a80001547983 */ /* 0x000f240000100800 */
[----:B------:R-:W0:Y:S02]  /*16670*/  @P1 LDC R83, c[0x0][0xbf0] ;  /* 0x0002fc00ff531b82 */ /* 0x000e240000000800 */
[----:B------:R-:W4:Y:S04]  /*16680*/  LDL R80, [R1+0xb0] ;  /* 0x0000b00001507983 */ /* 0x000f280000100800 */
[----:B------:R-:W4:Y:S04]  /*16690*/  LDL R78, [R1+0xe0] ;  /* 0x0000e000014e7983 */ /* 0x000f280000100800 */
[----:B------:R-:W4:Y:S01]  /*166a0*/  LDL R34, [R1+0xcc] ;  /* 0x0000cc0001227983 */ /* 0x000f220000100800 */
[----:B------:R-:W-:-:S04]  /*166b0*/  ISETP.NE.AND.EX P0, PT, RZ, UR5, PT, P0 ;  /* 0x00000005ff007c0c */ /* 0x000fc8000bf05300 */
[----:B--2---:R-:W-:Y:S02]  /*166c0*/  SEL R77, R28, RZ, !P0 ;  /* 0x000000ff1c4d7207 */ /* 0x004fe40004000000 */
[----:B------:R-:W2:Y:S01]  /*166d0*/  LDC.64 R28, c[0x0][0xba8] ;  /* 0x0002ea00ff1c7b82 */ /* 0x000ea20000000a00 */
[----:B---3--:R-:W-:Y:S02]  /*166e0*/  SEL R31, R31, RZ, !P0 ;  /* 0x000000ff1f1f7207 */ /* 0x008fe40004000000 */
[----:B------:R-:W-:Y:S02]  /*166f0*/  IMAD R13, R13, R77, RZ ;  /* 0x0000004d0d0d7224 */ /* 0x000fe400078e02ff */
[-C--:B----4-:R-:W-:Y:S02]  /*16700*/  IMAD R35, R15, R82.reuse, RZ ;  /* 0x000000520f237224 */ /* 0x090fe400078e02ff */
[----:B------:R-:W-:Y:S02]  /*16710*/  IMAD R79, R12, R31, R13 ;  /* 0x0000001f0c4f7224 */ /* 0x000fe400078e020d */
[----:B------:R-:W-:-:S04]  /*16720*/  IMAD.WIDE.U32 R14, R14, R82, RZ ;  /* 0x000000520e0e7225 */ /* 0x000fc800078e00ff */
[----:B------:R-:W-:-:S04]  /*16730*/  IMAD.WIDE.U32 R12, R12, R77, RZ ;  /* 0x0000004d0c0c7225 */ /* 0x000fc800078e00ff */
[----:B------:R-:W-:Y:S01]  /*16740*/  IMAD R31, R84, 0xc0, R32 ;  /* 0x000000c0541f7824 */ /* 0x000fe200078e0220 */
[----:B-----5:R-:W-:Y:S01]  /*16750*/  IADD3 R14, P0, P3, R12, R14, R3 ;  /* 0x0000000e0c0e7210 */ /* 0x020fe20007b1e003 */
[----:B------:R-:W-:Y:S02]  /*16760*/  IMAD.IADD R32, R15, 0x1, R35 ;  /* 0x000000010f207824 */ /* 0x000fe400078e0223 */
[----:B-1----:R-:W-:Y:S01]  /*16770*/  @P1 IMAD.HI.U32 R12, R31, R30, RZ ;  /* 0x0000001e1f0c1227 */ /* 0x002fe200078e00ff */
[----:B------:R-:W-:Y:S01]  /*16780*/  SEL R33, R80, RZ, P2 ;  /* 0x000000ff50217207 */ /* 0x000fe20001000000 */
[----:B--2---:R-:W1:Y:S02]  /*16790*/  @!P2 LDC R28, c[0x0][0xb50] ;  /* 0x0002d400ff1cab82 */ /* 0x004e640000000800 */
[----:B------:R-:W-:Y:S02]  /*167a0*/  IMAD.IADD R15, R13, 0x1, R79 ;  /* 0x000000010d0f7824 */ /* 0x000fe400078e024f */
[----:B------:R-:W-:Y:S01]  /*167b0*/  IMAD.MOV.U32 R13, RZ, RZ, R31 ;  /* 0x000000ffff0d7224 */ /* 0x000fe200078e001f */
[----:B0-----:R-:W-:Y:S01]  /*167c0*/  @P1 SHF.R.U32.HI R13, RZ, R83, R12 ;  /* 0x00000053ff0d1219 */ /* 0x001fe2000001160c */
[-C--:B------:R-:W-:Y:S01]  /*167d0*/  IMAD R35, R25, R33.reuse, RZ ;  /* 0x0000002119237224 */ /* 0x080fe200078e02ff */
[----:B------:R-:W-:Y:S01]  /*167e0*/  SHF.R.S32.HI R79, RZ, 0x1f, R3 ;  /* 0x0000001fff4f7819 */ /* 0x000fe20000011403 */
[----:B------:R-:W-:Y:S01]  /*167f0*/  IMAD.WIDE.U32 R24, R24, R33, RZ ;  /* 0x0000002118187225 */ /* 0x000fe200078e00ff */
[----:B------:R-:W0:Y:S03]  /*16800*/  @!P2 LDC R29, c[0x0][0xb54] ;  /* 0x0002d500ff1dab82 */ /* 0x000e260000000800 */
[----:B------:R-:W-:Y:S01]  /*16810*/  IMAD.MOV R30, RZ, RZ, -R13 ;  /* 0x000000ffff1e7224 */ /* 0x000fe200078e0a0d */
[----:B------:R-:W-:Y:S01]  /*16820*/  IADD3.X R15, R15, R32, R79, P0, P3 ;  /* 0x000000200f0f7210 */ /* 0x000fe200007e644f */
[----:B------:R-:W-:Y:S01]  /*16830*/  IMAD.IADD R35, R25, 0x1, R35 ;  /* 0x0000000119237824 */ /* 0x000fe200078e0223 */
[----:B------:R-:W-:-:S02]  /*16840*/  IADD3 R24, P0, P3, R13, R14, R24 ;  /* 0x0000000e0d187210 */ /* 0x000fc40007b1e018 */
[----:B------:R-:W-:Y:S01]  /*16850*/  SHF.R.S32.HI R12, RZ, 0x1f, R13 ;  /* 0x0000001fff0c7819 */ /* 0x000fe2000001140d */
[----:B------:R-:W-:-:S03]  /*16860*/  IMAD R13, R76, R30, R31 ;  /* 0x0000001e4c0d7224 */ /* 0x000fc600078e021f */
[----:B------:R-:W-:Y:S01]  /*16870*/  IADD3.X R25, R12, R15, R35, P0, P3 ;  /* 0x0000000f0c197210 */ /* 0x000fe200007e6423 */
[-C--:B------:R-:W-:Y:S01]  /*16880*/  IMAD R12, R27, R13.reuse, RZ ;  /* 0x0000000d1b0c7224 */ /* 0x080fe200078e02ff */
[----:B------:R-:W-:Y:S01]  /*16890*/  SHF.R.S32.HI R15, RZ, 0x1f, R13 ;  /* 0x0000001fff0f7819 */ /* 0x000fe2000001140d */
[----:B------:R-:W-:-:S04]  /*168a0*/  IMAD.WIDE.U32 R24, R26, R13, R24 ;  /* 0x0000000d1a187225 */ /* 0x000fc800078e0018 */
[----:B------:R-:W-:Y:S01]  /*168b0*/  IMAD R15, R26, R15, R12 ;  /* 0x0000000f1a0f7224 */ /* 0x000fe200078e020c */
[----:B-1----:R-:W-:-:S03]  /*168c0*/  LEA R28, P0, R24, R28, 0x2 ;  /* 0x0000001c181c7211 */ /* 0x002fc600078010ff */
[----:B------:R-:W-:-:S05]  /*168d0*/  IMAD.IADD R12, R25, 0x1, R15 ;  /* 0x00000001190c7824 */ /* 0x000fca00078e020f */
[----:B0-----:R-:W-:Y:S01]  /*168e0*/  LEA.HI.X R29, R24, R29, R12, 0x2, P0 ;  /* 0x0000001d181d7211 */ /* 0x001fe200000f140c */
[----:B------:R-:W-:Y:S01]  /*168f0*/  SHFL.IDX PT, R14, R28, 0x1, 0x1c1f ;  /* 0x003c1f001c0e7f89 */ /* 0x000fe200000e0000 */
[----:B------:R-:W-:-:S03]  /*16900*/  IMAD R27, R84, 0xc0, R78 ;  /* 0x000000c0541b7824 */ /* 0x000fc600078e024e */
[----:B------:R-:W-:Y:S04]  /*16910*/  SHFL.IDX PT, R12, R28, RZ, 0x1c1f ;  /* 0x001c1fff1c0c7589 */ /* 0x000fe800000e0000 */
[----:B------:R-:W0:Y:S04]  /*16920*/  SHFL.IDX PT, R13, R29, RZ, 0x1c1f ;  /* 0x001c1fff1d0d7589 */ /* 0x000e2800000e0000 */
[----:B------:R-:W1:Y:S01]  /*16930*/  SHFL.IDX PT, R15, R29, 0x1, 0x1c1f ;  /* 0x003c1f001d0f7f89 */ /* 0x000e6200000e0000 */
[----:B------:R-:W-:Y:S01]  /*16940*/  IMAD R78, R81, R76, RZ ;  /* 0x0000004c514e7224 */ /* 0x000fe200078e02ff */
[----:B------:R-:W-:Y:S01]  /*16950*/  LOP3.LUT P0, RZ, R34, 0x3, RZ, 0xc0, !PT ;  /* 0x0000000322ff7812 */ /* 0x000fe2000780c0ff */
[----:B------:R-:W-:-:S03]  /*16960*/  VIADD R25, R27, 0x8 ;  /* 0x000000081b197836 */ /* 0x000fc60000000000 */
[-C--:B------:R-:W-:Y:S02]  /*16970*/  ISETP.GE.OR P3, PT, R27, R78.reuse, P0 ;  /* 0x0000004e1b00720c */ /* 0x080fe40000766670 */
[----:B------:R-:W-:-:S11]  /*16980*/  ISETP.GE.OR P0, PT, R25, R78, P0 ;  /* 0x0000004e1900720c */ /* 0x000fd60000706670 */
[----:B0-----:R0:W-:Y:S04]  /*16990*/  @!P3 ST.E desc[UR60][R12.64], R2 ;  /* 0x000000020c00b985 */ /* 0x0011e8000c10193c */
[----:B-1----:R0:W-:Y:S01]  /*169a0*/  @!P0 ST.E desc[UR60][R14.64], R0 ;  /* 0x000000000e008985 */ /* 0x0021e2000c10193c */
[----:B------:R-:W-:Y:S05]  /*169b0*/  @P2 BRA `(.L_x_539) ;  /* 0x00000008002c2947 */ /* 0x000fea0003800000 */
[----:B------:R-:W1:Y:S01]  /*169c0*/  S2R R34, SR_TID.X ;  /* 0x0000000000227919 */ /* 0x000e620000002100 */
[----:B0-----:R-:W0:Y:S01]  /*169d0*/  @P1 LDC R15, c[0x0][0xbec] ;  /* 0x0002fb00ff0f1b82 */ /* 0x001e220000000800 */
[----:B------:R-:W-:-:S07]  /*169e0*/  ULDC.64 UR4, c[0x0][0xaa0] ;  /* 0x0002a80000047ab9 */ /* 0x000fce0000000a00 */
[----:B------:R-:W2:Y:S01]  /*169f0*/  @P1 LDC R21, c[0x0][0xbf0] ;  /* 0x0002fc00ff151b82 */ /* 0x000ea20000000800 */
[----:B-1----:R-:W-:-:S05]  /*16a00*/  VIADD R0, R34, 0xffffff80 ;  /* 0xffffff8022007836 */ /* 0x002fca0000000000 */
[----:B------:R-:W-:-:S04]  /*16a10*/  SHF.R.S32.HI R5, RZ, 0x1f, R0 ;  /* 0x0000001fff057819 */ /* 0x000fc80000011400 */
[----:B------:R-:W-:-:S04]  /*16a20*/  LEA.HI R5, R5, R0, RZ, 0x2 ;  /* 0x0000000005057211 */ /* 0x000fc800078f10ff */
[----:B------:R-:W-:Y:S02]  /*16a30*/  LOP3.LUT R7, R5, 0xfffffffc, RZ, 0xc0, !PT ;  /* 0xfffffffc05077812 */ /* 0x000fe400078ec0ff */
[----:B------:R-:W-:-:S03]  /*16a40*/  SHF.R.S32.HI R9, RZ, 0x2, R5 ;  /* 0x00000002ff097819 */ /* 0x000fc60000011405 */
[----:B------:R-:W-:-:S04]  /*16a50*/  IMAD.IADD R12, R0, 0x1, -R7 ;  /* 0x00000001000c7824 */ /* 0x000fc800078e0a07 */
[----:B------:R-:W-:-:S04]  /*16a60*/  IMAD.SHL.U32 R8, R12, 0x8, RZ ;  /* 0x000000080c087824 */ /* 0x000fc800078e00ff */
[----:B------:R-:W-:-:S04]  /*16a70*/  IMAD R5, R9, 0x20, R8 ;  /* 0x0000002009057824 */ /* 0x000fc800078e0208 */
[----:B------:R-:W-:-:S03]  /*16a80*/  IMAD.WIDE R10, R5, 0x2, R10 ;  /* 0x00000002050a7825 */ /* 0x000fc600078e020a */
[C---:B------:R-:W-:Y:S02]  /*16a90*/  IADD3 R5, P5, R10.reuse, 0x7800, RZ ;  /* 0x000078000a057810 */ /* 0x040fe40007fbe0ff */
[C---:B------:R-:W-:Y:S02]  /*16aa0*/  LOP3.LUT R7, R10.reuse, 0x180, RZ, 0xc0, !PT ;  /* 0x000001800a077812 */ /* 0x040fe400078ec0ff */
[----:B------:R-:W-:Y:S01]  /*16ab0*/  LOP3.LUT R0, R5, 0x180, RZ, 0xc0, !PT ;  /* 0x0000018005007812 */ /* 0x000fe200078ec0ff */
[----:B------:R-:W-:Y:S01]  /*16ac0*/  IMAD.X R41, RZ, RZ, R11, P5 ;  /* 0x000000ffff297224 */ /* 0x000fe200028e060b */
[----:B------:R-:W-:Y:S02]  /*16ad0*/  IADD3 R25, P0, R10, 0x1800, RZ ;  /* 0x000018000a197810 */ /* 0x000fe40007f1e0ff */
[----:B------:R-:W-:Y:S02]  /*16ae0*/  SHF.R.U64 R0, R0, 0x3, RZ ;  /* 0x0000000300007819 */ /* 0x000fe400000012ff */
[----:B------:R-:W-:-:S02]  /*16af0*/  IADD3 R29, P2, R10, 0x3000, RZ ;  /* 0x000030000a1d7810 */ /* 0x000fc40007f5e0ff */
[----:B------:R-:W-:Y:S01]  /*16b00*/  LOP3.LUT R40, R0, R5, RZ, 0x3c, !PT ;  /* 0x0000000500287212 */ /* 0x000fe200078e3cff */
[----:B------:R-:W-:Y:S01]  /*16b10*/  IMAD R0, R79, UR4, RZ ;  /* 0x000000044f007c24 */ /* 0x000fe2000f8e02ff */
[C---:B------:R-:W-:Y:S02]  /*16b20*/  IADD3 R33, P3, R10.reuse, 0x4800, RZ ;  /* 0x000048000a217810 */ /* 0x040fe40007f7e0ff */
[----:B------:R-:W-:Y:S01]  /*16b30*/  IADD3 R37, P4, R10, 0x6000, RZ ;  /* 0x000060000a257810 */ /* 0x000fe20007f9e0ff */
[----:B------:R-:W-:Y:S01]  /*16b40*/  IMAD R13, R3, UR5, R0 ;  /* 0x00000005030d7c24 */ /* 0x000fe2000f8e0200 */
[----:B------:R-:W-:Y:S01]  /*16b50*/  SHF.R.U64 R7, R7, 0x3, RZ ;  /* 0x0000000307077819 */ /* 0x000fe200000012ff */
[----:B------:R-:W-:Y:S01]  /*16b60*/  IMAD.WIDE.U32 R2, R3, UR4, RZ ;  /* 0x0000000403027c25 */ /* 0x000fe2000f8e00ff */
[----:B------:R-:W-:Y:S01]  /*16b70*/  LOP3.LUT R24, R25, 0x180, RZ, 0xc0, !PT ;  /* 0x0000018019187812 */ /* 0x000fe200078ec0ff */
[----:B------:R-:W-:Y:S01]  /*16b80*/  ULDC.64 UR4, c[0x0][0xae8] ;  /* 0x0002ba0000047ab9 */ /* 0x000fe20000000a00 */
[----:B------:R-:W-:Y:S01]  /*16b90*/  LOP3.LUT R28, R29, 0x180, RZ, 0xc0, !PT ;  /* 0x000001801d1c7812 */ /* 0x000fe200078ec0ff */
[----:B------:R-:W-:Y:S01]  /*16ba0*/  IMAD R0, R12, 0x60, R9 ;  /* 0x000000600c007824 */ /* 0x000fe200078e0209 */
[----:B------:R-:W-:Y:S01]  /*16bb0*/  LOP3.LUT R32, R33, 0x180, RZ, 0xc0, !PT ;  /* 0x0000018021207812 */ /* 0x000fe200078ec0ff */
[----:B------:R-:W5:Y:S01]  /*16bc0*/  LD.E.128 R40, desc[UR60][R40.64] ;  /* 0x0000003c28287980 */ /* 0x000f62000c101d00 */
[----:B------:R-:W-:Y:S01]  /*16bd0*/  LOP3.LUT R36, R37, 0x180, RZ, 0xc0, !PT ;  /* 0x0000018025247812 */ /* 0x000fe200078ec0ff */
[----:B------:R-:W-:Y:S01]  /*16be0*/  IMAD.IADD R3, R3, 0x1, R13 ;  /* 0x0000000103037824 */ /* 0x000fe200078e020d */
[----:B------:R-:W-:Y:S01]  /*16bf0*/  LOP3.LUT R10, R7, R10, RZ, 0x3c, !PT ;  /* 0x0000000a070a7212 */ /* 0x000fe200078e3cff */
[----:B------:R-:W-:Y:S01]  /*16c00*/  IMAD R12, R84, 0xc0, R0 ;  /* 0x000000c0540c7824 */ /* 0x000fe200078e0200 */
[----:B------:R-:W-:-:S02]  /*16c10*/  SHF.R.U64 R24, R24, 0x3, RZ ;  /* 0x0000000318187819 */ /* 0x000fc400000012ff */
[----:B------:R-:W-:Y:S02]  /*16c20*/  SHF.R.U64 R28, R28, 0x3, RZ ;  /* 0x000000031c1c7819 */ /* 0x000fe400000012ff */
[----:B------:R-:W-:Y:S02]  /*16c30*/  SHF.R.U64 R32, R32, 0x3, RZ ;  /* 0x0000000320207819 */ /* 0x000fe400000012ff */
[----:B------:R-:W-:Y:S01]  /*16c40*/  SHF.R.U64 R36, R36, 0x3, RZ ;  /* 0x0000000324247819 */ /* 0x000fe200000012ff */
[----:B------:R-:W-:Y:S01]  /*16c50*/  IMAD.WIDE.U32 R2, R82, UR4, R2 ;  /* 0x0000000452027c25 */ /* 0x000fe2000f8e0002 */
[----:B------:R1:W5:Y:S01]  /*16c60*/  LD.E.128 R4, desc[UR60][R10.64] ;  /* 0x0000003c0a047980 */ /* 0x000362000c101d00 */
[----:B------:R-:W-:Y:S02]  /*16c70*/  LOP3.LUT R24, R24, R25, RZ, 0x3c, !PT ;  /* 0x0000001918187212 */ /* 0x000fe400078e3cff */
[----:B------:R-:W-:Y:S01]  /*16c80*/  LOP3.LUT R28, R28, R29, RZ, 0x3c, !PT ;  /* 0x0000001d1c1c7212 */ /* 0x000fe200078e3cff */
[----:B0-----:R-:W-:Y:S01]  /*16c90*/  @P1 IMAD.HI.U32 R0, R12, R15, RZ ;  /* 0x0000000f0c001227 */ /* 0x001fe200078e00ff */
[----:B------:R-:W-:-:S02]  /*16ca0*/  LOP3.LUT R32, R32, R33, RZ, 0x3c, !PT ;  /* 0x0000002120207212 */ /* 0x000fc400078e3cff */
[----:B------:R-:W-:Y:S01]  /*16cb0*/  LOP3.LUT R36, R36, R37, RZ, 0x3c, !PT ;  /* 0x0000002524247212 */ /* 0x000fe200078e3cff */
[----:B------:R-:W-:Y:S01]  /*16cc0*/  IMAD.X R25, RZ, RZ, R11, P0 ;  /* 0x000000ffff197224 */ /* 0x000fe200000e060b */
[----:B-1----:R-:W-:Y:S01]  /*16cd0*/  SHF.R.S32.HI R10, RZ, 0x1f, R77 ;  /* 0x0000001fff0a7819 */ /* 0x002fe2000001144d */
[--C-:B------:R-:W-:Y:S02]  /*16ce0*/  IMAD.X R29, RZ, RZ, R11.reuse, P2 ;  /* 0x000000ffff1d7224 */ /* 0x100fe400010e060b */
[--C-:B------:R-:W-:Y:S02]  /*16cf0*/  IMAD.X R33, RZ, RZ, R11.reuse, P3 ;  /* 0x000000ffff217224 */ /* 0x100fe400018e060b */
[----:B------:R-:W5:Y:S01]  /*16d00*/  LD.E.128 R24, desc[UR60][R24.64] ;  /* 0x0000003c18187980 */ /* 0x000f62000c101d00 */
[----:B------:R-:W-:Y:S02]  /*16d10*/  IMAD.X R37, RZ, RZ, R11, P4 ;  /* 0x000000ffff257224 */ /* 0x000fe400020e060b */
[----:B------:R-:W-:Y:S01]  /*16d20*/  IMAD R3, R82, UR5, R3 ;  /* 0x0000000552037c24 */ /* 0x000fe2000f8e0203 */
[----:B------:R-:W-:Y:S01]  /*16d30*/  ULDC.64 UR4, c[0x0][0xaf0] ;  /* 0x0002bc0000047ab9 */ /* 0x000fe20000000a00 */
[----:B------:R-:W-:Y:S01]  /*16d40*/  MOV R11, R12 ;  /* 0x0000000c000b7202 */ /* 0x000fe20000000f00 */
[----:B------:R-:W-:Y:S01]  /*16d50*/  IMAD R10, R10, UR4, RZ ;  /* 0x000000040a0a7c24 */ /* 0x000fe2000f8e02ff */
[----:B--2---:R-:W-:Y:S01]  /*16d60*/  @P1 SHF.R.U32.HI R11, RZ, R21, R0 ;  /* 0x00000015ff0b1219 */ /* 0x004fe20000011600 */
[----:B------:R-:W5:Y:S01]  /*16d70*/  LD.E.128 R28, desc[UR60][R28.64] ;  /* 0x0000003c1c1c7980 */ /* 0x000f62000c101d00 */
[----:B------:R-:W-:-:S03]  /*16d80*/  IMAD.WIDE.U32 R2, R77, UR4, R2 ;  /* 0x000000044d027c25 */ /* 0x000fc6000f8e0002 */
[----:B------:R-:W5:Y:S01]  /*16d90*/  LD.E.128 R32, desc[UR60][R32.64] ;  /* 0x0000003c20207980 */ /* 0x000f62000c101d00 */
[----:B------:R-:W-:-:S03]  /*16da0*/  IMAD R13, R77, UR5, R10 ;  /* 0x000000054d0d7c24 */ /* 0x000fc6000f8e020a */
[----:B------:R-:W5:Y:S01]  /*16db0*/  LD.E.128 R36, desc[UR60][R36.64] ;  /* 0x0000003c24247980 */ /* 0x000f62000c101d00 */
[--C-:B------:R-:W-:Y:S01]  /*16dc0*/  IMAD.MOV R15, RZ, RZ, -R11.reuse ;  /* 0x000000ffff0f7224 */ /* 0x100fe200078e0a0b */
[----:B------:R-:W-:Y:S01]  /*16dd0*/  SHF.R.S32.HI R0, RZ, 0x1f, R11 ;  /* 0x0000001fff007819 */ /* 0x000fe2000001140b */
[----:B------:R-:W-:Y:S01]  /*16de0*/  ULDC.64 UR4, c[0x0][0xae0] ;  /* 0x0002b80000047ab9 */ /* 0x000fe20000000a00 */
[----:B------:R-:W-:Y:S01]  /*16df0*/  @!PT LDS RZ, [RZ] ;  /* 0x00000000fffff984 */ /* 0x000fe20000000800 */
[----:B------:R-:W-:Y:S01]  /*16e00*/  @!PT LDS RZ, [RZ] ;  /* 0x00000000fffff984 */ /* 0x000fe20000000800 */
[----:B------:R-:W-:Y:S01]  /*16e10*/  @!PT LDS RZ, [RZ] ;  /* 0x00000000fffff984 */ /* 0x000fe20000000800 */
[----:B------:R-:W-:Y:S01]  /*16e20*/  @!PT LDS RZ, [RZ] ;  /* 0x00000000fffff984 */ /* 0x000fe20000000800 */
[----:B------:R0:W-:Y:S06]  /*16e30*/  MEMBAR.ALL.CTA ;  /* 0x0000000000007992 */ /* 0x0001ec0000008000 */
[----:B0-----:R-:W0:Y:S01]  /*16e40*/  FENCE.VIEW.ASYNC.S ;  /* 0x00000000000073c6 */ /* 0x001e220000000000 */
[----:B------:R-:W-:-:S02]  /*16e50*/  IMAD.IADD R3, R3, 0x1, R13 ;  /* 0x0000000103037824 */ /* 0x000fc400078e020d */
[----:B------:R-:W-:Y:S02]  /*16e60*/  IMAD R13, R76, R15, R12 ;  /* 0x0000000f4c0d7224 */ /* 0x000fe400078e020c */
[----:B------:R-:W-:Y:S02]  /*16e70*/  IMAD R0, R0, UR4, RZ ;  /* 0x0000000400007c24 */ /* 0x000fe4000f8e02ff */
[----:B------:R-:W-:Y:S01]  /*16e80*/  IMAD.WIDE.U32 R2, R11, UR4, R2 ;  /* 0x000000040b027c25 */ /* 0x000fe2000f8e0002 */
[----:B------:R-:W-:-:S03]  /*16e90*/  SHF.R.S32.HI R10, RZ, 0x1f, R13 ;  /* 0x0000001fff0a7819 */ /* 0x000fc6000001140d */
[----:B------:R-:W-:Y:S01]  /*16ea0*/  IMAD R11, R11, UR5, R0 ;  /* 0x000000050b0b7c24 */ /* 0x000fe2000f8e0200 */
[----:B------:R-:W-:Y:S01]  /*16eb0*/  ULDC.64 UR4, c[0x0][0xad8] ;  /* 0x0002b60000047ab9 */ /* 0x000fe20000000a00 */
[----:B------:R-:W-:Y:S02]  /*16ec0*/  VIADD R0, R16, 0x31c20 ;  /* 0x00031c2010007836 */ /* 0x000fe40000000000 */
[----:B------:R-:W-:Y:S02]  /*16ed0*/  IMAD.IADD R3, R3, 0x1, R11 ;  /* 0x0000000103037824 */ /* 0x000fe400078e020b */
[----:B------:R-:W-:Y:S01]  /*16ee0*/  IMAD R10, R10, UR4, RZ ;  /* 0x000000040a0a7c24 */ /* 0x000fe2000f8e02ff */
[----:B------:R-:W-:Y:S01]  /*16ef0*/  PRMT R0, RZ, 0x654, R0 ;  /* 0x00000654ff007816 */ /* 0x000fe20000000000 */
[----:B------:R-:W-:-:S04]  /*16f00*/  IMAD.WIDE.U32 R2, R13, UR4, R2 ;  /* 0x000000040d027c25 */ /* 0x000fc8000f8e0002 */
[----:B------:R-:W-:Y:S01]  /*16f10*/  IMAD R11, R13, UR5, R10 ;  /* 0x000000050d0b7c24 */ /* 0x000fe2000f8e020a */
[----:B------:R-:W-:Y:S01]  /*16f20*/  ULDC.64 UR4, c[0x0][0xa80] ;  /* 0x0002a00000047ab9 */ /* 0x000fe20000000a00 */
[----:B0-----:R0:W-:Y:S02]  /*16f30*/  SYNCS.ARRIVE.TRANS64.RED.A1T0 RZ, [R0+URZ], RZ ;  /* 0x000000ff00ff79a7 */ /* 0x0011e4000810043f */
[----:B------:R-:W-:Y:S02]  /*16f40*/  IMAD.IADD R3, R3, 0x1, R11 ;  /* 0x0000000103037824 */ /* 0x000fe400078e020b */
[C---:B------:R-:W-:Y:S02]  /*16f50*/  VIADD R45, R8.reuse, 0x40 ;  /* 0x00000040082d7836 */ /* 0x040fe40000000000 */
[----:B------:R-:W-:Y:S01]  /*16f60*/  VIADD R44, R8, 0x20 ;  /* 0x00000020082c7836 */ /* 0x000fe20000000000 */
[----:B0-----:R-:W-:Y:S01]  /*16f70*/  LEA R0, P0, R2, UR4, 0x1 ;  /* 0x0000000402007c11 */ /* 0x001fe2000f8008ff */
[----:B------:R-:W-:-:S03]  /*16f80*/  UMOV UR4, 0xffffffff ;  /* 0xffffffff00047882 */ /* 0x000fc60000000000 */
[----:B------:R-:W-:Y:S02]  /*16f90*/  LEA.HI.X R2, R2, UR5, R3, 0x1, P0 ;  /* 0x0000000502027c11 */ /* 0x000fe400080f0c03 */
[----:B------:R-:W-:Y:S02]  /*16fa0*/  SHF.R.S32.HI R46, RZ, 0x1f, R45 ;  /* 0x0000001fff2e7819 */ /* 0x000fe4000001142d */
[----:B------:R-:W-:Y:S01]  /*16fb0*/  SHF.R.S32.HI R47, RZ, 0x1f, R44 ;  /* 0x0000001fff2f7819 */ /* 0x000fe2000001142c */
[----:B------:R-:W-:Y:S06]  /*16fc0*/  BRA.DIV UR4, `(.L_x_540) ;  /* 0x000000a204707947 */ /* 0x000fec000b800000 */
[----:B------:R0:W1:Y:S04]  /*16fd0*/  SHFL.IDX PT, R3, R2, RZ, 0x1c1f ;  /* 0x001c1fff02037589 */ /* 0x00006800000e0000 */
[----:B------:R0:W2:Y:S02]  /*16fe0*/  SHFL.IDX PT, R14, R0, RZ, 0x1c1f ;  /* 0x001c1fff000e7589 */ /* 0x0000a400000e0000 */
.L_x_744:
[----:B------:R-:W-:Y:S01]  /*16ff0*/  IMAD R9, R84, 0xc0, R9 ;  /* 0x000000c054097824 */ /* 0x000fe200078e0209 */
[----:B------:R-:W-:Y:S04]  /*17000*/  BSSY B1, `(.L_x_541) ;  /* 0x0000010000017945 */ /* 0x000fe80003800000 */
[----:B------:R-:W-:-:S13]  /*17010*/  ISETP.GE.AND P0, PT, R9, R78, PT ;  /* 0x0000004e0900720c */ /* 0x000fda0003f06270 */
[----:B------:R-:W-:Y:S05]  /*17020*/  @P0 BRA `(.L_x_542) ;  /* 0x0000000000340947 */ /* 0x000fea0003800000 */
[----:B------:R-:W-:Y:S02]  /*17030*/  ULDC UR4, c[0x0][0xac8] ;  /* 0x0002b20000047ab9 */ /* 0x000fe40000000800 */
[----:B------:R-:W-:Y:S02]  /*17040*/  ISETP.GE.AND P0, PT, R8, UR4, PT ;  /* 0x0000000408007c0c */ /* 0x000fe4000bf06270 */
[----:B------:R-:W-:Y:S02]  /*17050*/  ISETP.GE.AND P1, PT, R44, UR4, PT ;  /* 0x000000042c007c0c */ /* 0x000fe4000bf26270 */
[----:B------:R-:W-:-:S09]  /*17060*/  ISETP.GE.AND P2, PT, R45, UR4, PT ;  /* 0x000000042d007c0c */ /* 0x000fd2000bf46270 */
[----:B-1----:R-:W-:Y:S02]  /*17070*/  @!P0 IMAD.MOV.U32 R15, RZ, RZ, R3 ;  /* 0x000000ffff0f8224 */ /* 0x002fe400078e0003 */
[-C--:B--2---:R-:W-:Y:S02]  /*17080*/  @!P1 LEA R12, P3, R44, R14.reuse, 0x1 ;  /* 0x0000000e2c0c9211 */ /* 0x084fe400078608ff */
[C---:B------:R-:W-:Y:S01]  /*17090*/  @!P2 LEA R20, P4, R45.reuse, R14, 0x1 ;  /* 0x0000000e2d14a211 */ /* 0x040fe200078808ff */
[----:B------:R-:W-:Y:S01]  /*170a0*/  @!P0 IMAD.WIDE R10, R8, 0x2, R14 ;  /* 0x00000002080a8825 */ /* 0x000fe200078e020e */
[-C--:B------:R-:W-:Y:S02]  /*170b0*/  @!P1 LEA.HI.X R13, R44, R3.reuse, R47, 0x1, P3 ;  /* 0x000000032c0d9211 */ /* 0x080fe400018f0c2f */
[----:B------:R-:W-:Y:S02]  /*170c0*/  @!P2 LEA.HI.X R21, R45, R3, R46, 0x1, P4 ;  /* 0x000000032d15a211 */ /* 0x000fe400020f0c2e */
[----:B-----5:R3:W-:Y:S04]  /*170d0*/  @!P0 ST.E.128 desc[UR60][R10.64], R4 ;  /* 0x000000040a008985 */ /* 0x0207e8000c101d3c */
[----:B------:R3:W-:Y:S04]  /*170e0*/  @!P1 ST.E.128 desc[UR60][R12.64], R28 ;  /* 0x0000001c0c009985 */ /* 0x0007e8000c101d3c */
[----:B------:R3:W-:Y:S02]  /*170f0*/  @!P2 ST.E.128 desc[UR60][R20.64], R36 ;  /* 0x000000241400a985 */ /* 0x0007e4000c101d3c */
.L_x_542:
[----:B------:R-:W-:Y:S05]  /*17100*/  BSYNC B1 ;  /* 0x0000000000017941 */ /* 0x000fea0003800000 */
.L_x_541:
[----:B------:R-:W-:-:S03]  /*17110*/  UMOV UR4, 0xffffffff ;  /* 0xffffffff00047882 */ /* 0x000fc60000000000 */
[----:B------:R-:W-:Y:S05]  /*17120*/  BRA.DIV UR4, `(.L_x_543) ;  /* 0x000000a2044c7947 */ /* 0x000fea000b800000 */
[----:B-1----:R1:W4:Y:S04]  /*17130*/  SHFL.IDX PT, R3, R2, 0x1, 0x1c1f ;  /* 0x003c1f0002037f89 */ /* 0x00232800000e0000 */
[----:B--2---:R1:W2:Y:S02]  /*17140*/  SHFL.IDX PT, R14, R0, 0x1, 0x1c1f ;  /* 0x003c1f00000e7f89 */ /* 0x0042a400000e0000 */
.L_x_748:
[----:B---3-5:R-:W-:-:S05]  /*17150*/  VIADD R5, R9, 0x60 ;  /* 0x0000006009057836 */ /* 0x028fca0000000000 */
[----:B------:R-:W-:-:S13]  /*17160*/  ISETP.GE.AND P0, PT, R5, R78, PT ;  /* 0x0000004e0500720c */ /* 0x000fda0003f06270 */
[----:B------:R-:W-:Y:S05]  /*17170*/  @P0 BRA `(.L_x_544) ;  /* 0x0000001800480947 */ /* 0x000fea0003800000 */
[----:B------:R-:W-:Y:S02]  /*17180*/  ULDC UR4, c[0x0][0xac8] ;  /* 0x0002b20000047ab9 */ /* 0x000fe40000000800 */
[----:B------:R-:W-:Y:S02]  /*17190*/  ISETP.GE.AND P1, PT, R8, UR4, PT ;  /* 0x0000000408007c0c */ /* 0x000fe4000bf26270 */
[----:B------:R-:W-:-:S11]  /*171a0*/  ISETP.GE.AND P2, PT, R44, UR4, PT ;  /* 0x000000042c007c0c */ /* 0x000fd6000bf46270 */
[----:B012---:R-:W-:Y:S02]  /*171b0*/  @!P1 IMAD.MOV.U32 R2, RZ, RZ, R14 ;  /* 0x000000ffff029224 */ /* 0x007fe400078e000e */
[----:B------:R-:W-:Y:S02]  /*171c0*/  @!P2 LEA R4, P0, R44, R14, 0x1 ;  /* 0x0000000e2c04a211 */ /* 0x000fe400078008ff */
[----:B----4-:R-:W-:Y:S02]  /*171d0*/  @!P1 IMAD.WIDE R8, R8, 0x2, R2 ;  /* 0x0000000208089825 */ /* 0x010fe400078e0202 */
[----:B------:R-:W-:Y:S02]  /*171e0*/  @!P2 LEA.HI.X R5, R44, R3, R47, 0x1, P0 ;  /* 0x000000032c05a211 */ /* 0x000fe400000f0c2f */
[----:B------:R-:W-:Y:S01]  /*171f0*/  ISETP.GE.AND P0, PT, R45, UR4, PT ;  /* 0x000000042d007c0c */ /* 0x000fe2000bf06270 */
[----:B------:R0:W-:Y:S04]  /*17200*/  @!P1 ST.E.128 desc[UR60][R8.64], R24 ;  /* 0x0000001808009985 */ /* 0x0001e8000c101d3c */
[----:B------:R0:W-:Y:S08]  /*17210*/  @!P2 ST.E.128 desc[UR60][R4.64], R32 ;  /* 0x000000200400a985 */ /* 0x0001f0000c101d3c */
[----:B------:R-:W-:Y:S05]  /*17220*/  @P0 BRA `(.L_x_544) ;  /* 0x00000018001c0947 */ /* 0x000fea0003800000 */
[----:B------:R-:W-:-:S04]  /*17230*/  LEA R14, P0, R45, R14, 0x1 ;  /* 0x0000000e2d0e7211 */ /* 0x000fc800078008ff */
[----:B------:R-:W-:-:S05]  /*17240*/  LEA.HI.X R15, R45, R3, R46, 0x1, P0 ;  /* 0x000000032d0f7211 */ /* 0x000fca00000f0c2e */
[----:B------:R1:W-:Y:S01]  /*17250*/  ST.E.128 desc[UR60][R14.64], R40 ;  /* 0x000000280e007985 */ /* 0x0003e2000c101d3c */
[----:B------:R-:W-:Y:S05]  /*17260*/  BRA `(.L_x_544) ;  /* 0x00000018000c7947 */ /* 0x000fea0003800000 */
.L_x_539:
[----:B------:R-:W-:Y:S01]  /*17270*/  ULDC.64 UR4, c[0x0][0xb08] ;  /* 0x0002c20000047ab9 */ /* 0x000fe20000000a00 */
[----:B0-----:R-:W0:Y:S01]  /*17280*/  @P1 LDC R12, c[0x0][0xbec] ;  /* 0x0002fb00ff0c1b82 */ /* 0x001e220000000800 */
[----:B------:R-:W-:Y:S02]  /*17290*/  IMAD R0, R79, UR4, RZ ;  /* 0x000000044f007c24 */ /* 0x000fe4000f8e02ff */
[----:B------:R-:W-:-:S04]  /*172a0*/  IMAD.WIDE.U32 R10, R3, UR4, RZ ;  /* 0x00000004030a7c25 */ /* 0x000fc8000f8e00ff */
[----:B------:R-:W-:Y:S01]  /*172b0*/  IMAD R3, R3, UR5, R0 ;  /* 0x0000000503037c24 */ /* 0x000fe2000f8e0200 */
[----:B------:R-:W1:Y:S01]  /*172c0*/  @P1 LDC R15, c[0x0][0xbf0] ;  /* 0x0002fc00ff0f1b82 */ /* 0x000e620000000800 */
[----:B------:R-:W-:Y:S01]  /*172d0*/  ULDC.64 UR4, c[0x0][0xb38] ;  /* 0x0002ce0000047ab9 */ /* 0x000fe20000000a00 */
[----:B------:R-:W-:Y:S01]  /*172e0*/  SHF.R.S32.HI R0, RZ, 0x1f, R77 ;  /* 0x0000001fff007819 */ /* 0x000fe2000001144d */
[----:B------:R-:W-:Y:S02]  /*172f0*/  IMAD.IADD R11, R11, 0x1, R3 ;  /* 0x000000010b0b7824 */ /* 0x000fe400078e0203 */
[----:B------:R-:W-:-:S04]  /*17300*/  IMAD.WIDE.U32 R2, R82, UR4, R10 ;  /* 0x0000000452027c25 */ /* 0x000fc8000f8e000a */
[----:B------:R-:W-:Y:S01]  /*17310*/  IMAD R3, R82, UR5, R3 ;  /* 0x0000000552037c24 */ /* 0x000fe2000f8e0203 */
[----:B------:R-:W-:Y:S01]  /*17320*/  ULDC.64 UR4, c[0x0][0xb40] ;  /* 0x0002d00000047ab9 */ /* 0x000fe20000000a00 */
[----:B------:R-:W-:Y:S02]  /*17330*/  IMAD.MOV.U32 R11, RZ, RZ, R31 ;  /* 0x000000ffff0b7224 */ /* 0x000fe400078e001f */
[----:B------:R-:W-:Y:S02]  /*17340*/  IMAD R0, R0, UR4, RZ ;  /* 0x0000000400007c24 */ /* 0x000fe4000f8e02ff */
[----:B------:R-:W-:-:S04]  /*17350*/  IMAD.WIDE.U32 R2, R77, UR4, R2 ;  /* 0x000000044d027c25 */ /* 0x000fc8000f8e0002 */
[----:B------:R-:W-:Y:S01]  /*17360*/  IMAD R13, R77, UR5, R0 ;  /* 0x000000054d0d7c24 */ /* 0x000fe2000f8e0200 */
[----:B------:R-:W-:Y:S01]  /*17370*/  ULDC.64 UR4, c[0x0][0xb48] ;  /* 0x0002d20000047ab9 */ /* 0x000fe20000000a00 */
[----:B0-----:R-:W-:-:S04]  /*17380*/  @P1 IMAD.HI.U32 R12, R31, R12, RZ ;  /* 0x0000000c1f0c1227 */ /* 0x001fc800078e00ff */
[----:B------:R-:W-:Y:S01]  /*17390*/  IMAD.IADD R3, R3, 0x1, R13 ;  /* 0x0000000103037824 */ /* 0x000fe200078e020d */
[----:B-1----:R-:W-:Y:S01]  /*173a0*/  @P1 SHF.R.U32.HI R11, RZ, R15, R12 ;  /* 0x0000000fff0b1219 */ /* 0x002fe2000001160c */
[----:B------:R-:W-:Y:S02]  /*173b0*/  VIADD R10, R16, 0x31c20 ;  /* 0x00031c20100a7836 */ /* 0x000fe40000000000 */
[C---:B------:R-:W-:Y:S01]  /*173c0*/  IMAD.WIDE.U32 R2, R80.reuse, UR4, R2 ;  /* 0x0000000450027c25 */ /* 0x040fe2000f8e0002 */
[--C-:B------:R-:W-:Y:S02]  /*173d0*/  SHF.R.S32.HI R0, RZ, 0x1f, R11.reuse ;  /* 0x0000001fff007819 */ /* 0x100fe4000001140b */
[----:B------:R-:W-:Y:S01]  /*173e0*/  PRMT R10, RZ, 0x654, R10 ;  /* 0x00000654ff0a7816 */ /* 0x000fe2000000000a */
[----:B------:R-:W-:Y:S02]  /*173f0*/  IMAD.MOV R13, RZ, RZ, -R11 ;  /* 0x000000ffff0d7224 */ /* 0x000fe400078e0a0b */
[----:B------:R-:W-:Y:S01]  /*17400*/  IMAD R3, R80, UR5, R3 ;  /* 0x0000000550037c24 */ /* 0x000fe2000f8e0203 */
[----:B------:R-:W-:Y:S01]  /*17410*/  ULDC.64 UR4, c[0x0][0xb30] ;  /* 0x0002cc0000047ab9 */ /* 0x000fe20000000a00 */
[----:B------:R-:W-:Y:S01]  /*17420*/  IMAD R13, R76, R13, R31 ;  /* 0x0000000d4c0d7224 */ /* 0x000fe200078e021f */
[----:B------:R0:W-:Y:S01]  /*17430*/  SYNCS.ARRIVE.TRANS64.RED.A1T0 RZ, [R10+URZ], RZ ;  /* 0x000000ff0aff79a7 */ /* 0x0001e2000810043f */
[----:B------:R-:W-:-:S02]  /*17440*/  IMAD R0, R0, UR4, RZ ;  /* 0x0000000400007c24 */ /* 0x000fc4000f8e02ff */
[----:B------:R-:W-:-:S04]  /*17450*/  IMAD.WIDE.U32 R2, R11, UR4, R2 ;  /* 0x000000040b027c25 */ /* 0x000fc8000f8e0002 */
[----:B------:R-:W-:Y:S01]  /*17460*/  IMAD R15, R11, UR5, R0 ;  /* 0x000000050b0f7c24 */ /* 0x000fe2000f8e0200 */
[----:B------:R-:W-:Y:S01]  /*17470*/  SHF.R.S32.HI R0, RZ, 0x1f, R13 ;  /* 0x0000001fff007819 */ /* 0x000fe2000001140d */
[----:B------:R-:W-:Y:S02]  /*17480*/  ULDC.64 UR4, c[0x0][0xb28] ;  /* 0x0002ca0000047ab9 */ /* 0x000fe40000000a00 */
[----:B------:R-:W-:Y:S02]  /*17490*/  IMAD.IADD R3, R3, 0x1, R15 ;  /* 0x0000000103037824 */ /* 0x000fe400078e020f */
[----:B------:R-:W-:Y:S02]  /*174a0*/  IMAD R0, R0, UR4, RZ ;  /* 0x0000000400007c24 */ /* 0x000fe4000f8e02ff */
[----:B------:R-:W-:-:S04]  /*174b0*/  IMAD.WIDE.U32 R2, R13, UR4, R2 ;  /* 0x000000040d027c25 */ /* 0x000fc8000f8e0002 */
[----:B------:R-:W-:Y:S01]  /*174c0*/  IMAD R13, R13, UR5, R0 ;  /* 0x000000050d0d7c24 */ /* 0x000fe2000f8e0200 */
[----:B------:R-:W-:Y:S02]  /*174d0*/  ULDC.64 UR4, c[0x0][0xb00] ;  /* 0x0002c00000047ab9 */ /* 0x000fe40000000a00 */
[----:B------:R-:W-:Y:S01]  /*174e0*/  LEA R0, P0, R2, UR4, 0x2 ;  /* 0x0000000402007c11 */ /* 0x000fe2000f8010ff */
[----:B------:R-:W-:Y:S01]  /*174f0*/  IMAD.IADD R3, R3, 0x1, R13 ;  /* 0x0000000103037824 */ /* 0x000fe200078e020d */
[----:B------:R-:W-:-:S04]  /*17500*/  UMOV UR4, 0xffffffff ;  /* 0xffffffff00047882 */ /* 0x000fc80000000000 */
[----:B------:R-:W-:Y:S01]  /*17510*/  LEA.HI.X R2, R2, UR5, R3, 0x2, P0 ;  /* 0x0000000502027c11 */ /* 0x000fe200080f1403 */
[----:B0-----:R-:W-:Y:S06]  /*17520*/  BRA.DIV UR4, `(.L_x_545) ;  /* 0x0000009e04947947 */ /* 0x001fec000b800000 */
[----:B------:R0:W1:Y:S04]  /*17530*/  SHFL.IDX PT, R3, R2, RZ, 0x1c1f ;  /* 0x001c1fff02037589 */ /* 0x00006800000e0000 */
[----:B------:R0:W2:Y:S02]  /*17540*/  SHFL.IDX PT, R14, R0, RZ, 0x1c1f ;  /* 0x001c1fff000e7589 */ /* 0x0000a400000e0000 */
.L_x_751:
[----:B------:R-:W-:Y:S01]  /*17550*/  ISETP.GE.AND P0, PT, R27, R78, PT ;  /* 0x0000004e1b00720c */ /* 0x000fe20003f06270 */
[----:B------:R-:W-:-:S12]  /*17560*/  BSSY B1, `(.L_x_546) ;  /* 0x000004a000017945 */ /* 0x000fd80003800000 */
[----:B------:R-:W-:Y:S05]  /*17570*/  @P0 BRA `(.L_x_547) ;  /* 0x0000000400200947 */ /* 0x000fea0003800000 */
[----:B------:R-:W3:Y:S01]  /*17580*/  LDL R35, [R1+0x8c] ;  /* 0x00008c0001237983 */ /* 0x000ee20000100800 */
[----:B------:R-:W-:-:S03]  /*17590*/  ULDC UR4, c[0x0][0xac8] ;  /* 0x0002b20000047ab9 */ /* 0x000fc60000000800 */
[----:B------:R-:W4:Y:S04]  /*175a0*/  LDL R33, [R1+0xc0] ;  /* 0x0000c00001217983 */ /* 0x000f280000100800 */
[----:B------:R-:W5:Y:S04]  /*175b0*/  LDL R31, [R1+0xbc] ;  /* 0x0000bc00011f7983 */ /* 0x000f680000100800 */
[----:B------:R-:W2:Y:S04]  /*175c0*/  LDL R24, [R1+0xb8] ;  /* 0x0000b80001187983 */ /* 0x000ea80000100800 */
[----:B------:R-:W2:Y:S04]  /*175d0*/  LDL R34, [R1+0xdc] ;  /* 0x0000dc0001227983 */ /* 0x000ea80000100800 */
[----:B------:R-:W2:Y:S04]  /*175e0*/  LDL R77, [R1+0xb4] ;  /* 0x0000b400014d7983 */ /* 0x000ea80000100800 */
[----:B------:R-:W2:Y:S04]  /*175f0*/  LDL R32, [R1+0xd8] ;  /* 0x0000d80001207983 */ /* 0x000ea80000100800 */
[----:B------:R-:W2:Y:S04]  /*17600*/  LDL R76, [R1+0xac] ;  /* 0x0000ac00014c7983 */ /* 0x000ea80000100800 */
[----:B------:R-:W2:Y:S04]  /*17610*/  LDL R30, [R1+0xd4] ;  /* 0x0000d400011e7983 */ /* 0x000ea80000100800 */
[----:B------:R-:W2:Y:S01]  /*17620*/  LDL R79, [R1+0xd0] ;  /* 0x0000d000014f7983 */ /* 0x000ea20000100800 */
[----:B---3--:R-:W-:-:S02]  /*17630*/  ISETP.GE.AND P1, PT, R35, UR4, PT ;  /* 0x0000000423007c0c */ /* 0x008fc4000bf26270 */
[----:B----4-:R-:W-:Y:S02]  /*17640*/  ISETP.GE.AND P0, PT, R33, UR4, PT ;  /* 0x0000000421007c0c */ /* 0x010fe4000bf06270 */
[----:B-----5:R-:W-:-:S09]  /*17650*/  ISETP.GE.AND P3, PT, R31, UR4, PT ;  /* 0x000000041f007c0c */ /* 0x020fd2000bf66270 */
[----:B-1----:R-:W-:Y:S01]  /*17660*/  @!P1 IMAD.MOV.U32 R15, RZ, RZ, R3 ;  /* 0x000000ffff0f9224 */ /* 0x002fe200078e0003 */
[----:B--2---:R-:W-:Y:S01]  /*17670*/  ISETP.GE.AND P4, PT, R24, UR4, PT ;  /* 0x0000000418007c0c */ /* 0x004fe2000bf86270 */
[----:B------:R-:W-:Y:S01]  /*17680*/  @!P1 IMAD.WIDE R10, R35, 0x4, R14 ;  /* 0x00000004230a9825 */ /* 0x000fe200078e020e */
[----:B------:R-:W-:-:S03]  /*17690*/  @!P0 LEA R12, P2, R33, R14, 0x2 ;  /* 0x0000000e210c8211 */ /* 0x000fc600078410ff */
[----:B------:R-:W-:Y:S01]  /*176a0*/  VIADD R15, R35, 0x30 ;  /* 0x00000030230f7836 */ /* 0x000fe20000000000 */
[----:B------:R1:W-:Y:S01]  /*176b0*/  @!P1 ST.E.64 desc[UR60][R10.64], R4 ;  /* 0x000000040a009985 */ /* 0x0003e2000c101b3c */
[-C--:B------:R-:W-:Y:S02]  /*176c0*/  @!P0 LEA.HI.X R13, R33, R3.reuse, R34, 0x2, P2 ;  /* 0x00000003210d8211 */ /* 0x080fe400010f1422 */
[----:B------:R-:W-:Y:S02]  /*176d0*/  @!P3 LEA R26, P1, R31, R14, 0x2 ;  /* 0x0000000e1f1ab211 */ /* 0x000fe400078210ff */
[----:B------:R-:W-:Y:S01]  /*176e0*/  ISETP.GE.AND P2, PT, R77, UR4, PT ;  /* 0x000000044d007c0c */ /* 0x000fe2000bf46270 */
[----:B------:R2:W-:Y:S01]  /*176f0*/  @!P0 ST.E.64 desc[UR60][R12.64], R6 ;  /* 0x000000060c008985 */ /* 0x0005e2000c101b3c */
[----:B------:R-:W-:Y:S02]  /*17700*/  @!P3 LEA.HI.X R27, R31, R3, R32, 0x2, P1 ;  /* 0x000000031f1bb211 */ /* 0x000fe400008f1420 */
[----:B------:R-:W-:-:S02]  /*17710*/  ISETP.GE.AND P1, PT, R76, UR4, PT ;  /* 0x000000044c007c0c */ /* 0x000fc4000bf26270 */
[----:B------:R-:W-:Y:S02]  /*17720*/  ISETP.GE.AND P0, PT, R15, UR4, PT ;  /* 0x000000040f007c0c */ /* 0x000fe4000bf06270 */
[CC--:B------:R-:W-:Y:S01]  /*17730*/  @!P4 LEA R28, P5, R24.reuse, R14.reuse, 0x2 ;  /* 0x0000000e181cc211 */ /* 0x0c0fe200078a10ff */
[----:B------:R-:W-:Y:S01]  /*17740*/  VIADD R33, R35, 0x38 ;  /* 0x0000003823217836 */ /* 0x000fe20000000000 */
[----:B------:R-:W-:Y:S02]  /*17750*/  @!P3 ST.E.64 desc[UR60][R26.64], R8 ;  /* 0x000000081a00b985 */ /* 0x000fe4000c101b3c */
[-C--:B------:R-:W-:Y:S02]  /*17760*/  @!P4 LEA.HI.X R29, R24, R3.reuse, R30, 0x2, P5 ;  /* 0x00000003181dc211 */ /* 0x080fe400028f141e */
[----:B-1----:R-:W-:Y:S02]  /*17770*/  @!P2 LEA R10, P5, R77, R14, 0x2 ;  /* 0x0000000e4d0aa211 */ /* 0x002fe400078a10ff */
[----:B------:R-:W-:Y:S01]  /*17780*/  ISETP.GE.AND P3, PT, R33, UR4, PT ;  /* 0x0000000421007c0c */ /* 0x000fe2000bf66270 */
[----:B------:R1:W-:Y:S01]  /*17790*/  @!P4 ST.E.64 desc[UR60][R28.64], R20 ;  /* 0x000000141c00c985 */ /* 0x0003e2000c101b3c */
[----:B------:R-:W-:Y:S01]  /*177a0*/  @!P2 LEA.HI.X R11, R77, R3, R79, 0x2, P5 ;  /* 0x000000034d0ba211 */ /* 0x000fe200028f144f */
[----:B------:R-:W-:Y:S01]  /*177b0*/  VIADD R34, R35, 0x40 ;  /* 0x0000004023227836 */ /* 0x000fe20000000000 */
[----:B------:R-:W-:-:S02]  /*177c0*/  SHF.R.S32.HI R24, RZ, 0x1f, R76 ;  /* 0x0000001fff187819 */ /* 0x000fc4000001144c */
[CC--:B------:R-:W-:Y:S02]  /*177d0*/  @!P1 LEA R30, P4, R76.reuse, R14.reuse, 0x2 ;  /* 0x0000000e4c1e9211 */ /* 0x0c0fe400078810ff */
[----:B------:R-:W-:Y:S02]  /*177e0*/  SHF.R.S32.HI R32, RZ, 0x1f, R15 ;  /* 0x0000001fff207819 */ /* 0x000fe4000001140f */
[CC--:B------:R-:W-:Y:S02]  /*177f0*/  @!P0 LEA R4, P5, R15.reuse, R14.reuse, 0x2 ;  /* 0x0000000e0f048211 */ /* 0x0c0fe400078a10ff */
[-C--:B------:R-:W-:Y:S02]  /*17800*/  @!P1 LEA.HI.X R31, R76, R3.reuse, R24, 0x2, P4 ;  /* 0x000000034c1f9211 */ /* 0x080fe400020f1418 */
[----:B------:R-:W-:Y:S01]  /*17810*/  @!P0 LEA.HI.X R5, R15, R3, R32, 0x2, P5 ;  /* 0x000000030f058211 */ /* 0x000fe200028f1420 */
[C---:B------:R-:W-:Y:S01]  /*17820*/  VIADD R15, R35.reuse, 0x48 ;  /* 0x00000048230f7836 */ /* 0x040fe20000000000 */
[----:B------:R-:W-:Y:S01]  /*17830*/  ISETP.GE.AND P4, PT, R34, UR4, PT ;  /* 0x0000000422007c0c */ /* 0x000fe2000bf86270 */
[----:B------:R3:W-:Y:S01]  /*17840*/  @!P2 ST.E.64 desc[UR60][R10.64], R36 ;  /* 0x000000240a00a985 */ /* 0x0007e2000c101b3c */
[----:B--2---:R-:W-:Y:S01]  /*17850*/  SHF.R.S32.HI R12, RZ, 0x1f, R33 ;  /* 0x0000001fff0c7819 */ /* 0x004fe20000011421 */
[----:B------:R-:W-:Y:S01]  /*17860*/  VIADD R13, R35, 0x50 ;  /* 0x00000050230d7836 */ /* 0x000fe20000000000 */
[----:B------:R-:W-:Y:S01]  /*17870*/  ISETP.GE.AND P2, PT, R15, UR4, PT ;  /* 0x000000040f007c0c */ /* 0x000fe2000bf46270 */
[----:B------:R4:W-:Y:S01]  /*17880*/  @!P1 ST.E.64 desc[UR60][R30.64], R40 ;  /* 0x000000281e009985 */ /* 0x0009e2000c101b3c */
[----:B------:R-:W-:-:S02]  /*17890*/  @!P3 LEA R6, P1, R33, R14, 0x2 ;  /* 0x0000000e2106b211 */ /* 0x000fc400078210ff */
[----:B-1----:R-:W-:Y:S02]  /*178a0*/  IADD3 R21, R35, 0x58, RZ ;  /* 0x0000005823157810 */ /* 0x002fe40007ffe0ff */
[----:B------:R-:W-:Y:S02]  /*178b0*/  @!P3 LEA.HI.X R7, R33, R3, R12, 0x2, P1 ;  /* 0x000000032107b211 */ /* 0x000fe400008f140c */
[----:B------:R-:W-:Y:S01]  /*178c0*/  ISETP.GE.AND P1, PT, R13, UR4, PT ;  /* 0x000000040d007c0c */ /* 0x000fe2000bf26270 */
[----:B------:R4:W-:Y:S01]  /*178d0*/  @!P0 ST.E.64 desc[UR60][R4.64], R44 ;  /* 0x0000002c04008985 */ /* 0x0009e2000c101b3c */
[----:B------:R-:W-:Y:S02]  /*178e0*/  SHF.R.S32.HI R9, RZ, 0x1f, R34 ;  /* 0x0000001fff097819 */ /* 0x000fe40000011422 */
[----:B------:R-:W-:Y:S02]  /*178f0*/  @!P4 LEA R8, P5, R34, R14, 0x2 ;  /* 0x0000000e2208c211 */ /* 0x000fe400078a10ff */
[----:B------:R-:W-:-:S02]  /*17900*/  ISETP.GE.AND P0, PT, R21, UR4, PT ;  /* 0x0000000415007c0c */ /* 0x000fc4000bf06270 */
[-C--:B------:R-:W-:Y:S02]  /*17910*/  @!P4 LEA.HI.X R9, R34, R3.reuse, R9, 0x2, P5 ;  /* 0x000000032209c211 */ /* 0x080fe400028f1409 */
[----:B------:R-:W-:Y:S02]  /*17920*/  SHF.R.S32.HI R12, RZ, 0x1f, R15 ;  /* 0x0000001fff0c7819 */ /* 0x000fe4000001140f */
[CC--:B---3--:R-:W-:Y:S02]  /*17930*/  @!P2 LEA R10, P5, R15.reuse, R14.reuse, 0x2 ;  /* 0x0000000e0f0aa211 */ /* 0x0c8fe400078a10ff */
[----:B------:R-:W-:Y:S02]  /*17940*/  SHF.R.S32.HI R20, RZ, 0x1f, R13 ;  /* 0x0000001fff147819 */ /* 0x000fe4000001140d */
[----:B------:R-:W-:Y:S02]  /*17950*/  @!P2 LEA.HI.X R11, R15, R3, R12, 0x2, P5 ;  /* 0x000000030f0ba211 */ /* 0x000fe400028f140c */
[----:B------:R-:W-:-:S04]  /*17960*/  @!P1 LEA R12, P5, R13, R14, 0x2 ;  /* 0x0000000e0d0c9211 */ /* 0x000fc800078a10ff */
[-C--:B------:R-:W-:Y:S02]  /*17970*/  @!P1 LEA.HI.X R13, R13, R3.reuse, R20, 0x2, P5 ;  /* 0x000000030d0d9211 */ /* 0x080fe400028f1414 */
[----:B------:R-:W-:Y:S02]  /*17980*/  SHF.R.S32.HI R20, RZ, 0x1f, R21 ;  /* 0x0000001fff147819 */ /* 0x000fe40000011415 */
[C---:B------:R-:W-:Y:S01]  /*17990*/  @!P0 LEA R14, P5, R21.reuse, R14, 0x2 ;  /* 0x0000000e150e8211 */ /* 0x040fe200078a10ff */
[----:B------:R4:W-:Y:S03]  /*179a0*/  @!P3 ST.E.64 desc[UR60][R6.64], R48 ;  /* 0x000000300600b985 */ /* 0x0009e6000c101b3c */
[----:B------:R-:W-:Y:S01]  /*179b0*/  @!P0 LEA.HI.X R15, R21, R3, R20, 0x2, P5 ;  /* 0x00000003150f8211 */ /* 0x000fe200028f1414 */
[----:B------:R4:W-:Y:S04]  /*179c0*/  @!P4 ST.E.64 desc[UR60][R8.64], R52 ;  /* 0x000000340800c985 */ /* 0x0009e8000c101b3c */
[----:B------:R4:W-:Y:S04]  /*179d0*/  @!P2 ST.E.64 desc[UR60][R10.64], R56 ;  /* 0x000000380a00a985 */ /* 0x0009e8000c101b3c */
[----:B------:R4:W-:Y:S04]  /*179e0*/  @!P1 ST.E.64 desc[UR60][R12.64], R60 ;  /* 0x0000003c0c009985 */ /* 0x0009e8000c101b3c */
[----:B------:R4:W-:Y:S02]  /*179f0*/  @!P0 ST.E.64 desc[UR60][R14.64], R64 ;  /* 0x000000400e008985 */ /* 0x0009e4000c101b3c */
.L_x_547:
[----:B------:R-:W-:Y:S05]  /*17a00*/  BSYNC B1 ;  /* 0x0000000000017941 */ /* 0x000fea0003800000 */
.L_x_546:
[----:B------:R-:W-:-:S03]  /*17a10*/  UMOV UR4, 0xffffffff ;  /* 0xffffffff00047882 */ /* 0x000fc60000000000 */
[----:B------:R-:W-:Y:S05]  /*17a20*/  BRA.DIV UR4, `(.L_x_548) ;  /* 0x0000009a04887947 */ /* 0x000fea000b800000 */
[----:B-1----:R1:W3:Y:S04]  /*17a30*/  SHFL.IDX PT, R3, R2, 0x1, 0x1c1f ;  /* 0x003c1f0002037f89 */ /* 0x0022e800000e0000 */
[----:B--2-4-:R1:W2:Y:S02]  /*17a40*/  SHFL.IDX PT, R14, R0, 0x1, 0x1c1f ;  /* 0x003c1f00000e7f89 */ /* 0x0142a400000e0000 */
.L_x_755:
[----:B------:R-:W-:-:S13]  /*17a50*/  ISETP.GE.AND P0, PT, R25, R78, PT ;  /* 0x0000004e1900720c */ /* 0x000fda0003f06270 */
[----:B------:R-:W-:Y:S05]  /*17a60*/  @P0 BRA `(.L_x_544) ;  /* 0x00000010000c0947 */ /* 0x000fea0003800000 */
[----:B------:R-:W4:Y:S01]  /*17a70*/  LDL R8, [R1+0xc0] ;  /* 0x0000c00001087983 */ /* 0x000f220000100800 */
[----:B------:R-:W-:-:S03]  /*17a80*/  ULDC UR4, c[0x0][0xac8] ;  /* 0x0002b20000047ab9 */ /* 0x000fc60000000800 */
[----:B------:R-:W5:Y:S04]  /*17a90*/  LDL R26, [R1+0x8c] ;  /* 0x00008c00011a7983 */ /* 0x000f680000100800 */
[----:B------:R-:W3:Y:S04]  /*17aa0*/  LDL R12, [R1+0xbc] ;  /* 0x0000bc00010c7983 */ /* 0x000ee80000100800 */
[----:B------:R-:W2:Y:S04]  /*17ab0*/  LDL R9, [R1+0xdc] ;  /* 0x0000dc0001097983 */ /* 0x000ea80000100800 */
[----:B------:R-:W2:Y:S04]  /*17ac0*/  LDL R21, [R1+0xb8] ;  /* 0x0000b80001157983 */ /* 0x000ea80000100800 */
[----:B01----:R-:W2:Y:S04]  /*17ad0*/  LDL R0, [R1+0xb4] ;  /* 0x0000b40001007983 */ /* 0x003ea80000100800 */
[----:B------:R-:W2:Y:S04]  /*17ae0*/  LDL R13, [R1+0xd8] ;  /* 0x0000d800010d7983 */ /* 0x000ea80000100800 */
[----:B------:R-:W2:Y:S04]  /*17af0*/  LDL R27, [R1+0xac] ;  /* 0x0000ac00011b7983 */ /* 0x000ea80000100800 */
[----:B------:R-:W2:Y:S04]  /*17b00*/  LDL R24, [R1+0xd4] ;  /* 0x0000d40001187983 */ /* 0x000ea80000100800 */
[----:B------:R-:W2:Y:S01]  /*17b10*/  LDL R20, [R1+0xd0] ;  /* 0x0000d00001147983 */ /* 0x000ea20000100800 */
[----:B----4-:R-:W-:-:S02]  /*17b20*/  ISETP.GE.AND P1, PT, R8, UR4, PT ;  /* 0x0000000408007c0c */ /* 0x010fc4000bf26270 */
[----:B-----5:R-:W-:Y:S02]  /*17b30*/  ISETP.GE.AND P5, PT, R26, UR4, PT ;  /* 0x000000041a007c0c */ /* 0x020fe4000bfa6270 */
[----:B---3--:R-:W-:-:S09]  /*17b40*/  ISETP.GE.AND P0, PT, R12, UR4, PT ;  /* 0x000000040c007c0c */ /* 0x008fd2000bf06270 */
[CC--:B--2---:R-:W-:Y:S02]  /*17b50*/  @!P1 LEA R6, P2, R8.reuse, R14.reuse, 0x2 ;  /* 0x0000000e08069211 */ /* 0x0c4fe400078410ff */
[----:B------:R-:W-:Y:S01]  /*17b60*/  ISETP.GE.AND P3, PT, R21, UR4, PT ;  /* 0x0000000415007c0c */ /* 0x000fe2000bf66270 */
[----:B------:R-:W-:Y:S01]  /*17b70*/  @!P5 IMAD.MOV.U32 R2, RZ, RZ, R14 ;  /* 0x000000ffff02d224 */ /* 0x000fe200078e000e */
[----:B------:R-:W-:Y:S02]  /*17b80*/  @!P1 LEA.HI.X R7, R8, R3, R9, 0x2, P2 ;  /* 0x0000000308079211 */ /* 0x000fe400010f1409 */
[----:B------:R-:W-:Y:S02]  /*17b90*/  ISETP.GE.AND P4, PT, R0, UR4, PT ;  /* 0x0000000400007c0c */ /* 0x000fe4000bf86270 */
[----:B------:R-:W-:Y:S01]  /*17ba0*/  @!P0 LEA R8, P2, R12, R14, 0x2 ;  /* 0x0000000e0c088211 */ /* 0x000fe200078410ff */
[----:B------:R-:W-:-:S03]  /*17bb0*/  @!P5 IMAD.WIDE R4, R26, 0x4, R2 ;  /* 0x000000041a04d825 */ /* 0x000fc600078e0202 */
[----:B------:R-:W-:Y:S01]  /*17bc0*/  @!P0 LEA.HI.X R9, R12, R3, R13, 0x2, P2 ;  /* 0x000000030c098211 */ /* 0x000fe200010f140d */
[----:B------:R-:W-:Y:S01]  /*17bd0*/  VIADD R2, R26, 0x30 ;  /* 0x000000301a027836 */ /* 0x000fe20000000000 */
[----:B------:R0:W-:Y:S04]  /*17be0*/  @!P5 ST.E.64 desc[UR60][R4.64], R68 ;  /* 0x000000440400d985 */ /* 0x0001e8000c101b3c */
[----:B------:R1:W-:Y:S01]  /*17bf0*/  @!P1 ST.E.64 desc[UR60][R6.64], R72 ;  /* 0x0000004806009985 */ /* 0x0003e2000c101b3c */
[----:B------:R-:W-:-:S03]  /*17c00*/  ISETP.GE.AND P1, PT, R27, UR4, PT ;  /* 0x000000041b007c0c */ /* 0x000fc6000bf26270 */
[----:B------:R2:W-:Y:S01]  /*17c10*/  @!P0 ST.E.64 desc[UR60][R8.64], R74 ;  /* 0x0000004a08008985 */ /* 0x0005e2000c101b3c */
[----:B------:R-:W-:Y:S01]  /*17c20*/  ISETP.GE.AND P0, PT, R2, UR4, PT ;  /* 0x0000000402007c0c */ /* 0x000fe2000bf06270 */
[----:B------:R-:W-:Y:S01]  /*17c30*/  VIADD R15, R26, 0x38 ;  /* 0x000000381a0f7836 */ /* 0x000fe20000000000 */
[CC--:B------:R-:W-:Y:S02]  /*17c40*/  @!P3 LEA R10, P5, R21.reuse, R14.reuse, 0x2 ;  /* 0x0000000e150ab211 */ /* 0x0c0fe400078a10ff */
[-C--:B------:R-:W-:Y:S02]  /*17c50*/  @!P4 LEA R12, P2, R0, R14.reuse, 0x2 ;  /* 0x0000000e000cc211 */ /* 0x080fe400078410ff */
[-C--:B------:R-:W-:Y:S01]  /*17c60*/  @!P3 LEA.HI.X R11, R21, R3.reuse, R24, 0x2, P5 ;  /* 0x00000003150bb211 */ /* 0x080fe200028f1418 */
[----:B------:R-:W-:Y:S01]  /*17c70*/  VIADD R21, R26, 0x40 ;  /* 0x000000401a157836 */ /* 0x000fe20000000000 */
[----:B------:R-:W-:Y:S02]  /*17c80*/  @!P4 LEA.HI.X R13, R0, R3, R20, 0x2, P2 ;  /* 0x00000003000dc211 */ /* 0x000fe400010f1414 */
[----:B------:R-:W-:Y:S01]  /*17c90*/  ISETP.GE.AND P2, PT, R15, UR4, PT ;  /* 0x000000040f007c0c */ /* 0x000fe2000bf46270 */
[----:B------:R-:W-:Y:S01]  /*17ca0*/  @!P3 ST.E.64 desc[UR60][R10.64], R38 ;  /* 0x000000260a00b985 */ /* 0x000fe2000c101b3c */
[----:B------:R-:W-:Y:S01]  /*17cb0*/  SHF.R.S32.HI R24, RZ, 0x1f, R27 ;  /* 0x0000001fff187819 */ /* 0x000fe2000001141b */
[----:B------:R-:W-:Y:S01]  /*17cc0*/  VIADD R0, R26, 0x48 ;  /* 0x000000481a007836 */ /* 0x000fe20000000000 */
[----:B------:R-:W-:Y:S01]  /*17cd0*/  ISETP.GE.AND P3, PT, R21, UR4, PT ;  /* 0x0000000415007c0c */ /* 0x000fe2000bf66270 */
[----:B------:R3:W-:Y:S01]  /*17ce0*/  @!P4 ST.E.64 desc[UR60][R12.64], R42 ;  /* 0x0000002a0c00c985 */ /* 0x0007e2000c101b3c */
[----:B0-----:R-:W-:-:S02]  /*17cf0*/  @!P1 LEA R4, P4, R27, R14, 0x2 ;  /* 0x0000000e1b049211 */ /* 0x001fc400078810ff */
[----:B-1----:R-:W-:Y:S02]  /*17d00*/  SHF.R.S32.HI R7, RZ, 0x1f, R2 ;  /* 0x0000001fff077819 */ /* 0x002fe40000011402 */
[C---:B------:R-:W-:Y:S02]  /*17d10*/  @!P0 LEA R6, P5, R2.reuse, R14, 0x2 ;  /* 0x0000000e02068211 */ /* 0x040fe400078a10ff */
[-C--:B------:R-:W-:Y:S02]  /*17d20*/  @!P1 LEA.HI.X R5, R27, R3.reuse, R24, 0x2, P4 ;  /* 0x000000031b059211 */ /* 0x080fe400020f1418 */
[----:B------:R-:W-:Y:S01]  /*17d30*/  @!P0 LEA.HI.X R7, R2, R3, R7, 0x2, P5 ;  /* 0x0000000302078211 */ /* 0x000fe200028f1407 */
[----:B------:R-:W-:Y:S01]  /*17d40*/  VIADD R2, R26, 0x50 ;  /* 0x000000501a027836 */ /* 0x000fe20000000000 */
[----:B------:R-:W-:Y:S01]  /*17d50*/  ISETP.GE.AND P5, PT, R0, UR4, PT ;  /* 0x0000000400007c0c */ /* 0x000fe2000bfa6270 */
[----:B------:R0:W-:Y:S01]  /*17d60*/  @!P1 ST.E.64 desc[UR60][R4.64], R46 ;  /* 0x0000002e04009985 */ /* 0x0001e2000c101b3c */
[----:B------:R-:W-:-:S02]  /*17d70*/  SHF.R.S32.HI R20, RZ, 0x1f, R15 ;  /* 0x0000001fff147819 */ /* 0x000fc4000001140f */
[CC--:B--2---:R-:W-:Y:S02]  /*17d80*/  @!P2 LEA R8, P4, R15.reuse, R14.reuse, 0x2 ;  /* 0x0000000e0f08a211 */ /* 0x0c4fe400078810ff */
[----:B------:R-:W-:Y:S02]  /*17d90*/  ISETP.GE.AND P1, PT, R2, UR4, PT ;  /* 0x0000000402007c0c */ /* 0x000fe4000bf26270 */
[----:B------:R-:W-:Y:S02]  /*17da0*/  @!P2 LEA.HI.X R9, R15, R3, R20, 0x2, P4 ;  /* 0x000000030f09a211 */ /* 0x000fe400020f1414 */
[----:B---3--:R-:W-:Y:S02]  /*17db0*/  SHF.R.S32.HI R12, RZ, 0x1f, R21 ;  /* 0x0000001fff0c7819 */ /* 0x008fe40000011415 */
[----:B------:R-:W-:Y:S02]  /*17dc0*/  @!P3 LEA R10, P4, R21, R14, 0x2 ;  /* 0x0000000e150ab211 */ /* 0x000fe400078810ff */
[----:B------:R-:W-:-:S02]  /*17dd0*/  SHF.R.S32.HI R13, RZ, 0x1f, R0 ;  /* 0x0000001fff0d7819 */ /* 0x000fc40000011400 */
[----:B------:R-:W-:Y:S02]  /*17de0*/  @!P3 LEA.HI.X R11, R21, R3, R12, 0x2, P4 ;  /* 0x00000003150bb211 */ /* 0x000fe400020f140c */
[----:B------:R-:W-:-:S04]  /*17df0*/  @!P5 LEA R12, P4, R0, R14, 0x2 ;  /* 0x0000000e000cd211 */ /* 0x000fc800078810ff */
[-C--:B------:R-:W-:Y:S02]  /*17e00*/  @!P5 LEA.HI.X R13, R0, R3.reuse, R13, 0x2, P4 ;  /* 0x00000003000dd211 */ /* 0x080fe400020f140d */
[----:B------:R-:W-:Y:S02]  /*17e10*/  SHF.R.S32.HI R0, RZ, 0x1f, R2 ;  /* 0x0000001fff007819 */ /* 0x000fe40000011402 */
[C---:B------:R-:W-:Y:S01]  /*17e20*/  @!P1 LEA R20, P4, R2.reuse, R14, 0x2 ;  /* 0x0000000e02149211 */ /* 0x040fe200078810ff */
[----:B------:R0:W-:Y:S03]  /*17e30*/  @!P0 ST.E.64 desc[UR60][R6.64], R50 ;  /* 0x0000003206008985 */ /* 0x0001e6000c101b3c */
[----:B------:R-:W-:Y:S01]  /*17e40*/  @!P1 LEA.HI.X R21, R2, R3, R0, 0x2, P4 ;  /* 0x0000000302159211 */ /* 0x000fe200020f1400 */
[----:B------:R0:W-:Y:S01]  /*17e50*/  @!P2 ST.E.64 desc[UR60][R8.64], R54 ;  /* 0x000000360800a985 */ /* 0x0001e2000c101b3c */
[----:B------:R-:W-:-:S03]  /*17e60*/  VIADD R0, R26, 0x58 ;  /* 0x000000581a007836 */ /* 0x000fc60000000000 */
[----:B------:R0:W-:Y:S04]  /*17e70*/  @!P3 ST.E.64 desc[UR60][R10.64], R58 ;  /* 0x0000003a0a00b985 */ /* 0x0001e8000c101b3c */
[----:B------:R0:W-:Y:S04]  /*17e80*/  @!P5 ST.E.64 desc[UR60][R12.64], R62 ;  /* 0x0000003e0c00d985 */ /* 0x0001e8000c101b3c */
[----:B------:R0:W-:Y:S01]  /*17e90*/  @!P1 ST.E.64 desc[UR60][R20.64], R66 ;  /* 0x0000004214009985 */ /* 0x0001e2000c101b3c */
[----:B------:R-:W-:-:S13]  /*17ea0*/  ISETP.GE.AND P0, PT, R0, UR4, PT ;  /* 0x0000000400007c0c */ /* 0x000fda000bf06270 */
[----:B0-----:R-:W-:Y:S05]  /*17eb0*/  @P0 BRA `(.L_x_544) ;  /* 0x0000000800f80947 */ /* 0x001fea0003800000 */
[----:B------:R-:W-:Y:S02]  /*17ec0*/  LEA R14, P0, R0, R14, 0x2 ;  /* 0x0000000e000e7211 */ /* 0x000fe400078010ff */
[----:B------:R-:W-:-:S04]  /*17ed0*/  SHF.R.S32.HI R2, RZ, 0x1f, R0 ;  /* 0x0000001fff027819 */ /* 0x000fc80000011400 */
[----:B------:R-:W-:-:S05]  /*17ee0*/  LEA.HI.X R15, R0, R3, R2, 0x2, P0 ;  /* 0x00000003000f7211 */ /* 0x000fca00000f1402 */
[----:B------:R0:W-:Y:S01]  /*17ef0*/  ST.E.64 desc[UR60][R14.64], R70 ;  /* 0x000000460e007985 */ /* 0x0001e2000c101b3c */
[----:B------:R-:W-:Y:S05]  /*17f00*/  BRA `(.L_x_544) ;  /* 0x0000000800e47947 */ /* 0x000fea0003800000 */
.L_x_537:
[----:B------:R-:W2:Y:S01]  /*17f10*/  LDL.LU R4, [R1+0x9c] ;  /* 0x00009c0001047983 */ /* 0x000ea20000300800 */
[----:B------:R-:W-:Y:S01]  /*17f20*/  ULDC.64 UR6, c[0x0][0xc08] ;  /* 0x0003020000067ab9 */ /* 0x000fe20000000a00 */
[----:B------:R-:W-:Y:S02]  /*17f30*/  ULDC.64 UR4, c[0x0][0xc00] ;  /* 0x0003000000047ab9 */ /* 0x000fe40000000a00 */
[----:B------:R-:W3:Y:S04]  /*17f40*/  LDL.LU R0, [R1+0xa0] ;  /* 0x0000a00001007983 */ /* 0x000ee80000300800 */
[----:B------:R-:W4:Y:S01]  /*17f50*/  LDL R8, [R1+0x94] ;  /* 0x0000940001087983 */ /* 0x000f220000100800 */
[----:B------:R-:W-:Y:S01]  /*17f60*/  ISETP.NE.U32.AND P1, PT, RZ, UR6, PT ;  /* 0x00000006ff007c0c */ /* 0x000fe2000bf25070 */
[----:B------:R-:W-:Y:S01]  /*17f70*/  IMAD.MOV.U32 R7, RZ, RZ, RZ ;  /* 0x000000ffff077224 */ /* 0x000fe200078e00ff */
[----:B------:R-:W-:-:S02]  /*17f80*/  ISETP.NE.U32.AND P0, PT, RZ, UR4, PT ;  /* 0x00000004ff007c0c */ /* 0x000fc4000bf05070 */
[----:B------:R-:W-:Y:S02]  /*17f90*/  ISETP.NE.AND.EX P1, PT, RZ, UR7, PT, P1 ;  /* 0x00000007ff007c0c */ /* 0x000fe4000bf25310 */
[----:B------:R-:W-:Y:S01]  /*17fa0*/  ISETP.NE.AND.EX P0, PT, RZ, UR5, PT, P0 ;  /* 0x00000005ff007c0c */ /* 0x000fe2000bf05300 */
[----:B------:R-:W0:Y:S01]  /*17fb0*/  S2R R9, SR_TID.X ;  /* 0x0000000000097919 */ /* 0x000e220000002100 */
[----:B--2---:R-:W-:Y:S01]  /*17fc0*/  IADD3 R2, P2, R4, UR4, RZ ;  /* 0x0000000404027c10 */ /* 0x004fe2000ff5e0ff */
[----:B------:R-:W-:-:S03]  /*17fd0*/  ULDC UR4, c[0x0][0xa88] ;  /* 0x0002a20000047ab9 */ /* 0x000fc60000000800 */
[----:B---3--:R-:W-:-:S05]  /*17fe0*/  IADD3.X R3, R0, UR5, RZ, P2, !PT ;  /* 0x0000000500037c10 */ /* 0x008fca00097fe4ff */
[----:B------:R-:W-:Y:S01]  /*17ff0*/  @P1 IADD3 R4, P2, R4, UR6, RZ ;  /* 0x0000000604041c10 */ /* 0x000fe2000ff5e0ff */
[----:B------:R-:W-:Y:S01]  /*18000*/  IMAD.U32 R6, RZ, RZ, UR4 ;  /* 0x00000004ff067e24 */ /* 0x000fe2000f8e00ff */
[----:B------:R2:W5:Y:S02]  /*18010*/  @P0 LDG.E R7, desc[UR60][R2.64] ;  /* 0x0000003c02070981 */ /* 0x000564000c1e1900 */
[----:B------:R-:W-:-:S05]  /*18020*/  @P1 IADD3.X R5, R0, UR7, RZ, P2, !PT ;  /* 0x0000000700051c10 */ /* 0x000fca00097fe4ff */
[----:B------:R2:W5:Y:S01]  /*18030*/  @P1 LDG.E R6, desc[UR60][R4.64] ;  /* 0x0000003c04061981 */ /* 0x000562000c1e1900 */
[----:B----4-:R-:W-:Y:S01]  /*18040*/  ISETP.NE.AND P2, PT, R8, RZ, PT ;  /* 0x000000ff0800720c */ /* 0x010fe20003f45270 */
[----:B0-----:R-:W-:-:S05]  /*18050*/  VIADD R28, R9, 0xffffff80 ;  /* 0xffffff80091c7836 */ /* 0x001fca0000000000 */
[----:B------:R-:W-:-:S07]  /*18060*/  ISETP.GT.AND P3, PT, R28, 0xbf, PT ;  /* 0x000000bf1c00780c */ /* 0x000fce0003f64270 */
[----:B------:R-:W0:Y:S02]  /*18070*/  @!P2 LDC R8, c[0x0][0xad4] ;  /* 0x0002b500ff08ab82 */ /* 0x000e240000000800 */
[----:B0-----:R2:W-:Y:S01]  /*18080*/  @!P2 STL [R1+0x94], R8 ;  /* 0x000094080100a387 */ /* 0x0015e20000100800 */
[----:B------:R-:W-:Y:S01]  /*18090*/  ISETP.GT.AND P2, PT, R8, 0x1, PT ;  /* 0x000000010800780c */ /* 0x000fe20003f44270 */
[----:B------:R-:W-:-:S12]  /*180a0*/  @P1 BRA `(.L_x_549) ;  /* 0x0000000000101947 */ /* 0x000fd80003800000 */
[----:B------:R-:W-:Y:S05]  /*180b0*/  @!P0 BRA `(.L_x_549) ;  /* 0x00000000000c8947 */ /* 0x000fea0003800000 */
[----:B--2---:R-:W2:Y:S04]  /*180c0*/  LDG.E R5, desc[UR60][R2.64] ;  /* 0x0000003c02057981 */ /* 0x004ea8000c1e1900 */
[----:B-----5:R-:W2:Y:S02]  /*180d0*/  LDG.E R6, desc[UR60][R2.64+0x4] ;  /* 0x0000043c02067981 */ /* 0x020ea4000c1e1900 */
[----:B--2---:R-:W-:-:S07]  /*180e0*/  IMAD.IADD R6, R6, 0x1, -R5 ;  /* 0x0000000106067824 */ /* 0x004fce00078e0a05 */
.L_x_549:
[----:B------:R-:W3:Y:S04]  /*180f0*/  LDL.LU R0, [R1+0xc4] ;  /* 0x0000c40001007983 */ /* 0x000ee80000300800 */
[----:B--2---:R-:W2:Y:S01]  /*18100*/  LDL.LU R2, [R1+0x98] ;  /* 0x0000980001027983 */ /* 0x004ea20000300800 */
[----:B------:R-:W-:Y:S01]  /*18110*/  BSSY B1, `(.L_x_550) ;  /* 0x0000039000017945 */ /* 0x000fe20003800000 */
[----:B-----5:R-:W-:Y:S02]  /*18120*/  SHF.R.S32.HI R24, RZ, 0x1f, R7 ;  /* 0x0000001fff187819 */ /* 0x020fe40000011407 */
[----:B---3--:R-:W-:Y:S02]  /*18130*/  SEL R26, R0, RZ, !P0 ;  /* 0x000000ff001a7207 */ /* 0x008fe40004000000 */
[----:B--2---:R-:W-:Y:S01]  /*18140*/  SEL R29, R2, RZ, !P0 ;  /* 0x000000ff021d7207 */ /* 0x004fe20004000000 */
[----:B------:R-:W-:Y:S06]  /*18150*/  @P3 BRA `(.L_x_551) ;  /* 0x0000000000d03947 */ /* 0x000fec0003800000 */
[----:B------:R-:W2:Y:S01]  /*18160*/  LDL R0, [R1+0xa8] ;  /* 0x0000a80001007983 */ /* 0x000ea20000100800 */
[----:B------:R-:W0:Y:S02]  /*18170*/  LDC R33, c[0x0][0xbe8] ;  /* 0x0002fa00ff217b82 */ /* 0x000e240000000800 */
[----:B0-----:R-:W-:Y:S02]  /*18180*/  IMAD R2, R6, R33, RZ ;  /* 0x0000002106027224 */ /* 0x001fe400078e02ff */
[----:B--2---:R-:W-:-:S04]  /*18190*/  IMAD R0, R0, 0xc0, R9 ;  /* 0x000000c000007824 */ /* 0x004fc800078e0209 */
[----:B------:R-:W-:-:S05]  /*181a0*/  VIADD R31, R0, 0xffffff80 ;  /* 0xffffff80001f7836 */ /* 0x000fca0000000000 */
[----:B------:R-:W-:-:S13]  /*181b0*/  ISETP.GE.AND P0, PT, R31, R2, PT ;  /* 0x000000021f00720c */ /* 0x000fda0003f06270 */
[----:B------:R-:W-:Y:S05]  /*181c0*/  @P0 BRA `(.L_x_551) ;  /* 0x0000000000b40947 */ /* 0x000fea0003800000 */
[----:B------:R-:W2:Y:S01]  /*181d0*/  LDL R14, [R1+0x90] ;  /* 0x00009000010e7983 */ /* 0x000ea20000100800 */
[----:B------:R-:W-:Y:S01]  /*181e0*/  IMAD.MOV.U32 R20, RZ, RZ, 0x9b8 ;  /* 0x000009b8ff147424 */ /* 0x000fe200078e00ff */
[----:B------:R-:W-:Y:S01]  /*181f0*/  ISETP.GT.AND P0, PT, R8, 0x1, PT ;  /* 0x000000010800780c */ /* 0x000fe20003f04270 */
[----:B------:R-:W0:Y:S01]  /*18200*/  LDC.64 R2, c[0x0][0xba8] ;  /* 0x0002ea00ff027b82 */ /* 0x000e220000000a00 */
[----:B------:R-:W3:Y:S01]  /*18210*/  LDL.LU R30, [R1+0xb0] ;  /* 0x0000b000011e7983 */ /* 0x000ee20000300800 */
[----:B------:R-:W-:Y:S01]  /*18220*/  ISETP.NE.AND P1, PT, R33, 0x1, PT ;  /* 0x000000012100780c */ /* 0x000fe20003f25270 */
[----:B------:R-:W-:Y:S01]  /*18230*/  IMAD.MOV.U32 R21, RZ, RZ, R31 ;  /* 0x000000ffff157224 */ /* 0x000fe200078e001f */
[----:B------:R-:W-:-:S04]  /*18240*/  SEL R20, R20, 0x978, P0 ;  /* 0x0000097814147807 */ /* 0x000fc80000000000 */
[----:B------:R-:W4:Y:S08]  /*18250*/  LDC.64 R10, c[0x0][R20+0x220] ;  /* 0x00008800140a7b82 */ /* 0x000f300000000a00 */
[----:B------:R-:W2:Y:S08]  /*18260*/  LDC.64 R8, c[0x0][R20+0x218] ;  /* 0x0000860014087b82 */ /* 0x000eb00000000a00 */
[----:B------:R-:W5:Y:S08]  /*18270*/  LDC.64 R12, c[0x0][R20+0x228] ;  /* 0x00008a00140c7b82 */ /* 0x000f700000000a00 */
[----:B------:R-:W1:Y:S08]  /*18280*/  @P1 LDC R0, c[0x0][0xbec] ;  /* 0x0002fb00ff001b82 */ /* 0x000e700000000800 */
[----:B------:R-:W5:Y:S08]  /*18290*/  LDC.64 R4, c[0x0][R20+0x210] ;  /* 0x0000840014047b82 */ /* 0x000f700000000a00 */
[----:B------:R-:W5:Y:S01]  /*182a0*/  @P1 LDC R27, c[0x0][0xbf0] ;  /* 0x0002fc00ff1b1b82 */ /* 0x000f620000000800 */
[----:B-1----:R-:W-:-:S07]  /*182b0*/  @P1 IMAD.HI.U32 R0, R31, R0, RZ ;  /* 0x000000001f001227 */ /* 0x002fce00078e00ff */
[----:B0-----:R-:W0:Y:S01]  /*182c0*/  @!P0 LDC R2, c[0x0][0xb50] ;  /* 0x0002d400ff028b82 */ /* 0x001e220000000800 */
[----:B----4-:R-:W-:-:S07]  /*182d0*/  IMAD R11, R11, R29, RZ ;  /* 0x0000001d0b0b7224 */ /* 0x010fce00078e02ff */
[----:B------:R-:W1:Y:S01]  /*182e0*/  @!P0 LDC R3, c[0x0][0xb54] ;  /* 0x0002d500ff038b82 */ /* 0x000e620000000800 */
[----:B-----5:R-:W-:Y:S01]  /*182f0*/  @P1 SHF.R.U32.HI R21, RZ, R27, R0 ;  /* 0x0000001bff151219 */ /* 0x020fe20000011600 */
[----:B------:R-:W-:Y:S02]  /*18300*/  IMAD R27, R10, R26, R11 ;  /* 0x0000001a0a1b7224 */ /* 0x000fe400078e020b */
[-C--:B--2---:R-:W-:Y:S02]  /*18310*/  IMAD R25, R9, R14.reuse, RZ ;  /* 0x0000000e09197224 */ /* 0x084fe400078e02ff */
[----:B------:R-:W-:Y:S01]  /*18320*/  IMAD.WIDE.U32 R8, R8, R14, RZ ;  /* 0x0000000e08087225 */ /* 0x000fe200078e00ff */
[----:B---3--:R-:W-:-:S03]  /*18330*/  SEL R11, R30, RZ, P0 ;  /* 0x000000ff1e0b7207 */ /* 0x008fc60000000000 */
[----:B------:R-:W-:-:S04]  /*18340*/  IMAD.WIDE.U32 R14, R10, R29, RZ ;  /* 0x0000001d0a0e7225 */ /* 0x000fc800078e00ff */
[----:B------:R-:W-:Y:S01]  /*18350*/  IMAD.IADD R25, R9, 0x1, R25 ;  /* 0x0000000109197824 */ /* 0x000fe200078e0219 */
[----:B------:R-:W-:Y:S01]  /*18360*/  IADD3 R0, P1, P3, R14, R8, R7 ;  /* 0x000000080e007210 */ /* 0x000fe20007b3e007 */
[----:B------:R-:W-:Y:S02]  /*18370*/  IMAD.MOV R10, RZ, RZ, -R21 ;  /* 0x000000ffff0a7224 */ /* 0x000fe400078e0a15 */
[----:B------:R-:W-:Y:S02]  /*18380*/  IMAD.IADD R27, R15, 0x1, R27 ;  /* 0x000000010f1b7824 */ /* 0x000fe400078e021b */
[----:B------:R-:W-:-:S04]  /*18390*/  IMAD.WIDE.U32 R8, R12, R11, RZ ;  /* 0x0000000b0c087225 */ /* 0x000fc800078e00ff */
[----:B------:R-:W-:Y:S02]  /*183a0*/  IMAD R13, R13, R11, RZ ;  /* 0x0000000b0d0d7224 */ /* 0x000fe400078e02ff */
[----:B------:R-:W-:Y:S01]  /*183b0*/  IMAD R11, R33, R10, R31 ;  /* 0x0000000a210b7224 */ /* 0x000fe200078e021f */
[----:B------:R-:W-:Y:S01]  /*183c0*/  IADD3.X R10, R27, R25, R24, P1, P3 ;  /* 0x000000191b0a7210 */ /* 0x000fe20000fe6418 */
[----:B------:R-:W-:Y:S01]  /*183d0*/  IMAD.IADD R13, R9, 0x1, R13 ;  /* 0x00000001090d7824 */ /* 0x000fe200078e020d */
[----:B------:R-:W-:Y:S01]  /*183e0*/  IADD3 R8, P0, P1, R21, R0, R8 ;  /* 0x0000000015087210 */ /* 0x000fe2000791e008 */
[----:B------:R-:W-:Y:S01]  /*183f0*/  IMAD R0, R5, R11, RZ ;  /* 0x0000000b05007224 */ /* 0x000fe200078e02ff */
[----:B------:R-:W-:-:S04]  /*18400*/  SHF.R.S32.HI R21, RZ, 0x1f, R21 ;  /* 0x0000001fff157819 */ /* 0x000fc80000011415 */
[----:B------:R-:W-:Y:S02]  /*18410*/  IADD3.X R9, R21, R10, R13, P0, P1 ;  /* 0x0000000a15097210 */ /* 0x000fe400007e240d */
[----:B------:R-:W-:-:S05]  /*18420*/  SHF.R.S32.HI R13, RZ, 0x1f, R11 ;  /* 0x0000001fff0d7819 */ /* 0x000fca000001140b */
[C---:B------:R-:W-:Y:S02]  /*18430*/  IMAD R13, R4.reuse, R13, R0 ;  /* 0x0000000d040d7224 */ /* 0x040fe400078e0200 */
[----:B------:R-:W-:-:S04]  /*18440*/  IMAD.WIDE.U32 R4, R4, R11, R8 ;  /* 0x0000000b04047225 */ /* 0x000fc800078e0008 */
[----:B------:R-:W-:Y:S01]  /*18450*/  IMAD.IADD R0, R5, 0x1, R13 ;  /* 0x0000000105007824 */ /* 0x000fe200078e020d */
[----:B0-----:R-:W-:Y:S01]  /*18460*/  LEA R2, P0, R4, R2, 0x2 ;  /* 0x0000000204027211 */ /* 0x001fe200078010ff */
[----:B------:R-:W-:-:S03]  /*18470*/  IMAD.MOV.U32 R5, RZ, RZ, -0x800000 ;  /* 0xff800000ff057424 */ /* 0x000fc600078e00ff */
[----:B-1----:R-:W-:-:S05]  /*18480*/  LEA.HI.X R3, R4, R3, R0, 0x2, P0 ;  /* 0x0000000304037211 */ /* 0x002fca00000f1400 */
[----:B------:R0:W-:Y:S04]  /*18490*/  STG.E desc[UR60][R2.64], R5 ;  /* 0x0000000502007986 */ /* 0x0001e8000c10193c */
.L_x_551:
[----:B------:R-:W-:Y:S05]  /*184a0*/  BSYNC B1 ;  /* 0x0000000000017941 */ /* 0x000fea0003800000 */
.L_x_550:
[----:B------:R-:W-:Y:S05]  /*184b0*/  @P2 BRA `(.L_x_544) ;  /* 0x0000000400782947 */ /* 0x000fea0003800000 */
[----:B------:R-:W2:Y:S01]  /*184c0*/  LDL.LU R12, [R1+0x90] ;  /* 0x00009000010c7983 */ /* 0x000ea20000300800 */
[----:B------:R-:W3:Y:S01]  /*184d0*/  LDC R21, c[0x0][0xbe8] ;  /* 0x0002fa00ff157b82 */ /* 0x000ee20000000800 */
[----:B0-----:R-:W-:Y:S01]  /*184e0*/  SHF.R.S32.HI R3, RZ, 0x1f, R28 ;  /* 0x0000001fff037819 */ /* 0x001fe2000001141c */
[----:B------:R-:W-:Y:S01]  /*184f0*/  ULDC.64 UR4, c[0x0][0xaa0] ;  /* 0x0002a80000047ab9 */ /* 0x000fe20000000a00 */
[----:B------:R-:W4:Y:S01]  /*18500*/  LDL R25, [R1+0xa8] ;  /* 0x0000a80001197983 */ /* 0x000f220000100800 */
[----:B------:R-:W-:Y:S01]  /*18510*/  IMAD R0, R24, UR4, RZ ;  /* 0x0000000418007c24 */ /* 0x000fe2000f8e02ff */
[----:B------:R-:W-:Y:S01]  /*18520*/  LEA.HI R4, R3, R28, RZ, 0x2 ;  /* 0x0000001c03047211 */ /* 0x000fe200078f10ff */
[C---:B------:R-:W-:Y:S01]  /*18530*/  IMAD.WIDE.U32 R2, R7.reuse, UR4, RZ ;  /* 0x0000000407027c25 */ /* 0x040fe2000f8e00ff */
[----:B------:R-:W-:Y:S02]  /*18540*/  ULDC.64 UR6, c[0x0][0xaf0] ;  /* 0x0002bc0000067ab9 */ /* 0x000fe40000000a00 */
[----:B------:R-:W-:Y:S01]  /*18550*/  LOP3.LUT R9, R4, 0xfffffffc, RZ, 0xc0, !PT ;  /* 0xfffffffc04097812 */ /* 0x000fe200078ec0ff */
[----:B------:R-:W-:Y:S01]  /*18560*/  IMAD R5, R7, UR5, R0 ;  /* 0x0000000507057c24 */ /* 0x000fe2000f8e0200 */
[----:B------:R-:W-:Y:S01]  /*18570*/  SHF.R.S32.HI R10, RZ, 0x2, R4 ;  /* 0x00000002ff0a7819 */ /* 0x000fe20000011404 */
[----:B------:R-:W-:Y:S01]  /*18580*/  ULDC.64 UR4, c[0x0][0xae8] ;  /* 0x0002ba0000047ab9 */ /* 0x000fe20000000a00 */
[----:B------:R-:W-:-:S02]  /*18590*/  IMAD R4, R26, UR6, RZ ;  /* 0x000000061a047c24 */ /* 0x000fc4000f8e02ff */
[----:B------:R-:W-:Y:S02]  /*185a0*/  IMAD.IADD R13, R28, 0x1, -R9 ;  /* 0x000000011c0d7824 */ /* 0x000fe400078e0a09 */
[----:B------:R-:W-:Y:S02]  /*185b0*/  IMAD.IADD R3, R3, 0x1, R5 ;  /* 0x0000000103037824 */ /* 0x000fe400078e0205 */
[----:B------:R-:W-:Y:S02]  /*185c0*/  IMAD R0, R13, 0x60, R10 ;  /* 0x000000600d007824 */ /* 0x000fe400078e020a */
[----:B------:R-:W-:Y:S01]  /*185d0*/  IMAD R7, R29, UR7, R4 ;  /* 0x000000071d077c24 */ /* 0x000fe2000f8e0204 */
[----:B---3--:R-:W-:-:S13]  /*185e0*/  ISETP.NE.AND P0, PT, R21, 0x1, PT ;  /* 0x000000011500780c */ /* 0x008fda0003f05270 */
[----:B------:R-:W0:Y:S08]  /*185f0*/  @P0 LDC R8, c[0x0][0xbec] ;  /* 0x0002fb00ff080b82 */ /* 0x000e300000000800 */
[----:B------:R-:W3:Y:S01]  /*18600*/  @P0 LDC R11, c[0x0][0xbf0] ;  /* 0x0002fc00ff0b0b82 */ /* 0x000ee20000000800 */
[----:B--2---:R-:W-:-:S04]  /*18610*/  IMAD.WIDE.U32 R2, R12, UR4, R2 ;  /* 0x000000040c027c25 */ /* 0x004fc8000f8e0002 */
[----:B----4-:R-:W-:Y:S02]  /*18620*/  IMAD R9, R25, 0xc0, R0 ;  /* 0x000000c019097824 */ /* 0x010fe400078e0200 */
[----:B------:R-:W-:Y:S01]  /*18630*/  IMAD R3, R12, UR5, R3 ;  /* 0x000000050c037c24 */ /* 0x000fe2000f8e0203 */
[----:B------:R-:W-:Y:S01]  /*18640*/  ULDC.64 UR4, c[0x0][0xae0] ;  /* 0x0002b80000047ab9 */ /* 0x000fe20000000a00 */
[----:B0-----:R-:W-:-:S04]  /*18650*/  @P0 IMAD.HI.U32 R0, R9, R8, RZ ;  /* 0x0000000809000227 */ /* 0x001fc800078e00ff */
[----:B------:R-:W-:Y:S01]  /*18660*/  IMAD.MOV.U32 R5, RZ, RZ, R9 ;  /* 0x000000ffff057224 */ /* 0x000fe200078e0009 */
[----:B---3--:R-:W-:Y:S01]  /*18670*/  @P0 SHF.R.U32.HI R5, RZ, R11, R0 ;  /* 0x0000000bff050219 */ /* 0x008fe20000011600 */
[----:B------:R-:W-:-:S03]  /*18680*/  IMAD.WIDE.U32 R2, R29, UR6, R2 ;  /* 0x000000061d027c25 */ /* 0x000fc6000f8e0002 */
[----:B------:R-:W-:Y:S01]  /*18690*/  SHF.R.S32.HI R0, RZ, 0x1f, R5 ;  /* 0x0000001fff007819 */ /* 0x000fe20000011405 */
[----:B------:R-:W-:Y:S01]  /*186a0*/  IMAD.IADD R3, R3, 0x1, R7 ;  /* 0x0000000103037824 */ /* 0x000fe200078e0207 */
[----:B------:R-:W-:-:S03]  /*186b0*/  IADD3 R4, -R5, RZ, RZ ;  /* 0x000000ff05047210 */ /* 0x000fc60007ffe1ff */
[----:B------:R-:W-:Y:S02]  /*186c0*/  IMAD R0, R0, UR4, RZ ;  /* 0x0000000400007c24 */ /* 0x000fe4000f8e02ff */
[----:B------:R-:W-:Y:S02]  /*186d0*/  IMAD R7, R21, R4, R9 ;  /* 0x0000000415077224 */ /* 0x000fe400078e0209 */
[C---:B------:R-:W-:Y:S02]  /*186e0*/  IMAD R9, R5.reuse, UR5, R0 ;  /* 0x0000000505097c24 */ /* 0x040fe4000f8e0200 */
[----:B------:R-:W-:Y:S01]  /*186f0*/  IMAD.WIDE.U32 R2, R5, UR4, R2 ;  /* 0x0000000405027c25 */ /* 0x000fe2000f8e0002 */
[----:B------:R-:W-:Y:S01]  /*18700*/  SHF.R.S32.HI R0, RZ, 0x1f, R7 ;  /* 0x0000001fff007819 */ /* 0x000fe20000011407 */
[----:B------:R-:W-:Y:S02]  /*18710*/  ULDC.64 UR4, c[0x0][0xad8] ;  /* 0x0002b60000047ab9 */ /* 0x000fe40000000a00 */
[----:B------:R-:W-:-:S02]  /*18720*/  IMAD.IADD R3, R3, 0x1, R9 ;  /* 0x0000000103037824 */ /* 0x000fc400078e0209 */
[----:B------:R-:W-:Y:S02]  /*18730*/  IMAD R0, R0, UR4, RZ ;  /* 0x0000000400007c24 */ /* 0x000fe4000f8e02ff */
[----:B------:R-:W-:-:S04]  /*18740*/  IMAD.WIDE.U32 R2, R7, UR4, R2 ;  /* 0x0000000407027c25 */ /* 0x000fc8000f8e0002 */
[----:B------:R-:W-:Y:S01]  /*18750*/  IMAD R7, R7, UR5, R0 ;  /* 0x0000000507077c24 */ /* 0x000fe2000f8e0200 */
[----:B------:R-:W-:Y:S01]  /*18760*/  ULDC.64 UR4, c[0x0][0xa80] ;  /* 0x0002a00000047ab9 */ /* 0x000fe20000000a00 */
[----:B------:R-:W-:Y:S01]  /*18770*/  IMAD.SHL.U32 R5, R13, 0x8, RZ ;  /* 0x000000080d057824 */ /* 0x000fe200078e00ff */
[C---:B------:R-:W-:Y:S01]  /*18780*/  LEA R0, P0, R2.reuse, UR4, 0x1 ;  /* 0x0000000402007c11 */ /* 0x040fe2000f8008ff */
[----:B------:R-:W-:Y:S01]  /*18790*/  IMAD.IADD R3, R3, 0x1, R7 ;  /* 0x0000000103037824 */ /* 0x000fe200078e0207 */
[----:B------:R-:W-:Y:S01]  /*187a0*/  UMOV UR4, 0xffffffff ;  /* 0xffffffff00047882 */ /* 0x000fe20000000000 */
[C---:B------:R-:W-:Y:S02]  /*187b0*/  VIADD R9, R5.reuse, 0x40 ;  /* 0x0000004005097836 */ /* 0x040fe40000000000 */
[----:B------:R-:W-:Y:S01]  /*187c0*/  VIADD R8, R5, 0x20 ;  /* 0x0000002005087836 */ /* 0x000fe20000000000 */
[----:B------:R-:W-:Y:S02]  /*187d0*/  LEA.HI.X R2, R2, UR5, R3, 0x1, P0 ;  /* 0x0000000502027c11 */ /* 0x000fe400080f0c03 */
[----:B------:R-:W-:-:S02]  /*187e0*/  SHF.R.S32.HI R20, RZ, 0x1f, R9 ;  /* 0x0000001fff147819 */ /* 0x000fc40000011409 */
[----:B------:R-:W-:Y:S01]  /*187f0*/  SHF.R.S32.HI R7, RZ, 0x1f, R8 ;  /* 0x0000001fff077819 */ /* 0x000fe20000011408 */
[----:B------:R-:W-:Y:S06]  /*18800*/  BRA.DIV UR4, `(.L_x_552) ;  /* 0x0000008e04587947 */ /* 0x000fec000b800000 */
[----:B------:R0:W2:Y:S04]  /*18810*/  SHFL.IDX PT, R3, R2, RZ, 0x1c1f ;  /* 0x001c1fff02037589 */ /* 0x0000a800000e0000 */
[----:B------:R0:W3:Y:S02]  /*18820*/  SHFL.IDX PT, R14, R0, RZ, 0x1c1f ;  /* 0x001c1fff000e7589 */ /* 0x0000e400000e0000 */
.L_x_758:
[----:B------:R-:W-:Y:S01]  /*18830*/  IMAD R21, R6, R21, RZ ;  /* 0x0000001506157224 */ /* 0x000fe200078e02ff */
[----:B------:R-:W-:Y:S01]  /*18840*/  BSSY B1, `(.L_x_553) ;  /* 0x0000011000017945 */ /* 0x000fe20003800000 */
[----:B------:R-:W-:-:S05]  /*18850*/  IMAD R4, R25, 0xc0, R10 ;  /* 0x000000c019047824 */ /* 0x000fca00078e020a */
[----:B------:R-:W-:-:S13]  /*18860*/  ISETP.GE.AND P0, PT, R4, R21, PT ;  /* 0x000000150400720c */ /* 0x000fda0003f06270 */
[----:B------:R-:W-:Y:S05]  /*18870*/  @P0 BRA `(.L_x_554) ;  /* 0x0000000000340947 */ /* 0x000fea0003800000 */
[----:B------:R-:W-:Y:S02]  /*18880*/  ULDC UR4, c[0x0][0xac8] ;  /* 0x0002b20000047ab9 */ /* 0x000fe40000000800 */
[----:B------:R-:W-:Y:S02]  /*18890*/  ISETP.GE.AND P2, PT, R5, UR4, PT ;  /* 0x0000000405007c0c */ /* 0x000fe4000bf46270 */
[----:B------:R-:W-:Y:S02]  /*188a0*/  ISETP.GE.AND P3, PT, R8, UR4, PT ;  /* 0x0000000408007c0c */ /* 0x000fe4000bf66270 */
[----:B------:R-:W-:-:S09]  /*188b0*/  ISETP.GE.AND P4, PT, R9, UR4, PT ;  /* 0x0000000409007c0c */ /* 0x000fd2000bf86270 */
[----:B--2---:R-:W-:Y:S02]  /*188c0*/  @!P2 IMAD.MOV.U32 R15, RZ, RZ, R3 ;  /* 0x000000ffff0fa224 */ /* 0x004fe400078e0003 */
[CC--:B---3--:R-:W-:Y:S02]  /*188d0*/  @!P3 LEA R12, P0, R8.reuse, R14.reuse, 0x1 ;  /* 0x0000000e080cb211 */ /* 0x0c8fe400078008ff */
[----:B------:R-:W-:Y:S01]  /*188e0*/  @!P4 LEA R24, P1, R9, R14, 0x1 ;  /* 0x0000000e0918c211 */ /* 0x000fe200078208ff */
[----:B------:R-:W-:Y:S01]  /*188f0*/  @!P2 IMAD.WIDE R10, R5, 0x2, R14 ;  /* 0x00000002050aa825 */ /* 0x000fe200078e020e */
[-C--:B------:R-:W-:Y:S02]  /*18900*/  @!P3 LEA.HI.X R13, R8, R3.reuse, R7, 0x1, P0 ;  /* 0x00000003080db211 */ /* 0x080fe400000f0c07 */
[----:B------:R-:W-:Y:S02]  /*18910*/  @!P4 LEA.HI.X R25, R9, R3, R20, 0x1, P1 ;  /* 0x000000030919c211 */ /* 0x000fe400008f0c14 */
[----:B------:R4:W-:Y:S04]  /*18920*/  @!P2 ST.E.128 desc[UR60][R10.64], RZ ;  /* 0x000000ff0a00a985 */ /* 0x0009e8000c101d3c */
[----:B------:R4:W-:Y:S04]  /*18930*/  @!P3 ST.E.128 desc[UR60][R12.64], RZ ;  /* 0x000000ff0c00b985 */ /* 0x0009e8000c101d3c */
[----:B------:R4:W-:Y:S02]  /*18940*/  @!P4 ST.E.128 desc[UR60][R24.64], RZ ;  /* 0x000000ff1800c985 */ /* 0x0009e4000c101d3c */
.L_x_554:
[----:B------:R-:W-:Y:S05]  /*18950*/  BSYNC B1 ;  /* 0x0000000000017941 */ /* 0x000fea0003800000 */
.L_x_553:
[----:B------:R-:W-:-:S03]  /*18960*/  UMOV UR4, 0xffffffff ;  /* 0xffffffff00047882 */ /* 0x000fc60000000000 */
[----:B------:R-:W-:Y:S05]  /*18970*/  BRA.DIV UR4, `(.L_x_555) ;  /* 0x0000008e04307947 */ /* 0x000fea000b800000 */
[----:B--2---:R2:W0:Y:S04]  /*18980*/  SHFL.IDX PT, R3, R2, 0x1, 0x1c1f ;  /* 0x003c1f0002037f89 */ /* 0x00442800000e0000 */
[----:B---3--:R2:W3:Y:S02]  /*18990*/  SHFL.IDX PT, R14, R0, 0x1, 0x1c1f ;  /* 0x003c1f00000e7f89 */ /* 0x0084e400000e0000 */
.L_x_762:
[----:B0-2---:R-:W-:-:S05]  /*189a0*/  VIADD R0, R4, 0x60 ;  /* 0x0000006004007836 */ /* 0x005fca0000000000 */
[----:B------:R-:W-:-:S13]  /*189b0*/  ISETP.GE.AND P0, PT, R0, R21, PT ;  /* 0x000000150000720c */ /* 0x000fda0003f06270 */
[----:B------:R-:W-:Y:S05]  /*189c0*/  @P0 BRA `(.L_x_544) ;  /* 0x0000000000340947 */ /* 0x000fea0003800000 */
[----:B------:R-:W-:Y:S02]  /*189d0*/  ULDC UR4, c[0x0][0xac8] ;  /* 0x0002b20000047ab9 */ /* 0x000fe40000000800 */
[----:B------:R-:W-:Y:S02]  /*189e0*/  ISETP.GE.AND P2, PT, R5, UR4, PT ;  /* 0x0000000405007c0c */ /* 0x000fe4000bf46270 */
[----:B------:R-:W-:Y:S02]  /*189f0*/  ISETP.GE.AND P3, PT, R8, UR4, PT ;  /* 0x0000000408007c0c */ /* 0x000fe4000bf66270 */
[----:B------:R-:W-:-:S09]  /*18a00*/  ISETP.GE.AND P4, PT, R9, UR4, PT ;  /* 0x0000000409007c0c */ /* 0x000fd2000bf86270 */
[----:B------:R-:W-:Y:S02]  /*18a10*/  @!P2 IMAD.MOV.U32 R15, RZ, RZ, R3 ;  /* 0x000000ffff0fa224 */ /* 0x000fe400078e0003 */
        /* <DEDUP_REMOVED lines=8> */
.L_x_544:
[----:B------:R-:W-:Y:S05]  /*18aa0*/  BSYNC B0 ;  /* 0x0000000000007941 */ /* 0x000fea0003800000 */
.L_x_536:
[----:B------:R-:W-:Y:S02]  /*18ab0*/  ULDC UR4, c[0x0][0xc3c] ;  /* 0x00030f0000047ab9 */ /* 0x000fe40000000800 */
[----:B-1----:R-:W-:-:S13]  /*18ac0*/  ISETP.GE.AND P0, PT, R111, UR4, PT ;  /* 0x000000046f007c0c */ /* 0x002fda000bf06270 */
[----:B------:R-:W-:Y:S05]  /*18ad0*/  @!P0 BRA `(.L_x_556) ;  /* 0xfffffe8800208947 */ /* 0x000fea000383ffff */
[----:B------:R-:W-:Y:S05]  /*18ae0*/  BRA `(.L_x_410) ;  /* 0x0000007c00c47947 */ /* 0x000fea0003800000 */
.L_x_408:
[----:B------:R-:W-:-:S08]  /*18af0*/  NOP ;  /* 0x0000000000007918 */ /* 0x000fd00000000000 */
[----:B--2---:R-:W0:-:S00]  /*18b00*/  USETMAXREG.DEALLOC.CTAPOOL 0x20 ;  /* 0x00000020000079c8 */ /* 0x004e0000080e0500 */
[----:B0-----:R-:W2:Y:S01]  /*18b10*/  LDL.LU R2, [R1+0x50] ;  /* 0x0000500001027983 */ /* 0x001ea20000300800 */
[----:B------:R-:W-:Y:S01]  /*18b20*/  LOP3.LUT R0, R0, 0x3, RZ, 0xc0, !PT ;  /* 0x0000000300007812 */ /* 0x000fe200078ec0ff */
[----:B------:R-:W-:-:S05]  /*18b30*/  IMAD.MOV.U32 R6, RZ, RZ, RZ ;  /* 0x000000ffff067224 */ /* 0x000fca00078e00ff */
[----:B------:R-:W0:Y:S02]  /*18b40*/  SHFL.IDX PT, R0, R0, RZ, 0x1f ;  /* 0x00001fff00007589 */ /* 0x000e2400000e0000 */
[----:B0-----:R-:W-:Y:S02]  /*18b50*/  ISETP.NE.AND P0, PT, R0, RZ, PT ;  /* 0x000000ff0000720c */ /* 0x001fe40003f05270 */
[----:B--2---:R-:W-:-:S11]  /*18b60*/  LOP3.LUT R2, R2, 0xfffffffd, RZ, 0xc0, !PT ;  /* 0xfffffffd02027812 */ /* 0x004fd600078ec0ff */
[----:B------:R-:W-:-:S05]  /*18b70*/  @P0 LOP3.LUT R2, R2, 0x2, RZ, 0xfc, !PT ;  /* 0x0000000202020812 */ /* 0x000fca00078efcff */
[----:B------:R0:W-:Y:S01]  /*18b80*/  STL [R1+0x50], R2 ;  /* 0x0000500201007387 */ /* 0x0001e20000100800 */
        /* <DEDUP_REMOVED lines=8> */
.L_x_557:
[----:B------:R-:W1:Y:S01]  /*18c10*/  S2R R0, SR_TID.X ;  /* 0x0000000000007919 */ /* 0x000e620000002100 */
[----:B------:R-:W-:Y:S01]  /*18c20*/  ULDC UR4, c[0x0][0xc3c] ;  /* 0x00030f0000047ab9 */ /* 0x000fe20000000800 */
[----:B------:R-:W-:Y:S01]  /*18c30*/  IMAD.MOV.U32 R7, RZ, RZ, RZ ;  /* 0x000000ffff077224 */ /* 0x000fe200078e00ff */
[----:B------:R-:W2:Y:S01]  /*18c40*/  S2UR UR6, SR_CTAID.X ;  /* 0x00000000000679c3 */ /* 0x000ea20000002500 */
[----:B------:R-:W-:Y:S01]  /*18c50*/  ULDC UR5, c[0x0][0xc38] ;  /* 0x00030e0000057ab9 */ /* 0x000fe20000000800 */
[----:B-1----:R-:W-:-:S04]  /*18c60*/  LOP3.LUT R0, R0, 0x1f, RZ, 0xc0, !PT ;  /* 0x0000001f00007812 */ /* 0x002fc800078ec0ff */
[----:B------:R-:W-:-:S04]  /*18c70*/  ISETP.NE.AND P0, PT, R0, 0x1f, PT ;  /* 0x0000001f0000780c */ /* 0x000fc80003f05270 */
[----:B------:R-:W-:-:S13]  /*18c80*/  ISETP.GE.OR P1, PT, R0, UR4, !P0 ;  /* 0x0000000400007c0c */ /* 0x000fda000c726670 */
[----:B------:R-:W1:Y:S08]  /*18c90*/  @!P1 LDC.64 R4, c[0x0][0xc80] ;  /* 0x00032000ff049b82 */ /* 0x000e700000000a00 */
[----:B0-----:R-:W0:Y:S01]  /*18ca0*/  @!P1 LDC.64 R2, c[0x0][0xc78] ;  /* 0x00031e00ff029b82 */ /* 0x001e220000000a00 */
[----:B-1----:R-:W-:-:S05]  /*18cb0*/  @!P1 IMAD.WIDE.U32 R4, R0, 0x4, R4 ;  /* 0x0000000400049825 */ /* 0x002fca00078e0004 */
[----:B------:R-:W3:Y:S01]  /*18cc0*/  @!P1 LDG.E R6, desc[UR60][R4.64] ;  /* 0x0000003c04069981 */ /* 0x000ee2000c1e1900 */
[----:B0-----:R-:W-:-:S05]  /*18cd0*/  @!P1 IMAD.WIDE.U32 R2, R0, 0x4, R2 ;  /* 0x0000000400029825 */ /* 0x001fca00078e0002 */
[----:B------:R-:W3:Y:S01]  /*18ce0*/  @!P1 LDG.E R7, desc[UR60][R2.64] ;  /* 0x0000003c02079981 */ /* 0x000ee2000c1e1900 */
[C---:B------:R-:W-:Y:S02]  /*18cf0*/  ISETP.NE.AND P1, PT, R0.reuse, RZ, PT ;  /* 0x000000ff0000720c */ /* 0x040fe40003f25270 */
[C---:B------:R-:W-:Y:S02]  /*18d00*/  ISETP.GE.U32.AND P2, PT, R0.reuse, 0x2, PT ;  /* 0x000000020000780c */ /* 0x040fe40003f46070 */
[C---:B------:R-:W-:Y:S02]  /*18d10*/  ISETP.GE.U32.AND P3, PT, R0.reuse, 0x4, PT ;  /* 0x000000040000780c */ /* 0x040fe40003f66070 */
[C---:B------:R-:W-:Y:S02]  /*18d20*/  ISETP.GE.U32.AND P4, PT, R0.reuse, 0x8, PT ;  /* 0x000000080000780c */ /* 0x040fe40003f86070 */
[----:B------:R-:W-:Y:S01]  /*18d30*/  ISETP.GE.U32.AND P5, PT, R0, 0x10, PT ;  /* 0x000000100000780c */ /* 0x000fe20003fa6070 */
[----:B------:R-:W-:Y:S01]  /*18d40*/  UMOV UR4, URZ ;  /* 0x0000003f00047c82 */ /* 0x000fe20008000000 */
[----:B---3--:R-:W-:-:S05]  /*18d50*/  IMAD R8, R6, R7, RZ ;  /* 0x0000000706087224 */ /* 0x008fca00078e02ff */
        /* <DEDUP_REMOVED lines=16> */
[----:B0-----:R-:W-:-:S05]  /*18e60*/  IMAD R8, R8, UR5, RZ ;  /* 0x0000000508087c24 */ /* 0x001fca000f8e02ff */
[----:B--2---:R-:W-:Y:S01]  /*18e70*/  ISETP.GT.AND P6, PT, R8, UR6, PT ;  /* 0x0000000608007c0c */ /* 0x004fe2000bfc4270 */
[----:B------:R-:W-:-:S12]  /*18e80*/  IMAD.MOV.U32 R3, RZ, RZ, R8 ;  /* 0x000000ffff037224 */ /* 0x000fd800078e0008 */
[----:B------:R-:W-:Y:S05]  /*18e90*/  @P6 BRA `(.L_x_559) ;  /* 0x00000000009c6947 */ /* 0x000fea0003800000 */
[----:B------:R-:W-:Y:S01]  /*18ea0*/  IMAD.MOV.U32 R8, RZ, RZ, R3 ;  /* 0x000000ffff087224 */ /* 0x000fe200078e0003 */
[----:B------:R-:W-:Y:S01]  /*18eb0*/  UMOV UR4, URZ ;  /* 0x0000003f00047c82 */ /* 0x000fe20008000000 */
[----:B------:R-:W-:-:S05]  /*18ec0*/  ULDC UR5, c[0x0][0xc38] ;  /* 0x00030e0000057ab9 */ /* 0x000fca0000000800 */
.L_x_561:
[----:B------:R-:W0:Y:S01]  /*18ed0*/  LDC R2, c[0x0][0xc3c] ;  /* 0x00030f00ff027b82 */ /* 0x000e220000000800 */
[----:B------:R-:W-:Y:S01]  /*18ee0*/  UIADD3 UR4, UR4, 0x1f, URZ ;  /* 0x0000001f04047890 */ /* 0x000fe2000fffe03f */
[----:B------:R-:W-:Y:S02]  /*18ef0*/  ULDC UR7, c[0x0][0xc3c] ;  /* 0x00030f0000077ab9 */ /* 0x000fe40000000800 */
[----:B------:R-:W-:-:S03]  /*18f00*/  IMAD.U32 R27, RZ, RZ, UR7 ;  /* 0x00000007ff1b7e24 */ /* 0x000fc6000f8e00ff */
[----:B0-----:R-:W-:-:S13]  /*18f10*/  ISETP.LE.AND P6, PT, R2, UR4, PT ;  /* 0x0000000402007c0c */ /* 0x001fda000bfc3270 */
[----:B------:R-:W-:Y:S05]  /*18f20*/  @P6 BRA `(.L_x_560) ;  /* 0x00000004009c6947 */ /* 0x000fea0003800000 */
[----:B------:R-:W-:-:S05]  /*18f30*/  VIADD R7, R0, UR4 ;  /* 0x0000000400077c36 */ /* 0x000fca0008000000 */
        /* <DEDUP_REMOVED lines=19> */
[----:B0-----:R-:W-:-:S04]  /*19070*/  SEL R2, R2, RZ, P4 ;  /* 0x000000ff02027207 */ /* 0x001fc80002000000 */
[----:B------:R-:W-:-:S05]  /*19080*/  IADD3 R2, R11, R2, RZ ;  /* 0x000000020b027210 */ /* 0x000fca0007ffe0ff */
        /* <DEDUP_REMOVED lines=8> */
.L_x_559:
        /* <DEDUP_REMOVED lines=19> */
.L_x_562:
[----:B0-----:R-:W-:Y:S02]  /*19240*/  IMAD.MOV.U32 R5, RZ, RZ, R10 ;  /* 0x000000ffff057224 */ /* 0x001fe400078e000a */
[----:B-1----:R-:W-:Y:S02]  /*19250*/  IMAD R24, R24, UR5, R9 ;  /* 0x0000000518187c24 */ /* 0x002fe4000f8e0209 */
[----:B------:R-:W0:Y:S01]  /*19260*/  I2F.RP R8, R5 ;  /* 0x0000000500087306 */ /* 0x000e220000209400 */
[----:B------:R-:W-:Y:S02]  /*19270*/  IMAD R9, R11, R4, RZ ;  /* 0x000000040b097224 */ /* 0x000fe400078e02ff */
[----:B------:R-:W-:Y:S01]  /*19280*/  IMAD.MOV.U32 R2, RZ, RZ, RZ ;  /* 0x000000ffff027224 */ /* 0x000fe200078e00ff */
[----:B------:R-:W-:Y:S01]  /*19290*/  IADD3 R25, -R24, UR6, RZ ;  /* 0x0000000618197c10 */ /* 0x000fe2000fffe1ff */
[----:B------:R-:W-:Y:S02]  /*192a0*/  VIADD R27, R27, UR4 ;  /* 0x000000041b1b7c36 */ /* 0x000fe40008000000 */
[----:B------:R-:W-:Y:S01]  /*192b0*/  IMAD.HI.U32 R2, R3, R9, R2 ;  /* 0x0000000903027227 */ /* 0x000fe200078e0002 */
[----:B------:R-:W-:-:S02]  /*192c0*/  IABS R3, R6 ;  /* 0x0000000600037213 */ /* 0x000fc40000000000 */
[----:B------:R-:W-:-:S03]  /*192d0*/  IABS R9, R25 ;  /* 0x0000001900097213 */ /* 0x000fc60000000000 */
[----:B------:R-:W-:Y:S02]  /*192e0*/  IMAD.MOV R3, RZ, RZ, -R3 ;  /* 0x000000ffff037224 */ /* 0x000fe400078e0a03 */
[----:B------:R-:W-:Y:S01]  /*192f0*/  IMAD.HI.U32 R2, R2, R9, RZ ;  /* 0x0000000902027227 */ /* 0x000fe200078e00ff */
[----:B0-----:R-:W0:Y:S03]  /*19300*/  MUFU.RCP R8, R8 ;  /* 0x0000000800087308 */ /* 0x001e260000001000 */
[----:B------:R-:W-:-:S05]  /*19310*/  IMAD R9, R2, R3, R9 ;  /* 0x0000000302097224 */ /* 0x000fca00078e0209 */
[----:B------:R-:W-:Y:S01]  /*19320*/  ISETP.GT.U32.AND P1, PT, R4, R9, PT ;  /* 0x000000090400720c */ /* 0x000fe20003f24070 */
[----:B0-----:R-:W-:-:S12]  /*19330*/  VIADD R3, R8, 0xffffffe ;  /* 0x0ffffffe08037836 */ /* 0x001fd80000000000 */
[----:B------:R-:W-:Y:S01]  /*19340*/  @!P1 IMAD.IADD R9, R9, 0x1, -R4 ;  /* 0x0000000109099824 */ /* 0x000fe200078e0a04 */
[----:B------:R-:W0:Y:S01]  /*19350*/  F2I.FTZ.U32.TRUNC.NTZ R3, R3 ;  /* 0x0000000300037305 */ /* 0x000e22000021f000 */
[----:B------:R-:W-:Y:S01]  /*19360*/  @!P1 VIADD R2, R2, 0x1 ;  /* 0x0000000102029836 */ /* 0x000fe20000000000 */
[----:B------:R-:W-:Y:S02]  /*19370*/  ISETP.NE.AND P1, PT, R6, RZ, PT ;  /* 0x000000ff0600720c */ /* 0x000fe40003f25270 */
[----:B------:R-:W-:Y:S02]  /*19380*/  ISETP.GE.U32.AND P0, PT, R9, R4, PT ;  /* 0x000000040900720c */ /* 0x000fe40003f06070 */
[----:B------:R-:W-:-:S04]  /*19390*/  LOP3.LUT R4, R25, R6, RZ, 0x3c, !PT ;  /* 0x0000000619047212 */ /* 0x000fc800078e3cff */
[----:B------:R-:W-:Y:S01]  /*193a0*/  ISETP.GE.AND P2, PT, R4, RZ, PT ;  /* 0x000000ff0400720c */ /* 0x000fe20003f46270 */
[----:B0-----:R-:W-:-:S06]  /*193b0*/  IMAD.MOV R8, RZ, RZ, -R3 ;  /* 0x000000ffff087224 */ /* 0x001fcc00078e0a03 */
[----:B------:R-:W-:-:S04]  /*193c0*/  @P0 VIADD R2, R2, 0x1 ;  /* 0x0000000102020836 */ /* 0x000fc80000000000 */
[----:B------:R-:W-:Y:S02]  /*193d0*/  IMAD.MOV.U32 R4, RZ, RZ, R2 ;  /* 0x000000ffff047224 */ /* 0x000fe400078e0002 */
[----:B------:R-:W-:Y:S01]  /*193e0*/  IMAD.MOV.U32 R2, RZ, RZ, R8 ;  /* 0x000000ffff027224 */ /* 0x000fe200078e0008 */
[----:B------:R-:W-:Y:S01]  /*193f0*/  IABS R8, R7 ;  /* 0x0000000700087213 */ /* 0x000fe20000000000 */
[----:B------:R-:W-:Y:S01]  /*19400*/  @!P2 IMAD.MOV R4, RZ, RZ, -R4 ;  /* 0x000000ffff04a224 */ /* 0x000fe200078e0a04 */
[----:B------:R-:W-:Y:S01]  /*19410*/  @!P1 LOP3.LUT R4, RZ, R6, RZ, 0x33, !PT ;  /* 0x00000006ff049212 */ /* 0x000fe200078e33ff */
[----:B------:R-:W-:Y:S02]  /*19420*/  IMAD R9, R2, R5, RZ ;  /* 0x0000000502097224 */ /* 0x000fe400078e02ff */
[----:B------:R-:W-:Y:S02]  /*19430*/  IMAD.MOV.U32 R2, RZ, RZ, RZ ;  /* 0x000000ffff027224 */ /* 0x000fe400078e00ff */
[----:B------:R-:W-:-:S02]  /*19440*/  IMAD.MOV R8, RZ, RZ, -R8 ;  /* 0x000000ffff087224 */ /* 0x000fc400078e0a08 */
[----:B------:R-:W-:Y:S01]  /*19450*/  IMAD.HI.U32 R2, R3, R9, R2 ;  /* 0x0000000903027227 */ /* 0x000fe200078e0002 */
[----:B------:R-:W-:-:S03]  /*19460*/  IABS R3, R4 ;  /* 0x0000000400037213 */ /* 0x000fc60000000000 */
[----:B------:R-:W-:Y:S02]  /*19470*/  IMAD R6, R6, R4, RZ ;  /* 0x0000000406067224 */ /* 0x000fe400078e02ff */
        /* <DEDUP_REMOVED lines=10> */
[----:B------:R-:W-:-:S05]  /*19520*/  @P0 VIADD R2, R2, 0x1 ;  /* 0x0000000102020836 */ /* 0x000fca0000000000 */
[----:B------:R-:W-:Y:S02]  /*19530*/  @!P2 IADD3 R2, -R2, RZ, RZ ;  /* 0x000000ff0202a210 */ /* 0x000fe40007ffe1ff */
[----:B------:R-:W-:-:S05]  /*19540*/  @!P1 LOP3.LUT R2, RZ, R7, RZ, 0x33, !PT ;  /* 0x00000007ff029212 */ /* 0x000fca00078e33ff */
[----:B------:R-:W-:-:S04]  /*19550*/  IMAD.MOV R3, RZ, RZ, -R2 ;  /* 0x000000ffff037224 */ /* 0x000fc800078e0a02 */
[C---:B------:R-:W-:Y:S02]  /*19560*/  IMAD R4, R7.reuse, R3, R4 ;  /* 0x0000000307047224 */ /* 0x040fe400078e0204 */
[----:B------:R-:W-:-:S04]  /*19570*/  IMAD R7, R7, 0x1000000, R2 ;  /* 0x0100000007077824 */ /* 0x000fc800078e0202 */
[----:B------:R-:W-:Y:S01]  /*19580*/  IMAD R26, R4, 0x10000, R7 ;  /* 0x00010000041a7824 */ /* 0x000fe200078e0207 */
[----:B------:R-:W-:Y:S06]  /*19590*/  BRA `(.L_x_563) ;  /* 0x00000000000c7947 */ /* 0x000fec0003800000 */
.L_x_560:
[----:B------:R-:W-:Y:S02]  /*195a0*/  IMAD.MOV.U32 R25, RZ, RZ, RZ ;  /* 0x000000ffff197224 */ /* 0x000fe400078e00ff */
[----:B------:R-:W-:Y:S02]  /*195b0*/  IMAD.U32 R24, RZ, RZ, UR6 ;  /* 0x00000006ff187e24 */ /* 0x000fe4000f8e00ff */
[----:B------:R-:W-:-:S07]  /*195c0*/  IMAD.MOV.U32 R26, RZ, RZ, RZ ;  /* 0x000000ffff1a7224 */ /* 0x000fce00078e00ff */
.L_x_563:
[----:B------:R-:W-:-:S13]  /*195d0*/  ISETP.NE.AND P0, PT, R0, RZ, PT ;  /* 0x000000ff0000720c */ /* 0x000fda0003f05270 */
[----:B------:R-:W0:Y:S01]  /*195e0*/  @!P0 S2R R3, SR_CgaCtaId ;  /* 0x0000000000038919 */ /* 0x000e220000008800 */
[----:B------:R-:W-:-:S04]  /*195f0*/  @!P0 MOV R0, 0x400 ;  /* 0x0000040000008802 */ /* 0x000fc80000000f00 */
[----:B0-----:R-:W-:-:S05]  /*19600*/  @!P0 LEA R0, R3, R0, 0x18 ;  /* 0x0000000003008211 */ /* 0x001fca00078ec0ff */
[----:B------:R0:W-:Y:S01]  /*19610*/  @!P0 STS.128 [R0+0x31cd0], R24 ;  /* 0x031cd01800008388 */ /* 0x0001e20000000c00 */
[----:B------:R-:W-:Y:S06]  /*19620*/  BAR.ARV 0x5, 0x200 ;  /* 0x0148000000007b1d */ /* 0x000fec0000002000 */
.L_x_558:
[----:B------:R2:W-:Y:S01]  /*19630*/  STL [R1+0x34], RZ ;  /* 0x000034ff01007387 */ /* 0x0005e20000100800 */
[----:B------:R-:W-:Y:S01]  /*19640*/  ULDC UR4, c[0x0][0xc3c] ;  /* 0x00030f0000047ab9 */ /* 0x000fe20000000800 */
[----:B------:R-:W-:Y:S01]  /*19650*/  IMAD.MOV.U32 R28, RZ, RZ, 0x1 ;  /* 0x00000001ff1c7424 */ /* 0x000fe200078e00ff */
[----:B-1----:R-:W-:Y:S01]  /*19660*/  ISETP.GE.AND P0, PT, R27, UR4, PT ;  /* 0x000000041b007c0c */ /* 0x002fe2000bf06270 */
[----:B------:R-:W-:-:S12]  /*19670*/  IMAD.MOV.U32 R18, RZ, RZ, RZ ;  /* 0x000000ffff127224 */ /* 0x000fd800078e00ff */
[----:B--2---:R-:W-:Y:S05]  /*19680*/  @P0 BRA `(.L_x_564) ;  /* 0x0000007000000947 */ /* 0x004fea0003800000 */
[----:B------:R-:W1:Y:S01]  /*19690*/  S2R R6, SR_TID.X ;  /* 0x0000000000067919 */ /* 0x000e620000002100 */
[----:B------:R-:W2:Y:S01]  /*196a0*/  S2UR UR5, SR_CgaCtaId ;  /* 0x00000000000579c3 */ /* 0x000ea20000008800 */
[----:B------:R-:W-:Y:S01]  /*196b0*/  UMOV UR4, 0x400 ;  /* 0x0000040000047882 */ /* 0x000fe20000000000 */
[----:B------:R-:W-:Y:S01]  /*196c0*/  BSSY B8, `(.L_x_564) ;  /* 0x00006fc000087945 */ /* 0x000fe20003800000 */
[----:B------:R-:W-:Y:S01]  /*196d0*/  STL [R1+0x34], RZ ;  /* 0x000034ff01007387 */ /* 0x000fe20000100800 */
[----:B------:R-:W-:Y:S01]  /*196e0*/  IMAD.MOV.U32 R29, RZ, RZ, RZ ;  /* 0x000000ffff1d7224 */ /* 0x000fe200078e00ff */
[----:B------:R-:W-:Y:S01]  /*196f0*/  ULDC.64 UR36, c[0x0][0x198] ;  /* 0x0000660000247ab9 */ /* 0x000fe20000000a00 */
[----:B------:R-:W-:Y:S01]  /*19700*/  IMAD.MOV.U32 R18, RZ, RZ, RZ ;  /* 0x000000ffff127224 */ /* 0x000fe200078e00ff */
[----:B------:R-:W-:Y:S01]  /*19710*/  ULDC UR38, c[0x0][0xc] ;  /* 0x0000030000267ab9 */ /* 0x000fe20000000800 */
[----:B------:R-:W-:Y:S01]  /*19720*/  IMAD.MOV.U32 R28, RZ, RZ, 0x1 ;  /* 0x00000001ff1c7424 */ /* 0x000fe200078e00ff */
[----:B--2---:R-:W-:-:S06]  /*19730*/  ULEA UR4, UR5, UR4, 0x18 ;  /* 0x0000000405047291 */ /* 0x004fcc000f8ec03f */
[----:B------:R-:W-:Y:S01]  /*19740*/  IMAD.U32 R16, RZ, RZ, UR4 ;  /* 0x00000004ff107e24 */ /* 0x000fe2000f8e00ff */
[C---:B-1----:R-:W-:Y:S01]  /*19750*/  LOP3.LUT R5, R6.reuse, 0x7f, RZ, 0xc0, !PT ;  /* 0x0000007f06057812 */ /* 0x042fe200078ec0ff */
[----:B0-----:R-:W-:-:S04]  /*19760*/  IMAD.SHL.U32 R0, R6, 0x8, RZ ;  /* 0x0000000806007824 */ /* 0x001fc800078e00ff */
[----:B------:R-:W-:Y:S01]  /*19770*/  IMAD.SHL.U32 R4, R5, 0x8, RZ ;  /* 0x0000000805047824 */ /* 0x000fe200078e00ff */
[C---:B------:R-:W-:Y:S02]  /*19780*/  LOP3.LUT R3, R0.reuse, 0x20, RZ, 0xc0, !PT ;  /* 0x0000002000037812 */ /* 0x040fe400078ec0ff */
[----:B------:R-:W-:Y:S02]  /*19790*/  LOP3.LUT R2, R0, 0xd8, RZ, 0xc0, !PT ;  /* 0x000000d800027812 */ /* 0x000fe400078ec0ff */
[----:B------:R-:W-:Y:S02]  /*197a0*/  LOP3.LUT R3, R3, 0x300, R4, 0xf8, !PT ;  /* 0x0000030003037812 */ /* 0x000fe400078ef804 */
[----:B------:R-:W-:Y:S02]  /*197b0*/  LOP3.LUT R2, R2, 0x18, R6, 0x78, !PT ;  /* 0x0000001802027812 */ /* 0x000fe400078e7806 */
[----:B------:R-:W-:Y:S01]  /*197c0*/  SHF.R.U32.HI R4, RZ, 0x2, R5 ;  /* 0x00000002ff047819 */ /* 0x000fe20000011605 */
[----:B------:R-:W-:Y:S01]  /*197d0*/  IMAD.MOV.U32 R5, RZ, RZ, 0x1 ;  /* 0x00000001ff057424 */ /* 0x000fe200078e00ff */
[----:B------:R-:W-:Y:S01]  /*197e0*/  LOP3.LUT R3, R3, R2, RZ, 0xfc, !PT ;  /* 0x0000000203037212 */ /* 0x000fe200078efcff */
[----:B------:R-:W-:Y:S01]  /*197f0*/  IMAD.SHL.U32 R2, R6, 0x20, RZ ;  /* 0x0000002006027824 */ /* 0x000fe200078e00ff */
[----:B------:R-:W-:-:S02]  /*19800*/  LOP3.LUT R0, R0, 0x18, RZ, 0xc0, !PT ;  /* 0x0000001800007812 */ /* 0x000fc400078ec0ff */
[----:B------:R-:W-:Y:S02]  /*19810*/  STL [R1], R5 ;  /* 0x0000000501007387 */ /* 0x000fe40000100800 */
[----:B------:R-:W-:Y:S01]  /*19820*/  LOP3.LUT R4, R4, 0x60, R2, 0xf8, !PT ;  /* 0x0000006004047812 */ /* 0x000fe200078ef802 */
[----:B------:R-:W-:-:S05]  /*19830*/  IMAD R2, R3, 0x2, R16 ;  /* 0x0000000203027824 */ /* 0x000fca00078e0210 */
[----:B------:R0:W-:Y:S02]  /*19840*/  STL [R1+0xc], R2 ;  /* 0x00000c0201007387 */ /* 0x0001e40000100800 */
[C---:B0-----:R-:W-:Y:S02]  /*19850*/  LOP3.LUT R2, R0.reuse, 0x20, RZ, 0xfc, !PT ;  /* 0x0000002000027812 */ /* 0x041fe400078efcff */
[----:B------:R-:W-:-:S07]  /*19860*/  LOP3.LUT R0, R0, 0x40, RZ, 0xfc, !PT ;  /* 0x0000004000007812 */ /* 0x000fce00078efcff */
.L_x_710:
[----:B------:R-:W0:Y:S02]  /*19870*/  LDC.64 R2, c[0x0][0xc88] ;  /* 0x00032200ff027b82 */ /* 0x000e240000000a00 */
[----:B0-----:R-:W-:-:S05]  /*19880*/  IMAD.WIDE R2, R27, 0x4, R2 ;  /* 0x000000041b027825 */ /* 0x001fca00078e0202 */
[----:B--2---:R-:W2:Y:S01]  /*19890*/  LDG.E R13, desc[UR60][R2.64] ;  /* 0x0000003c020d7981 */ /* 0x004ea2000c1e1900 */
[----:B------:R-:W-:Y:S05]  /*198a0*/  YIELD ;  /* 0x0000000000007946 */ /* 0x000fea0003800000 */
[----:B------:R-:W-:Y:S01]  /*198b0*/  ULDC.64 UR4, c[0x0][0xa28] ;  /* 0x00028a0000047ab9 */ /* 0x000fe20000000a00 */
[----:B------:R-:W-:Y:S02]  /*198c0*/  CS2R R8, SRZ ;  /* 0x0000000000087805 */ /* 0x000fe4000001ff00 */
[----:B------:R-:W-:Y:S01]  /*198d0*/  ISETP.NE.U32.AND P0, PT, RZ, UR4, PT ;  /* 0x00000004ff007c0c */ /* 0x000fe2000bf05070 */
[----:B------:R-:W-:-:S03]  /*198e0*/  ULDC.64 UR6, c[0x0][0xa00] ;  /* 0x0002800000067ab9 */ /* 0x000fc60000000a00 */
[----:B------:R-:W-:Y:S02]  /*198f0*/  ISETP.NE.AND.EX P0, PT, RZ, UR5, PT, P0 ;  /* 0x00000005ff007c0c */ /* 0x000fe4000bf05300 */
[----:B--2---:R-:W-:Y:S01]  /*19900*/  SHF.R.S32.HI R0, RZ, 0x1f, R13 ;  /* 0x0000001fff007819 */ /* 0x004fe2000001140d */
[----:B------:R-:W-:-:S10]  /*19910*/  IMAD.SHL.U32 R19, R13, 0x4, RZ ;  /* 0x000000040d137824 */ /* 0x000fd400078e00ff */
[C---:B------:R-:W-:Y:S01]  /*19920*/  @P0 LEA R4, P1, R13.reuse, UR4, 0x2 ;  /* 0x000000040d040c11 */ /* 0x040fe2000f8210ff */
[----:B------:R-:W-:Y:S01]  /*19930*/  STL [R1+0x10], R13 ;  /* 0x0000100d01007387 */ /* 0x000fe20000100800 */
[C-C-:B------:R-:W-:Y:S02]  /*19940*/  SHF.L.U64.HI R22, R13.reuse, 0x2, R0.reuse ;  /* 0x000000020d167819 */ /* 0x140fe40000010200 */
[----:B-1-3--:R-:W-:Y:S01]  /*19950*/  @P0 LEA.HI.X R5, R13, UR5, R0, 0x2, P1 ;  /* 0x000000050d050c11 */ /* 0x00afe200088f1400 */
[----:B------:R-:W-:Y:S01]  /*19960*/  ULDC.64 UR4, c[0x0][0xa08] ;  /* 0x0002820000047ab9 */ /* 0x000fe20000000a00 */
[----:B------:R-:W-:Y:S01]  /*19970*/  ISETP.NE.U32.AND P1, PT, RZ, UR6, PT ;  /* 0x00000006ff007c0c */ /* 0x000fe2000bf25070 */
[----:B------:R0:W-:Y:S01]  /*19980*/  STL [R1+0x30], R0 ;  /* 0x0000300001007387 */ /* 0x0001e20000100800 */
[----:B------:R-:W-:-:S03]  /*19990*/  IADD3 R2, P2, R19, UR6, RZ ;  /* 0x0000000613027c10 */ /* 0x000fc6000ff5e0ff */
[----:B------:R1:W5:Y:S01]  /*199a0*/  @P0 LDG.E R9, desc[UR60][R4.64] ;  /* 0x0000003c04090981 */ /* 0x000362000c1e1900 */
[----:B------:R-:W-:Y:S01]  /*199b0*/  ISETP.NE.AND.EX P0, PT, RZ, UR7, PT, P1 ;  /* 0x00000007ff007c0c */ /* 0x000fe2000bf05310 */
[----:B------:R-:W-:Y:S01]  /*199c0*/  IMAD.MOV.U32 R12, RZ, RZ, RZ ;  /* 0x000000ffff0c7224 */ /* 0x000fe200078e00ff */
[C---:B------:R-:W-:Y:S01]  /*199d0*/  IADD3.X R3, R22.reuse, UR7, RZ, P2, !PT ;  /* 0x0000000716037c10 */ /* 0x040fe200097fe4ff */
[----:B------:R-:W-:Y:S01]  /*199e0*/  ULDC.64 UR6, c[0x0][0xa10] ;  /* 0x0002840000067ab9 */ /* 0x000fe20000000a00 */
[----:B------:R-:W-:Y:S01]  /*199f0*/  ISETP.NE.U32.AND P1, PT, RZ, UR4, PT ;  /* 0x00000004ff007c0c */ /* 0x000fe2000bf25070 */
[----:B0-----:R-:W-:Y:S01]  /*19a00*/  IMAD.MOV.U32 R0, RZ, RZ, RZ ;  /* 0x000000ffff007224 */ /* 0x001fe200078e00ff */
[C---:B------:R-:W-:Y:S02]  /*19a10*/  IADD3 R6, P3, R19.reuse, UR4, RZ ;  /* 0x0000000413067c10 */ /* 0x040fe4000ff7e0ff */
[----:B------:R-:W-:Y:S02]  /*19a20*/  ISETP.NE.AND.EX P1, PT, RZ, UR5, PT, P1 ;  /* 0x00000005ff007c0c */ /* 0x000fe4000bf25310 */
[----:B------:R-:W-:Y:S01]  /*19a30*/  IADD3.X R7, R22, UR5, RZ, P3, !PT ;  /* 0x0000000516077c10 */ /* 0x000fe20009ffe4ff */
[----:B------:R-:W-:Y:S01]  /*19a40*/  ULDC.64 UR4, c[0x0][0xa18] ;  /* 0x0002860000047ab9 */ /* 0x000fe20000000a00 */
[----:B-1----:R-:W-:Y:S01]  /*19a50*/  IADD3 R4, P4, R19, UR6, RZ ;  /* 0x0000000613047c10 */ /* 0x002fe2000ff9e0ff */
[----:B------:R-:W2:Y:S01]  /*19a60*/  @P0 LDG.E R8, desc[UR60][R2.64] ;  /* 0x0000003c02080981 */ /* 0x000ea2000c1e1900 */
[----:B------:R-:W-:-:S02]  /*19a70*/  ISETP.NE.U32.AND P3, PT, RZ, UR4, PT ;  /* 0x00000004ff007c0c */ /* 0x000fc4000bf65070 */
[----:B------:R-:W-:Y:S02]  /*19a80*/  IADD3.X R5, R22, UR7, RZ, P4, !PT ;  /* 0x0000000716057c10 */ /* 0x000fe4000a7fe4ff */
[----:B------:R-:W-:Y:S02]  /*19a90*/  ISETP.NE.AND.EX P3, PT, RZ, UR5, PT, P3 ;  /* 0x00000005ff007c0c */ /* 0x000fe4000bf65330 */
[----:B------:R-:W-:Y:S01]  /*19aa0*/  ISETP.NE.U32.AND P2, PT, RZ, UR6, PT ;  /* 0x00000006ff007c0c */ /* 0x000fe2000bf45070 */
[----:B------:R-:W5:Y:S03]  /*19ab0*/  @P1 LDG.E R12, desc[UR60][R6.64] ;  /* 0x0000003c060c1981 */ /* 0x000f66000c1e1900 */
[----:B------:R-:W-:-:S07]  /*19ac0*/  ISETP.NE.AND.EX P2, PT, RZ, UR7, PT, P2 ;  /* 0x00000007ff007c0c */ /* 0x000fce000bf45320 */
[----:B------:R-:W-:Y:S01]  /*19ad0*/  @P3 IADD3 R10, P4, R19, UR4, RZ ;  /* 0x00000004130a3c10 */ /* 0x000fe2000ff9e0ff */
[----:B------:R-:W-:-:S03]  /*19ae0*/  ULDC UR4, c[0x0][0x288] ;  /* 0x0000a20000047ab9 */ /* 0x000fc60000000800 */
[----:B------:R-:W-:Y:S02]  /*19af0*/  @P3 IADD3.X R11, R22, UR5, RZ, P4, !PT ;  /* 0x00000005160b3c10 */ /* 0x000fe4000a7fe4ff */
[----:B------:R-:W5:Y:S04]  /*19b00*/  @P2 LDG.E R0, desc[UR60][R4.64] ;  /* 0x0000003c04002981 */ /* 0x000f68000c1e1900 */
[----:B--2---:R0:W-:Y:S02]  /*19b10*/  STL [R1+0x18], R8 ;  /* 0x0000180801007387 */ /* 0x0041e40000100800 */
[----:B0-----:R-:W-:Y:S01]  /*19b20*/  IMAD.U32 R8, RZ, RZ, UR4 ;  /* 0x00000004ff087e24 */ /* 0x001fe2000f8e00ff */
[----:B------:R-:W-:-:S05]  /*19b30*/  ULDC.64 UR4, c[0x0][0x418] ;  /* 0x0001060000047ab9 */ /* 0x000fca0000000a00 */
[----:B------:R0:W2:Y:S01]  /*19b40*/  @P3 LDG.E R8, desc[UR60][R10.64] ;  /* 0x0000003c0a083981 */ /* 0x0000a2000c1e1900 */
[----:B------:R-:W-:-:S03]  /*19b50*/  UISETP.NE.U32.AND UP0, UPT, UR4, URZ, UPT ;  /* 0x0000003f0400728c */ /* 0x000fc6000bf05070 */
[----:B------:R-:W-:Y:S01]  /*19b60*/  ULDC UR4, c[0x0][0x424] ;  /* 0x0001090000047ab9 */ /* 0x000fe20000000800 */
[----:B------:R-:W-:-:S03]  /*19b70*/  UISETP.NE.AND.EX UP0, UPT, UR5, URZ, UPT, UP0 ;  /* 0x0000003f0500728c */ /* 0x000fc6000bf05300 */
[----:B------:R-:W-:Y:S01]  /*19b80*/  ULDC UR5, c[0x0][0x2f0] ;  /* 0x0000bc0000057ab9 */ /* 0x000fe20000000800 */
[----:B------:R-:W-:-:S04]  /*19b90*/  USEL UR4, UR4, 0x1, UP0 ;  /* 0x0000000104047887 */ /* 0x000fc80008000000 */
[----:B------:R-:W-:-:S03]  /*19ba0*/  UIMAD UR4, UR4, UR5, URZ ;  /* 0x00000005040472a4 */ /* 0x000fc6000f8e023f */
[----:B------:R-:W-:-:S03]  /*19bb0*/  ULDC UR5, c[0x0][0x348] ;  /* 0x0000d20000057ab9 */ /* 0x000fc60000000800 */
[----:B0-----:R-:W-:Y:S01]  /*19bc0*/  IMAD.U32 R10, RZ, RZ, UR4 ;  /* 0x00000004ff0a7e24 */ /* 0x001fe2000f8e00ff */
[----:B--2---:R0:W-:Y:S02]  /*19bd0*/  STL [R1+0x38], R8 ;  /* 0x0000380801007387 */ /* 0x0041e40000100800 */
[----:B0-----:R-:W-:Y:S01]  /*19be0*/  MOV R8, UR5 ;  /* 0x0000000500087c02 */ /* 0x001fe20008000f00 */
[----:B----4-:R-:W-:Y:S06]  /*19bf0*/  @P3 BRA `(.L_x_565) ;  /* 0x0000000000143947 */ /* 0x010fec0003800000 */
[----:B------:R-:W-:Y:S05]  /*19c00*/  @!P0 BRA `(.L_x_565) ;  /* 0x0000000000108947 */ /* 0x000fea0003800000 */
[----:B------:R-:W2:Y:S04]  /*19c10*/  LDG.E R11, desc[UR60][R2.64] ;  /* 0x0000003c020b7981 */ /* 0x000ea8000c1e1900 */
[----:B------:R-:W2:Y:S02]  /*19c20*/  LDG.E R2, desc[UR60][R2.64+0x4] ;  /* 0x0000043c02027981 */ /* 0x000ea4000c1e1900 */
[----:B--2---:R-:W-:-:S05]  /*19c30*/  IMAD.IADD R2, R2, 0x1, -R11 ;  /* 0x0000000102027824 */ /* 0x004fca00078e0a0b */
[----:B------:R0:W-:Y:S02]  /*19c40*/  STL [R1+0x38], R2 ;  /* 0x0000380201007387 */ /* 0x0001e40000100800 */
.L_x_565:
[----:B------:R-:W-:Y:S01]  /*19c50*/  ULDC.64 UR4, c[0x0][0xa20] ;  /* 0x0002880000047ab9 */ /* 0x000fe20000000a00 */
[C---:B------:R-:W-:Y:S01]  /*19c60*/  LOP3.LUT R11, R26.reuse, 0xff000000, RZ, 0xc0, !PT ;  /* 0xff0000001a0b7812 */ /* 0x040fe200078ec0ff */
[----:B------:R-:W-:Y:S01]  /*19c70*/  IMAD.MOV.U32 R23, RZ, RZ, R13 ;  /* 0x000000ffff177224 */ /* 0x000fe200078e000d */
[----:B------:R-:W-:Y:S02]  /*19c80*/  ISETP.NE.U32.AND P0, PT, RZ, UR4, PT ;  /* 0x00000004ff007c0c */ /* 0x000fe4000bf05070 */
[----:B------:R-:W-:Y:S02]  /*19c90*/  SHF.R.U32.HI R11, RZ, 0x8, R11 ;  /* 0x00000008ff0b7819 */ /* 0x000fe4000001160b */
[----:B------:R-:W-:Y:S02]  /*19ca0*/  ISETP.NE.AND.EX P0, PT, RZ, UR5, PT, P0 ;  /* 0x00000005ff007c0c */ /* 0x000fe4000bf05300 */
[C---:B0-----:R-:W-:Y:S02]  /*19cb0*/  LOP3.LUT R2, R26.reuse, 0xff0000, RZ, 0xc0, !PT ;  /* 0x00ff00001a027812 */ /* 0x041fe400078ec0ff */
[----:B------:R-:W-:Y:S01]  /*19cc0*/  LOP3.LUT R17, R26, 0xffff, RZ, 0xc0, !PT ;  /* 0x0000ffff1a117812 */ /* 0x000fe200078ec0ff */
[----:B-----5:R-:W-:Y:S01]  /*19cd0*/  IMAD.IADD R26, R12, 0x1, R9 ;  /* 0x000000010c1a7824 */ /* 0x020fe200078e0209 */
[----:B------:R-:W-:-:S07]  /*19ce0*/  LEA.HI R11, R2, R11, RZ, 0x10 ;  /* 0x0000000b020b7211 */ /* 0x000fce00078f80ff */
[----:B------:R-:W-:Y:S05]  /*19cf0*/  @!P0 BRA `(.L_x_566) ;  /* 0x0000000000108947 */ /* 0x000fea0003800000 */
[----:B------:R-:W-:-:S04]  /*19d00*/  IADD3 R2, P0, R19, UR4, RZ ;  /* 0x0000000413027c10 */ /* 0x000fc8000ff1e0ff */
[----:B------:R-:W-:-:S05]  /*19d10*/  IADD3.X R3, R22, UR5, RZ, P0, !PT ;  /* 0x0000000516037c10 */ /* 0x000fca00087fe4ff */
[----:B------:R0:W5:Y:S01]  /*19d20*/  LDG.E R10, desc[UR60][R2.64] ;  /* 0x0000003c020a7981 */ /* 0x000162000c1e1900 */
[----:B------:R-:W-:Y:S05]  /*19d30*/  BRA `(.L_x_567) ;  /* 0x0000000000107947 */ /* 0x000fea0003800000 */
.L_x_566:
[----:B------:R-:W-:Y:S05]  /*19d40*/  @!P1 BRA `(.L_x_567) ;  /* 0x00000000000c9947 */ /* 0x000fea0003800000 */
[----:B------:R-:W2:Y:S04]  /*19d50*/  LDG.E R10, desc[UR60][R6.64] ;  /* 0x0000003c060a7981 */ /* 0x000ea8000c1e1900 */
[----:B------:R-:W2:Y:S02]  /*19d60*/  LDG.E R6, desc[UR60][R6.64+0x4] ;  /* 0x0000043c06067981 */ /* 0x000ea4000c1e1900 */
[----:B--2---:R-:W-:-:S07]  /*19d70*/  IMAD.IADD R10, R6, 0x1, -R10 ;  /* 0x00000001060a7824 */ /* 0x004fce00078e0a0a */
.L_x_567:
[----:B0-----:R-:W2:Y:S01]  /*19d80*/  @P2 LDG.E R2, desc[UR60][R4.64] ;  /* 0x0000003c04022981 */ /* 0x001ea2000c1e1900 */
[----:B-----5:R-:W-:-:S03]  /*19d90*/  IMAD.IADD R10, R10, 0x1, -R9 ;  /* 0x000000010a0a7824 */ /* 0x020fc600078e0a09 */
[----:B------:R-:W2:Y:S01]  /*19da0*/  @P2 LDG.E R4, desc[UR60][R4.64+0x4] ;  /* 0x0000043c04042981 */ /* 0x000ea2000c1e1900 */
[----:B------:R-:W-:Y:S01]  /*19db0*/  LOP3.LUT R13, R11, 0xff, RZ, 0xc0, !PT ;  /* 0x000000ff0b0d7812 */ /* 0x000fe200078ec0ff */
[----:B------:R-:W-:Y:S01]  /*19dc0*/  BSSY B0, `(.L_x_568) ;  /* 0x000002b000007945 */ /* 0x000fe20003800000 */
[----:B--2---:R-:W-:-:S04]  /*19dd0*/  @P2 IMAD.IADD R8, R4, 0x1, -R2 ;  /* 0x0000000104082824 */ /* 0x004fc800078e0a02 */
[----:B------:R-:W-:-:S04]  /*19de0*/  IMAD.IADD R2, R10, 0x1, R8 ;  /* 0x000000010a027824 */ /* 0x000fc800078e0208 */
[----:B------:R-:W-:-:S04]  /*19df0*/  VIADD R3, R2, 0x8f ;  /* 0x0000008f02037836 */ /* 0x000fc80000000000 */
[----:B------:R-:W-:Y:S01]  /*19e00*/  IMAD.HI R3, R3, 0x38e38e39, RZ ;  /* 0x38e38e3903037827 */ /* 0x000fe200078e02ff */
[----:B------:R-:W-:-:S04]  /*19e10*/  ISETP.GE.AND P1, PT, R2, 0x1, PT ;  /* 0x000000010200780c */ /* 0x000fc80003f26270 */
[----:B------:R-:W-:-:S04]  /*19e20*/  SHF.R.U32.HI R2, RZ, 0x1f, R3 ;  /* 0x0000001fff027819 */ /* 0x000fc80000011603 */
[----:B------:R-:W-:-:S05]  /*19e30*/  LEA.HI.SX32 R12, R3, R2, 0x1b ;  /* 0x00000002030c7211 */ /* 0x000fca00078fdaff */
[----:B------:R0:W-:Y:S04]  /*19e40*/  STL [R1+0x14], R12 ;  /* 0x0000140c01007387 */ /* 0x0001e80000100800 */
[----:B------:R0:W-:Y:S01]  /*19e50*/  STL [R1+0x3c], R13 ;  /* 0x00003c0d01007387 */ /* 0x0001e20000100800 */
[----:B------:R-:W-:Y:S01]  /*19e60*/  SHF.R.U32.HI R4, RZ, 0x10, R11 ;  /* 0x00000010ff047819 */ /* 0x000fe2000001160b */
[----:B------:R-:W-:Y:S01]  /*19e70*/  IMAD.MOV.U32 R3, RZ, RZ, RZ ;  /* 0x000000ffff037224 */ /* 0x000fe200078e00ff */
[----:B------:R-:W-:Y:S06]  /*19e80*/  @!P1 BRA `(.L_x_569) ;  /* 0x0000000000789947 */ /* 0x000fec0003800000 */
[----:B------:R-:W-:Y:S01]  /*19e90*/  ISETP.NE.AND P0, PT, R4, RZ, PT ;  /* 0x000000ff0400720c */ /* 0x000fe20003f05270 */
[----:B------:R-:W-:-:S03]  /*19ea0*/  ULDC UR4, c[0x0][0x9f0] ;  /* 0x00027c0000047ab9 */ /* 0x000fc60000000800 */
[----:B------:R-:W-:-:S04]  /*19eb0*/  SEL R5, R4, UR4, P0 ;  /* 0x0000000404057c07 */ /* 0x000fc80008000000 */
[----:B------:R-:W-:Y:S02]  /*19ec0*/  IABS R6, R5 ;  /* 0x0000000500067213 */ /* 0x000fe40000000000 */
[----:B------:R-:W-:Y:S02]  /*19ed0*/  IADD3 R7, R5, -0x1, R12 ;  /* 0xffffffff05077810 */ /* 0x000fe40007ffe00c */
[----:B------:R-:W1:Y:S08]  /*19ee0*/  I2F.RP R2, R6 ;  /* 0x0000000600027306 */ /* 0x000e700000209400 */
[----:B-1----:R-:W1:Y:S02]  /*19ef0*/  MUFU.RCP R2, R2 ;  /* 0x0000000200027308 */ /* 0x002e640000001000 */
[----:B-1----:R-:W-:-:S06]  /*19f00*/  VIADD R2, R2, 0xffffffe ;  /* 0x0ffffffe02027836 */ /* 0x002fcc0000000000 */
[----:B------:R1:W2:Y:S02]  /*19f10*/  F2I.FTZ.U32.TRUNC.NTZ R3, R2 ;  /* 0x0000000200037305 */ /* 0x0002a4000021f000 */
[----:B-1----:R-:W-:-:S04]  /*19f20*/  LOP3.LUT R2, R7, R5, RZ, 0x3c, !PT ;  /* 0x0000000507027212 */ /* 0x002fc800078e3cff */
[----:B------:R-:W-:Y:S01]  /*19f30*/  ISETP.GE.AND P4, PT, R2, RZ, PT ;  /* 0x000000ff0200720c */ /* 0x000fe20003f86270 */
[----:B--2---:R-:W-:-:S04]  /*19f40*/  IMAD.MOV R2, RZ, RZ, -R3 ;  /* 0x000000ffff027224 */ /* 0x004fc800078e0a03 */
[----:B------:R-:W-:Y:S02]  /*19f50*/  IMAD R9, R2, R6, RZ ;  /* 0x0000000602097224 */ /* 0x000fe400078e02ff */
[----:B------:R-:W-:-:S04]  /*19f60*/  IMAD.MOV.U32 R2, RZ, RZ, RZ ;  /* 0x000000ffff027224 */ /* 0x000fc800078e00ff */
[----:B------:R-:W-:Y:S01]  /*19f70*/  IMAD.HI.U32 R9, R3, R9, R2 ;  /* 0x0000000903097227 */ /* 0x000fe200078e0002 */
[----:B------:R-:W-:Y:S02]  /*19f80*/  IABS R2, R5 ;  /* 0x0000000500027213 */ /* 0x000fe40000000000 */
[----:B------:R-:W-:-:S03]  /*19f90*/  IABS R3, R7 ;  /* 0x0000000700037213 */ /* 0x000fc60000000000 */
[----:B------:R-:W-:-:S04]  /*19fa0*/  IMAD.MOV R2, RZ, RZ, -R2 ;  /* 0x000000ffff027224 */ /* 0x000fc800078e0a02 */
        /* <DEDUP_REMOVED lines=11> */
[----:B------:R-:W-:-:S07]  /*1a060*/  IMAD.MOV.U32 R3, RZ, RZ, R2 ;  /* 0x000000ffff037224 */ /* 0x000fce00078e0002 */
.L_x_569:
[----:B------:R-:W-:Y:S05]  /*1a070*/  BSYNC B0 ;  /* 0x0000000000007941 */ /* 0x000fea0003800000 */
.L_x_568:
[-C--:B------:R-:W-:Y:S01]  /*1a080*/  IMAD R2, R13, R3.reuse, RZ ;  /* 0x000000030d027224 */ /* 0x080fe200078e02ff */
[----:B------:R-:W-:Y:S04]  /*1a090*/  BSSY B0, `(.L_x_570) ;  /* 0x0000157000007945 */ /* 0x000fe80003800000 */
[C---:B------:R-:W-:Y:S01]  /*1a0a0*/  VIADDMNMX R3, R2.reuse, R3, R12, PT ;  /* 0x0000000302037246 */ /* 0x040fe2000380010c */
[----:B------:R-:W-:-:S04]  /*1a0b0*/  IMAD R2, R2, 0x90, -R10 ;  /* 0x0000009002027824 */ /* 0x000fc800078e0a0a */
[----:B------:R-:W-:Y:S01]  /*1a0c0*/  IMAD R3, R3, 0x90, -R10 ;  /* 0x0000009003037824 */ /* 0x000fe200078e0a0a */
[----:B------:R-:W-:-:S04]  /*1a0d0*/  VIMNMX R2, RZ, R2, !PT ;  /* 0x00000002ff027248 */ /* 0x000fc80007fe0100 */
[----:B------:R-:W-:-:S04]  /*1a0e0*/  VIMNMX R3, R3, R8, PT ;  /* 0x0000000803037248 */ /* 0x000fc80003fe0100 */
[----:B------:R-:W-:-:S13]  /*1a0f0*/  ISETP.GT.AND P0, PT, R3, R2, PT ;  /* 0x000000020300720c */ /* 0x000fda0003f04270 */
[----:B------:R-:W-:Y:S02]  /*1a100*/  @P0 VIADD R5, R3, 0x8f ;  /* 0x0000008f03050836 */ /* 0x000fe40000000000 */
[----:B------:R-:W-:-:S04]  /*1a110*/  IMAD.WIDE.U32 R2, R2, 0x38e38e39, RZ ;  /* 0x38e38e3902027825 */ /* 0x000fc800078e00ff */
[----:B------:R-:W-:Y:S01]  /*1a120*/  @P0 IMAD.HI R2, R5, 0x38e38e39, RZ ;  /* 0x38e38e3905020827 */ /* 0x000fe200078e02ff */
[----:B------:R-:W-:-:S04]  /*1a130*/  SHF.R.U32.HI R3, RZ, 0x5, R3 ;  /* 0x00000005ff037819 */ /* 0x000fc80000011603 */
[----:B------:R-:W-:Y:S01]  /*1a140*/  @P0 SHF.R.U32.HI R6, RZ, 0x1f, R2 ;  /* 0x0000001fff060819 */ /* 0x000fe20000011602 */
[----:B------:R-:W-:-:S03]  /*1a150*/  IMAD.MOV.U32 R5, RZ, RZ, R3 ;  /* 0x000000ffff057224 */ /* 0x000fc600078e0003 */
[----:B------:R-:W-:Y:S02]  /*1a160*/  @P0 LEA.HI.SX32 R5, R2, R6, 0x1b ;  /* 0x0000000602050211 */ /* 0x000fe400078fdaff */
[----:B------:R-:W-:Y:S02]  /*1a170*/  PLOP3.LUT P0, PT, PT, PT, PT, 0x80, 0x0 ;  /* 0x000000000000781c */ /* 0x000fe40003f0f070 */
[----:B------:R-:W-:-:S13]  /*1a180*/  ISETP.GT.AND P3, PT, R5, R3, PT ;  /* 0x000000030500720c */ /* 0x000fda0003f64270 */
[----:B------:R-:W-:Y:S05]  /*1a190*/  @!P3 BRA `(.L_x_571) ;  /* 0x000000140018b947 */ /* 0x000fea0003800000 */
[----:B------:R-:W-:Y:S01]  /*1a1a0*/  UMOV UR4, 0xffffffff ;  /* 0xffffffff00047882 */ /* 0x000fe20000000000 */
[----:B------:R-:W-:Y:S02]  /*1a1b0*/  SEL R2, R23, RZ, !P2 ;  /* 0x000000ff17027207 */ /* 0x000fe40005000000 */
[----:B------:R-:W-:Y:S05]  /*1a1c0*/  BRA.DIV UR4, `(.L_x_572) ;  /* 0x0000007604647947 */ /* 0x000fea000b800000 */
[----:B------:R-:W1:Y:S02]  /*1a1d0*/  S2R R6, SR_TID.X ;  /* 0x0000000000067919 */ /* 0x000e640000002100 */
[----:B-1----:R-:W-:-:S04]  /*1a1e0*/  SHF.R.U32.HI R6, RZ, 0x5, R6 ;  /* 0x00000005ff067819 */ /* 0x002fc80000011606 */
[----:B------:R-:W-:-:S05]  /*1a1f0*/  LOP3.LUT R6, R6, 0x3, RZ, 0xc0, !PT ;  /* 0x0000000306067812 */ /* 0x000fca00078ec0ff */
[----:B------:R1:W2:Y:S02]  /*1a200*/  SHFL.IDX PT, R14, R6, RZ, 0x1f ;  /* 0x00001fff060e7589 */ /* 0x0002a400000e0000 */
.L_x_765:
[----:B--2---:R-:W-:Y:S02]  /*1a210*/  ISETP.NE.AND P0, PT, R14, RZ, PT ;  /* 0x000000ff0e00720c */ /* 0x004fe40003f05270 */
[----:B------:R-:W-:-:S11]  /*1a220*/  PLOP3.LUT P6, PT, PT, PT, PT, 0x8, 0x0 ;  /* 0x000000000000781c */ /* 0x000fd60003fce170 */
[----:B------:R-:W-:Y:S05]  /*1a230*/  @P0 BRA `(.L_x_573) ;  /* 0x00000000000c0947 */ /* 0x000fea0003800000 */
[----:B------:R-:W-:-:S03]  /*1a240*/  UMOV UR4, 0xffffffff ;  /* 0xffffffff00047882 */ /* 0x000fc60000000000 */
[----:B------:R-:W-:Y:S05]  /*1a250*/  BRA.DIV UR4, `(.L_x_574) ;  /* 0x0000007604747947 */ /* 0x000fea000b800000 */
[----:B------:R-:W-:-:S13]  /*1a260*/  ELECT P6, URZ, PT ;  /* 0x00000000003f782f */ /* 0x000fda00038c0000 */
.L_x_573:
[----:B-1----:R-:W2:Y:S01]  /*1a270*/  LDL R6, [R1+0x34] ;  /* 0x0000340001067983 */ /* 0x002ea20000100800 */
[----:B------:R-:W-:Y:S01]  /*1a280*/  BSSY B1, `(.L_x_575) ;  /* 0x0000008000017945 */ /* 0x000fe20003800000 */
[----:B--2---:R-:W-:-:S05]  /*1a290*/  VIADD R6, R6, 0x1 ;  /* 0x0000000106067836 */ /* 0x004fca0000000000 */
[----:B------:R-:W-:-:S04]  /*1a2a0*/  LEA.HI R7, R6, R6, RZ, 0x1 ;  /* 0x0000000606077211 */ /* 0x000fc800078f08ff */
[----:B------:R-:W-:-:S04]  /*1a2b0*/  LOP3.LUT R7, R7, 0xfffffffe, RZ, 0xc0, !PT ;  /* 0xfffffffe07077812 */ /* 0x000fc800078ec0ff */
[----:B------:R-:W-:-:S04]  /*1a2c0*/  IADD3 R6, R6, -R7, RZ ;  /* 0x8000000706067210 */ /* 0x000fc80007ffe0ff */
[----:B------:R-:W-:-:S04]  /*1a2d0*/  SHF.L.U32 R6, R6, 0x1f, RZ ;  /* 0x0000001f06067819 */ /* 0x000fc800000006ff */
[----:B------:R-:W1:Y:S02]  /*1a2e0*/  SYNCS.PHASECHK.TRANS64.TRYWAIT P0, [R16+URZ+0x31c20], R6 ;  /* 0x031c2006100075a7 */ /* 0x000e64000800017f */
[----:B-1----:R-:W-:Y:S05]  /*1a2f0*/  @!P0 BRA `(.L_x_576) ;  /* 0x00000074006c8947 */ /* 0x002fea0003800000 */
.L_x_768:
[----:B------:R-:W-:Y:S05]  /*1a300*/  BSYNC B1 ;  /* 0x0000000000017941 */ /* 0x000fea0003800000 */
.L_x_575:
[----:B------:R-:W-:Y:S04]  /*1a310*/  BSSY B1, `(.L_x_577) ;  /* 0x000008c000017945 */ /* 0x000fe80003800000 */
[----:B------:R-:W-:Y:S05]  /*1a320*/  @!P6 BRA `(.L_x_578) ;  /* 0x000000080028e947 */ /* 0x000fea0003800000 */
[----:B------:R-:W2:Y:S01]  /*1a330*/  LDL R8, [R1] ;  /* 0x0000000001087983 */ /* 0x000ea20000100800 */
[----:B------:R-:W-:Y:S01]  /*1a340*/  IMAD R9, R29, 0x8, R16 ;  /* 0x000000081d097824 */ /* 0x000fe200078e0210 */
[----:B------:R-:W3:Y:S01]  /*1a350*/  S2R R7, SR_TID.X ;  /* 0x0000000000077919 */ /* 0x000ee20000002100 */
[----:B------:R-:W-:Y:S01]  /*1a360*/  BSSY B2, `(.L_x_579) ;  /* 0x0000006000027945 */ /* 0x000fe20003800000 */
[----:B---3--:R-:W-:-:S04]  /*1a370*/  LOP3.LUT R7, R7, 0x7f, RZ, 0xc0, !PT ;  /* 0x0000007f07077812 */ /* 0x008fc800078ec0ff */
[----:B------:R-:W-:Y:S02]  /*1a380*/  ISETP.NE.AND P2, PT, R7, RZ, PT ;  /* 0x000000ff0700720c */ /* 0x000fe40003f45270 */
[----:B--2---:R-:W-:-:S04]  /*1a390*/  SHF.L.U32 R11, R8, 0x1f, RZ ;  /* 0x0000001f080b7819 */ /* 0x004fc800000006ff */
[----:B------:R-:W2:Y:S02]  /*1a3a0*/  SYNCS.PHASECHK.TRANS64.TRYWAIT P0, [R9+URZ+0x31ca0], R11 ;  /* 0x031ca00b090075a7 */ /* 0x000ea4000800017f */
[----:B--2---:R-:W-:Y:S05]  /*1a3b0*/  @!P0 BRA `(.L_x_580) ;  /* 0x0000007400508947 */ /* 0x004fea0003800000 */
.L_x_769:
[----:B------:R-:W-:Y:S05]  /*1a3c0*/  BSYNC B2 ;  /* 0x0000000000027941 */ /* 0x000fea0003800000 */
.L_x_579:
[----:B------:R-:W-:Y:S04]  /*1a3d0*/  BSSY B2, `(.L_x_581) ;  /* 0x0000009000027945 */ /* 0x000fe80003800000 */
[----:B------:R-:W-:Y:S05]  /*1a3e0*/  @P2 BRA `(.L_x_582) ;  /* 0x00000000001c2947 */ /* 0x000fea0003800000 */
[----:B-1----:R-:W1:Y:S02]  /*1a3f0*/  S2R R6, SR_TID.X ;  /* 0x0000000000067919 */ /* 0x002e640000002100 */
[----:B-1----:R-:W-:Y:S01]  /*1a400*/  LOP3.LUT R7, R6, 0x1f, RZ, 0xc0, !PT ;  /* 0x0000001f06077812 */ /* 0x002fe200078ec0ff */
[----:B------:R-:W-:-:S03]  /*1a410*/  IMAD.MOV.U32 R6, RZ, RZ, 0x6c00 ;  /* 0x00006c00ff067424 */ /* 0x000fc600078e00ff */
[----:B------:R-:W-:Y:S01]  /*1a420*/  ISETP.NE.AND P0, PT, R7, RZ, PT ;  /* 0x000000ff0700720c */ /* 0x000fe20003f05270 */
[----:B------:R3:W-:-:S12]  /*1a430*/  SYNCS.ARRIVE.TRANS64 RZ, [R9+URZ+0x31c90], R6 ;  /* 0x031c900609ff79a7 */ /* 0x0007d8000800003f */
[----:B---3--:R-:W-:Y:S05]  /*1a440*/  @!P0 BRA `(.L_x_582) ;  /* 0x0000000000048947 */ /* 0x008fea0003800000 */
[----:B------:R-:W-:Y:S01]  /*1a450*/  BPT.TRAP 0x1 ;  /* 0x000000040000795c */ /* 0x000fe20000300000 */
.L_x_582:
[----:B------:R-:W-:Y:S05]  /*1a460*/  BSYNC B2 ;  /* 0x0000000000027941 */ /* 0x000fea0003800000 */
.L_x_581:
[----:B------:R-:W-:Y:S01]  /*1a470*/  IMAD.MOV.U32 R14, RZ, RZ, RZ ;  /* 0x000000ffff0e7224 */ /* 0x000fe200078e00ff */
[----:B------:R-:W-:Y:S01]  /*1a480*/  UIADD3 UR4, UP0, UR36, 0x570, URZ ;  /* 0x0000057024047890 */ /* 0x000fe2000ff1e03f */
[----:B------:R-:W-:Y:S01]  /*1a490*/  IMAD R7, R5, 0x90, R0 ;  /* 0x0000009005077824 */ /* 0x000fe200078e0200 */
[----:B------:R-:W-:Y:S01]  /*1a4a0*/  PLOP3.LUT P0, PT, PT, PT, PT, 0x80, 0x0 ;  /* 0x000000000000781c */ /* 0x000fe20003f0f070 */
[----:B------:R-:W-:Y:S01]  /*1a4b0*/  IMAD R8, R29, 0x6c00, R16 ;  /* 0x00006c001d087824 */ /* 0x000fe200078e0210 */
[----:B------:R-:W-:Y:S01]  /*1a4c0*/  R2UR UR10, R14 ;  /* 0x000000000e0a72ca */ /* 0x000fe200000e0000 */
[----:B------:R-:W-:Y:S01]  /*1a4d0*/  VIADD R7, R7, 0xffffff70 ;  /* 0xffffff7007077836 */ /* 0x000fe20000000000 */
[----:B------:R-:W-:Y:S01]  /*1a4e0*/  UIADD3.X UR5, URZ, UR37, URZ, UP0, !UPT ;  /* 0x000000253f057290 */ /* 0x000fe200087fe43f */
[----:B-1----:R-:W-:Y:S01]  /*1a4f0*/  VIADD R6, R9, 0x31c90 ;  /* 0x00031c9009067836 */ /* 0x002fe20000000000 */
[----:B------:R-:W-:Y:S01]  /*1a500*/  UMOV UR6, 0x0 ;  /* 0x0000000000067882 */ /* 0x000fe20000000000 */
[----:B------:R-:W-:Y:S01]  /*1a510*/  VIADD R10, R8, 0x16a00 ;  /* 0x00016a00080a7836 */ /* 0x000fe20000000000 */
[----:B------:R-:W-:-:S09]  /*1a520*/  UMOV UR7, 0x12f00000 ;  /* 0x12f0000000077882 */ /* 0x000fd20000000000 */
.L_x_583:
        /* <DEDUP_REMOVED lines=10> */
[----:B0-----:R-:W-:Y:S01]  /*1a5d0*/  IMAD.MOV.U32 R13, RZ, RZ, 0x20 ;  /* 0x00000020ff0d7424 */ /* 0x001fe200078e00ff */
[----:B------:R-:W-:Y:S01]  /*1a5e0*/  PLOP3.LUT P0, PT, PT, PT, PT, 0x80, 0x0 ;  /* 0x000000000000781c */ /* 0x000fe20003f0f070 */
[----:B------:R-:W-:Y:S01]  /*1a5f0*/  VIADD R10, R8, 0x18e00 ;  /* 0x00018e00080a7836 */ /* 0x000fe20000000000 */
[----:B------:R-:W-:Y:S01]  /*1a600*/  UMOV UR6, 0x0 ;  /* 0x0000000000067882 */ /* 0x000fe20000000000 */
[----:B------:R-:W-:Y:S01]  /*1a610*/  UMOV UR7, 0x12f00000 ;  /* 0x12f0000000077882 */ /* 0x000fe20000000000 */
[----:B------:R-:W-:-:S15]  /*1a620*/  R2UR UR10, R13 ;  /* 0x000000000d0a72ca */ /* 0x000fde00000e0000 */
.L_x_584:
        /* <DEDUP_REMOVED lines=16> */
.L_x_585:
        /* <DEDUP_REMOVED lines=10> */
[----:B------:R-:W0:Y:S01]  /*1a7d0*/  SYNCS.PHASECHK.TRANS64.TRYWAIT P0, [R9+URZ+0x31cc0], R11 ;  /* 0x031cc00b090075a7 */ /* 0x000e22000800017f */
[----:B------:R-:W-:Y:S04]  /*1a7e0*/  BSSY B2, `(.L_x_586) ;  /* 0x0000002000027945 */ /* 0x000fe80003800000 */
[----:B0-----:R-:W-:Y:S05]  /*1a7f0*/  @!P0 BRA `(.L_x_587) ;  /* 0x0000007000548947 */ /* 0x001fea0003800000 */
.L_x_770:
[----:B------:R-:W-:Y:S05]  /*1a800*/  BSYNC B2 ;  /* 0x0000000000027941 */ /* 0x000fea0003800000 */
.L_x_586:
[----:B------:R-:W-:Y:S01]  /*1a810*/  BSSY B2, `(.L_x_588) ;  /* 0x000000b000027945 */ /* 0x000fe20003800000 */
[----:B------:R-:W-:Y:S02]  /*1a820*/  IMAD.MOV.U32 R10, RZ, RZ, 0x0 ;  /* 0x00000000ff0a7424 */ /* 0x000fe400078e00ff */
[----:B0-2---:R-:W-:Y:S01]  /*1a830*/  IMAD.MOV.U32 R11, RZ, RZ, 0x12f00000 ;  /* 0x12f00000ff0b7424 */ /* 0x005fe200078e00ff */
        /* <DEDUP_REMOVED lines=8> */
.L_x_589:
[----:B------:R-:W-:Y:S05]  /*1a8c0*/  BSYNC B2 ;  /* 0x0000000000027941 */ /* 0x000fea0003800000 */
.L_x_588:
[----:B------:R-:W-:Y:S01]  /*1a8d0*/  R2UR UR10, R14 ;  /* 0x000000000e0a72ca */ /* 0x000fe200000e0000 */
[----:B------:R-:W-:Y:S01]  /*1a8e0*/  UIADD3 UR4, UP0, UR36, 0x670, URZ ;  /* 0x0000067024047890 */ /* 0x000fe2000ff1e03f */
[----:B------:R-:W-:Y:S01]  /*1a8f0*/  R2UR UR6, R10 ;  /* 0x000000000a0672ca */ /* 0x000fe200000e0000 */
[----:B------:R-:W-:Y:S01]  /*1a900*/  VIADD R9, R9, 0x31cb0 ;  /* 0x00031cb009097836 */ /* 0x000fe20000000000 */
[----:B------:R-:W-:Y:S01]  /*1a910*/  R2UR UR7, R11 ;  /* 0x000000000b0772ca */ /* 0x000fe200000e0000 */
[----:B------:R-:W-:Y:S01]  /*1a920*/  VIADD R6, R8, 0x200 ;  /* 0x0000020008067836 */ /* 0x000fe20000000000 */
[----:B------:R-:W-:Y:S01]  /*1a930*/  PLOP3.LUT P0, PT, PT, PT, PT, 0x80, 0x0 ;  /* 0x000000000000781c */ /* 0x000fe20003f0f070 */
[----:B------:R-:W-:-:S12]  /*1a940*/  UIADD3.X UR5, URZ, UR37, URZ, UP0, !UPT ;  /* 0x000000253f057290 */ /* 0x000fd800087fe43f */
.L_x_590:
        /* <DEDUP_REMOVED lines=15> */
.L_x_591:
        /* <DEDUP_REMOVED lines=15> */
.L_x_592:
        /* <DEDUP_REMOVED lines=9> */
[----:B--2---:R-:W-:Y:S05]  /*1abc0*/  @P0 BRA.U.ANY `(.L_x_592) ;  /* 0xfffffffd00d80947 */ /* 0x004fea000393ffff */
.L_x_578:
[----:B------:R-:W-:Y:S05]  /*1abd0*/  BSYNC B1 ;  /* 0x0000000000017941 */ /* 0x000fea0003800000 */
.L_x_577:
[----:B-1----:R-:W2:Y:S01]  /*1abe0*/  LDL.LU R6, [R1] ;  /* 0x0000000001067983 */ /* 0x002ea20000300800 */
[----:B------:R-:W-:Y:S01]  /*1abf0*/  VIADD R29, R29, 0x1 ;  /* 0x000000011d1d7836 */ /* 0x000fe20000000000 */
[----:B------:R-:W-:Y:S01]  /*1ac00*/  PLOP3.LUT P0, PT, PT, PT, PT, 0x8, 0x0 ;  /* 0x000000000000781c */ /* 0x000fe20003f0e170 */
[----:B------:R-:W-:-:S03]  /*1ac10*/  VIADD R10, R5, 0xfffffffe ;  /* 0xfffffffe050a7836 */ /* 0x000fc60000000000 */
[C---:B------:R-:W-:Y:S02]  /*1ac20*/  ISETP.NE.AND P2, PT, R29.reuse, 0x2, PT ;  /* 0x000000021d00780c */ /* 0x040fe40003f45270 */
[----:B------:R-:W-:Y:S02]  /*1ac30*/  ISETP.GE.AND P3, PT, R10, R3, PT ;  /* 0x000000030a00720c */ /* 0x000fe40003f66270 */
[----:B------:R-:W-:Y:S02]  /*1ac40*/  SEL R5, RZ, 0x1, P2 ;  /* 0x00000001ff057807 */ /* 0x000fe40001000000 */
[----:B------:R-:W-:Y:S02]  /*1ac50*/  SEL R29, R29, RZ, P2 ;  /* 0x000000ff1d1d7207 */ /* 0x000fe40001000000 */
[----:B--2---:R-:W-:-:S05]  /*1ac60*/  LOP3.LUT R6, R6, R5, RZ, 0x3c, !PT ;  /* 0x0000000506067212 */ /* 0x004fca00078e3cff */
[----:B------:R1:W-:Y:S02]  /*1ac70*/  STL [R1], R6 ;  /* 0x0000000601007387 */ /* 0x0003e40000100800 */
[----:B------:R-:W-:Y:S05]  /*1ac80*/  @!P3 BRA `(.L_x_571) ;  /* 0x00000008005cb947 */ /* 0x000fea0003800000 */
.L_x_609:
[----:B------:R-:W-:Y:S05]  /*1ac90*/  YIELD ;  /* 0x0000000000007946 */ /* 0x000fea0003800000 */
[----:B------:R-:W-:Y:S04]  /*1aca0*/  BSSY B1, `(.L_x_593) ;  /* 0x000008b000017945 */ /* 0x000fe80003800000 */
[----:B--2---:R-:W-:Y:S05]  /*1acb0*/  @!P6 BRA `(.L_x_594) ;  /* 0x000000080024e947 */ /* 0x004fea0003800000 */
[----:B-1----:R-:W2:Y:S01]  /*1acc0*/  LDL R6, [R1] ;  /* 0x0000000001067983 */ /* 0x002ea20000100800 */
[----:B------:R-:W-:Y:S01]  /*1acd0*/  IMAD R9, R29, 0x8, R16 ;  /* 0x000000081d097824 */ /* 0x000fe200078e0210 */
[----:B------:R-:W1:Y:S01]  /*1ace0*/  S2R R5, SR_TID.X ;  /* 0x0000000000057919 */ /* 0x000e620000002100 */
[----:B------:R-:W-:Y:S01]  /*1acf0*/  BSSY B2, `(.L_x_595) ;  /* 0x0000006000027945 */ /* 0x000fe20003800000 */
[----:B-1----:R-:W-:-:S04]  /*1ad00*/  LOP3.LUT R5, R5, 0x7f, RZ, 0xc0, !PT ;  /* 0x0000007f05057812 */ /* 0x002fc800078ec0ff */
[----:B------:R-:W-:Y:S02]  /*1ad10*/  ISETP.NE.AND P3, PT, R5, RZ, PT ;  /* 0x000000ff0500720c */ /* 0x000fe40003f65270 */
[----:B--2---:R-:W-:-:S04]  /*1ad20*/  SHF.L.U32 R8, R6, 0x1f, RZ ;  /* 0x0000001f06087819 */ /* 0x004fc800000006ff */
[----:B------:R-:W1:Y:S02]  /*1ad30*/  SYNCS.PHASECHK.TRANS64.TRYWAIT P2, [R9+URZ+0x31ca0], R8 ;  /* 0x031ca008090075a7 */ /* 0x000e64000804017f */
[----:B-1----:R-:W-:Y:S05]  /*1ad40*/  @!P2 BRA `(.L_x_596) ;  /* 0x0000006c0014a947 */ /* 0x002fea0003800000 */
.L_x_771:
[----:B------:R-:W-:Y:S05]  /*1ad50*/  BSYNC B2 ;  /* 0x0000000000027941 */ /* 0x000fea0003800000 */
.L_x_595:
[----:B------:R-:W-:Y:S04]  /*1ad60*/  BSSY B2, `(.L_x_597) ;  /* 0x0000009000027945 */ /* 0x000fe80003800000 */
[----:B------:R-:W-:Y:S05]  /*1ad70*/  @P3 BRA `(.L_x_598) ;  /* 0x00000000001c3947 */ /* 0x000fea0003800000 */
[----:B------:R-:W2:Y:S02]  /*1ad80*/  S2R R5, SR_TID.X ;  /* 0x0000000000057919 */ /* 0x000ea40000002100 */
[----:B--2---:R-:W-:Y:S01]  /*1ad90*/  LOP3.LUT R6, R5, 0x1f, RZ, 0xc0, !PT ;  /* 0x0000001f05067812 */ /* 0x004fe200078ec0ff */
[----:B------:R-:W-:-:S03]  /*1ada0*/  IMAD.MOV.U32 R5, RZ, RZ, 0x6c00 ;  /* 0x00006c00ff057424 */ /* 0x000fc600078e00ff */
[----:B------:R-:W-:Y:S01]  /*1adb0*/  ISETP.NE.AND P2, PT, R6, RZ, PT ;  /* 0x000000ff0600720c */ /* 0x000fe20003f45270 */
[----:B------:R2:W-:-:S12]  /*1adc0*/  SYNCS.ARRIVE.TRANS64 RZ, [R9+URZ+0x31c90], R5 ;  /* 0x031c900509ff79a7 */ /* 0x0005d8000800003f */
[----:B--2---:R-:W-:Y:S05]  /*1add0*/  @!P2 BRA `(.L_x_598) ;  /* 0x000000000004a947 */ /* 0x004fea0003800000 */
[----:B------:R-:W-:Y:S01]  /*1ade0*/  BPT.TRAP 0x1 ;  /* 0x000000040000795c */ /* 0x000fe20000300000 */
.L_x_598:
[----:B------:R-:W-:Y:S05]  /*1adf0*/  BSYNC B2 ;  /* 0x0000000000027941 */ /* 0x000fea0003800000 */
.L_x_597:
[----:B------:R-:W-:Y:S01]  /*1ae00*/  IMAD.MOV.U32 R14, RZ, RZ, RZ ;  /* 0x000000ffff0e7224 */ /* 0x000fe200078e00ff */
[----:B------:R-:W-:Y:S01]  /*1ae10*/  UIADD3 UR4, UP0, UR36, 0x570, URZ ;  /* 0x0000057024047890 */ /* 0x000fe2000ff1e03f */
[----:B------:R-:W-:Y:S01]  /*1ae20*/  IMAD R7, R29, 0x6c00, R16 ;  /* 0x00006c001d077824 */ /* 0x000fe200078e0210 */
[----:B------:R-:W-:Y:S01]  /*1ae30*/  PLOP3.LUT P2, PT, PT, PT, PT, 0x80, 0x0 ;  /* 0x000000000000781c */ /* 0x000fe20003f4f070 */
[----:B------:R-:W-:Y:S01]  /*1ae40*/  IMAD R6, R10, 0x90, R0 ;  /* 0x000000900a067824 */ /* 0x000fe200078e0200 */
[----:B------:R-:W-:Y:S01]  /*1ae50*/  R2UR UR10, R14 ;  /* 0x000000000e0a72ca */ /* 0x000fe200000e0000 */
[----:B------:R-:W-:Y:S01]  /*1ae60*/  VIADD R5, R9, 0x31c90 ;  /* 0x00031c9009057836 */ /* 0x000fe20000000000 */
[----:B------:R-:W-:Y:S01]  /*1ae70*/  IADD3 R11, R7, 0x16a00, RZ ;  /* 0x00016a00070b7810 */ /* 0x000fe20007ffe0ff */
[----:B------:R-:W-:Y:S01]  /*1ae80*/  UIADD3.X UR5, URZ, UR37, URZ, UP0, !UPT ;  /* 0x000000253f057290 */ /* 0x000fe200087fe43f */
[----:B------:R-:W-:Y:S01]  /*1ae90*/  UMOV UR6, 0x0 ;  /* 0x0000000000067882 */ /* 0x000fe20000000000 */
[----:B------:R-:W-:-:S10]  /*1aea0*/  UMOV UR7, 0x12f00000 ;  /* 0x12f0000000077882 */ /* 0x000fd40000000000 */
.L_x_599:
        /* <DEDUP_REMOVED lines=10> */
[----:B------:R-:W-:Y:S01]  /*1af50*/  IMAD.MOV.U32 R20, RZ, RZ, 0x20 ;  /* 0x00000020ff147424 */ /* 0x000fe200078e00ff */
[----:B------:R-:W-:Y:S01]  /*1af60*/  PLOP3.LUT P2, PT, PT, PT, PT, 0x80, 0x0 ;  /* 0x000000000000781c */ /* 0x000fe20003f4f070 */
[----:B------:R-:W-:Y:S01]  /*1af70*/  VIADD R11, R7, 0x18e00 ;  /* 0x00018e00070b7836 */ /* 0x000fe20000000000 */
[----:B------:R-:W-:Y:S01]  /*1af80*/  UMOV UR6, 0x0 ;  /* 0x0000000000067882 */ /* 0x000fe20000000000 */
[----:B------:R-:W-:Y:S01]  /*1af90*/  UMOV UR7, 0x12f00000 ;  /* 0x12f0000000077882 */ /* 0x000fe20000000000 */
[----:B------:R-:W-:-:S15]  /*1afa0*/  R2UR UR10, R20 ;  /* 0x00000000140a72ca */ /* 0x000fde00000e0000 */
.L_x_600:
        /* <DEDUP_REMOVED lines=16> */
.L_x_601:
        /* <DEDUP_REMOVED lines=10> */
[----:B------:R-:W2:Y:S01]  /*1b150*/  SYNCS.PHASECHK.TRANS64.TRYWAIT P2, [R9+URZ+0x31cc0], R8 ;  /* 0x031cc008090075a7 */ /* 0x000ea2000804017f */
[----:B------:R-:W-:Y:S04]  /*1b160*/  BSSY B2, `(.L_x_602) ;  /* 0x0000002000027945 */ /* 0x000fe80003800000 */
[----:B--2---:R-:W-:Y:S05]  /*1b170*/  @!P2 BRA `(.L_x_603) ;  /* 0x00000068001ca947 */ /* 0x004fea0003800000 */
.L_x_772:
[----:B------:R-:W-:Y:S05]  /*1b180*/  BSYNC B2 ;  /* 0x0000000000027941 */ /* 0x000fea0003800000 */
.L_x_602:
        /* <DEDUP_REMOVED lines=11> */
.L_x_605:
[----:B------:R-:W-:Y:S05]  /*1b240*/  BSYNC B2 ;  /* 0x0000000000027941 */ /* 0x000fea0003800000 */
.L_x_604:
[----:B------:R-:W-:Y:S01]  /*1b250*/  R2UR UR10, R14 ;  /* 0x000000000e0a72ca */ /* 0x000fe200000e0000 */
[----:B------:R-:W-:Y:S01]  /*1b260*/  UIADD3 UR4, UP0, UR36, 0x670, URZ ;  /* 0x0000067024047890 */ /* 0x000fe2000ff1e03f */
[----:B------:R-:W-:Y:S01]  /*1b270*/  R2UR UR6, R12 ;  /* 0x000000000c0672ca */ /* 0x000fe200000e0000 */
[----:B-12---:R-:W-:Y:S01]  /*1b280*/  VIADD R9, R9, 0x31cb0 ;  /* 0x00031cb009097836 */ /* 0x006fe20000000000 */
[----:B------:R-:W-:Y:S01]  /*1b290*/  R2UR UR7, R13 ;  /* 0x000000000d0772ca */ /* 0x000fe200000e0000 */
[----:B------:R-:W-:Y:S01]  /*1b2a0*/  VIADD R5, R7, 0x200 ;  /* 0x0000020007057836 */ /* 0x000fe20000000000 */
[----:B------:R-:W-:Y:S01]  /*1b2b0*/  PLOP3.LUT P2, PT, PT, PT, PT, 0x80, 0x0 ;  /* 0x000000000000781c */ /* 0x000fe20003f4f070 */
[----:B------:R-:W-:-:S12]  /*1b2c0*/  UIADD3.X UR5, URZ, UR37, URZ, UP0, !UPT ;  /* 0x000000253f057290 */ /* 0x000fd800087fe43f */
.L_x_606:
        /* <DEDUP_REMOVED lines=15> */
.L_x_607:
        /* <DEDUP_REMOVED lines=15> */
.L_x_608:
        /* <DEDUP_REMOVED lines=10> */
.L_x_594:
[----:B------:R-:W-:Y:S05]  /*1b550*/  BSYNC B1 ;  /* 0x0000000000017941 */ /* 0x000fea0003800000 */
.L_x_593:
[----:B------:R-:W2:Y:S01]  /*1b560*/  LDL.LU R8, [R1] ;  /* 0x0000000001087983 */ /* 0x000ea20000300800 */
[----:B------:R-:W-:Y:S01]  /*1b570*/  VIADD R29, R29, 0x1 ;  /* 0x000000011d1d7836 */ /* 0x000fe20000000000 */
[C---:B------:R-:W-:Y:S01]  /*1b580*/  ISETP.GT.AND P3, PT, R10.reuse, R3, PT ;  /* 0x000000030a00720c */ /* 0x040fe20003f64270 */
[----:B------:R-:W-:-:S03]  /*1b590*/  VIADD R10, R10, 0xffffffff ;  /* 0xffffffff0a0a7836 */ /* 0x000fc60000000000 */
[----:B------:R-:W-:-:S04]  /*1b5a0*/  ISETP.NE.AND P2, PT, R29, 0x2, PT ;  /* 0x000000021d00780c */ /* 0x000fc80003f45270 */
[----:B------:R-:W-:Y:S02]  /*1b5b0*/  SEL R5, RZ, 0x1, P2 ;  /* 0x00000001ff057807 */ /* 0x000fe40001000000 */
[----:B------:R-:W-:Y:S02]  /*1b5c0*/  SEL R29, R29, RZ, P2 ;  /* 0x000000ff1d1d7207 */ /* 0x000fe40001000000 */
[----:B--2---:R-:W-:-:S05]  /*1b5d0*/  LOP3.LUT R8, R8, R5, RZ, 0x3c, !PT ;  /* 0x0000000508087212 */ /* 0x004fca00078e3cff */
[----:B------:R2:W-:Y:S01]  /*1b5e0*/  STL [R1], R8 ;  /* 0x0000000801007387 */ /* 0x0005e20000100800 */
[----:B------:R-:W-:Y:S05]  /*1b5f0*/  @P3 BRA `(.L_x_609) ;  /* 0xfffffff400a43947 */ /* 0x000fea000383ffff */
.L_x_571:
[----:B------:R-:W-:Y:S05]  /*1b600*/  BSYNC B0 ;  /* 0x0000000000007941 */ /* 0x000fea0003800000 */
.L_x_570:
[----:B------:R3:W5:Y:S01]  /*1b610*/  LDL R7, [R1+0x14] ;  /* 0x0000140001077983 */ /* 0x0007620000100800 */
[----:B------:R-:W-:Y:S05]  /*1b620*/  @!P0 WARPSYNC.ALL ;  /* 0x0000000000008948 */ /* 0x000fea0003800000 */
[----:B------:R3:W-:Y:S01]  /*1b630*/  STL [R1+0x20], RZ ;  /* 0x000020ff01007387 */ /* 0x0007e20000100800 */
[----:B------:R-:W-:Y:S01]  /*1b640*/  BSSY B0, `(.L_x_610) ;  /* 0x000001f000007945 */ /* 0x000fe20003800000 */
[----:B------:R-:W-:Y:S06]  /*1b650*/  @!P0 BAR.SYNC.DEFER_BLOCKING 0xc, 0x200 ;  /* 0x0308000000008b1d */ /* 0x000fec0000010000 */
[----:B---3--:R-:W-:Y:S05]  /*1b660*/  @!P1 BRA `(.L_x_611) ;  /* 0x0000000000709947 */ /* 0x008fea0003800000 */
[----:B------:R-:W-:-:S13]  /*1b670*/  ISETP.NE.AND P0, PT, R4, RZ, PT ;  /* 0x000000ff0400720c */ /* 0x000fda0003f05270 */
[----:B------:R-:W3:Y:S02]  /*1b680*/  @!P0 LDC R4, c[0x0][0x9f0] ;  /* 0x00027c00ff048b82 */ /* 0x000ee40000000800 */
[-C--:B---3--:R-:W-:Y:S02]  /*1b690*/  IABS R0, R4.reuse ;  /* 0x0000000400007213 */ /* 0x088fe40000000000 */
[----:B-1----:R-:W-:Y:S02]  /*1b6a0*/  IABS R6, R4 ;  /* 0x0000000400067213 */ /* 0x002fe40000000000 */
[----:B------:R-:W1:Y:S03]  /*1b6b0*/  I2F.RP R2, R0 ;  /* 0x0000000000027306 */ /* 0x000e660000209400 */
[----:B------:R-:W-:-:S05]  /*1b6c0*/  IMAD.MOV R6, RZ, RZ, -R6 ;  /* 0x000000ffff067224 */ /* 0x000fca00078e0a06 */
[----:B-1----:R-:W1:Y:S02]  /*1b6d0*/  MUFU.RCP R2, R2 ;  /* 0x0000000200027308 */ /* 0x002e640000001000 */
[----:B-1----:R-:W-:-:S06]  /*1b6e0*/  VIADD R2, R2, 0xffffffe ;  /* 0x0ffffffe02027836 */ /* 0x002fcc0000000000 */
[----:B------:R-:W1:Y:S02]  /*1b6f0*/  F2I.FTZ.U32.TRUNC.NTZ R3, R2 ;  /* 0x0000000200037305 */ /* 0x000e64000021f000 */
[----:B-1----:R-:W-:-:S04]  /*1b700*/  IMAD.MOV R2, RZ, RZ, -R3 ;  /* 0x000000ffff027224 */ /* 0x002fc800078e0a03 */
[----:B------:R-:W-:Y:S02]  /*1b710*/  IMAD R5, R2, R0, RZ ;  /* 0x0000000002057224 */ /* 0x000fe400078e02ff */
[----:B------:R-:W-:-:S04]  /*1b720*/  IMAD.MOV.U32 R2, RZ, RZ, RZ ;  /* 0x000000ffff027224 */ /* 0x000fc800078e00ff */
[----:B------:R-:W-:Y:S01]  /*1b730*/  IMAD.HI.U32 R5, R3, R5, R2 ;  /* 0x0000000503057227 */ /* 0x000fe200078e0002 */
[----:B-----5:R-:W-:-:S04]  /*1b740*/  IADD3 R3, R7, -0x1, R4 ;  /* 0xffffffff07037810 */ /* 0x020fc80007ffe004 */
        /* <DEDUP_REMOVED lines=13> */
[----:B------:R3:W-:Y:S02]  /*1b820*/  STL [R1+0x20], R5 ;  /* 0x0000200501007387 */ /* 0x0007e40000100800 */
.L_x_611:
[----:B------:R-:W-:Y:S05]  /*1b830*/  BSYNC B0 ;  /* 0x0000000000007941 */ /* 0x000fea0003800000 */
.L_x_610:
[----:B------:R-:W4:Y:S04]  /*1b840*/  LDL R0, [R1+0x20] ;  /* 0x0000200001007983 */ /* 0x000f280000100800 */
[----:B------:R-:W4:Y:S01]  /*1b850*/  LDL R2, [R1+0x3c] ;  /* 0x00003c0001027983 */ /* 0x000f220000100800 */
[----:B------:R-:W-:Y:S01]  /*1b860*/  BSSY B7, `(.L_x_612) ;  /* 0x000041e000077945 */ /* 0x000fe20003800000 */
[----:B----4-:R-:W-:-:S05]  /*1b870*/  IMAD R2, R2, R0, RZ ;  /* 0x0000000002027224 */ /* 0x010fca00078e02ff */
[----:B-----5:R-:W-:Y:S01]  /*1b880*/  VIADDMNMX R0, R2, R0, R7, PT ;  /* 0x0000000002007246 */ /* 0x020fe20003800107 */
[----:B------:R4:W-:Y:S03]  /*1b890*/  STL [R1+0x8], R2 ;  /* 0x0000080201007387 */ /* 0x0009e60000100800 */
[----:B------:R-:W-:Y:S01]  /*1b8a0*/  ISETP.GT.AND P0, PT, R0, R2, PT ;  /* 0x000000020000720c */ /* 0x000fe20003f04270 */
[----:B------:R4:W-:-:S12]  /*1b8b0*/  STL [R1+0x1c], R0 ;  /* 0x00001c0001007387 */ /* 0x0009d80000100800 */
[----:B----4-:R-:W-:Y:S05]  /*1b8c0*/  @P0 BRA `(.L_x_613) ;  /* 0x0000000000440947 */ /* 0x010fea0003800000 */
[----:B------:R-:W4:Y:S02]  /*1b8d0*/  S2R R0, SR_TID.X ;  /* 0x0000000000007919 */ /* 0x000f240000002100 */
[----:B----4-:R-:W-:-:S04]  /*1b8e0*/  LOP3.LUT R0, R0, 0x7f, RZ, 0xc0, !PT ;  /* 0x0000007f00007812 */ /* 0x010fc800078ec0ff */
[----:B------:R-:W-:-:S13]  /*1b8f0*/  ISETP.NE.AND P0, PT, R0, RZ, PT ;  /* 0x000000ff0000720c */ /* 0x000fda0003f05270 */
[----:B------:R-:W-:Y:S05]  /*1b900*/  @P0 BRA `(.L_x_614) ;  /* 0x00000040004c0947 */ /* 0x000fea0003800000 */
[----:B---3--:R-:W3:Y:S01]  /*1b910*/  S2R R5, SR_LANEID ;  /* 0x0000000000057919 */ /* 0x008ee20000000000 */
[----:B------:R-:W-:Y:S01]  /*1b920*/  VOTEU.ANY UR4, UPT, PT ;  /* 0x0000000000047886 */ /* 0x000fe200038e0100 */
[----:B------:R-:W4:Y:S01]  /*1b930*/  LDC.64 R2, c[0x0][0xc60] ;  /* 0x00031800ff027b82 */ /* 0x000f220000000a00 */
[----:B------:R-:W3:Y:S02]  /*1b940*/  FLO.U32 R0, UR4 ;  /* 0x0000000400007d00 */ /* 0x000ee400080e0000 */
[----:B---3--:R-:W-:-:S06]  /*1b950*/  ISETP.EQ.U32.AND P0, PT, R0, R5, PT ;  /* 0x000000050000720c */ /* 0x008fcc0003f02070 */
[----:B------:R-:W4:Y:S07]  /*1b960*/  POPC R5, UR4 ;  /* 0x0000000400057d09 */ /* 0x000f2e0008000000 */
[----:B----4-:R-:W3:Y:S01]  /*1b970*/  @P0 ATOMG.E.ADD.STRONG.GPU PT, R3, desc[UR60][R2.64], R5 ;  /* 0x00000005020309a8 */ /* 0x010ee200081ee1fc */
[----:B------:R-:W4:Y:S02]  /*1b980*/  S2R R4, SR_LTMASK ;  /* 0x0000000000047919 */ /* 0x000f240000003900 */
[----:B----4-:R-:W-:-:S04]  /*1b990*/  LOP3.LUT R4, R4, UR4, RZ, 0xc0, !PT ;  /* 0x0000000404047c12 */ /* 0x010fc8000f8ec0ff */
[----:B------:R-:W4:Y:S01]  /*1b9a0*/  POPC R7, R4 ;  /* 0x0000000400077309 */ /* 0x000f220000000000 */
[----:B---3--:R-:W4:Y:S02]  /*1b9b0*/  SHFL.IDX PT, R0, R3, R0, 0x1f ;  /* 0x00001f0003007589 */ /* 0x008f2400000e0000 */
[----:B----4-:R-:W-:Y:S01]  /*1b9c0*/  IADD3 R24, R0, UR38, R7 ;  /* 0x0000002600187c10 */ /* 0x010fe2000fffe007 */
[----:B------:R-:W-:Y:S06]  /*1b9d0*/  BRA `(.L_x_614) ;  /* 0x0000004000187947 */ /* 0x000fec0003800000 */
.L_x_613:
        /* <DEDUP_REMOVED lines=8> */
[----:B------:R-:W-:Y:S01]  /*1ba60*/  IMAD.U32 R4, RZ, RZ, UR6 ;  /* 0x00000006ff047e24 */ /* 0x000fe2000f8e00ff */
[----:B---3--:R-:W-:Y:S01]  /*1ba70*/  MOV R5, UR7 ;  /* 0x0000000700057c02 */ /* 0x008fe20008000f00 */
[----:B------:R-:W3:Y:S01]  /*1ba80*/  LDC.64 R2, c[0x4][R2] ;  /* 0x0100000002027b82 */ /* 0x000ee20000000a00 */
[----:B-1----:R-:W-:Y:S02]  /*1ba90*/  IMAD.U32 R6, RZ, RZ, UR8 ;  /* 0x00000008ff067e24 */ /* 0x002fe4000f8e00ff */
[----:B------:R-:W-:Y:S02]  /*1baa0*/  IMAD.U32 R7, RZ, RZ, UR9 ;  /* 0x00000009ff077e24 */ /* 0x000fe4000f8e00ff */
[----:B------:R-:W-:-:S02]  /*1bab0*/  IMAD.U32 R10, RZ, RZ, UR4 ;  /* 0x00000004ff0a7e24 */ /* 0x000fc4000f8e00ff */
[----:B------:R-:W-:Y:S02]  /*1bac0*/  IMAD.U32 R11, RZ, RZ, UR5 ;  /* 0x00000005ff0b7e24 */ /* 0x000fe4000f8e00ff */
[----:B--2---:R-:W-:Y:S02]  /*1bad0*/  IMAD.MOV.U32 R8, RZ, RZ, 0x70 ;  /* 0x00000070ff087424 */ /* 0x004fe400078e00ff */
[----:B0-----:R-:W-:Y:S02]  /*1bae0*/  IMAD.MOV.U32 R12, RZ, RZ, 0x1 ;  /* 0x00000001ff0c7424 */ /* 0x001fe400078e00ff */
[----:B------:R-:W-:-:S07]  /*1baf0*/  IMAD.MOV.U32 R13, RZ, RZ, RZ ;  /* 0x000000ffff0d7224 */ /* 0x000fce00078e00ff */
[----:B------:R-:W-:-:S07]  /*1bb00*/  LEPC R20, `(.L_x_616) ;  /* 0x000000001014794e */ /* 0x000fce0000000000 */
[----:B---3--:R-:W-:Y:S05]  /*1bb10*/  CALL.ABS.NOINC R2 ;  /* 0x0000000002007343 */ /* 0x008fea0003c00000 */
.L_x_616:
[----:B------:R-:W-:Y:S05]  /*1bb20*/  BSYNC B6 ;  /* 0x0000000000067941 */ /* 0x000fea0003800000 */
.L_x_615:
        /* <DEDUP_REMOVED lines=8> */
[----:B------:R4:W4:Y:S01]  /*1bbb0*/  LDC.64 R2, c[0x4][R0] ;  /* 0x0100000000027b82 */ /* 0x0009220000000a00 */
[----:B------:R-:W-:Y:S02]  /*1bbc0*/  IMAD.U32 R4, RZ, RZ, UR6 ;  /* 0x00000006ff047e24 */ /* 0x000fe4000f8e00ff */
[----:B---3--:R-:W-:Y:S02]  /*1bbd0*/  IMAD.U32 R5, RZ, RZ, UR7 ;  /* 0x00000007ff057e24 */ /* 0x008fe4000f8e00ff */
[----:B-1----:R-:W-:Y:S02]  /*1bbe0*/  IMAD.U32 R6, RZ, RZ, UR8 ;  /* 0x00000008ff067e24 */ /* 0x002fe4000f8e00ff */
[----:B------:R-:W-:-:S02]  /*1bbf0*/  IMAD.U32 R7, RZ, RZ, UR9 ;  /* 0x00000009ff077e24 */ /* 0x000fc4000f8e00ff */
[----:B------:R-:W-:Y:S02]  /*1bc00*/  IMAD.U32 R10, RZ, RZ, UR4 ;  /* 0x00000004ff0a7e24 */ /* 0x000fe4000f8e00ff */
[----:B------:R-:W-:Y:S02]  /*1bc10*/  IMAD.U32 R11, RZ, RZ, UR5 ;  /* 0x00000005ff0b7e24 */ /* 0x000fe4000f8e00ff */
[----:B--2---:R-:W-:Y:S02]  /*1bc20*/  IMAD.MOV.U32 R8, RZ, RZ, 0x70 ;  /* 0x00000070ff087424 */ /* 0x004fe400078e00ff */
[----:B0-----:R-:W-:Y:S02]  /*1bc30*/  IMAD.MOV.U32 R12, RZ, RZ, 0x1 ;  /* 0x00000001ff0c7424 */ /* 0x001fe400078e00ff */
[----:B------:R-:W-:-:S07]  /*1bc40*/  IMAD.MOV.U32 R13, RZ, RZ, RZ ;  /* 0x000000ffff0d7224 */ /* 0x000fce00078e00ff */
[----:B------:R-:W-:-:S07]  /*1bc50*/  LEPC R20, `(.L_x_619) ;  /* 0x000000001014794e */ /* 0x000fce0000000000 */
[----:B----4-:R-:W-:Y:S05]  /*1bc60*/  CALL.ABS.NOINC R2 ;  /* 0x0000000002007343 */ /* 0x010fea0003c00000 */
.L_x_619:
[----:B------:R-:W-:Y:S01]  /*1bc70*/  MOV R2, 0x0 ;  /* 0x0000000000027802 */ /* 0x000fe20000000f00 */
[----:B------:R-:W-:Y:S01]  /*1bc80*/  ULDC.64 UR4, c[0x4][0xa8] ;  /* 0x01002a0000047ab9 */ /* 0x000fe20000000a00 */
[----:B------:R-:W-:Y:S01]  /*1bc90*/  ULDC.64 UR6, c[0x4][0xb0] ;  /* 0x01002c0000067ab9 */ /* 0x000fe20000000a00 */
[----:B------:R-:W-:Y:S01]  /*1bca0*/  ULDC.64 UR8, c[0x4][0x18] ;  /* 0x0100060000087ab9 */ /* 0x000fe20000000a00 */
[----:B------:R-:W-:Y:S01]  /*1bcb0*/  IMAD.U32 R4, RZ, RZ, UR4 ;  /* 0x00000004ff047e24 */ /* 0x000fe2000f8e00ff */
[----:B------:R-:W-:Y:S01]  /*1bcc0*/  MOV R8, 0x70 ;  /* 0x0000007000087802 */ /* 0x000fe20000000f00 */
[----:B------:R-:W0:Y:S01]  /*1bcd0*/  LDC.64 R2, c[0x4][R2] ;  /* 0x0100000002027b82 */ /* 0x000e220000000a00 */
[----:B------:R-:W-:Y:S02]  /*1bce0*/  IMAD.U32 R5, RZ, RZ, UR5 ;  /* 0x00000005ff057e24 */ /* 0x000fe4000f8e00ff */
[----:B------:R-:W-:Y:S02]  /*1bcf0*/  IMAD.U32 R6, RZ, RZ, UR6 ;  /* 0x00000006ff067e24 */ /* 0x000fe4000f8e00ff */
[----:B------:R-:W-:-:S02]  /*1bd00*/  IMAD.U32 R7, RZ, RZ, UR7 ;  /* 0x00000007ff077e24 */ /* 0x000fc4000f8e00ff */
[----:B------:R-:W-:Y:S02]  /*1bd10*/  IMAD.U32 R10, RZ, RZ, UR8 ;  /* 0x00000008ff0a7e24 */ /* 0x000fe4000f8e00ff */
[----:B------:R-:W-:Y:S02]  /*1bd20*/  IMAD.U32 R11, RZ, RZ, UR9 ;  /* 0x00000009ff0b7e24 */ /* 0x000fe4000f8e00ff */
[----:B------:R-:W-:Y:S02]  /*1bd30*/  IMAD.MOV.U32 R12, RZ, RZ, 0x1 ;  /* 0x00000001ff0c7424 */ /* 0x000fe400078e00ff */
[----:B------:R-:W-:-:S07]  /*1bd40*/  IMAD.MOV.U32 R13, RZ, RZ, RZ ;  /* 0x000000ffff0d7224 */ /* 0x000fce00078e00ff */
[----:B------:R-:W-:-:S07]  /*1bd50*/  LEPC R20, `(.L_x_618) ;  /* 0x000000001014794e */ /* 0x000fce0000000000 */
[----:B0-----:R-:W-:Y:S05]  /*1bd60*/  CALL.ABS.NOINC R2 ;  /* 0x0000000002007343 */ /* 0x001fea0003c00000 */
.L_x_618:
[----:B------:R-:W-:Y:S05]  /*1bd70*/  BSYNC B6 ;  /* 0x0000000000067941 */ /* 0x000fea0003800000 */
.L_x_617:
[----:B------:R-:W-:Y:S01]  /*1bd80*/  ULDC.64 UR4, c[0x0][0x9f8] ;  /* 0x00027e0000047ab9 */ /* 0x000fe20000000a00 */
[----:B------:R-:W4:Y:S01]  /*1bd90*/  LDL R20, [R1+0x1c] ;  /* 0x00001c0001147983 */ /* 0x000f220000100800 */
[----:B------:R-:W-:-:S04]  /*1bda0*/  ISETP.NE.U32.AND P0, PT, RZ, UR4, PT ;  /* 0x00000004ff007c0c */ /* 0x000fc8000bf05070 */
[----:B------:R-:W-:-:S13]  /*1bdb0*/  ISETP.NE.AND.EX P0, PT, RZ, UR5, PT, P0 ;  /* 0x00000005ff007c0c */ /* 0x000fda000bf05300 */
[----:B------:R-:W-:-:S04]  /*1bdc0*/  @P0 IADD3 R2, P1, R19, UR4, RZ ;  /* 0x0000000413020c10 */ /* 0x000fc8000ff3e0ff */
[----:B------:R-:W-:Y:S01]  /*1bdd0*/  @P0 IADD3.X R3, R22, UR5, RZ, P1, !PT ;  /* 0x0000000516030c10 */ /* 0x000fe20008ffe4ff */
[----:B------:R-:W-:-:S04]  /*1bde0*/  ULDC.64 UR4, c[0x0][0xa08] ;  /* 0x0002820000047ab9 */ /* 0x000fc80000000a00 */
[----:B------:R5:W2:Y:S02]  /*1bdf0*/  @P0 LDG.E R23, desc[UR60][R2.64] ;  /* 0x0000003c02170981 */ /* 0x000aa4000c1e1900 */
[----:B-----5:R-:W5:Y:S02]  /*1be00*/  LDC.64 R2, c[0x0][0x418] ;  /* 0x00010600ff027b82 */ /* 0x020f640000000a00 */
[----:B-----5:R-:W-:Y:S01]  /*1be10*/  LOP3.LUT P0, RZ, R2, UR4, RZ, 0xfc, !PT ;  /* 0x0000000402ff7c12 */ /* 0x020fe2000f80fcff */
[----:B------:R-:W-:-:S03]  /*1be20*/  UMOV UR4, 0xffffffff ;  /* 0xffffffff00047882 */ /* 0x000fc60000000000 */
[----:B------:R-:W-:Y:S01]  /*1be30*/  LOP3.LUT P0, RZ, R3, UR5, RZ, 0xfc, P0 ;  /* 0x0000000503ff7c12 */ /* 0x000fe2000800fcff */
[----:B----4-:R-:W-:Y:S01]  /*1be40*/  VIADD R22, R20, 0xffffffff ;  /* 0xffffffff14167836 */ /* 0x010fe20000000000 */
[----:B--2---:R-:W-:Y:S02]  /*1be50*/  SHF.R.S32.HI R7, RZ, 0x1f, R23 ;  /* 0x0000001fff077819 */ /* 0x004fe40000011417 */
[----:B------:R-:W-:-:S03]  /*1be60*/  SEL R19, R23, RZ, !P0 ;  /* 0x000000ff17137207 */ /* 0x000fc60004000000 */
[----:B------:R2:W-:Y:S01]  /*1be70*/  STL [R1+0x4], R7 ;  /* 0x0000040701007387 */ /* 0x0005e20000100800 */
[----:B------:R-:W-:Y:S05]  /*1be80*/  BRA.DIV UR4, `(.L_x_620) ;  /* 0x0000005a04ec7947 */ /* 0x000fea000b800000 */
[----:B------:R-:W4:Y:S02]  /*1be90*/  S2R R0, SR_TID.X ;  /* 0x0000000000007919 */ /* 0x000f240000002100 */
[----:B----4-:R-:W-:-:S04]  /*1bea0*/  SHF.R.U32.HI R0, RZ, 0x5, R0 ;  /* 0x00000005ff007819 */ /* 0x010fc80000011600 */
[----:B------:R-:W-:-:S05]  /*1beb0*/  LOP3.LUT R0, R0, 0x3, RZ, 0xc0, !PT ;  /* 0x0000000300007812 */ /* 0x000fca00078ec0ff */
[----:B------:R4:W0:Y:S02]  /*1bec0*/  SHFL.IDX PT, R14, R0, RZ, 0x1f ;  /* 0x00001fff000e7589 */ /* 0x00082400000e0000 */
.L_x_775:
[----:B----4-:R-:W4:Y:S01]  /*1bed0*/  LDL.LU R0, [R1+0x50] ;  /* 0x0000500001007983 */ /* 0x010f220000300800 */
[----:B------:R-:W-:Y:S02]  /*1bee0*/  PLOP3.LUT P1, PT, PT, PT, PT, 0x8, 0x0 ;  /* 0x000000000000781c */ /* 0x000fe40003f2e170 */
[----:B0-----:R-:W-:Y:S02]  /*1bef0*/  ISETP.NE.AND P0, PT, R14, RZ, PT ;  /* 0x000000ff0e00720c */ /* 0x001fe40003f05270 */
[----:B----4-:R-:W-:-:S09]  /*1bf00*/  LOP3.LUT R0, R0, 0xfffffffe, RZ, 0xc0, !PT ;  /* 0xfffffffe00007812 */ /* 0x010fd200078ec0ff */
[----:B------:R-:W-:-:S05]  /*1bf10*/  @P1 LOP3.LUT R0, R0, 0x1, RZ, 0xfc, !PT ;  /* 0x0000000100001812 */ /* 0x000fca00078efcff */
[----:B------:R0:W-:Y:S01]  /*1bf20*/  STL [R1+0x50], R0 ;  /* 0x0000500001007387 */ /* 0x0001e20000100800 */
[----:B------:R-:W-:Y:S05]  /*1bf30*/  @P0 BRA `(.L_x_621) ;  /* 0x0000000400240947 */ /* 0x000fea0003800000 */
[----:B------:R-:W-:-:S03]  /*1bf40*/  UMOV UR4, 0xffffffff ;  /* 0xffffffff00047882 */ /* 0x000fc60000000000 */
[----:B------:R-:W-:Y:S05]  /*1bf50*/  BRA.DIV UR4, `(.L_x_622) ;  /* 0x0000005a04ec7947 */ /* 0x000fea000b800000 */
[----:B------:R-:W-:-:S13]  /*1bf60*/  ELECT P6, URZ, PT ;  /* 0x00000000003f782f */ /* 0x000fda00038c0000 */
.L_x_778:
[----:B------:R-:W-:Y:S05]  /*1bf70*/  @!P6 BRA `(.L_x_621) ;  /* 0x000000040014e947 */ /* 0x000fea0003800000 */
[----:B------:R-:W-:-:S04]  /*1bf80*/  ISETP.NE.U32.AND P0, PT, R2, RZ, PT ;  /* 0x000000ff0200720c */ /* 0x000fc80003f05070 */
[----:B------:R-:W-:-:S13]  /*1bf90*/  ISETP.NE.AND.EX P0, PT, R3, RZ, PT, P0 ;  /* 0x000000ff0300720c */ /* 0x000fda0003f05300 */
[----:B------:R-:W-:Y:S05]  /*1bfa0*/  @!P0 BRA `(.L_x_623) ;  /* 0x0000000000488947 */ /* 0x000fea0003800000 */
[----:B-1----:R-:W1:Y:S01]  /*1bfb0*/  LDC R6, c[0x0][0x43c] ;  /* 0x00010f00ff067b82 */ /* 0x002e620000000800 */
[----:B0-----:R-:W-:Y:S01]  /*1bfc0*/  IMAD.MOV.U32 R0, RZ, RZ, R22 ;  /* 0x000000ffff007224 */ /* 0x001fe200078e0016 */
[----:B------:R-:W-:Y:S01]  /*1bfd0*/  ULDC.64 UR4, c[0x0][0x428] ;  /* 0x00010a0000047ab9 */ /* 0x000fe20000000a00 */
[----:B-1----:R-:W-:-:S13]  /*1bfe0*/  ISETP.NE.AND P0, PT, R6, 0x1, PT ;  /* 0x000000010600780c */ /* 0x002fda0003f05270 */
[----:B---3--:R-:W0:Y:S02]  /*1bff0*/  @P0 LDC.64 R4, c[0x0][0x440] ;  /* 0x00011000ff040b82 */ /* 0x008e240000000a00 */
[----:B0-----:R-:W-:-:S05]  /*1c000*/  @P0 IMAD.HI.U32 R4, R22, R4, RZ ;  /* 0x0000000416040227 */ /* 0x001fca00078e00ff */
[----:B------:R-:W-:-:S04]  /*1c010*/  @P0 SHF.R.U32.HI R0, RZ, R5, R4 ;  /* 0x00000005ff000219 */ /* 0x000fc80000011604 */
[--C-:B------:R-:W-:Y:S01]  /*1c020*/  SHF.R.S32.HI R5, RZ, 0x1f, R0.reuse ;  /* 0x0000001fff057819 */ /* 0x100fe20000011400 */
[----:B------:R-:W-:-:S04]  /*1c030*/  IMAD.MOV R4, RZ, RZ, -R0 ;  /* 0x000000ffff047224 */ /* 0x000fc800078e0a00 */
[----:B------:R-:W-:Y:S02]  /*1c040*/  IMAD R22, R6, R4, R22 ;  /* 0x0000000406167224 */ /* 0x000fe400078e0216 */
[----:B------:R-:W-:Y:S02]  /*1c050*/  IMAD R6, R7, UR4, RZ ;  /* 0x0000000407067c24 */ /* 0x000fe4000f8e02ff */
[----:B------:R-:W-:Y:S02]  /*1c060*/  IMAD.MOV.U32 R4, RZ, RZ, R0 ;  /* 0x000000ffff047224 */ /* 0x000fe400078e0000 */
[C---:B------:R-:W-:Y:S02]  /*1c070*/  IMAD R0, R23.reuse, UR5, R6 ;  /* 0x0000000517007c24 */ /* 0x040fe4000f8e0206 */
[----:B------:R-:W-:-:S04]  /*1c080*/  IMAD.WIDE.U32 R4, R23, UR4, R4 ;  /* 0x0000000417047c25 */ /* 0x000fc8000f8e0004 */
[----:B------:R-:W-:Y:S01]  /*1c090*/  IMAD.IADD R0, R5, 0x1, R0 ;  /* 0x0000000105007824 */ /* 0x000fe200078e0200 */
[----:B------:R-:W-:-:S04]  /*1c0a0*/  LEA R2, P0, R4, R2, 0x2 ;  /* 0x0000000204027211 */ /* 0x000fc800078010ff */
[----:B------:R-:W-:-:S05]  /*1c0b0*/  LEA.HI.X R3, R4, R3, R0, 0x2, P0 ;  /* 0x0000000304037211 */ /* 0x000fca00000f1400 */
[----:B------:R4:W5:Y:S04]  /*1c0c0*/  LDG.E R19, desc[UR60][R2.64] ;  /* 0x0000003c02137981 */ /* 0x000968000c1e1900 */
.L_x_623:
[----:B0-----:R-:W-:Y:S01]  /*1c0d0*/  IMAD R0, R18, 0x8, R16 ;  /* 0x0000000812007824 */ /* 0x001fe200078e0210 */
[----:B----4-:R-:W-:-:S04]  /*1c0e0*/  SHF.L.U32 R2, R28, 0x1f, RZ ;  /* 0x0000001f1c027819 */ /* 0x010fc800000006ff */
[----:B------:R-:W0:Y:S02]  /*1c0f0*/  SYNCS.PHASECHK.TRANS64.TRYWAIT P0, [R0+URZ+0x31c40], R2 ;  /* 0x031c4002000075a7 */ /* 0x000e24000800017f */
[----:B0-----:R-:W-:Y:S05]  /*1c100*/  @!P0 BRA `(.L_x_624) ;  /* 0x0000005800a08947 */ /* 0x001fea0003800000 */
.L_x_779:
[----:B------:R-:W4:Y:S02]  /*1c110*/  S2R R3, SR_TID.X ;  /* 0x0000000000037919 */ /* 0x000f240000002100 */
[----:B----4-:R-:W-:-:S04]  /*1c120*/  LOP3.LUT R3, R3, 0x7f, RZ, 0xc0, !PT ;  /* 0x0000007f03037812 */ /* 0x010fc800078ec0ff */
[----:B------:R-:W-:-:S13]  /*1c130*/  ISETP.NE.AND P0, PT, R3, RZ, PT ;  /* 0x000000ff0300720c */ /* 0x000fda0003f05270 */
[----:B------:R-:W-:Y:S05]  /*1c140*/  @P0 BRA `(.L_x_625) ;  /* 0x00000000001c0947 */ /* 0x000fea0003800000 */
[----:B------:R-:W4:Y:S01]  /*1c150*/  S2R R3, SR_TID.X ;  /* 0x0000000000037919 */ /* 0x000f220000002100 */
[----:B0-----:R-:W-:-:S04]  /*1c160*/  IMAD.MOV.U32 R2, RZ, RZ, 0x6c00 ;  /* 0x00006c00ff027424 */ /* 0x001fc800078e00ff */
[----:B------:R0:W-:Y:S01]  /*1c170*/  SYNCS.ARRIVE.TRANS64 RZ, [R0+URZ+0x31c30], R2 ;  /* 0x031c300200ff79a7 */ /* 0x0001e2000800003f */
[----:B----4-:R-:W-:-:S04]  /*1c180*/  LOP3.LUT R3, R3, 0x1f, RZ, 0xc0, !PT ;  /* 0x0000001f03037812 */ /* 0x010fc800078ec0ff */
[----:B------:R-:W-:-:S13]  /*1c190*/  ISETP.NE.AND P0, PT, R3, RZ, PT ;  /* 0x000000ff0300720c */ /* 0x000fda0003f05270 */
[----:B0-----:R-:W-:Y:S05]  /*1c1a0*/  @!P0 BRA `(.L_x_625) ;  /* 0x0000000000048947 */ /* 0x001fea0003800000 */
[----:B------:R-:W-:Y:S01]  /*1c1b0*/  BPT.TRAP 0x1 ;  /* 0x000000040000795c */ /* 0x000fe20000300000 */
.L_x_625:
[----:B0-----:R-:W4:Y:S01]  /*1c1c0*/  LDL.LU R2, [R1+0x50] ;  /* 0x0000500001027983 */ /* 0x001f220000300800 */
[----:B------:R-:W-:Y:S01]  /*1c1d0*/  R2UR UR9, R0 ;  /* 0x00000000000972ca */ /* 0x000fe200000e0000 */
[----:B------:R-:W-:Y:S01]  /*1c1e0*/  IMAD R0, R18, 0x6c00, R16 ;  /* 0x00006c0012007824 */ /* 0x000fe200078e0210 */
        /* <DEDUP_REMOVED lines=11> */
[----:B------:R-:W-:-:S04]  /*1c2a0*/  UIADD3 UR9, UR9, 0x31c30, URZ ;  /* 0x00031c3009097890 */ /* 0x000fc8000fffe03f */
[----:B------:R-:W-:Y:S02]  /*1c2b0*/  UIMAD UR11, UR11, 0x90, UR5 ;  /* 0x000000900b0b78a4 */ /* 0x000fe4000f8e0205 */
[----:B------:R-:W-:Y:S02]  /*1c2c0*/  UIADD3 UR14, UR8, 0x16a00, URZ ;  /* 0x00016a00080e7890 */ /* 0x000fe4000fffe03f */
[----:B------:R-:W-:Y:S02]  /*1c2d0*/  UIADD3.X UR5, URZ, UR37, URZ, UP0, !UPT ;  /* 0x000000253f057290 */ /* 0x000fe400087fe43f */
[----:B------:R-:W-:Y:S02]  /*1c2e0*/  UIADD3 UR15, UR8, 0x18e00, URZ ;  /* 0x00018e00080f7890 */ /* 0x000fe4000fffe03f */
[----:B------:R-:W-:-:S03]  /*1c2f0*/  UIADD3 UR16, UR8, 0x1b200, URZ ;  /* 0x0001b20008107890 */ /* 0x000fc6000fffe03f */
[----:B------:R-:W-:Y:S01]  /*1c300*/  UMOV UR8, UR14 ;  /* 0x0000000e00087c82 */ /* 0x000fe20008000000 */
[----:B------:R-:W-:Y:S01]  /*1c310*/  UMOV UR14, 0x40 ;  /* 0x00000040000e7882 */ /* 0x000fe20000000000 */
[----:B------:R0:W-:Y:S02]  /*1c320*/  UTMALDG.4D [UR8], [UR4], desc[UR6] ;  /* 0x00000608040075b4 */ /* 0x0001e40008019000 */
[----:B0-----:R-:W-:Y:S01]  /*1c330*/  UMOV UR8, UR15 ;  /* 0x0000000f00087c82 */ /* 0x001fe20008000000 */
[----:B------:R-:W-:Y:S02]  /*1c340*/  UMOV UR10, UR17 ;  /* 0x00000011000a7c82 */ /* 0x000fe40008000000 */
[----:B------:R0:W-:Y:S02]  /*1c350*/  UTMALDG.4D [UR8], [UR4], desc[UR6] ;  /* 0x00000608040075b4 */ /* 0x0001e40008019000 */
[----:B0-----:R-:W-:Y:S01]  /*1c360*/  UMOV UR8, UR16 ;  /* 0x0000001000087c82 */ /* 0x001fe20008000000 */
[----:B------:R-:W-:-:S02]  /*1c370*/  UMOV UR10, UR14 ;  /* 0x0000000e000a7c82 */ /* 0x000fc40008000000 */
[----:B------:R0:W-:Y:S01]  /*1c380*/  UTMALDG.4D [UR8], [UR4], desc[UR6] ;  /* 0x00000608040075b4 */ /* 0x0001e20008019000 */
[----:B----4-:R-:W-:-:S04]  /*1c390*/  LOP3.LUT R2, R2, 0xfffffffe, RZ, 0xc0, !PT ;  /* 0xfffffffe02027812 */ /* 0x010fc800078ec0ff */
[----:B------:R-:W-:-:S05]  /*1c3a0*/  @P0 LOP3.LUT R2, R2, 0x1, RZ, 0xfc, !PT ;  /* 0x0000000102020812 */ /* 0x000fca00078efcff */
[----:B------:R0:W-:Y:S01]  /*1c3b0*/  STL [R1+0x50], R2 ;  /* 0x0000500201007387 */ /* 0x0001e20000100800 */
[----:B------:R-:W-:Y:S01]  /*1c3c0*/  NOP ;  /* 0x0000000000007918 */ /* 0x000fe20000000000 */
.L_x_621:
[----:B------:R-:W4:Y:S04]  /*1c3d0*/  LDL.LU R4, [R1+0x18] ;  /* 0x0000180001047983 */ /* 0x000f280000300800 */
[----:B-1----:R-:W5:Y:S04]  /*1c3e0*/  LDL.LU R6, [R1+0x10] ;  /* 0x0000100001067983 */ /* 0x002f680000300800 */
[----:B------:R-:W2:Y:S01]  /*1c3f0*/  LDL.LU R3, [R1+0x30] ;  /* 0x0000300001037983 */ /* 0x000ea20000300800 */
[----:B------:R-:W-:Y:S05]  /*1c400*/  WARPSYNC.ALL ;  /* 0x0000000000007948 */ /* 0x000fea0003800000 */
[----:B0-----:R-:W-:Y:S01]  /*1c410*/  ULDC.64 UR6, c[0x0][0xa00] ;  /* 0x0002800000067ab9 */ /* 0x001fe20000000a00 */
[----:B------:R-:W-:Y:S01]  /*1c420*/  ULDC.64 UR4, c[0x0][0x298] ;  /* 0x0000a60000047ab9 */ /* 0x000fe20000000a00 */
[----:B------:R-:W-:Y:S01]  /*1c430*/  VIADD R0, R16, 0xda00 ;  /* 0x0000da0010007836 */ /* 0x000fe20000000000 */
[----:B------:R-:W-:Y:S01]  /*1c440*/  BAR.SYNC.DEFER_BLOCKING 0x8, 0x200 ;  /* 0x0208000000007b1d */ /* 0x000fe20000010000 */
[----:B------:R-:W-:-:S03]  /*1c450*/  ISETP.NE.U32.AND P0, PT, RZ, UR6, PT ;  /* 0x00000006ff007c0c */ /* 0x000fc6000bf05070 */
[----:B------:R-:W-:Y:S02]  /*1c460*/  LOP3.LUT P1, RZ, R0, 0x1bf, RZ, 0xc0, !PT ;  /* 0x000001bf00ff7812 */ /* 0x000fe4000782c0ff */
[----:B------:R-:W-:Y:S01]  /*1c470*/  ISETP.NE.AND.EX P0, PT, RZ, UR7, PT, P0 ;  /* 0x00000007ff007c0c */ /* 0x000fe2000bf05300 */
[----:B------:R-:W-:Y:S01]  /*1c480*/  BSSY B6, `(.L_x_626) ;  /* 0x000001d000067945 */ /* 0x000fe20003800000 */
[----:B----4-:R-:W-:Y:S02]  /*1c490*/  SHF.R.S32.HI R2, RZ, 0x1f, R4 ;  /* 0x0000001fff027819 */ /* 0x010fe40000011404 */
[----:B-----5:R-:W-:-:S03]  /*1c4a0*/  SEL R6, R6, RZ, !P0 ;  /* 0x000000ff06067207 */ /* 0x020fc60004000000 */
[----:B------:R-:W-:-:S04]  /*1c4b0*/  IMAD R2, R2, UR4, RZ ;  /* 0x0000000402027c24 */ /* 0x000fc8000f8e02ff */
[C---:B------:R-:W-:Y:S01]  /*1c4c0*/  IMAD R0, R4.reuse, UR5, R2 ;  /* 0x0000000504007c24 */ /* 0x040fe2000f8e0202 */
[----:B--2---:R-:W-:Y:S01]  /*1c4d0*/  SEL R2, R3, RZ, !P0 ;  /* 0x000000ff03027207 */ /* 0x004fe20004000000 */
[----:B---3--:R-:W-:-:S04]  /*1c4e0*/  IMAD.WIDE.U32 R4, R4, UR4, RZ ;  /* 0x0000000404047c25 */ /* 0x008fc8000f8e00ff */
[----:B------:R-:W-:Y:S01]  /*1c4f0*/  IMAD.IADD R0, R5, 0x1, R0 ;  /* 0x0000000105007824 */ /* 0x000fe200078e0200 */
[----:B------:R0:W-:Y:S04]  /*1c500*/  STL.64 [R1+0x28], R4 ;  /* 0x0000280401007387 */ /* 0x0001e80000100a00 */
[----:B------:R0:W-:Y:S04]  /*1c510*/  STL [R1+0x10], R6 ;  /* 0x0000100601007387 */ /* 0x0001e80000100800 */
[----:B------:R0:W-:Y:S04]  /*1c520*/  STL [R1+0x30], R2 ;  /* 0x0000300201007387 */ /* 0x0001e80000100800 */
[----:B------:R0:W-:Y:S01]  /*1c530*/  STL [R1+0x18], R0 ;  /* 0x0000180001007387 */ /* 0x0001e20000100800 */
[----:B------:R-:W-:Y:S05]  /*1c540*/  @!P1 BRA `(.L_x_627) ;  /* 0x0000000000409947 */ /* 0x000fea0003800000 */
[----:B0-----:R-:W-:Y:S01]  /*1c550*/  MOV R2, 0x0 ;  /* 0x0000000000027802 */ /* 0x001fe20000000f00 */
[----:B------:R-:W-:Y:S01]  /*1c560*/  ULDC.64 UR4, c[0x4][0xa8] ;  /* 0x01002a0000047ab9 */ /* 0x000fe20000000a00 */
[----:B------:R-:W-:Y:S01]  /*1c570*/  ULDC.64 UR6, c[0x4][0xb0] ;  /* 0x01002c0000067ab9 */ /* 0x000fe20000000a00 */
[----:B------:R-:W-:Y:S01]  /*1c580*/  ULDC.64 UR8, c[0x4][0x20] ;  /* 0x0100080000087ab9 */ /* 0x000fe20000000a00 */
[----:B------:R-:W-:Y:S02]  /*1c590*/  IMAD.U32 R4, RZ, RZ, UR4 ;  /* 0x00000004ff047e24 */ /* 0x000fe4000f8e00ff */
[----:B------:R-:W0:Y:S01]  /*1c5a0*/  LDC.64 R2, c[0x4][R2] ;  /* 0x0100000002027b82 */ /* 0x000e220000000a00 */
[----:B------:R-:W-:Y:S02]  /*1c5b0*/  IMAD.U32 R5, RZ, RZ, UR5 ;  /* 0x00000005ff057e24 */ /* 0x000fe4000f8e00ff */
[----:B------:R-:W-:Y:S02]  /*1c5c0*/  IMAD.U32 R6, RZ, RZ, UR6 ;  /* 0x00000006ff067e24 */ /* 0x000fe4000f8e00ff */
[----:B------:R-:W-:-:S02]  /*1c5d0*/  IMAD.U32 R7, RZ, RZ, UR7 ;  /* 0x00000007ff077e24 */ /* 0x000fc4000f8e00ff */
[----:B------:R-:W-:Y:S02]  /*1c5e0*/  IMAD.U32 R10, RZ, RZ, UR8 ;  /* 0x00000008ff0a7e24 */ /* 0x000fe4000f8e00ff */
[----:B------:R-:W-:Y:S02]  /*1c5f0*/  IMAD.U32 R11, RZ, RZ, UR9 ;  /* 0x00000009ff0b7e24 */ /* 0x000fe4000f8e00ff */
[----:B------:R-:W-:Y:S02]  /*1c600*/  IMAD.MOV.U32 R8, RZ, RZ, 0x70 ;  /* 0x00000070ff087424 */ /* 0x000fe400078e00ff */
[----:B------:R-:W-:Y:S02]  /*1c610*/  IMAD.MOV.U32 R12, RZ, RZ, 0x1 ;  /* 0x00000001ff0c7424 */ /* 0x000fe400078e00ff */
[----:B------:R-:W-:-:S07]  /*1c620*/  IMAD.MOV.U32 R13, RZ, RZ, RZ ;  /* 0x000000ffff0d7224 */ /* 0x000fce00078e00ff */
[----:B------:R-:W-:-:S07]  /*1c630*/  LEPC R20, `(.L_x_627) ;  /* 0x000000001014794e */ /* 0x000fce0000000000 */
[----:B0-----:R-:W-:Y:S05]  /*1c640*/  CALL.ABS.NOINC R2 ;  /* 0x0000000002007343 */ /* 0x001fea0003c00000 */
.L_x_627:
[----:B------:R-:W-:Y:S05]  /*1c650*/  BSYNC B6 ;  /* 0x0000000000067941 */ /* 0x000fea0003800000 */
.L_x_626:
[----:B------:R-:W2:Y:S01]  /*1c660*/  LDL.LU R20, [R1+0x18] ;  /* 0x0000180001147983 */ /* 0x000ea20000300800 */
[----:B------:R-:W1:Y:S01]  /*1c670*/  LDC R10, c[0x0][0x448] ;  /* 0x00011200ff0a7b82 */ /* 0x000e620000000800 */
[----:B------:R-:W-:Y:S01]  /*1c680*/  ULDC.64 UR4, c[0x0][0x2d8] ;  /* 0x0000b60000047ab9 */ /* 0x000fe20000000a00 */
[----:B------:R-:W-:Y:S01]  /*1c690*/  ULDC.64 UR6, c[0x0][0x2e0] ;  /* 0x0000b80000067ab9 */ /* 0x000fe20000000a00 */
[----:B0-----:R-:W2:Y:S01]  /*1c6a0*/  LDL.LU.64 R2, [R1+0x28] ;  /* 0x0000280001027983 */ /* 0x001ea20000300a00 */
[----:B------:R-:W-:-:S03]  /*1c6b0*/  ULDC.64 UR8, c[0x0][0x280] ;  /* 0x0000a00000087ab9 */ /* 0x000fc60000000a00 */
[----:B------:R-:W3:Y:S04]  /*1c6c0*/  LDL.LU R21, [R1+0x30] ;  /* 0x0000300001157983 */ /* 0x000ee80000300800 */
[----:B------:R-:W4:Y:S01]  /*1c6d0*/  LDL.LU R4, [R1+0x10] ;  /* 0x0000100001047983 */ /* 0x000f220000300800 */
[----:B------:R-:W0:Y:S01]  /*1c6e0*/  S2R R12, SR_TID.X ;  /* 0x00000000000c7919 */ /* 0x000e220000002100 */
[----:B------:R-:W0:Y:S01]  /*1c6f0*/  S2R R11, SR_TID.X ;  /* 0x00000000000b7919 */ /* 0x000e220000002100 */
[----:B-1----:R-:W-:-:S13]  /*1c700*/  ISETP.NE.AND P0, PT, R10, 0x1, PT ;  /* 0x000000010a00780c */ /* 0x002fda0003f05270 */
[----:B------:R-:W1:Y:S01]  /*1c710*/  @P0 LDC R5, c[0x0][0x450] ;  /* 0x00011400ff050b82 */ /* 0x000e620000000800 */
[----:B--2---:R-:W-:Y:S02]  /*1c720*/  IMAD.MOV.U32 R3, RZ, RZ, R20 ;  /* 0x000000ffff037224 */ /* 0x004fe400078e0014 */
[----:B------:R-:W2:Y:S01]  /*1c730*/  S2R R20, SR_TID.X ;  /* 0x0000000000147919 */ /* 0x000ea20000002100 */
[----:B------:R-:W-:-:S04]  /*1c740*/  IMAD.WIDE.U32 R2, R17, UR4, R2 ;  /* 0x0000000411027c25 */ /* 0x000fc8000f8e0002 */
[----:B------:R-:W-:Y:S01]  /*1c750*/  IMAD R3, R17, UR5, R3 ;  /* 0x0000000511037c24 */ /* 0x000fe2000f8e0203 */
[----:B------:R-:W-:Y:S01]  /*1c760*/  ULDC.64 UR4, c[0x0][0x2d0] ;  /* 0x0000b40000047ab9 */ /* 0x000fe20000000a00 */
[----:B---3--:R-:W-:Y:S02]  /*1c770*/  IMAD R0, R21, UR6, RZ ;  /* 0x0000000615007c24 */ /* 0x008fe4000f8e02ff */
[----:B----4-:R-:W-:-:S04]  /*1c780*/  IMAD.WIDE.U32 R2, R4, UR6, R2 ;  /* 0x0000000604027c25 */ /* 0x010fc8000f8e0002 */
[----:B------:R-:W-:Y:S01]  /*1c790*/  IMAD R0, R4, UR7, R0 ;  /* 0x0000000704007c24 */ /* 0x000fe2000f8e0200 */
[----:B------:R-:W-:Y:S01]  /*1c7a0*/  ULDC.64 UR6, c[0x0][0x2c8] ;  /* 0x0000b20000067ab9 */ /* 0x000fe20000000a00 */
[----:B------:R-:W3:Y:S02]  /*1c7b0*/  @P0 LDC R4, c[0x0][0x44c] ;  /* 0x00011300ff040b82 */ /* 0x000ee40000000800 */
[----:B------:R-:W-:Y:S01]  /*1c7c0*/  IMAD.IADD R3, R3, 0x1, R0 ;  /* 0x0000000103037824 */ /* 0x000fe200078e0200 */
[C---:B--2---:R-:W-:Y:S01]  /*1c7d0*/  LOP3.LUT R21, R20.reuse, 0x7f, RZ, 0xc0, !PT ;  /* 0x0000007f14157812 */ /* 0x044fe200078ec0ff */
[----:B------:R-:W-:-:S03]  /*1c7e0*/  IMAD.SHL.U32 R20, R20, 0x20, RZ ;  /* 0x0000002014147824 */ /* 0x000fc600078e00ff */
[----:B------:R-:W-:-:S04]  /*1c7f0*/  SHF.R.U32.HI R21, RZ, 0x2, R21 ;  /* 0x00000002ff157819 */ /* 0x000fc80000011615 */
[----:B------:R-:W-:Y:S01]  /*1c800*/  LOP3.LUT R20, R21, 0x60, R20, 0xf8, !PT ;  /* 0x0000006015147812 */ /* 0x000fe200078ef814 */
[----:B0-----:R-:W-:-:S04]  /*1c810*/  IMAD.SHL.U32 R21, R12, 0x8, RZ ;  /* 0x000000080c157824 */ /* 0x001fc800078e00ff */
[----:B------:R-:W-:Y:S01]  /*1c820*/  IMAD R8, R25, 0xc0, R20 ;  /* 0x000000c019087824 */ /* 0x000fe200078e0214 */
[----:B------:R-:W-:Y:S01]  /*1c830*/  LOP3.LUT R21, R21, 0x18, RZ, 0xc0, !PT ;  /* 0x0000001815157812 */ /* 0x000fe200078ec0ff */
[----:B------:R-:W-:Y:S02]  /*1c840*/  IMAD.SHL.U32 R20, R11, 0x8, RZ ;  /* 0x000000080b147824 */ /* 0x000fe400078e00ff */
[----:B---3--:R-:W-:Y:S01]  /*1c850*/  @P0 IMAD.HI.U32 R0, R8, R4, RZ ;  /* 0x0000000408000227 */ /* 0x008fe200078e00ff */
[----:B------:R-:W-:Y:S02]  /*1c860*/  MOV R4, R8 ;  /* 0x0000000800047202 */ /* 0x000fe40000000f00 */
[----:B------:R-:W-:Y:S02]  /*1c870*/  LOP3.LUT R20, R20, 0x18, RZ, 0xc0, !PT ;  /* 0x0000001814147812 */ /* 0x000fe400078ec0ff */
[----:B-1----:R-:W-:Y:S02]  /*1c880*/  @P0 SHF.R.U32.HI R4, RZ, R5, R0 ;  /* 0x00000005ff040219 */ /* 0x002fe40000011600 */
[----:B------:R-:W-:-:S02]  /*1c890*/  LOP3.LUT R13, R21, 0x20, RZ, 0xfc, !PT ;  /* 0x00000020150d7812 */ /* 0x000fc400078efcff */
[--C-:B------:R-:W-:Y:S01]  /*1c8a0*/  SHF.R.S32.HI R0, RZ, 0x1f, R4.reuse ;  /* 0x0000001fff007819 */ /* 0x100fe20000011404 */
[----:B------:R-:W-:Y:S01]  /*1c8b0*/  IMAD.MOV R6, RZ, RZ, -R4 ;  /* 0x000000ffff067224 */ /* 0x000fe200078e0a04 */
[----:B------:R-:W-:-:S03]  /*1c8c0*/  LOP3.LUT R12, R21, 0x40, RZ, 0xfc, !PT ;  /* 0x00000040150c7812 */ /* 0x000fc600078efcff */
[----:B------:R-:W-:-:S04]  /*1c8d0*/  IMAD R0, R0, UR4, RZ ;  /* 0x0000000400007c24 */ /* 0x000fc8000f8e02ff */
[C---:B------:R-:W-:Y:S02]  /*1c8e0*/  IMAD R0, R4.reuse, UR5, R0 ;  /* 0x0000000504007c24 */ /* 0x040fe4000f8e0200 */
[----:B------:R-:W-:-:S04]  /*1c8f0*/  IMAD.WIDE.U32 R4, R4, UR4, R2 ;  /* 0x0000000404047c25 */ /* 0x000fc8000f8e0002 */
[----:B------:R-:W-:Y:S02]  /*1c900*/  IMAD.IADD R5, R5, 0x1, R0 ;  /* 0x0000000105057824 */ /* 0x000fe400078e0200 */
[----:B------:R-:W-:Y:S02]  /*1c910*/  IMAD R0, R10, R6, R8 ;  /* 0x000000060a007224 */ /* 0x000fe400078e0208 */
[----:B------:R-:W-:-:S03]  /*1c920*/  VIADD R8, R8, 0x80 ;  /* 0x0000008008087836 */ /* 0x000fc60000000000 */
[----:B------:R-:W-:-:S05]  /*1c930*/  SHF.R.S32.HI R6, RZ, 0x1f, R0 ;  /* 0x0000001fff067819 */ /* 0x000fca0000011400 */
[----:B------:R-:W-:Y:S02]  /*1c940*/  IMAD R9, R6, UR6, RZ ;  /* 0x0000000606097c24 */ /* 0x000fe4000f8e02ff */
[C---:B------:R-:W-:Y:S02]  /*1c950*/  IMAD.WIDE.U32 R6, R0.reuse, UR6, R4 ;  /* 0x0000000600067c25 */ /* 0x040fe4000f8e0004 */
[----:B------:R-:W0:Y:S02]  /*1c960*/  @P0 LDC R5, c[0x0][0x44c] ;  /* 0x00011300ff050b82 */ /* 0x000e240000000800 */
[----:B------:R-:W-:Y:S01]  /*1c970*/  IMAD R0, R0, UR7, R9 ;  /* 0x0000000700007c24 */ /* 0x000fe2000f8e0209 */
[----:B------:R-:W-:Y:S01]  /*1c980*/  LEA R4, P1, R6, UR8, 0x1 ;  /* 0x0000000806047c11 */ /* 0x000fe2000f8208ff */
[----:B------:R1:W5:Y:S02]  /*1c990*/  LDL R9, [R1+0xc] ;  /* 0x00000c0001097983 */ /* 0x0003640000100800 */
[----:B------:R-:W-:-:S02]  /*1c9a0*/  IMAD.IADD R0, R7, 0x1, R0 ;  /* 0x0000000107007824 */ /* 0x000fc400078e0200 */
[----:B------:R-:W2:Y:S03]  /*1c9b0*/  @P0 LDC R7, c[0x0][0x450] ;  /* 0x00011400ff070b82 */ /* 0x000ea60000000800 */
[----:B------:R-:W-:Y:S01]  /*1c9c0*/  LEA.HI.X R0, R6, UR9, R0, 0x1, P1 ;  /* 0x0000000906007c11 */ /* 0x000fe200088f0c00 */
[----:B------:R-:W-:Y:S02]  /*1c9d0*/  IMAD.MOV.U32 R6, RZ, RZ, R8 ;  /* 0x000000ffff067224 */ /* 0x000fe400078e0008 */
[----:B0-----:R-:W-:-:S05]  /*1c9e0*/  @P0 IMAD.HI.U32 R5, R8, R5, RZ ;  /* 0x0000000508050227 */ /* 0x001fca00078e00ff */
[----:B--2---:R-:W-:-:S04]  /*1c9f0*/  @P0 SHF.R.U32.HI R6, RZ, R7, R5 ;  /* 0x00000007ff060219 */ /* 0x004fc80000011605 */
[--C-:B------:R-:W-:Y:S01]  /*1ca00*/  SHF.R.S32.HI R7, RZ, 0x1f, R6.reuse ;  /* 0x0000001fff077819 */ /* 0x100fe20000011406 */
[----:B------:R-:W-:Y:S02]  /*1ca10*/  IMAD.MOV R5, RZ, RZ, -R6 ;  /* 0x000000ffff057224 */ /* 0x000fe400078e0a06 */
[----:B------:R-:W-:-:S04]  /*1ca20*/  IMAD.WIDE.U32 R2, R6, UR4, R2 ;  /* 0x0000000406027c25 */ /* 0x000fc8000f8e0002 */
[----:B------:R-:W-:Y:S02]  /*1ca30*/  IMAD R5, R10, R5, R8 ;  /* 0x000000050a057224 */ /* 0x000fe400078e0208 */
[----:B------:R-:W-:Y:S01]  /*1ca40*/  IMAD R7, R7, UR4, RZ ;  /* 0x0000000407077c24 */ /* 0x000fe2000f8e02ff */
[----:B------:R-:W-:Y:S02]  /*1ca50*/  ULDC UR4, c[0x0][0x2b8] ;  /* 0x0000ae0000047ab9 */ /* 0x000fe40000000800 */
[----:B------:R-:W-:Y:S01]  /*1ca60*/  ISETP.GE.AND P2, PT, R20, UR4, PT ;  /* 0x0000000414007c0c */ /* 0x000fe2000bf46270 */
[----:B------:R-:W-:Y:S01]  /*1ca70*/  IMAD R7, R6, UR5, R7 ;  /* 0x0000000506077c24 */ /* 0x000fe2000f8e0207 */
[----:B------:R-:W-:Y:S02]  /*1ca80*/  SHF.R.S32.HI R6, RZ, 0x1f, R5 ;  /* 0x0000001fff067819 */ /* 0x000fe40000011405 */
[----:B------:R-:W-:Y:S01]  /*1ca90*/  ISETP.GE.AND P1, PT, R13, UR4, PT ;  /* 0x000000040d007c0c */ /* 0x000fe2000bf26270 */
[----:B------:R-:W-:Y:S01]  /*1caa0*/  IMAD.IADD R3, R3, 0x1, R7 ;  /* 0x0000000103037824 */ /* 0x000fe200078e0207 */
[----:B------:R-:W-:Y:S01]  /*1cab0*/  ISETP.GE.AND P0, PT, R12, UR4, PT ;  /* 0x000000040c007c0c */ /* 0x000fe2000bf06270 */
[----:B------:R-:W-:-:S02]  /*1cac0*/  IMAD R6, R6, UR6, RZ ;  /* 0x0000000606067c24 */ /* 0x000fc4000f8e02ff */
        /* <DEDUP_REMOVED lines=8> */
[----:B-1----:R-:W-:Y:S06]  /*1cb50*/  BRA.DIV UR4, `(.L_x_628) ;  /* 0x0000005204207947 */ /* 0x002fec000b800000 */
[----:B------:R-:W2:Y:S01]  /*1cb60*/  LDL.LU R3, [R1+0x38] ;  /* 0x0000380001037983 */ /* 0x000ea20000300800 */
[----:B------:R-:W-:-:S03]  /*1cb70*/  IMAD R25, R25, 0xc0, R21 ;  /* 0x000000c019197824 */ /* 0x000fc600078e0215 */
[----:B------:R-:W0:Y:S01]  /*1cb80*/  SHFL.IDX PT, R2, R4, RZ, 0x1c1f ;  /* 0x001c1fff04027589 */ /* 0x000e2200000e0000 */
[----:B--2---:R-:W-:-:S03]  /*1cb90*/  IMAD R5, R3, R10, RZ ;  /* 0x0000000a03057224 */ /* 0x004fc600078e02ff */
[----:B------:R-:W1:Y:S02]  /*1cba0*/  SHFL.IDX PT, R3, R0, RZ, 0x1c1f ;  /* 0x001c1fff00037589 */ /* 0x000e6400000e0000 */
[----:B------:R-:W-:-:S13]  /*1cbb0*/  ISETP.GE.AND P4, PT, R25, R5, PT ;  /* 0x000000051900720c */ /* 0x000fda0003f86270 */
[----:B0-----:R-:W-:-:S05]  /*1cbc0*/  @!P4 LEA R2, P3, R20, R2, 0x1 ;  /* 0x000000021402c211 */ /* 0x001fca00078608ff */
[----:B-1----:R-:W-:-:S05]  /*1cbd0*/  @!P4 IMAD.X R3, RZ, RZ, R3, P3 ;  /* 0x000000ffff03c224 */ /* 0x002fca00018e0603 */
        /* <DEDUP_REMOVED lines=29> */
[----:B0-----:R-:W0:Y:S01]  /*1cdb0*/  SHFL.IDX PT, R2, R4, 0x3, 0x1c1f ;  /* 0x007c1f0004027f89 */ /* 0x001e2200000e0000 */
[----:B------:R-:W-:-:S03]  /*1cdc0*/  VIADD R3, R25, 0x80 ;  /* 0x0000008019037836 */ /* 0x000fc60000000000 */
[----:B------:R-:W-:Y:S02]  /*1cdd0*/  SHFL.IDX PT, R4, R6, RZ, 0x1c1f ;  /* 0x001c1fff06047589 */ /* 0x000fe400000e0000 */
[-C--:B------:R-:W-:Y:S01]  /*1cde0*/  ISETP.GE.AND P3, PT, R3, R5.reuse, PT ;  /* 0x000000050300720c */ /* 0x080fe20003f66270 */
[----:B------:R-:W-:Y:S01]  /*1cdf0*/  VIADD R3, R25, 0x60 ;  /* 0x0000006019037836 */ /* 0x000fe20000000000 */
[----:B------:R-:W-:Y:S04]  /*1ce00*/  SHFL.IDX PT, R6, R6, 0x1, 0x1c1f ;  /* 0x003c1f0006067f89 */ /* 0x000fe800000e0000 */
[----:B------:R-:W-:-:S13]  /*1ce10*/  ISETP.GE.AND P4, PT, R3, R5, PT ;  /* 0x000000050300720c */ /* 0x000fda0003f86270 */
[----:B0-----:R-:W-:-:S05]  /*1ce20*/  @!P4 LEA R2, P5, R20, R2, 0x1 ;  /* 0x000000021402c211 */ /* 0x001fca00078a08ff */
        /* <DEDUP_REMOVED lines=13> */
.L_x_792:
[----:B------:R-:W-:Y:S01]  /*1cf00*/  VIADD R25, R25, 0xa0 ;  /* 0x000000a019197836 */ /* 0x000fe20000000000 */
[----:B------:R-:W-:-:S04]  /*1cf10*/  IADD3 R8, R16, 0x31c00, RZ ;  /* 0x00031c0010087810 */ /* 0x000fc80007ffe0ff */
        /* <DEDUP_REMOVED lines=11> */
.L_x_629:
        /* <DEDUP_REMOVED lines=18> */
.L_x_793:
[----:B------:R-:W-:Y:S05]  /*1d0f0*/  BSYNC B0 ;  /* 0x0000000000007941 */ /* 0x000fea0003800000 */
.L_x_630:
        /* <DEDUP_REMOVED lines=9> */
[----:B------:R-:W-:Y:S01]  /*1d190*/  LOP3.LUT R9, RZ, R3, RZ, 0x33, !PT ;  /* 0x00000003ff097212 */ /* 0x000fe200078e33ff */
        /* <DEDUP_REMOVED lines=10> */
[----:B------:R-:W2:Y:S01]  /*1d240*/  LDL R3, [R1+0x50] ;  /* 0x0000500001037983 */ /* 0x000ea20000100800 */
[----:B------:R-:W-:Y:S01]  /*1d250*/  VIADD R5, R18, 0x1 ;  /* 0x0000000112057836 */ /* 0x000fe20000000000 */
[----:B------:R-:W-:Y:S04]  /*1d260*/  BSSY B1, `(.L_x_636) ;  /* 0x00000ae000017945 */ /* 0x000fe80003800000 */
[----:B------:R-:W-:-:S04]  /*1d270*/  ISETP.NE.AND P0, PT, R5, 0x2, PT ;  /* 0x000000020500780c */ /* 0x000fc80003f05270 */
[----:B------:R-:W-:Y:S02]  /*1d280*/  SEL R10, RZ, 0x1, P0 ;  /* 0x00000001ff0a7807 */ /* 0x000fe40000000000 */
[----:B------:R-:W-:Y:S02]  /*1d290*/  SEL R5, R5, RZ, P0 ;  /* 0x000000ff05057207 */ /* 0x000fe40000000000 */
[----:B------:R-:W-:Y:S02]  /*1d2a0*/  LOP3.LUT R10, R28, R10, RZ, 0x3c, !PT ;  /* 0x0000000a1c0a7212 */ /* 0x000fe400078e3cff */
[----:B--2---:R-:W-:-:S13]  /*1d2b0*/  LOP3.LUT P1, RZ, R3, 0x1, RZ, 0xc0, !PT ;  /* 0x0000000103ff7812 */ /* 0x004fda000782c0ff */
[----:B------:R-:W-:Y:S05]  /*1d2c0*/  @!P1 BRA `(.L_x_637) ;  /* 0x00000008009c9947 */ /* 0x000fea0003800000 */
[----:B------:R-:W-:Y:S01]  /*1d2d0*/  ULDC.64 UR4, c[0x0][0x418] ;  /* 0x0001060000047ab9 */ /* 0x000fe20000000a00 */
[----:B0-----:R-:W-:Y:S01]  /*1d2e0*/  IMAD.MOV.U32 R7, RZ, RZ, R19 ;  /* 0x000000ffff077224 */ /* 0x001fe200078e0013 */
[----:B------:R-:W-:-:S04]  /*1d2f0*/  ISETP.NE.U32.AND P0, PT, RZ, UR4, PT ;  /* 0x00000004ff007c0c */ /* 0x000fc8000bf05070 */
[----:B------:R-:W-:-:S13]  /*1d300*/  ISETP.NE.AND.EX P0, PT, RZ, UR5, PT, P0 ;  /* 0x00000005ff007c0c */ /* 0x000fda000bf05300 */
[----:B------:R-:W-:Y:S05]  /*1d310*/  @!P0 BRA `(.L_x_638) ;  /* 0x0000000000488947 */ /* 0x000fea0003800000 */
[----:B------:R-:W2:Y:S01]  /*1d320*/  LDL R11, [R1+0x4] ;  /* 0x00000400010b7983 */ /* 0x000ea20000100800 */
[----:B------:R-:W0:Y:S01]  /*1d330*/  LDC R7, c[0x0][0x43c] ;  /* 0x00010f00ff077b82 */ /* 0x000e220000000800 */
[----:B------:R-:W-:Y:S01]  /*1d340*/  ULDC.64 UR6, c[0x0][0x428] ;  /* 0x00010a0000067ab9 */ /* 0x000fe20000000a00 */
[----:B0-----:R-:W-:-:S13]  /*1d350*/  ISETP.NE.AND P0, PT, R7, 0x1, PT ;  /* 0x000000010700780c */ /* 0x001fda0003f05270 */
[----:B------:R-:W0:Y:S02]  /*1d360*/  @P0 LDC.64 R2, c[0x0][0x440] ;  /* 0x00011000ff020b82 */ /* 0x000e240000000a00 */
[----:B0-----:R-:W-:-:S04]  /*1d370*/  @P0 IMAD.HI.U32 R6, R0, R2, RZ ;  /* 0x0000000200060227 */ /* 0x001fc800078e00ff */
[----:B------:R-:W-:Y:S01]  /*1d380*/  IMAD.MOV.U32 R2, RZ, RZ, R0 ;  /* 0x000000ffff027224 */ /* 0x000fe200078e0000 */
[----:B------:R-:W-:-:S05]  /*1d390*/  @P0 SHF.R.U32.HI R2, RZ, R3, R6 ;  /* 0x00000003ff020219 */ /* 0x000fca0000011606 */
[----:B------:R-:W-:-:S04]  /*1d3a0*/  IMAD.MOV R3, RZ, RZ, -R2 ;  /* 0x000000ffff037224 */ /* 0x000fc800078e0a02 */
[----:B------:R-:W-:Y:S01]  /*1d3b0*/  IMAD R0, R7, R3, R0 ;  /* 0x0000000307007224 */ /* 0x000fe200078e0200 */
[----:B------:R-:W-:-:S03]  /*1d3c0*/  SHF.R.S32.HI R3, RZ, 0x1f, R2 ;  /* 0x0000001fff037819 */ /* 0x000fc60000011402 */
[----:B------:R-:W-:-:S04]  /*1d3d0*/  IMAD.WIDE.U32 R2, R23, UR6, R2 ;  /* 0x0000000617027c25 */ /* 0x000fc8000f8e0002 */
[----:B--2---:R-:W-:-:S04]  /*1d3e0*/  IMAD R6, R11, UR6, RZ ;  /* 0x000000060b067c24 */ /* 0x004fc8000f8e02ff */
[----:B------:R-:W-:-:S04]  /*1d3f0*/  IMAD R6, R23, UR7, R6 ;  /* 0x0000000717067c24 */ /* 0x000fc8000f8e0206 */
[----:B------:R-:W-:Y:S01]  /*1d400*/  IMAD.IADD R3, R6, 0x1, R3 ;  /* 0x0000000106037824 */ /* 0x000fe200078e0203 */
[----:B------:R-:W-:-:S04]  /*1d410*/  LEA R6, P0, R2, UR4, 0x2 ;  /* 0x0000000402067c11 */ /* 0x000fc8000f8010ff */
[----:B------:R-:W-:-:S06]  /*1d420*/  LEA.HI.X R7, R2, UR5, R3, 0x2, P0 ;  /* 0x0000000502077c11 */ /* 0x000fcc00080f1403 */
[----:B------:R0:W5:Y:S03]  /*1d430*/  LDG.E R7, desc[UR60][R6.64] ;  /* 0x0000003c06077981 */ /* 0x000166000c1e1900 */
.L_x_638:
[----:B------:R-:W-:Y:S01]  /*1d440*/  IMAD R3, R5, 0x8, R16 ;  /* 0x0000000805037824 */ /* 0x000fe200078e0210 */
[----:B------:R-:W-:Y:S01]  /*1d450*/  SHF.L.U32 R2, R10, 0x1f, RZ ;  /* 0x0000001f0a027819 */ /* 0x000fe200000006ff */
[----:B------:R-:W-:Y:S03]  /*1d460*/  BSSY B3, `(.L_x_639) ;  /* 0x0000003000037945 */ /* 0x000fe60003800000 */
[----:B------:R-:W1:Y:S02]  /*1d470*/  SYNCS.PHASECHK.TRANS64.TRYWAIT P0, [R3+URZ+0x31c40], R2 ;  /* 0x031c4002030075a7 */ /* 0x000e64000800017f */
[----:B-1----:R-:W-:Y:S05]  /*1d480*/  @!P0 BRA `(.L_x_640) ;  /* 0x0000004c00ec8947 */ /* 0x002fea0003800000 */
.L_x_794:
[----:B------:R-:W-:Y:S05]  /*1d490*/  BSYNC B3 ;  /* 0x0000000000037941 */ /* 0x000fea0003800000 */
.L_x_639:
        /* <DEDUP_REMOVED lines=12> */
.L_x_642:
[----:B------:R-:W-:Y:S05]  /*1d560*/  BSYNC B3 ;  /* 0x0000000000037941 */ /* 0x000fea0003800000 */
.L_x_641:
        /* <DEDUP_REMOVED lines=11> */
.L_x_643:
        /* <DEDUP_REMOVED lines=16> */
.L_x_644:
        /* <DEDUP_REMOVED lines=16> */
.L_x_645:
        /* <DEDUP_REMOVED lines=15> */
.L_x_795:
[----:B------:R-:W-:Y:S05]  /*1d910*/  BSYNC B3 ;  /* 0x0000000000037941 */ /* 0x000fea0003800000 */
.L_x_646:
[----:B------:R-:W-:Y:S01]  /*1d920*/  BSSY B3, `(.L_x_648) ;  /* 0x000000c000037945 */ /* 0x000fe20003800000 */
[----:B------:R-:W-:Y:S02]  /*1d930*/  IMAD.MOV.U32 R12, RZ, RZ, 0x0 ;  /* 0x00000000ff0c7424 */ /* 0x000fe400078e00ff */
[----:B------:R-:W-:Y:S01]  /*1d940*/  IMAD.MOV.U32 R13, RZ, RZ, 0x14f00000 ;  /* 0x14f00000ff0d7424 */ /* 0x000fe200078e00ff */
[----:B------:R-:W-:Y:S06]  /*1d950*/  @P1 BRA `(.L_x_649) ;  /* 0x0000000000201947 */ /* 0x000fec0003800000 */
[----:B------:R-:W1:Y:S01]  /*1d960*/  S2R R6, SR_TID.X ;  /* 0x0000000000067919 */ /* 0x000e620000002100 */
[----:B0-----:R-:W-:Y:S01]  /*1d970*/  LEA R2, R18, R16, 0x3 ;  /* 0x0000001012027211 */ /* 0x001fe200078e18ff */
[----:B------:R-:W-:-:S04]  /*1d980*/  IMAD.MOV.U32 R3, RZ, RZ, 0x6c00 ;  /* 0x00006c00ff037424 */ /* 0x000fc800078e00ff */
[----:B------:R2:W-:Y:S01]  /*1d990*/  SYNCS.ARRIVE.TRANS64 RZ, [R2+URZ+0x31c50], R3 ;  /* 0x031c500302ff79a7 */ /* 0x0005e2000800003f */
[----:B-1----:R-:W-:-:S04]  /*1d9a0*/  LOP3.LUT R6, R6, 0x1f, RZ, 0xc0, !PT ;  /* 0x0000001f06067812 */ /* 0x002fc800078ec0ff */
[----:B------:R-:W-:-:S13]  /*1d9b0*/  ISETP.NE.AND P0, PT, R6, RZ, PT ;  /* 0x000000ff0600720c */ /* 0x000fda0003f05270 */
[----:B--2---:R-:W-:Y:S05]  /*1d9c0*/  @!P0 BRA `(.L_x_649) ;  /* 0x0000000000048947 */ /* 0x004fea0003800000 */
[----:B------:R-:W-:Y:S01]  /*1d9d0*/  BPT.TRAP 0x1 ;  /* 0x000000040000795c */ /* 0x000fe20000300000 */
.L_x_649:
[----:B------:R-:W-:Y:S05]  /*1d9e0*/  BSYNC B3 ;  /* 0x0000000000037941 */ /* 0x000fea0003800000 */
.L_x_648:
        /* <DEDUP_REMOVED lines=11> */
.L_x_650:
        /* <DEDUP_REMOVED lines=15> */
.L_x_651:
        /* <DEDUP_REMOVED lines=15> */
.L_x_652:
        /* <DEDUP_REMOVED lines=12> */
.L_x_637:
[----:B------:R-:W-:Y:S05]  /*1dd40*/  BSYNC B1 ;  /* 0x0000000000017941 */ /* 0x000fea0003800000 */
.L_x_636:
[----:B------:R-:W2:Y:S01]  /*1dd50*/  LDL.LU R0, [R1+0x1c] ;  /* 0x00001c0001007983 */ /* 0x000ea20000300800 */
[----:B------:R-:W-:Y:S02]  /*1dd60*/  IMAD.MOV.U32 R18, RZ, RZ, R5 ;  /* 0x000000ffff127224 */ /* 0x000fe400078e0005 */
[----:B------:R-:W-:Y:S02]  /*1dd70*/  IMAD.MOV.U32 R28, RZ, RZ, R10 ;  /* 0x000000ffff1c7224 */ /* 0x000fe400078e000a */
[----:B--2---:R-:W-:-:S07]  /*1dd80*/  VIADD R0, R0, 0xfffffffd ;  /* 0xfffffffd00007836 */ /* 0x004fce0000000000 */
.L_x_635:
[----:B------:R-:W-:Y:S05]  /*1dd90*/  BSYNC B2 ;  /* 0x0000000000027941 */ /* 0x000fea0003800000 */
.L_x_634:
[----:B------:R-:W-:Y:S01]  /*1dda0*/  VIADD R9, R9, 0xfffffffe ;  /* 0xfffffffe09097836 */ /* 0x000fe20000000000 */
[----:B------:R-:W-:-:S04]  /*1ddb0*/  LOP3.LUT R4, RZ, R4, RZ, 0x33, !PT ;  /* 0x00000004ff047212 */ /* 0x000fc800078e33ff */
[----:B------:R-:W-:-:S13]  /*1ddc0*/  ISETP.NE.AND P0, PT, R9, R4, PT ;  /* 0x000000040900720c */ /* 0x000fda0003f05270 */
[----:B------:R-:W-:Y:S05]  /*1ddd0*/  @!P0 BRA `(.L_x_633) ;  /* 0x0000001400988947 */ /* 0x000fea0003800000 */
[----:B------:R-:W-:-:S07]  /*1dde0*/  IMAD.MOV.U32 R4, RZ, RZ, R19 ;  /* 0x000000ffff047224 */ /* 0x000fce00078e0013 */
.L_x_687:
[----:B------:R-:W2:Y:S01]  /*1ddf0*/  LDL R2, [R1+0x50] ;  /* 0x0000500001027983 */ /* 0x000ea20000100800 */
[----:B------:R-:W-:Y:S01]  /*1de00*/  VIADD R6, R18, 0x1 ;  /* 0x0000000112067836 */ /* 0x000fe20000000000 */
[----:B------:R-:W-:Y:S05]  /*1de10*/  YIELD ;  /* 0x0000000000007946 */ /* 0x000fea0003800000 */
[----:B------:R-:W-:Y:S01]  /*1de20*/  ISETP.NE.AND P0, PT, R6, 0x2, PT ;  /* 0x000000020600780c */ /* 0x000fe20003f05270 */
[----:B------:R-:W-:Y:S03]  /*1de30*/  BSSY B1, `(.L_x_653) ;  /* 0x00000ab000017945 */ /* 0x000fe60003800000 */
[----:B0-----:R-:W-:-:S02]  /*1de40*/  SEL R7, RZ, 0x1, P0 ;  /* 0x00000001ff077807 */ /* 0x001fc40000000000 */
[----:B------:R-:W-:Y:S02]  /*1de50*/  SEL R6, R6, RZ, P0 ;  /* 0x000000ff06067207 */ /* 0x000fe40000000000 */
[----:B------:R-:W-:Y:S02]  /*1de60*/  LOP3.LUT R7, R28, R7, RZ, 0x3c, !PT ;  /* 0x000000071c077212 */ /* 0x000fe400078e3cff */
[----:B--2---:R-:W-:-:S13]  /*1de70*/  LOP3.LUT P1, RZ, R2, 0x1, RZ, 0xc0, !PT ;  /* 0x0000000102ff7812 */ /* 0x004fda000782c0ff */
[----:B------:R-:W-:Y:S05]  /*1de80*/  @!P1 BRA `(.L_x_654) ;  /* 0x0000000800949947 */ /* 0x000fea0003800000 */
[----:B------:R-:W-:Y:S01]  /*1de90*/  ULDC.64 UR4, c[0x0][0x418] ;  /* 0x0001060000047ab9 */ /* 0x000fe20000000a00 */
[----:B------:R-:W-:Y:S01]  /*1dea0*/  IMAD.MOV.U32 R9, RZ, RZ, R0 ;  /* 0x000000ffff097224 */ /* 0x000fe200078e0000 */
        /* <DEDUP_REMOVED lines=19> */
[----:B------:R-:W-:-:S05]  /*1dfe0*/  LEA.HI.X R5, R2, UR5, R3, 0x2, P0 ;  /* 0x0000000502057c11 */ /* 0x000fca00080f1403 */
[----:B------:R0:W5:Y:S04]  /*1dff0*/  LDG.E R4, desc[UR60][R4.64] ;  /* 0x0000003c04047981 */ /* 0x000168000c1e1900 */
.L_x_655:
[----:B------:R-:W-:Y:S01]  /*1e000*/  IMAD R3, R6, 0x8, R16 ;  /* 0x0000000806037824 */ /* 0x000fe200078e0210 */
[----:B------:R-:W-:Y:S01]  /*1e010*/  SHF.L.U32 R2, R7, 0x1f, RZ ;  /* 0x0000001f07027819 */ /* 0x000fe200000006ff */
[----:B------:R-:W-:Y:S03]  /*1e020*/  BSSY B2, `(.L_x_656) ;  /* 0x0000003000027945 */ /* 0x000fe60003800000 */
[----:B------:R-:W1:Y:S02]  /*1e030*/  SYNCS.PHASECHK.TRANS64.TRYWAIT P0, [R3+URZ+0x31c40], R2 ;  /* 0x031c4002030075a7 */ /* 0x000e64000800017f */
[----:B-1----:R-:W-:Y:S05]  /*1e040*/  @!P0 BRA `(.L_x_657) ;  /* 0x0000004400248947 */ /* 0x002fea0003800000 */
.L_x_796:
[----:B------:R-:W-:Y:S05]  /*1e050*/  BSYNC B2 ;  /* 0x0000000000027941 */ /* 0x000fea0003800000 */
.L_x_656:
        /* <DEDUP_REMOVED lines=12> */
.L_x_659:
[----:B------:R-:W-:Y:S05]  /*1e120*/  BSYNC B2 ;  /* 0x0000000000027941 */ /* 0x000fea0003800000 */
.L_x_658:
        /* <DEDUP_REMOVED lines=11> */
.L_x_660:
        /* <DEDUP_REMOVED lines=10> */
[----:B------:R-:W-:Y:S01]  /*1e280*/  MOV R5, 0x20 ;  /* 0x0000002000057802 */ /* 0x000fe20000000f00 */
[----:B------:R-:W-:Y:S01]  /*1e290*/  VIADD R10, R11, 0x18e00 ;  /* 0x00018e000b0a7836 */ /* 0x000fe20000000000 */
[----:B------:R-:W-:Y:S01]  /*1e2a0*/  PLOP3.LUT P0, PT, PT, PT, PT, 0x80, 0x0 ;  /* 0x000000000000781c */ /* 0x000fe20003f0f070 */
[----:B------:R-:W-:Y:S01]  /*1e2b0*/  UMOV UR6, 0x0 ;  /* 0x0000000000067882 */ /* 0x000fe20000000000 */
[----:B------:R-:W-:Y:S01]  /*1e2c0*/  R2UR UR10, R5 ;  /* 0x00000000050a72ca */ /* 0x000fe200000e0000 */
[----:B------:R-:W-:-:S14]  /*1e2d0*/  UMOV UR7, 0x14f00000 ;  /* 0x14f0000000077882 */ /* 0x000fdc0000000000 */
.L_x_661:
        /* <DEDUP_REMOVED lines=16> */
.L_x_662:
        /* <DEDUP_REMOVED lines=15> */
.L_x_797:
[----:B------:R-:W-:Y:S05]  /*1e4d0*/  BSYNC B2 ;  /* 0x0000000000027941 */ /* 0x000fea0003800000 */
.L_x_663:
        /* <DEDUP_REMOVED lines=11> */
.L_x_666:
[----:B------:R-:W-:Y:S05]  /*1e590*/  BSYNC B2 ;  /* 0x0000000000027941 */ /* 0x000fea0003800000 */
.L_x_665:
        /* <DEDUP_REMOVED lines=10> */
.L_x_667:
        /* <DEDUP_REMOVED lines=15> */
.L_x_668:
        /* <DEDUP_REMOVED lines=15> */
.L_x_669:
        /* <DEDUP_REMOVED lines=12> */
.L_x_654:
[----:B------:R-:W-:Y:S05]  /*1e8e0*/  BSYNC B1 ;  /* 0x0000000000017941 */ /* 0x000fea0003800000 */
.L_x_653:
[----:B------:R-:W2:Y:S01]  /*1e8f0*/  LDL R2, [R1+0x50] ;  /* 0x0000500001027983 */ /* 0x000ea20000100800 */
[----:B------:R-:W-:Y:S01]  /*1e900*/  VIADD R18, R6, 0x1 ;  /* 0x0000000106127836 */ /* 0x000fe20000000000 */
[----:B------:R-:W-:Y:S01]  /*1e910*/  BSSY B1, `(.L_x_670) ;  /* 0x00000ae000017945 */ /* 0x000fe20003800000 */
[----:B------:R-:W-:-:S03]  /*1e920*/  VIADD R9, R0, 0xffffffff ;  /* 0xffffffff00097836 */ /* 0x000fc60000000000 */
[----:B------:R-:W-:-:S04]  /*1e930*/  ISETP.NE.AND P0, PT, R18, 0x2, PT ;  /* 0x000000021200780c */ /* 0x000fc80003f05270 */
[----:B------:R-:W-:Y:S02]  /*1e940*/  SEL R28, RZ, 0x1, P0 ;  /* 0x00000001ff1c7807 */ /* 0x000fe40000000000 */
        /* <DEDUP_REMOVED lines=27> */
.L_x_672:
[----:B------:R-:W-:Y:S01]  /*1eb00*/  IMAD R2, R18, 0x8, R16 ;  /* 0x0000000812027824 */ /* 0x000fe200078e0210 */
[----:B------:R-:W-:Y:S01]  /*1eb10*/  SHF.L.U32 R3, R28, 0x1f, RZ ;  /* 0x0000001f1c037819 */ /* 0x000fe200000006ff */
[----:B------:R-:W-:Y:S03]  /*1eb20*/  BSSY B2, `(.L_x_673) ;  /* 0x0000003000027945 */ /* 0x000fe60003800000 */
[----:B------:R-:W1:Y:S02]  /*1eb30*/  SYNCS.PHASECHK.TRANS64.TRYWAIT P0, [R2+URZ+0x31c40], R3 ;  /* 0x031c4003020075a7 */ /* 0x000e64000800017f */
[----:B-1----:R-:W-:Y:S05]  /*1eb40*/  @!P0 BRA `(.L_x_674) ;  /* 0x00000038008c8947 */ /* 0x002fea0003800000 */
.L_x_798:
[----:B------:R-:W-:Y:S05]  /*1eb50*/  BSYNC B2 ;  /* 0x0000000000027941 */ /* 0x000fea0003800000 */
.L_x_673:
        /* <DEDUP_REMOVED lines=12> */
.L_x_676:
[----:B------:R-:W-:Y:S05]  /*1ec20*/  BSYNC B2 ;  /* 0x0000000000027941 */ /* 0x000fea0003800000 */
.L_x_675:
[----:B------:R-:W-:Y:S01]  /*1ec30*/  IMAD.MOV.U32 R12, RZ, RZ, RZ ;  /* 0x000000ffff0c7224 */ /* 0x000fe200078e00ff */
[----:B------:R-:W-:Y:S01]  /*1ec40*/  UIADD3 UR4, UP0, UR36, 0x370, URZ ;  /* 0x0000037024047890 */ /* 0x000fe2000ff1e03f */
[C---:B-1----:R-:W-:Y:S01]  /*1ec50*/  IMAD R3, R18.reuse, 0x8, R8 ;  /* 0x0000000812037824 */ /* 0x042fe200078e0208 */
[----:B------:R-:W-:Y:S01]  /*1ec60*/  PLOP3.LUT P0, PT, PT, PT, PT, 0x80, 0x0 ;  /* 0x000000000000781c */ /* 0x000fe20003f0f070 */
[----:B------:R-:W-:Y:S01]  /*1ec70*/  IMAD R11, R18, 0x6c00, R16 ;  /* 0x00006c00120b7824 */ /* 0x000fe200078e0210 */
[----:B------:R-:W-:Y:S01]  /*1ec80*/  R2UR UR10, R12 ;  /* 0x000000000c0a72ca */ /* 0x000fe200000e0000 */
[----:B------:R-:W-:Y:S01]  /*1ec90*/  IMAD R2, R10, 0x90, R26 ;  /* 0x000000900a027824 */ /* 0x000fe200078e021a */
[----:B------:R-:W-:Y:S01]  /*1eca0*/  IADD3 R3, R3, 0x30, RZ ;  /* 0x0000003003037810 */ /* 0x000fe20007ffe0ff */
[----:B------:R-:W-:Y:S01]  /*1ecb0*/  VIADD R5, R11, 0x16a00 ;  /* 0x00016a000b057836 */ /* 0x000fe20000000000 */
[----:B------:R-:W-:Y:S01]  /*1ecc0*/  UIADD3.X UR5, URZ, UR37, URZ, UP0, !UPT ;  /* 0x000000253f057290 */ /* 0x000fe200087fe43f */
[----:B------:R-:W-:Y:S01]  /*1ecd0*/  UMOV UR6, 0x0 ;  /* 0x0000000000067882 */ /* 0x000fe20000000000 */
[----:B------:R-:W-:-:S10]  /*1ece0*/  UMOV UR7, 0x14f00000 ;  /* 0x14f0000000077882 */ /* 0x000fd40000000000 */
.L_x_677:
        /* <DEDUP_REMOVED lines=16> */
.L_x_678:
        /* <DEDUP_REMOVED lines=16> */
.L_x_679:
        /* <DEDUP_REMOVED lines=15> */
.L_x_799:
[----:B------:R-:W-:Y:S05]  /*1efe0*/  BSYNC B2 ;  /* 0x0000000000027941 */ /* 0x000fea0003800000 */
.L_x_680:
        /* <DEDUP_REMOVED lines=11> */
.L_x_683:
[----:B------:R-:W-:Y:S05]  /*1f0a0*/  BSYNC B2 ;  /* 0x0000000000027941 */ /* 0x000fea0003800000 */
.L_x_682:
        /* <DEDUP_REMOVED lines=10> */
.L_x_684:
        /* <DEDUP_REMOVED lines=15> */
.L_x_685:
        /* <DEDUP_REMOVED lines=15> */
.L_x_686:
        /* <DEDUP_REMOVED lines=12> */
.L_x_671:
[----:B------:R-:W-:Y:S05]  /*1f3f0*/  BSYNC B1 ;  /* 0x0000000000017941 */ /* 0x000fea0003800000 */
.L_x_670:
[----:B------:R-:W2:Y:S01]  /*1f400*/  LDL R2, [R1+0x8] ;  /* 0x0000080001027983 */ /* 0x000ea20000100800 */
[----:B------:R-:W-:Y:S01]  /*1f410*/  VIADD R0, R0, 0xfffffffe ;  /* 0xfffffffe00007836 */ /* 0x000fe20000000000 */
[----:B--2---:R-:W-:-:S13]  /*1f420*/  ISETP.GT.AND P0, PT, R9, R2, PT ;  /* 0x000000020900720c */ /* 0x004fda0003f04270 */
[----:B------:R-:W-:Y:S05]  /*1f430*/  @P0 BRA `(.L_x_687) ;  /* 0xffffffe8006c0947 */ /* 0x000fea000383ffff */
.L_x_633:
[----:B------:R-:W-:Y:S05]  /*1f440*/  BSYNC B0 ;  /* 0x0000000000007941 */ /* 0x000fea0003800000 */
.L_x_632:
        /* <DEDUP_REMOVED lines=8> */
[----:B------:R-:W1:Y:S02]  /*1f4d0*/  FLO.U32 R0, UR4 ;  /* 0x0000000400007d00 */ /* 0x000e6400080e0000 */
        /* <DEDUP_REMOVED lines=8> */
.L_x_689:
[----:B------:R-:W-:Y:S05]  /*1f560*/  BSYNC B0 ;  /* 0x0000000000007941 */ /* 0x000fea0003800000 */
.L_x_688:
[----:B------:R-:W2:Y:S01]  /*1f570*/  LDL R0, [R1+0x50] ;  /* 0x0000500001007983 */ /* 0x000ea20000100800 */
[----:B------:R-:W-:Y:S01]  /*1f580*/  BSSY B0, `(.L_x_690) ;  /* 0x0000046000007945 */ /* 0x000fe20003800000 */
[----:B--2---:R-:W-:-:S13]  /*1f590*/  LOP3.LUT P0, RZ, R0, 0x1, RZ, 0xc0, !PT ;  /* 0x0000000100ff7812 */ /* 0x004fda000780c0ff */
[----:B------:R-:W-:Y:S05]  /*1f5a0*/  @!P0 BRA `(.L_x_691) ;  /* 0x00000004000c8947 */ /* 0x000fea0003800000 */
[----:B------:R-:W-:Y:S01]  /*1f5b0*/  IMAD R3, R18, 0x8, R16 ;  /* 0x0000000812037824 */ /* 0x000fe200078e0210 */
[----:B------:R-:W-:Y:S01]  /*1f5c0*/  SHF.L.U32 R0, R28, 0x1f, RZ ;  /* 0x0000001f1c007819 */ /* 0x000fe200000006ff */
[----:B------:R-:W-:Y:S01]  /*1f5d0*/  BSSY B1, `(.L_x_692) ;  /* 0x0000004000017945 */ /* 0x000fe20003800000 */
[----:B------:R-:W-:Y:S02]  /*1f5e0*/  ISETP.NE.AND P1, PT, R6, RZ, PT ;  /* 0x000000ff0600720c */ /* 0x000fe40003f25270 */
[----:B------:R-:W1:Y:S02]  /*1f5f0*/  SYNCS.PHASECHK.TRANS64.TRYWAIT P0, [R3+URZ+0x31c60], R0 ;  /* 0x031c6000030075a7 */ /* 0x000e64000800017f */
[----:B-1----:R-:W-:Y:S09]  /*1f600*/  @!P0 BRA `(.L_x_693) ;  /* 0x0000003000048947 */ /* 0x002ff20003800000 */
.L_x_800:
[----:B------:R-:W-:Y:S05]  /*1f610*/  BSYNC B1 ;  /* 0x0000000000017941 */ /* 0x000fea0003800000 */
.L_x_692:
        /* <DEDUP_REMOVED lines=9> */
.L_x_695:
[----:B------:R-:W-:Y:S05]  /*1f6b0*/  BSYNC B1 ;  /* 0x0000000000017941 */ /* 0x000fea0003800000 */
.L_x_694:
        /* <DEDUP_REMOVED lines=10> */
.L_x_696:
        /* <DEDUP_REMOVED lines=15> */
.L_x_697:
        /* <DEDUP_REMOVED lines=15> */
.L_x_698:
        /* <DEDUP_REMOVED lines=10> */
.L_x_691:
[----:B------:R-:W-:Y:S05]  /*1f9e0*/  BSYNC B0 ;  /* 0x0000000000007941 */ /* 0x000fea0003800000 */
.L_x_690:
[----:B------:R-:W-:-:S05]  /*1f9f0*/  VIADD R18, R18, 0x1 ;  /* 0x0000000112127836 */ /* 0x000fca0000000000 */
[----:B------:R-:W-:-:S04]  /*1fa00*/  ISETP.NE.AND P0, PT, R18, 0x2, PT ;  /* 0x000000021200780c */ /* 0x000fc80003f05270 */
[----:B------:R-:W-:Y:S02]  /*1fa10*/  SEL R3, RZ, 0x1, P0 ;  /* 0x00000001ff037807 */ /* 0x000fe40000000000 */
[----:B------:R-:W-:Y:S02]  /*1fa20*/  SEL R18, R18, RZ, P0 ;  /* 0x000000ff12127207 */ /* 0x000fe40000000000 */
[----:B------:R-:W-:-:S07]  /*1fa30*/  LOP3.LUT R28, R28, R3, RZ, 0x3c, !PT ;  /* 0x000000031c1c7212 */ /* 0x000fce00078e3cff */
.L_x_614:
[----:B------:R-:W-:Y:S05]  /*1fa40*/  BSYNC B7 ;  /* 0x0000000000077941 */ /* 0x000fea0003800000 */
.L_x_612:
[----:B------:R-:W4:Y:S02]  /*1fa50*/  LDL R0, [R1+0x50] ;  /* 0x0000500001007983 */ /* 0x000f240000100800 */
[----:B----4-:R-:W-:-:S13]  /*1fa60*/  LOP3.LUT P0, RZ, R0, 0x2, RZ, 0xc0, !PT ;  /* 0x0000000200ff7812 */ /* 0x010fda000780c0ff */
[----:B------:R-:W-:Y:S05]  /*1fa70*/  @!P0 BRA `(.L_x_699) ;  /* 0x0000000000248947 */ /* 0x000fea0003800000 */
[----:B------:R-:W-:Y:S05]  /*1fa80*/  WARPSYNC.ALL ;  /* 0x0000000000007948 */ /* 0x000fea0003800000 */
[----:B------:R-:W4:Y:S08]  /*1fa90*/  S2UR UR5, SR_CgaCtaId ;  /* 0x00000000000579c3 */ /* 0x000f300000008800 */
[----:B------:R-:W-:Y:S06]  /*1faa0*/  BAR.SYNC.DEFER_BLOCKING 0x5, 0x200 ;  /* 0x0148000000007b1d */ /* 0x000fec0000010000 */
[----:B------:R-:W-:-:S02]  /*1fab0*/  UMOV UR4, 0x400 ;  /* 0x0000040000047882 */ /* 0x000fc40000000000 */
[----:B----4-:R-:W-:-:S06]  /*1fac0*/  ULEA UR4, UR5, UR4, 0x18 ;  /* 0x0000000405047291 */ /* 0x010fcc000f8ec03f */
[----:B------:R-:W-:-:S05]  /*1fad0*/  MOV R16, UR4 ;  /* 0x0000000400107c02 */ /* 0x000fca0008000f00 */
[----:B------:R4:W0:Y:S01]  /*1fae0*/  LDS.128 R24, [R16+0x31cd0] ;  /* 0x031cd00010187984 */ /* 0x0008220000000c00 */
[----:B------:R-:W-:Y:S06]  /*1faf0*/  BAR.ARV 0x4, 0x200 ;  /* 0x0108000000007b1d */ /* 0x000fec0000002000 */
[----:B------:R-:W-:Y:S05]  /*1fb00*/  BRA `(.L_x_700) ;  /* 0x0000000800d07947 */ /* 0x000fea0003800000 */
.L_x_699:
[----:B------:R-:W4:Y:S01]  /*1fb10*/  S2R R0, SR_TID.X ;  /* 0x0000000000007919 */ /* 0x000f220000002100 */
[----:B------:R-:W-:Y:S01]  /*1fb20*/  UMOV UR4, 0xffffffff ;  /* 0xffffffff00047882 */ /* 0x000fe20000000000 */
[----:B----4-:R-:W-:-:S04]  /*1fb30*/  LOP3.LUT R9, R0, 0x1f, RZ, 0xc0, !PT ;  /* 0x0000001f00097812 */ /* 0x010fc800078ec0ff */
[----:B------:R-:W-:Y:S01]  /*1fb40*/  ISETP.NE.AND P0, PT, R9, 0x1f, PT ;  /* 0x0000001f0900780c */ /* 0x000fe20003f05270 */
[----:B------:R-:W-:-:S12]  /*1fb50*/  BRA.DIV UR4, `(.L_x_701) ;  /* 0x0000002a04c47947 */ /* 0x000fd8000b800000 */
[----:B0-----:R-:W-:Y:S01]  /*1fb60*/  IMAD.IADD R7, R27, 0x1, R9 ;  /* 0x000000011b077824 */ /* 0x001fe200078e0209 */
[----:B------:R-:W-:-:S04]  /*1fb70*/  ULDC UR4, c[0x0][0xc3c] ;  /* 0x00030f0000047ab9 */ /* 0x000fc80000000800 */
[----:B------:R-:W-:-:S13]  /*1fb80*/  ISETP.GE.OR P1, PT, R7, UR4, !P0 ;  /* 0x0000000407007c0c */ /* 0x000fda000c726670 */
[----:B------:R-:W0:Y:S08]  /*1fb90*/  @!P1 LDC.64 R2, c[0x0][0xc80] ;  /* 0x00032000ff029b82 */ /* 0x000e300000000a00 */
[----:B---3--:R-:W3:Y:S01]  /*1fba0*/  @!P1 LDC.64 R4, c[0x0][0xc78] ;  /* 0x00031e00ff049b82 */ /* 0x008ee20000000a00 */
[----:B0-----:R-:W-:-:S05]  /*1fbb0*/  @!P1 IMAD.WIDE R2, R7, 0x4, R2 ;  /* 0x0000000407029825 */ /* 0x001fca00078e0202 */
[----:B--2---:R3:W2:Y:S02]  /*1fbc0*/  @!P1 LDG.E R8, desc[UR60][R2.64] ;  /* 0x0000003c02089981 */ /* 0x0046a4000c1e1900 */
[----:B---3--:R-:W-:-:S05]  /*1fbd0*/  @!P1 IMAD.WIDE R2, R7, 0x4, R4 ;  /* 0x0000000407029825 */ /* 0x008fca00078e0204 */
        /* <DEDUP_REMOVED lines=8> */
[----:B-1----:R0:W-:Y:S02]  /*1fc60*/  SHFL.IDX PT, R6, R24, 0x1, 0x1f ;  /* 0x00201f0018067f89 */ /* 0x0021e400000e0000 */
        /* <DEDUP_REMOVED lines=21> */
.L_x_810:
[----:B------:R-:W-:Y:S02]  /*1fdc0*/  ULDC UR4, c[0x0][0xc38] ;  /* 0x00030e0000047ab9 */ /* 0x000fe40000000800 */
[----:B------:R-:W-:-:S04]  /*1fdd0*/  IMAD.U32 R2, RZ, RZ, UR4 ;  /* 0x00000004ff027e24 */ /* 0x000fc8000f8e00ff */
[----:B-1----:R-:W-:-:S04]  /*1fde0*/  IMAD R5, R14, R2, RZ ;  /* 0x000000020e057224 */ /* 0x002fc800078e02ff */
[----:B------:R-:W-:-:S05]  /*1fdf0*/  IMAD.IADD R6, R6, 0x1, R5 ;  /* 0x0000000106067824 */ /* 0x000fca00078e0205 */
[----:B------:R-:W-:-:S13]  /*1fe00*/  ISETP.GT.AND P6, PT, R6, R0, PT ;  /* 0x000000000600720c */ /* 0x000fda0003fc4270 */
[----:B------:R-:W-:Y:S05]  /*1fe10*/  @P6 BRA `(.L_x_702) ;  /* 0x0000000000a46947 */ /* 0x000fea0003800000 */
.L_x_705:
[----:B------:R-:W1:Y:S01]  /*1fe20*/  LDC R2, c[0x0][0xc3c] ;  /* 0x00030f00ff027b82 */ /* 0x000e620000000800 */
[----:B------:R-:W-:-:S05]  /*1fe30*/  VIADD R27, R27, 0x1f ;  /* 0x0000001f1b1b7836 */ /* 0x000fca0000000000 */
[----:B-1----:R-:W-:-:S13]  /*1fe40*/  ISETP.GE.AND P6, PT, R27, R2, PT ;  /* 0x000000021b00720c */ /* 0x002fda0003fc6270 */
[----:B------:R-:W-:Y:S05]  /*1fe50*/  @P6 BRA `(.L_x_703) ;  /* 0x0000000400b86947 */ /* 0x000fea0003800000 */
[----:B0-----:R-:W0:Y:S01]  /*1fe60*/  S2R R3, SR_TID.X ;  /* 0x0000000000037919 */ /* 0x001e220000002100 */
[----:B------:R-:W-:Y:S01]  /*1fe70*/  IMAD.MOV.U32 R7, RZ, RZ, RZ ;  /* 0x000000ffff077224 */ /* 0x000fe200078e00ff */
        /* <DEDUP_REMOVED lines=29> */
.L_x_818:
[----:B------:R-:W-:Y:S02]  /*20050*/  ULDC UR4, c[0x0][0xc38] ;  /* 0x00030e0000047ab9 */ /* 0x000fe40000000800 */
[----:B------:R-:W-:-:S04]  /*20060*/  IMAD.U32 R2, RZ, RZ, UR4 ;  /* 0x00000004ff027e24 */ /* 0x000fc8000f8e00ff */
[----:B-1----:R-:W-:-:S05]  /*20070*/  IMAD R5, R14, R2, RZ ;  /* 0x000000020e057224 */ /* 0x002fca00078e02ff */
[----:B------:R-:W-:-:S04]  /*20080*/  IADD3 R6, R5, R6, RZ ;  /* 0x0000000605067210 */ /* 0x000fc80007ffe0ff */
[----:B------:R-:W-:-:S13]  /*20090*/  ISETP.GT.AND P6, PT, R6, R0, PT ;  /* 0x000000000600720c */ /* 0x000fda0003fc4270 */
[----:B------:R-:W-:Y:S05]  /*200a0*/  @!P6 BRA `(.L_x_705) ;  /* 0xfffffffc005ce947 */ /* 0x000fea000383ffff */
.L_x_702:
        /* <DEDUP_REMOVED lines=9> */
.L_x_823:
[----:B------:R-:W-:-:S13]  /*20140*/  ISETP.NE.AND P0, PT, R8, RZ, PT ;  /* 0x000000ff0800720c */ /* 0x000fda0003f05270 */
[----:B------:R-:W-:Y:S05]  /*20150*/  @!P0 BRA `(.L_x_707) ;  /* 0x0000000000108947 */ /* 0x000fea0003800000 */
[----:B------:R-:W-:Y:S01]  /*20160*/  UMOV UR4, 0xffffffff ;  /* 0xffffffff00047882 */ /* 0x000fe20000000000 */
[----:B------:R-:W-:Y:S02]  /*20170*/  VIADD R12, R5, 0xffffffff ;  /* 0xffffffff050c7836 */ /* 0x000fe40000000000 */
[----:B------:R-:W-:Y:S05]  /*20180*/  BRA.DIV UR4, `(.L_x_708) ;  /* 0x0000002e04887947 */ /* 0x000fea000b800000 */
[----:B------:R4:W0:Y:S02]  /*20190*/  SHFL.IDX PT, R24, R3, R12, 0x1f ;  /* 0x00001f0c03187589 */ /* 0x00082400000e0000 */
.L_x_707:
[-C--:B--2---:R-:W-:Y:S01]  /*201a0*/  IABS R8, R7.reuse ;  /* 0x0000000700087213 */ /* 0x084fe20000000000 */
[----:B0-----:R-:W-:Y:S01]  /*201b0*/  IMAD R24, R24, R2, R6 ;  /* 0x0000000218187224 */ /* 0x001fe200078e0206 */
[----:B------:R-:W-:Y:S01]  /*201c0*/  IABS R6, R7 ;  /* 0x0000000700067213 */ /* 0x000fe20000000000 */
[----:B------:R-:W-:Y:S01]  /*201d0*/  IMAD.MOV.U32 R2, RZ, RZ, RZ ;  /* 0x000000ffff027224 */ /* 0x000fe200078e00ff */
[----:B------:R-:W0:Y:S01]  /*201e0*/  I2F.RP R9, R8 ;  /* 0x0000000800097306 */ /* 0x000e220000209400 */
[----:B------:R-:W-:Y:S02]  /*201f0*/  IMAD.IADD R0, R0, 0x1, -R24 ;  /* 0x0000000100007824 */ /* 0x000fe400078e0a18 */
[----:B------:R-:W-:Y:S02]  /*20200*/  IMAD.MOV R6, RZ, RZ, -R6 ;  /* 0x000000ffff067224 */ /* 0x000fe400078e0a06 */
[----:B------:R-:W-:-:S03]  /*20210*/  IMAD.IADD R27, R5, 0x1, R27 ;  /* 0x00000001051b7824 */ /* 0x000fc600078e021b */
[----:B0-----:R-:W4:Y:S02]  /*20220*/  MUFU.RCP R9, R9 ;  /* 0x0000000900097308 */ /* 0x001f240000001000 */
[----:B----4-:R-:W-:-:S06]  /*20230*/  VIADD R3, R9, 0xffffffe ;  /* 0x0ffffffe09037836 */ /* 0x010fcc0000000000 */
[----:B------:R-:W0:Y:S02]  /*20240*/  F2I.FTZ.U32.TRUNC.NTZ R3, R3 ;  /* 0x0000000300037305 */ /* 0x000e24000021f000 */
[----:B0-----:R-:W-:-:S04]  /*20250*/  IMAD.MOV R11, RZ, RZ, -R3 ;  /* 0x000000ffff0b7224 */ /* 0x001fc800078e0a03 */
[----:B------:R-:W-:-:S04]  /*20260*/  IMAD R11, R11, R8, RZ ;  /* 0x000000080b0b7224 */ /* 0x000fc800078e02ff */
[----:B------:R-:W-:Y:S01]  /*20270*/  IMAD.HI.U32 R2, R3, R11, R2 ;  /* 0x0000000b03027227 */ /* 0x000fe200078e0002 */
[----:B------:R-:W-:-:S05]  /*20280*/  IABS R3, R0 ;  /* 0x0000000000037213 */ /* 0x000fca0000000000 */
[----:B------:R-:W-:-:S04]  /*20290*/  IMAD.HI.U32 R9, R2, R3, RZ ;  /* 0x0000000302097227 */ /* 0x000fc800078e00ff */
[----:B------:R-:W-:Y:S01]  /*202a0*/  IMAD R3, R9, R6, R3 ;  /* 0x0000000609037224 */ /* 0x000fe200078e0203 */
[----:B---3--:R-:W-:Y:S01]  /*202b0*/  IABS R6, R4 ;  /* 0x0000000400067213 */ /* 0x008fe20000000000 */
[----:B------:R-:W-:-:S03]  /*202c0*/  IMAD.MOV.U32 R2, RZ, RZ, RZ ;  /* 0x000000ffff027224 */ /* 0x000fc600078e00ff */
[----:B------:R-:W-:-:S13]  /*202d0*/  ISETP.GT.U32.AND P1, PT, R8, R3, PT ;  /* 0x000000030800720c */ /* 0x000fda0003f24070 */
[----:B------:R-:W-:Y:S02]  /*202e0*/  @!P1 IMAD.IADD R3, R3, 0x1, -R8 ;  /* 0x0000000103039824 */ /* 0x000fe400078e0a08 */
[----:B------:R-:W-:Y:S01]  /*202f0*/  @!P1 VIADD R9, R9, 0x1 ;  /* 0x0000000109099836 */ /* 0x000fe20000000000 */
[----:B------:R-:W-:Y:S02]  /*20300*/  ISETP.NE.AND P1, PT, R7, RZ, PT ;  /* 0x000000ff0700720c */ /* 0x000fe40003f25270 */
[----:B------:R-:W-:Y:S02]  /*20310*/  ISETP.GE.U32.AND P0, PT, R3, R8, PT ;  /* 0x000000080300720c */ /* 0x000fe40003f06070 */
[----:B------:R-:W0:Y:S11]  /*20320*/  I2F.RP R8, R6 ;  /* 0x0000000600087306 */ /* 0x000e360000209400 */
[----:B------:R-:W-:Y:S01]  /*20330*/  @P0 VIADD R9, R9, 0x1 ;  /* 0x0000000109090836 */ /* 0x000fe20000000000 */
[----:B0-----:R-:W0:Y:S02]  /*20340*/  MUFU.RCP R8, R8 ;  /* 0x0000000800087308 */ /* 0x001e240000001000 */
[----:B0-----:R-:W-:Y:S01]  /*20350*/  VIADD R10, R8, 0xffffffe ;  /* 0x0ffffffe080a7836 */ /* 0x001fe20000000000 */
[----:B------:R-:W-:-:S05]  /*20360*/  IABS R8, R4 ;  /* 0x0000000400087213 */ /* 0x000fca0000000000 */
[----:B------:R-:W0:Y:S01]  /*20370*/  F2I.FTZ.U32.TRUNC.NTZ R3, R10 ;  /* 0x0000000a00037305 */ /* 0x000e22000021f000 */
[----:B------:R-:W-:Y:S02]  /*20380*/  IMAD.MOV R8, RZ, RZ, -R8 ;  /* 0x000000ffff087224 */ /* 0x000fe400078e0a08 */
[----:B0-----:R-:W-:-:S04]  /*20390*/  IMAD.MOV R11, RZ, RZ, -R3 ;  /* 0x000000ffff0b7224 */ /* 0x001fc800078e0a03 */
[----:B------:R-:W-:-:S04]  /*203a0*/  IMAD R11, R11, R6, RZ ;  /* 0x000000060b0b7224 */ /* 0x000fc800078e02ff */
[----:B------:R-:W-:Y:S01]  /*203b0*/  IMAD.HI.U32 R2, R3, R11, R2 ;  /* 0x0000000b03027227 */ /* 0x000fe200078e0002 */
[----:B------:R-:W-:-:S04]  /*203c0*/  LOP3.LUT R3, R0, R7, RZ, 0x3c, !PT ;  /* 0x0000000700037212 */ /* 0x000fc800078e3cff */
        /* <DEDUP_REMOVED lines=20> */
[----:B------:R-:W-:-:S05]  /*20510*/  IMAD R9, R4, R3, R9 ;  /* 0x0000000304097224 */ /* 0x000fca00078e0209 */
[----:B------:R-:W-:Y:S01]  /*20520*/  LEA R26, R9, R2, 0x10 ;  /* 0x00000002091a7211 */ /* 0x000fe200078e80ff */
[----:B------:R-:W-:Y:S06]  /*20530*/  BRA `(.L_x_709) ;  /* 0x00000000001c7947 */ /* 0x000fec0003800000 */
.L_x_703:
[----:B------:R-:W-:Y:S01]  /*20540*/  UMOV UR4, URZ ;  /* 0x0000003f00047c82 */ /* 0x000fe20008000000 */
[----:B------:R-:W-:Y:S01]  /*20550*/  UMOV UR5, URZ ;  /* 0x0000003f00057c82 */ /* 0x000fe20008000000 */
[----:B------:R-:W-:Y:S01]  /*20560*/  ULDC UR6, c[0x0][0xc3c] ;  /* 0x00030f0000067ab9 */ /* 0x000fe20000000800 */
[----:B------:R-:W-:Y:S02]  /*20570*/  IMAD.MOV.U32 R24, RZ, RZ, R0 ;  /* 0x000000ffff187224 */ /* 0x000fe400078e0000 */
[----:B------:R-:W-:Y:S02]  /*20580*/  IMAD.U32 R25, RZ, RZ, UR4 ;  /* 0x00000004ff197e24 */ /* 0x000fe4000f8e00ff */
[----:B------:R-:W-:Y:S02]  /*20590*/  IMAD.U32 R26, RZ, RZ, UR5 ;  /* 0x00000005ff1a7e24 */ /* 0x000fe4000f8e00ff */
[----:B------:R-:W-:-:S07]  /*205a0*/  IMAD.U32 R27, RZ, RZ, UR6 ;  /* 0x00000006ff1b7e24 */ /* 0x000fce000f8e00ff */
.L_x_709:
        /* <DEDUP_REMOVED lines=10> */
.L_x_700:
[----:B------:R-:W-:Y:S02]  /*20650*/  ULDC UR4, c[0x0][0xc3c] ;  /* 0x00030f0000047ab9 */ /* 0x000fe40000000800 */
[----:B0-----:R-:W-:-:S13]  /*20660*/  ISETP.GE.AND P0, PT, R27, UR4, PT ;  /* 0x000000041b007c0c */ /* 0x001fda000bf06270 */
[----:B------:R-:W-:Y:S05]  /*20670*/  @!P0 BRA `(.L_x_710) ;  /* 0xffffff90007c8947 */ /* 0x000fea000383ffff */
[----:B------:R-:W-:Y:S05]  /*20680*/  BSYNC B8 ;  /* 0x0000000000087941 */ /* 0x000fea0003800000 */
.L_x_564:
[----:B0-----:R-:W5:Y:S01]  /*20690*/  LDL.LU R0, [R1+0x34] ;  /* 0x0000340001007983 */ /* 0x001f620000300800 */
[----:B------:R-:W-:Y:S01]  /*206a0*/  BSSY B0, `(.L_x_711) ;  /* 0x000000b000007945 */ /* 0x000fe20003800000 */
[----:B-1-3--:R-:W0:Y:S01]  /*206b0*/  S2R R5, SR_CgaCtaId ;  /* 0x0000000000057919 */ /* 0x00ae220000008800 */
[----:B-----5:R-:W-:-:S05]  /*206c0*/  VIADD R0, R0, 0x1 ;  /* 0x0000000100007836 */ /* 0x020fca0000000000 */
        /* <DEDUP_REMOVED lines=8> */
.L_x_826:
[----:B------:R-:W-:Y:S05]  /*20750*/  BSYNC B0 ;  /* 0x0000000000007941 */ /* 0x000fea0003800000 */
.L_x_711:
[----:B------:R-:W-:-:S03]  /*20760*/  UMOV UR4, 0xffffffff ;  /* 0xffffffff00047882 */ /* 0x000fc60000000000 */
[----:B------:R-:W-:Y:S05]  /*20770*/  BRA.DIV UR4, `(.L_x_713) ;  /* 0x0000002a04487947 */ /* 0x000fea000b800000 */
[----:B0-----:R-:W0:Y:S02]  /*20780*/  S2R R0, SR_TID.X ;  /* 0x0000000000007919 */ /* 0x001e240000002100 */
[----:B0-----:R-:W-:-:S04]  /*20790*/  SHF.R.U32.HI R0, RZ, 0x5, R0 ;  /* 0x00000005ff007819 */ /* 0x001fc80000011600 */
[----:B------:R-:W-:-:S05]  /*207a0*/  LOP3.LUT R0, R0, 0x3, RZ, 0xc0, !PT ;  /* 0x0000000300007812 */ /* 0x000fca00078ec0ff */
[----:B------:R0:W1:Y:S02]  /*207b0*/  SHFL.IDX PT, R14, R0, RZ, 0x1f ;  /* 0x00001fff000e7589 */ /* 0x00006400000e0000 */
.L_x_829:
[----:B-1----:R-:W-:-:S13]  /*207c0*/  ISETP.NE.AND P0, PT, R14, RZ, PT ;  /* 0x000000ff0e00720c */ /* 0x002fda0003f05270 */
[----:B------:R-:W-:Y:S05]  /*207d0*/  @P0 BRA `(.L_x_410) ;  /* 0x0000000000880947 */ /* 0x000fea0003800000 */
[----:B------:R-:W-:-:S03]  /*207e0*/  UMOV UR4, 0xffffffff ;  /* 0xffffffff00047882 */ /* 0x000fc60000000000 */
[----:B------:R-:W-:Y:S05]  /*207f0*/  BRA.DIV UR4, `(.L_x_714) ;  /* 0x0000002a045c7947 */ /* 0x000fea000b800000 */
[----:B------:R-:W-:-:S13]  /*20800*/  ELECT P6, URZ, PT ;  /* 0x00000000003f782f */ /* 0x000fda00038c0000 */
.L_x_832:
[----:B------:R-:W-:Y:S05]  /*20810*/  @!P6 BRA `(.L_x_410) ;  /* 0x000000000078e947 */ /* 0x000fea0003800000 */
[----:B0-----:R-:W3:Y:S02]  /*20820*/  LDL.LU R0, [R1+0x58] ;  /* 0x0000580001007983 */ /* 0x001ee40000300800 */
[----:B---3--:R-:W-:-:S04]  /*20830*/  LOP3.LUT R0, R0, 0x2, RZ, 0xfc, !PT ;  /* 0x0000000200007812 */ /* 0x008fc800078efcff */
[----:B------:R-:W-:-:S13]  /*20840*/  ISETP.NE.AND P2, PT, R0, 0x3, PT ;  /* 0x000000030000780c */ /* 0x000fda0003f45270 */
[----:B------:R-:W-:Y:S05]  /*20850*/  @!P2 BRA `(.L_x_715) ;  /* 0x000000000004a947 */ /* 0x000fea0003800000 */
[----:B------:R-:W-:Y:S01]  /*20860*/  BPT.TRAP 0x1 ;  /* 0x000000040000795c */ /* 0x000fe20000300000 */
.L_x_715:
        /* <DEDUP_REMOVED lines=12> */
.L_x_833:
[----:B------:R-:W1:Y:S02]  /*20930*/  SYNCS.PHASECHK.TRANS64.TRYWAIT P0, [R3+URZ], R0 ;  /* 0x00000000030075a7 */ /* 0x000e64000800017f */
[----:B-1----:R-:W-:Y:S05]  /*20940*/  @!P0 BRA `(.L_x_717) ;  /* 0x00000028003c8947 */ /* 0x002fea0003800000 */
.L_x_834:
[----:B------:R-:W-:Y:S05]  /*20950*/  @!P2 BRA `(.L_x_718) ;  /* 0x000000000004a947 */ /* 0x000fea0003800000 */
[----:B------:R-:W-:Y:S01]  /*20960*/  BPT.TRAP 0x1 ;  /* 0x000000040000795c */ /* 0x000fe20000300000 */
.L_x_718:
[----:B-1----:R-:W-:-:S04]  /*20970*/  VIADD R3, R9, 0x31c60 ;  /* 0x00031c6009037836 */ /* 0x002fc80000000000 */
[----:B------:R-:W-:-:S04]  /*20980*/  IMAD R5, R18, 0x8, R3 ;  /* 0x0000000812057824 */ /* 0x000fc800078e0203 */
[----:B------:R-:W1:Y:S02]  /*20990*/  SYNCS.PHASECHK.TRANS64.TRYWAIT P0, [R5+URZ], R2 ;  /* 0x00000002050075a7 */ /* 0x000e64000800017f */
[----:B-1----:R-:W-:Y:S05]  /*209a0*/  @!P0 BRA `(.L_x_719) ;  /* 0x0000002800388947 */ /* 0x002fea0003800000 */
.L_x_835:
[----:B------:R-:W-:-:S07]  /*209b0*/  IMAD R3, R4, 0x8, R3 ;  /* 0x0000000804037824 */ /* 0x000fce00078e0203 */
.L_x_720:
[----:B---3--:R3:W0:Y:S02]  /*209c0*/  SYNCS.PHASECHK.TRANS64.TRYWAIT P0, [R3+URZ], R0 ;  /* 0x00000000030075a7 */ /* 0x008624000800017f */
[----:B0-----:R-:W-:Y:S05]  /*209d0*/  @!P0 NANOSLEEP.SYNCS 0x989680 ;  /* 0x009896800000895d */ /* 0x001fea0003900000 */
[----:B------:R-:W0:Y:S02]  /*209e0*/  @!P0 SYNCS.PHASECHK.TRANS64 P0, [R3+URZ], R0 ;  /* 0x00000000030085a7 */ /* 0x000e24000800007f */
[----:B0-----:R-:W-:Y:S05]  /*209f0*/  @!P0 BRA `(.L_x_720) ;  /* 0xfffffffc00f08947 */ /* 0x001fea000383ffff */
.L_x_410:
[----:B------:R-:W-:Y:S05]  /*20a00*/  BSYNC B9 ;  /* 0x0000000000097941 */ /* 0x000fea0003800000 */
.L_x_407:
[----:B------:R-:W-:Y:S05]  /*20a10*/  EXIT ;  /* 0x000000000000794d */ /* 0x000fea0003800000 */
.L_x_428:
[----:B0-----:R0:W1:Y:S02]  /*20a20*/  SYNCS.PHASECHK.TRANS64.TRYWAIT P5, [R21+URZ+0x31c90], R91 ;  /* 0x031c905b150075a7 */ /* 0x00106400080a017f */
[----:B-1----:R-:W-:Y:S05]  /*20a30*/  @!P5 NANOSLEEP.SYNCS 0x989680 ;  /* 0x009896800000d95d */ /* 0x002fea0003900000 */
[----:B------:R-:W1:Y:S02]  /*20a40*/  @!P5 SYNCS.PHASECHK.TRANS64 P5, [R21+URZ+0x31c90], R91 ;  /* 0x031c905b1500d5a7 */ /* 0x000e6400080a007f */
[----:B-1----:R-:W-:Y:S05]  /*20a50*/  @!P5 BRA `(.L_x_428) ;  /* 0xfffffffc00f0d947 */ /* 0x002fea000383ffff */
[----:B------:R-:W-:Y:S05]  /*20a60*/  BRA `(.L_x_721) ;  /* 0xfffffe2800587947 */ /* 0x000fea000383ffff */
.L_x_456:
[----:B0-----:R0:W1:Y:S02]  /*20a70*/  SYNCS.PHASECHK.TRANS64.TRYWAIT P5, [R21+URZ+0x31c90], R91 ;  /* 0x031c905b150075a7 */ /* 0x00106400080a017f */
[----:B-1----:R-:W-:Y:S05]  /*20a80*/  @!P5 NANOSLEEP.SYNCS 0x989680 ;  /* 0x009896800000d95d */ /* 0x002fea0003900000 */
[----:B------:R-:W1:Y:S02]  /*20a90*/  @!P5 SYNCS.PHASECHK.TRANS64 P5, [R21+URZ+0x31c90], R91 ;  /* 0x031c905b1500d5a7 */ /* 0x000e6400080a007f */
[----:B-1----:R-:W-:Y:S05]  /*20aa0*/  @!P5 BRA `(.L_x_456) ;  /* 0xfffffffc00f0d947 */ /* 0x002fea000383ffff */
[----:B------:R-:W-:Y:S05]  /*20ab0*/  BRA `(.L_x_722) ;  /* 0xfffffe4000cc7947 */ /* 0x000fea000383ffff */
.L_x_469:
[----:B0-----:R0:W1:Y:S02]  /*20ac0*/  SYNCS.PHASECHK.TRANS64.TRYWAIT P4, [R21+URZ+0x31c90], R91 ;  /* 0x031c905b150075a7 */ /* 0x001064000808017f */
[----:B-1----:R-:W-:Y:S05]  /*20ad0*/  @!P4 NANOSLEEP.SYNCS 0x989680 ;  /* 0x009896800000c95d */ /* 0x002fea0003900000 */
[----:B------:R-:W1:Y:S02]  /*20ae0*/  @!P4 SYNCS.PHASECHK.TRANS64 P4, [R21+URZ+0x31c90], R91 ;  /* 0x031c905b1500c5a7 */ /* 0x000e64000808007f */
[----:B-1----:R-:W-:Y:S05]  /*20af0*/  @!P4 BRA `(.L_x_469) ;  /* 0xfffffffc00f0c947 */ /* 0x002fea000383ffff */
[----:B------:R-:W-:Y:S05]  /*20b00*/  BRA `(.L_x_723) ;  /* 0xfffffe5c00447947 */ /* 0x000fea000383ffff */
.L_x_473:
[----:B--2---:R2:W3:Y:S02]  /*20b10*/  SYNCS.PHASECHK.TRANS64.TRYWAIT P3, [R21+URZ+0x31cb0], R91 ;  /* 0x031cb05b150075a7 */ /* 0x0044e4000806017f */
[----:B---3--:R-:W-:Y:S05]  /*20b20*/  @!P3 NANOSLEEP.SYNCS 0x989680 ;  /* 0x009896800000b95d */ /* 0x008fea0003900000 */
[----:B------:R-:W3:Y:S02]  /*20b30*/  @!P3 SYNCS.PHASECHK.TRANS64 P3, [R21+URZ+0x31cb0], R91 ;  /* 0x031cb05b1500b5a7 */ /* 0x000ee4000806007f */
[----:B---3--:R-:W-:Y:S05]  /*20b40*/  @!P3 BRA `(.L_x_473) ;  /* 0xfffffffc00f0b947 */ /* 0x008fea000383ffff */
[----:B------:R-:W-:Y:S05]  /*20b50*/  BRA `(.L_x_724) ;  /* 0xfffffe5c00dc7947 */ /* 0x000fea000383ffff */
.L_x_481:
[----:B------:R-:W-:Y:S01]  /*20b60*/  BSSY B0, `(.L_x_725) ;  /* 0x0000007000007945 */ /* 0x000fe20003800000 */
[----:B------:R-:W-:Y:S02]  /*20b70*/  IMAD.MOV.U32 R12, RZ, RZ, RZ ;  /* 0x000000ffff0c7224 */ /* 0x000fe400078e00ff */
[----:B------:R-:W-:Y:S02]  /*20b80*/  IMAD.MOV.U32 R11, RZ, RZ, 0x1f ;  /* 0x0000001fff0b7424 */ /* 0x000fe400078e00ff */
[----:B------:R-:W-:-:S07]  /*20b90*/  IMAD.MOV.U32 R15, RZ, RZ, -0x1 ;  /* 0xffffffffff0f7424 */ /* 0x000fce00078e00ff */
[----:B-----5:R-:W-:Y:S05]  /*20ba0*/  WARPSYNC.COLLECTIVE R15, `(.L_x_726) ;  /* 0x000000000f087348 */ /* 0x020fea0003c00000 */
[----:B------:R0:W1:Y:S02]  /*20bb0*/  SHFL.IDX P6, R14, R13, R12, R11 ;  /* 0x0000000c0d0e7389 */ /* 0x00006400000c000b */
[----:B01---5:R-:W-:Y:S01]  /*20bc0*/  ENDCOLLECTIVE ;  /* 0x000000000000791b */ /* 0x023fe20003800000 */
.L_x_726:
[----:B------:R-:W-:Y:S05]  /*20bd0*/  BSYNC B0 ;  /* 0x0000000000007941 */ /* 0x000fea0003800000 */
.L_x_725:
[----:B------:R0:W-:Y:S01]  /*20be0*/  STL [R1+0x7c], R14 ;  /* 0x00007c0e01007387 */ /* 0x0001e20000100800 */
[----:B------:R-:W-:Y:S05]  /*20bf0*/  BRA `(.L_x_727) ;  /* 0xfffffe6400e07947 */ /* 0x000fea000383ffff */
.L_x_492:
[----:B------:R-:W-:Y:S01]  /*20c00*/  BSSY B1, `(.L_x_728) ;  /* 0x0000008000017945 */ /* 0x000fe20003800000 */
[----:B------:R-:W-:Y:S02]  /*20c10*/  IMAD.MOV.U32 R13, RZ, RZ, R25 ;  /* 0x000000ffff0d7224 */ /* 0x000fe400078e0019 */
[----:B------:R-:W-:Y:S02]  /*20c20*/  IMAD.MOV.U32 R12, RZ, RZ, RZ ;  /* 0x000000ffff0c7224 */ /* 0x000fe400078e00ff */
[----:B------:R-:W-:Y:S02]  /*20c30*/  IMAD.MOV.U32 R11, RZ, RZ, 0x1e1f ;  /* 0x00001e1fff0b7424 */ /* 0x000fe400078e00ff */
[----:B------:R-:W-:-:S07]  /*20c40*/  IMAD.MOV.U32 R15, RZ, RZ, -0x1 ;  /* 0xffffffffff0f7424 */ /* 0x000fce00078e00ff */
[----:B0-----:R-:W-:Y:S05]  /*20c50*/  WARPSYNC.COLLECTIVE R15, `(.L_x_729) ;  /* 0x000000000f087348 */ /* 0x001fea0003c00000 */
[----:B0-----:R0:W1:Y:S02]  /*20c60*/  SHFL.IDX P6, R14, R13, R12, R11 ;  /* 0x0000000c0d0e7389 */ /* 0x00106400000c000b */
[----:B01----:R-:W-:Y:S01]  /*20c70*/  ENDCOLLECTIVE ;  /* 0x000000000000791b */ /* 0x003fe20003800000 */
.L_x_729:
[----:B------:R-:W-:Y:S05]  /*20c80*/  BSYNC B1 ;  /* 0x0000000000017941 */ /* 0x000fea0003800000 */
.L_x_728:
[----:B------:R-:W-:Y:S01]  /*20c90*/  IMAD.MOV.U32 R13, RZ, RZ, R24 ;  /* 0x000000ffff0d7224 */ /* 0x000fe200078e0018 */
[----:B------:R-:W-:Y:S01]  /*20ca0*/  MOV R11, 0x1e1f ;  /* 0x00001e1f000b7802 */ /* 0x000fe20000000f00 */
[----:B------:R-:W-:Y:S02]  /*20cb0*/  IMAD.MOV.U32 R12, RZ, RZ, RZ ;  /* 0x000000ffff0c7224 */ /* 0x000fe400078e00ff */
[----:B------:R-:W-:Y:S02]  /*20cc0*/  IMAD.MOV.U32 R15, RZ, RZ, -0x1 ;  /* 0xffffffffff0f7424 */ /* 0x000fe400078e00ff */
[----:B------:R-:W-:-:S07]  /*20cd0*/  IMAD.MOV.U32 R3, RZ, RZ, R14 ;  /* 0x000000ffff037224 */ /* 0x000fce00078e000e */
[----:B------:R-:W-:Y:S05]  /*20ce0*/  WARPSYNC.COLLECTIVE R15, `(.L_x_730) ;  /* 0x000000000f087348 */ /* 0x000fea0003c00000 */
[----:B------:R0:W1:Y:S02]  /*20cf0*/  SHFL.IDX P6, R14, R13, R12, R11 ;  /* 0x0000000c0d0e7389 */ /* 0x00006400000c000b */
[----:B01----:R-:W-:Y:S01]  /*20d00*/  ENDCOLLECTIVE ;  /* 0x000000000000791b */ /* 0x003fe20003800000 */
.L_x_730:
[----:B------:R-:W-:Y:S02]  /*20d10*/  IMAD.MOV.U32 R13, RZ, RZ, R27 ;  /* 0x000000ffff0d7224 */ /* 0x000fe400078e001b */
[----:B------:R-:W-:-:S07]  /*20d20*/  IMAD.MOV.U32 R0, RZ, RZ, R14 ;  /* 0x000000ffff007224 */ /* 0x000fce00078e000e */
[----:B------:R-:W-:Y:S05]  /*20d30*/  WARPSYNC.COLLECTIVE R15, `(.L_x_731) ;  /* 0x000000000f087348 */ /* 0x000fea0003c00000 */
[----:B------:R0:W1:Y:S02]  /*20d40*/  SHFL.IDX P6, R14, R13, R12, R11 ;  /* 0x0000000c0d0e7389 */ /* 0x00006400000c000b */
[----:B01----:R-:W-:Y:S01]  /*20d50*/  ENDCOLLECTIVE ;  /* 0x000000000000791b */ /* 0x003fe20003800000 */
.L_x_731:
[----:B------:R-:W-:Y:S02]  /*20d60*/  IMAD.MOV.U32 R13, RZ, RZ, R26 ;  /* 0x000000ffff0d7224 */ /* 0x000fe400078e001a */
[----:B------:R-:W-:-:S07]  /*20d70*/  IMAD.MOV.U32 R5, RZ, RZ, R14 ;  /* 0x000000ffff057224 */ /* 0x000fce00078e000e */
[----:B------:R-:W-:Y:S05]  /*20d80*/  WARPSYNC.COLLECTIVE R15, `(.L_x_732) ;  /* 0x000000000f087348 */ /* 0x000fea0003c00000 */
[----:B------:R0:W1:Y:S02]  /*20d90*/  SHFL.IDX P6, R14, R13, R12, R11 ;  /* 0x0000000c0d0e7389 */ /* 0x00006400000c000b */
[----:B01----:R-:W-:Y:S01]  /*20da0*/  ENDCOLLECTIVE ;  /* 0x000000000000791b */ /* 0x003fe20003800000 */
.L_x_732:
[----:B------:R-:W-:Y:S01]  /*20db0*/  IMAD.MOV.U32 R4, RZ, RZ, R14 ;  /* 0x000000ffff047224 */ /* 0x000fe200078e000e */
[----:B------:R-:W-:Y:S06]  /*20dc0*/  BRA `(.L_x_733) ;  /* 0xfffffe6800e87947 */ /* 0x000fec000383ffff */
.L_x_496:
[----:B0-----:R0:W1:Y:S02]  /*20dd0*/  SYNCS.PHASECHK.TRANS64.TRYWAIT P1, [R16+URZ+0x31c00], R3 ;  /* 0x031c0003100075a7 */ /* 0x001064000802017f */
[----:B-1----:R-:W-:Y:S05]  /*20de0*/  @!P1 NANOSLEEP.SYNCS 0x989680 ;  /* 0x009896800000995d */ /* 0x002fea0003900000 */
[----:B------:R-:W1:Y:S02]  /*20df0*/  @!P1 SYNCS.PHASECHK.TRANS64 P1, [R16+URZ+0x31c00], R3 ;  /* 0x031c0003100095a7 */ /* 0x000e64000802007f */
[----:B-1----:R-:W-:Y:S05]  /*20e00*/  @!P1 BRA `(.L_x_496) ;  /* 0xfffffffc00f09947 */ /* 0x002fea000383ffff */
[----:B------:R-:W-:Y:S05]  /*20e10*/  BRA `(.L_x_734) ;  /* 0xfffffe7400187947 */ /* 0x000fea000383ffff */
.L_x_508:
        /* <DEDUP_REMOVED lines=8> */
.L_x_736:
[----:B------:R-:W-:Y:S05]  /*20ea0*/  BSYNC B1 ;  /* 0x0000000000017941 */ /* 0x000fea0003800000 */
.L_x_735:
[----:B------:R-:W-:Y:S02]  /*20eb0*/  IMAD.MOV.U32 R13, RZ, RZ, R24 ;  /* 0x000000ffff0d7224 */ /* 0x000fe400078e0018 */
[----:B------:R-:W-:Y:S02]  /*20ec0*/  IMAD.MOV.U32 R12, RZ, RZ, RZ ;  /* 0x000000ffff0c7224 */ /* 0x000fe400078e00ff */
[----:B------:R-:W-:Y:S02]  /*20ed0*/  IMAD.MOV.U32 R11, RZ, RZ, 0x1e1f ;  /* 0x00001e1fff0b7424 */ /* 0x000fe400078e00ff */
[----:B------:R-:W-:Y:S02]  /*20ee0*/  IMAD.MOV.U32 R15, RZ, RZ, -0x1 ;  /* 0xffffffffff0f7424 */ /* 0x000fe400078e00ff */
[----:B------:R-:W-:-:S07]  /*20ef0*/  IMAD.MOV.U32 R3, RZ, RZ, R14 ;  /* 0x000000ffff037224 */ /* 0x000fce00078e000e */
[----:B------:R-:W-:Y:S05]  /*20f00*/  WARPSYNC.COLLECTIVE R15, `(.L_x_737) ;  /* 0x000000000f087348 */ /* 0x000fea0003c00000 */
[----:B------:R0:W1:Y:S02]  /*20f10*/  SHFL.IDX P6, R14, R13, R12, R11 ;  /* 0x0000000c0d0e7389 */ /* 0x00006400000c000b */
[----:B01----:R-:W-:Y:S01]  /*20f20*/  ENDCOLLECTIVE ;  /* 0x000000000000791b */ /* 0x003fe20003800000 */
.L_x_737:
[----:B------:R-:W-:Y:S02]  /*20f30*/  IMAD.MOV.U32 R21, RZ, RZ, R3 ;  /* 0x000000ffff157224 */ /* 0x000fe400078e0003 */
[----:B------:R-:W-:Y:S02]  /*20f40*/  IMAD.MOV.U32 R13, RZ, RZ, R27 ;  /* 0x000000ffff0d7224 */ /* 0x000fe400078e001b */
[----:B------:R-:W-:-:S07]  /*20f50*/  IMAD.MOV.U32 R0, RZ, RZ, R14 ;  /* 0x000000ffff007224 */ /* 0x000fce00078e000e */
[----:B------:R-:W-:Y:S05]  /*20f60*/  WARPSYNC.COLLECTIVE R15, `(.L_x_738) ;  /* 0x000000000f087348 */ /* 0x000fea0003c00000 */
[----:B------:R0:W1:Y:S02]  /*20f70*/  SHFL.IDX P6, R14, R13, R12, R11 ;  /* 0x0000000c0d0e7389 */ /* 0x00006400000c000b */
[----:B01----:R-:W-:Y:S01]  /*20f80*/  ENDCOLLECTIVE ;  /* 0x000000000000791b */ /* 0x003fe20003800000 */
.L_x_738:
[----:B------:R-:W-:Y:S02]  /*20f90*/  IMAD.MOV.U32 R20, RZ, RZ, R0 ;  /* 0x000000ffff147224 */ /* 0x000fe400078e0000 */
[----:B------:R-:W-:Y:S02]  /*20fa0*/  IMAD.MOV.U32 R13, RZ, RZ, R26 ;  /* 0x000000ffff0d7224 */ /* 0x000fe400078e001a */
[----:B------:R-:W-:-:S07]  /*20fb0*/  IMAD.MOV.U32 R5, RZ, RZ, R14 ;  /* 0x000000ffff057224 */ /* 0x000fce00078e000e */
[----:B------:R-:W-:Y:S05]  /*20fc0*/  WARPSYNC.COLLECTIVE R15, `(.L_x_739) ;  /* 0x000000000f087348 */ /* 0x000fea0003c00000 */
[----:B------:R0:W1:Y:S02]  /*20fd0*/  SHFL.IDX P6, R14, R13, R12, R11 ;  /* 0x0000000c0d0e7389 */ /* 0x00006400000c000b */
[----:B01----:R-:W-:Y:S01]  /*20fe0*/  ENDCOLLECTIVE ;  /* 0x000000000000791b */ /* 0x003fe20003800000 */
.L_x_739:
[----:B------:R-:W-:Y:S05]  /*20ff0*/  BRA `(.L_x_740) ;  /* 0xfffffe8400607947 */ /* 0x000fea000383ffff */
.L_x_512:
[----:B0-----:R0:W1:Y:S02]  /*21000*/  SYNCS.PHASECHK.TRANS64.TRYWAIT P1, [R16+URZ+0x31c00], R3 ;  /* 0x031c0003100075a7 */ /* 0x001064000802017f */
[----:B-1----:R-:W-:Y:S05]  /*21010*/  @!P1 NANOSLEEP.SYNCS 0x989680 ;  /* 0x009896800000995d */ /* 0x002fea0003900000 */
[----:B------:R-:W1:Y:S02]  /*21020*/  @!P1 SYNCS.PHASECHK.TRANS64 P1, [R16+URZ+0x31c00], R3 ;  /* 0x031c0003100095a7 */ /* 0x000e64000802007f */
[----:B-1----:R-:W-:Y:S05]  /*21030*/  @!P1 BRA `(.L_x_512) ;  /* 0xfffffffc00f09947 */ /* 0x002fea000383ffff */
[----:B------:R-:W-:Y:S05]  /*21040*/  BRA `(.L_x_741) ;  /* 0xfffffe8c00207947 */ /* 0x000fea000383ffff */
.L_x_520:
[----:B-1----:R1:W3:Y:S02]  /*21050*/  SYNCS.PHASECHK.TRANS64.TRYWAIT P1, [R0+URZ+0x31c30], R5 ;  /* 0x031c3005000075a7 */ /* 0x0022e4000802017f */
[----:B---3--:R-:W-:Y:S05]  /*21060*/  @!P1 NANOSLEEP.SYNCS 0x989680 ;  /* 0x009896800000995d */ /* 0x008fea0003900000 */
[----:B------:R-:W3:Y:S02]  /*21070*/  @!P1 SYNCS.PHASECHK.TRANS64 P1, [R0+URZ+0x31c30], R5 ;  /* 0x031c3005000095a7 */ /* 0x000ee4000802007f */
[----:B---3--:R-:W-:Y:S05]  /*21080*/  @!P1 BRA `(.L_x_520) ;  /* 0xfffffffc00f09947 */ /* 0x008fea000383ffff */
[----:B------:R-:W-:Y:S05]  /*21090*/  BRA `(.L_x_519) ;  /* 0xfffffea000c47947 */ /* 0x000fea000383ffff */
.L_x_526:
[----:B-1----:R1:W2:Y:S02]  /*210a0*/  SYNCS.PHASECHK.TRANS64.TRYWAIT P3, [R14+URZ+0x31c30], R15 ;  /* 0x031c300f0e0075a7 */ /* 0x0022a4000806017f */
[----:B--2---:R-:W-:Y:S05]  /*210b0*/  @!P3 NANOSLEEP.SYNCS 0x989680 ;  /* 0x009896800000b95d */ /* 0x004fea0003900000 */
[----:B------:R-:W2:Y:S02]  /*210c0*/  @!P3 SYNCS.PHASECHK.TRANS64 P3, [R14+URZ+0x31c30], R15 ;  /* 0x031c300f0e00b5a7 */ /* 0x000ea4000806007f */
[----:B--2---:R-:W-:Y:S05]  /*210d0*/  @!P3 BRA `(.L_x_526) ;  /* 0xfffffffc00f0b947 */ /* 0x004fea000383ffff */
[----:B------:R-:W-:Y:S05]  /*210e0*/  BRA `(.L_x_525) ;  /* 0xfffffeec00a87947 */ /* 0x000fea000383ffff */
.L_x_530:
[----:B-1----:R1:W2:Y:S02]  /*210f0*/  SYNCS.PHASECHK.TRANS64.TRYWAIT P2, [R15+URZ+0x31c50], R14 ;  /* 0x031c500e0f0075a7 */ /* 0x0022a4000804017f */
[----:B--2---:R-:W-:Y:S05]  /*21100*/  @!P2 NANOSLEEP.SYNCS 0x989680 ;  /* 0x009896800000a95d */ /* 0x004fea0003900000 */
[----:B------:R-:W2:Y:S02]  /*21110*/  @!P2 SYNCS.PHASECHK.TRANS64 P2, [R15+URZ+0x31c50], R14 ;  /* 0x031c500e0f00a5a7 */ /* 0x000ea4000804007f */
[----:B--2---:R-:W-:Y:S05]  /*21120*/  @!P2 BRA `(.L_x_530) ;  /* 0xfffffffc00f0a947 */ /* 0x004fea000383ffff */
[----:B------:R-:W-:Y:S05]  /*21130*/  BRA `(.L_x_527) ;  /* 0xffffff1400247947 */ /* 0x000fea000383ffff */
.L_x_535:
[----:B--2---:R2:W3:Y:S02]  /*21140*/  SYNCS.PHASECHK.TRANS64.TRYWAIT P0, [R0+URZ+0x31c50], R3 ;  /* 0x031c5003000075a7 */ /* 0x0044e4000800017f */
[----:B---3--:R-:W-:Y:S05]  /*21150*/  @!P0 NANOSLEEP.SYNCS 0x989680 ;  /* 0x009896800000895d */ /* 0x008fea0003900000 */
[----:B------:R-:W3:Y:S02]  /*21160*/  @!P0 SYNCS.PHASECHK.TRANS64 P0, [R0+URZ+0x31c50], R3 ;  /* 0x031c5003000085a7 */ /* 0x000ee4000800007f */
[----:B---3--:R-:W-:Y:S05]  /*21170*/  @!P0 BRA `(.L_x_535) ;  /* 0xfffffffc00f08947 */ /* 0x008fea000383ffff */
[----:B------:R-:W-:Y:S05]  /*21180*/  BRA `(.L_x_534) ;  /* 0xffffff4000607947 */ /* 0x000fea000383ffff */
.L_x_540:
[----:B------:R-:W-:Y:S01]  /*21190*/  IMAD.MOV.U32 R13, RZ, RZ, R2 ;  /* 0x000000ffff0d7224 */ /* 0x000fe200078e0002 */
[----:B------:R-:W-:Y:S01]  /*211a0*/  MOV R11, 0x1c1f ;  /* 0x00001c1f000b7802 */ /* 0x000fe20000000f00 */
[----:B------:R-:W-:Y:S02]  /*211b0*/  IMAD.MOV.U32 R12, RZ, RZ, RZ ;  /* 0x000000ffff0c7224 */ /* 0x000fe400078e00ff */
[----:B------:R-:W-:-:S07]  /*211c0*/  IMAD.MOV.U32 R15, RZ, RZ, -0x1 ;  /* 0xffffffffff0f7424 */ /* 0x000fce00078e00ff */
[----:B-----5:R-:W-:Y:S05]  /*211d0*/  WARPSYNC.COLLECTIVE R15, `(.L_x_742) ;  /* 0x000000000f087348 */ /* 0x020fea0003c00000 */
[----:B------:R0:W1:Y:S02]  /*211e0*/  SHFL.IDX P6, R14, R13, R12, R11 ;  /* 0x0000000c0d0e7389 */ /* 0x00006400000c000b */
[----:B01---5:R-:W-:Y:S01]  /*211f0*/  ENDCOLLECTIVE ;  /* 0x000000000000791b */ /* 0x023fe20003800000 */
.L_x_742:
[----:B------:R-:W-:Y:S02]  /*21200*/  IMAD.MOV.U32 R13, RZ, RZ, R0 ;  /* 0x000000ffff0d7224 */ /* 0x000fe400078e0000 */
[----:B------:R-:W-:-:S07]  /*21210*/  IMAD.MOV.U32 R3, RZ, RZ, R14 ;  /* 0x000000ffff037224 */ /* 0x000fce00078e000e */
[----:B------:R-:W-:Y:S05]  /*21220*/  WARPSYNC.COLLECTIVE R15, `(.L_x_743) ;  /* 0x000000000f087348 */ /* 0x000fea0003c00000 */
[----:B------:R0:W1:Y:S02]  /*21230*/  SHFL.IDX P6, R14, R13, R12, R11 ;  /* 0x0000000c0d0e7389 */ /* 0x00006400000c000b */
[----:B01----:R-:W-:Y:S01]  /*21240*/  ENDCOLLECTIVE ;  /* 0x000000000000791b */ /* 0x003fe20003800000 */
.L_x_743:
[----:B------:R-:W-:Y:S05]  /*21250*/  BRA `(.L_x_744) ;  /* 0xffffff5c00647947 */ /* 0x000fea000383ffff */
.L_x_543:
[----:B------:R-:W-:Y:S01]  /*21260*/  BSSY B1, `(.L_x_745) ;  /* 0x0000008000017945 */ /* 0x000fe20003800000 */
[----:B---3--:R-:W-:Y:S02]  /*21270*/  IMAD.MOV.U32 R13, RZ, RZ, R2 ;  /* 0x000000ffff0d7224 */ /* 0x008fe400078e0002 */
[----:B------:R-:W-:Y:S02]  /*21280*/  IMAD.MOV.U32 R12, RZ, RZ, 0x1 ;  /* 0x00000001ff0c7424 */ /* 0x000fe400078e00ff */
[----:B------:R-:W-:Y:S02]  /*21290*/  IMAD.MOV.U32 R11, RZ, RZ, 0x1c1f ;  /* 0x00001c1fff0b7424 */ /* 0x000fe400078e00ff */
[----:B------:R-:W-:-:S07]  /*212a0*/  IMAD.MOV.U32 R15, RZ, RZ, -0x1 ;  /* 0xffffffffff0f7424 */ /* 0x000fce00078e00ff */
[----:B012--5:R-:W-:Y:S05]  /*212b0*/  WARPSYNC.COLLECTIVE R15, `(.L_x_746) ;  /* 0x000000000f087348 */ /* 0x027fea0003c00000 */
[----:B--2---:R2:W3:Y:S02]  /*212c0*/  SHFL.IDX P6, R14, R13, R12, R11 ;  /* 0x0000000c0d0e7389 */ /* 0x0044e400000c000b */
[----:B0123-5:R-:W-:Y:S01]  /*212d0*/  ENDCOLLECTIVE ;  /* 0x000000000000791b */ /* 0x02ffe20003800000 */
.L_x_746:
[----:B------:R-:W-:Y:S05]  /*212e0*/  BSYNC B1 ;  /* 0x0000000000017941 */ /* 0x000fea0003800000 */
.L_x_745:
[----:B------:R-:W-:Y:S02]  /*212f0*/  IMAD.MOV.U32 R13, RZ, RZ, R0 ;  /* 0x000000ffff0d7224 */ /* 0x000fe400078e0000 */
[----:B------:R-:W-:Y:S02]  /*21300*/  IMAD.MOV.U32 R12, RZ, RZ, 0x1 ;  /* 0x00000001ff0c7424 */ /* 0x000fe400078e00ff */
[----:B------:R-:W-:Y:S02]  /*21310*/  IMAD.MOV.U32 R11, RZ, RZ, 0x1c1f ;  /* 0x00001c1fff0b7424 */ /* 0x000fe400078e00ff */
[----:B------:R-:W-:Y:S02]  /*21320*/  IMAD.MOV.U32 R15, RZ, RZ, -0x1 ;  /* 0xffffffffff0f7424 */ /* 0x000fe400078e00ff */
[----:B------:R-:W-:-:S07]  /*21330*/  IMAD.MOV.U32 R3, RZ, RZ, R14 ;  /* 0x000000ffff037224 */ /* 0x000fce00078e000e */
[----:B------:R-:W-:Y:S05]  /*21340*/  WARPSYNC.COLLECTIVE R15, `(.L_x_747) ;  /* 0x000000000f087348 */ /* 0x000fea0003c00000 */
[----:B------:R0:W1:Y:S02]  /*21350*/  SHFL.IDX P6, R14, R13, R12, R11 ;  /* 0x0000000c0d0e7389 */ /* 0x00006400000c000b */
[----:B01----:R-:W-:Y:S01]  /*21360*/  ENDCOLLECTIVE ;  /* 0x000000000000791b */ /* 0x003fe20003800000 */
.L_x_747:
[----:B------:R-:W-:Y:S05]  /*21370*/  BRA `(.L_x_748) ;  /* 0xffffff5c00747947 */ /* 0x000fea000383ffff */
.L_x_545:
[----:B------:R-:W-:Y:S02]  /*21380*/  IMAD.MOV.U32 R13, RZ, RZ, R2 ;  /* 0x000000ffff0d7224 */ /* 0x000fe400078e0002 */
[----:B------:R-:W-:Y:S02]  /*21390*/  IMAD.MOV.U32 R12, RZ, RZ, RZ ;  /* 0x000000ffff0c7224 */ /* 0x000fe400078e00ff */
[----:B------:R-:W-:Y:S02]  /*213a0*/  IMAD.MOV.U32 R11, RZ, RZ, 0x1c1f ;  /* 0x00001c1fff0b7424 */ /* 0x000fe400078e00ff */
[----:B------:R-:W-:-:S07]  /*213b0*/  IMAD.MOV.U32 R15, RZ, RZ, -0x1 ;  /* 0xffffffffff0f7424 */ /* 0x000fce00078e00ff */
[----:B------:R-:W-:Y:S05]  /*213c0*/  WARPSYNC.COLLECTIVE R15, `(.L_x_749) ;  /* 0x000000000f087348 */ /* 0x000fea0003c00000 */
[----:B------:R0:W1:Y:S02]  /*213d0*/  SHFL.IDX P6, R14, R13, R12, R11 ;  /* 0x0000000c0d0e7389 */ /* 0x00006400000c000b */
[----:B01----:R-:W-:Y:S01]  /*213e0*/  ENDCOLLECTIVE ;  /* 0x000000000000791b */ /* 0x003fe20003800000 */
.L_x_749:
[----:B------:R-:W-:Y:S02]  /*213f0*/  IMAD.MOV.U32 R13, RZ, RZ, R0 ;  /* 0x000000ffff0d7224 */ /* 0x000fe400078e0000 */
[----:B------:R-:W-:-:S07]  /*21400*/  IMAD.MOV.U32 R3, RZ, RZ, R14 ;  /* 0x000000ffff037224 */ /* 0x000fce00078e000e */
[----:B------:R-:W-:Y:S05]  /*21410*/  WARPSYNC.COLLECTIVE R15, `(.L_x_750) ;  /* 0x000000000f087348 */ /* 0x000fea0003c00000 */
[----:B------:R0:W1:Y:S02]  /*21420*/  SHFL.IDX P6, R14, R13, R12, R11 ;  /* 0x0000000c0d0e7389 */ /* 0x00006400000c000b */
[----:B01----:R-:W-:Y:S01]  /*21430*/  ENDCOLLECTIVE ;  /* 0x000000000000791b */ /* 0x003fe20003800000 */
.L_x_750:
[----:B------:R-:W-:Y:S05]  /*21440*/  BRA `(.L_x_751) ;  /* 0xffffff6000407947 */ /* 0x000fea000383ffff */
.L_x_548:
[----:B------:R-:W-:Y:S01]  /*21450*/  BSSY B1, `(.L_x_752) ;  /* 0x0000008000017945 */ /* 0x000fe20003800000 */
[----:B----4-:R-:W-:Y:S02]  /*21460*/  IMAD.MOV.U32 R13, RZ, RZ, R2 ;  /* 0x000000ffff0d7224 */ /* 0x010fe400078e0002 */
[----:B------:R-:W-:Y:S02]  /*21470*/  IMAD.MOV.U32 R12, RZ, RZ, 0x1 ;  /* 0x00000001ff0c7424 */ /* 0x000fe400078e00ff */
[----:B------:R-:W-:Y:S02]  /*21480*/  IMAD.MOV.U32 R11, RZ, RZ, 0x1c1f ;  /* 0x00001c1fff0b7424 */ /* 0x000fe400078e00ff */
[----:B------:R-:W-:-:S07]  /*21490*/  IMAD.MOV.U32 R15, RZ, RZ, -0x1 ;  /* 0xffffffffff0f7424 */ /* 0x000fce00078e00ff */
[----:B012---:R-:W-:Y:S05]  /*214a0*/  WARPSYNC.COLLECTIVE R15, `(.L_x_753) ;  /* 0x000000000f087348 */ /* 0x007fea0003c00000 */
[----:B--2---:R2:W3:Y:S02]  /*214b0*/  SHFL.IDX P6, R14, R13, R12, R11 ;  /* 0x0000000c0d0e7389 */ /* 0x0044e400000c000b */
[----:B0123--:R-:W-:Y:S01]  /*214c0*/  ENDCOLLECTIVE ;  /* 0x000000000000791b */ /* 0x00ffe20003800000 */
.L_x_753:
[----:B------:R-:W-:Y:S05]  /*214d0*/  BSYNC B1 ;  /* 0x0000000000017941 */ /* 0x000fea0003800000 */
.L_x_752:
[----:B------:R-:W-:Y:S01]  /*214e0*/  MOV R13, R0 ;  /* 0x00000000000d7202 */ /* 0x000fe20000000f00 */
[----:B------:R-:W-:Y:S02]  /*214f0*/  IMAD.MOV.U32 R12, RZ, RZ, 0x1 ;  /* 0x00000001ff0c7424 */ /* 0x000fe400078e00ff */
[----:B------:R-:W-:Y:S02]  /*21500*/  IMAD.MOV.U32 R11, RZ, RZ, 0x1c1f ;  /* 0x00001c1fff0b7424 */ /* 0x000fe400078e00ff */
[----:B------:R-:W-:Y:S02]  /*21510*/  IMAD.MOV.U32 R15, RZ, RZ, -0x1 ;  /* 0xffffffffff0f7424 */ /* 0x000fe400078e00ff */
[----:B------:R-:W-:-:S07]  /*21520*/  IMAD.MOV.U32 R3, RZ, RZ, R14 ;  /* 0x000000ffff037224 */ /* 0x000fce00078e000e */
[----:B------:R-:W-:Y:S05]  /*21530*/  WARPSYNC.COLLECTIVE R15, `(.L_x_754) ;  /* 0x000000000f087348 */ /* 0x000fea0003c00000 */
[----:B------:R0:W1:Y:S02]  /*21540*/  SHFL.IDX P6, R14, R13, R12, R11 ;  /* 0x0000000c0d0e7389 */ /* 0x00006400000c000b */
[----:B01----:R-:W-:Y:S01]  /*21550*/  ENDCOLLECTIVE ;  /* 0x000000000000791b */ /* 0x003fe20003800000 */
.L_x_754:
[----:B------:R-:W-:Y:S05]  /*21560*/  BRA `(.L_x_755) ;  /* 0xffffff6400387947 */ /* 0x000fea000383ffff */
.L_x_552:
[----:B------:R-:W-:Y:S02]  /*21570*/  IMAD.MOV.U32 R13, RZ, RZ, R2 ;  /* 0x000000ffff0d7224 */ /* 0x000fe400078e0002 */
[----:B------:R-:W-:Y:S02]  /*21580*/  IMAD.MOV.U32 R12, RZ, RZ, RZ ;  /* 0x000000ffff0c7224 */ /* 0x000fe400078e00ff */
[----:B------:R-:W-:Y:S02]  /*21590*/  IMAD.MOV.U32 R11, RZ, RZ, 0x1c1f ;  /* 0x00001c1fff0b7424 */ /* 0x000fe400078e00ff */
[----:B------:R-:W-:-:S07]  /*215a0*/  IMAD.MOV.U32 R15, RZ, RZ, -0x1 ;  /* 0xffffffffff0f7424 */ /* 0x000fce00078e00ff */
[----:B-1----:R-:W-:Y:S05]  /*215b0*/  WARPSYNC.COLLECTIVE R15, `(.L_x_756) ;  /* 0x000000000f087348 */ /* 0x002fea0003c00000 */
[----:B------:R0:W2:Y:S02]  /*215c0*/  SHFL.IDX P6, R14, R13, R12, R11 ;  /* 0x0000000c0d0e7389 */ /* 0x0000a400000c000b */
[----:B012---:R-:W-:Y:S01]  /*215d0*/  ENDCOLLECTIVE ;  /* 0x000000000000791b */ /* 0x007fe20003800000 */
.L_x_756:
[----:B------:R-:W-:Y:S02]  /*215e0*/  IMAD.MOV.U32 R13, RZ, RZ, R0 ;  /* 0x000000ffff0d7224 */ /* 0x000fe400078e0000 */
[----:B------:R-:W-:-:S07]  /*215f0*/  IMAD.MOV.U32 R3, RZ, RZ, R14 ;  /* 0x000000ffff037224 */ /* 0x000fce00078e000e */
[----:B------:R-:W-:Y:S05]  /*21600*/  WARPSYNC.COLLECTIVE R15, `(.L_x_757) ;  /* 0x000000000f087348 */ /* 0x000fea0003c00000 */
[----:B------:R0:W1:Y:S02]  /*21610*/  SHFL.IDX P6, R14, R13, R12, R11 ;  /* 0x0000000c0d0e7389 */ /* 0x00006400000c000b */
[----:B01----:R-:W-:Y:S01]  /*21620*/  ENDCOLLECTIVE ;  /* 0x000000000000791b */ /* 0x003fe20003800000 */
.L_x_757:
[----:B------:R-:W-:Y:S05]  /*21630*/  BRA `(.L_x_758) ;  /* 0xffffff70007c7947 */ /* 0x000fea000383ffff */
.L_x_555:
[----:B------:R-:W-:Y:S01]  /*21640*/  BSSY B1, `(.L_x_759) ;  /* 0x0000008000017945 */ /* 0x000fe20003800000 */
[----:B----4-:R-:W-:Y:S02]  /*21650*/  IMAD.MOV.U32 R13, RZ, RZ, R2 ;  /* 0x000000ffff0d7224 */ /* 0x010fe400078e0002 */
[----:B------:R-:W-:Y:S02]  /*21660*/  IMAD.MOV.U32 R12, RZ, RZ, 0x1 ;  /* 0x00000001ff0c7424 */ /* 0x000fe400078e00ff */
[----:B------:R-:W-:Y:S02]  /*21670*/  IMAD.MOV.U32 R11, RZ, RZ, 0x1c1f ;  /* 0x00001c1fff0b7424 */ /* 0x000fe400078e00ff */
[----:B------:R-:W-:-:S07]  /*21680*/  IMAD.MOV.U32 R15, RZ, RZ, -0x1 ;  /* 0xffffffffff0f7424 */ /* 0x000fce00078e00ff */
[----:B0123--:R-:W-:Y:S05]  /*21690*/  WARPSYNC.COLLECTIVE R15, `(.L_x_760) ;  /* 0x000000000f087348 */ /* 0x00ffea0003c00000 */
[----:B---3--:R3:W4:Y:S02]  /*216a0*/  SHFL.IDX P6, R14, R13, R12, R11 ;  /* 0x0000000c0d0e7389 */ /* 0x00872400000c000b */
[----:B01234-:R-:W-:Y:S01]  /*216b0*/  ENDCOLLECTIVE ;  /* 0x000000000000791b */ /* 0x01ffe20003800000 */
.L_x_760:
[----:B------:R-:W-:Y:S05]  /*216c0*/  BSYNC B1 ;  /* 0x0000000000017941 */ /* 0x000fea0003800000 */
.L_x_759:
        /* <DEDUP_REMOVED lines=8> */
.L_x_761:
[----:B------:R-:W-:Y:S05]  /*21750*/  BRA `(.L_x_762) ;  /* 0xffffff7000907947 */ /* 0x000fea000383ffff */
.L_x_572:
[----:B------:R-:W1:Y:S01]  /*21760*/  S2R R7, SR_TID.X ;  /* 0x0000000000077919 */ /* 0x000e620000002100 */
[----:B------:R-:W-:Y:S01]  /*21770*/  BSSY B1, `(.L_x_763) ;  /* 0x000000a000017945 */ /* 0x000fe20003800000 */
[----:B0-----:R-:W-:Y:S02]  /*21780*/  IMAD.MOV.U32 R12, RZ, RZ, RZ ;  /* 0x000000ffff0c7224 */ /* 0x001fe400078e00ff */
[----:B------:R-:W-:Y:S02]  /*21790*/  IMAD.MOV.U32 R11, RZ, RZ, 0x1f ;  /* 0x0000001fff0b7424 */ /* 0x000fe400078e00ff */
[----:B------:R-:W-:Y:S01]  /*217a0*/  IMAD.MOV.U32 R15, RZ, RZ, -0x1 ;  /* 0xffffffffff0f7424 */ /* 0x000fe200078e00ff */
[----:B-1----:R-:W-:-:S04]  /*217b0*/  SHF.R.U32.HI R7, RZ, 0x5, R7 ;  /* 0x00000005ff077819 */ /* 0x002fc80000011607 */
[----:B------:R-:W-:-:S05]  /*217c0*/  LOP3.LUT R7, R7, 0x3, RZ, 0xc0, !PT ;  /* 0x0000000307077812 */ /* 0x000fca00078ec0ff */
[----:B------:R-:W-:-:S07]  /*217d0*/  IMAD.MOV.U32 R13, RZ, RZ, R7 ;  /* 0x000000ffff0d7224 */ /* 0x000fce00078e0007 */
[----:B------:R-:W-:Y:S05]  /*217e0*/  WARPSYNC.COLLECTIVE R15, `(.L_x_764) ;  /* 0x000000000f087348 */ /* 0x000fea0003c00000 */
[----:B------:R0:W1:Y:S02]  /*217f0*/  SHFL.IDX P6, R14, R13, R12, R11 ;  /* 0x0000000c0d0e7389 */ /* 0x00006400000c000b */
[----:B01----:R-:W-:Y:S01]  /*21800*/  ENDCOLLECTIVE ;  /* 0x000000000000791b */ /* 0x003fe20003800000 */
.L_x_764:
[----:B------:R-:W-:Y:S05]  /*21810*/  BSYNC B1 ;  /* 0x0000000000017941 */ /* 0x000fea0003800000 */
.L_x_763:
[----:B------:R-:W-:Y:S05]  /*21820*/  BRA `(.L_x_765) ;  /* 0xffffff8800787947 */ /* 0x000fea000383ffff */
.L_x_574:
[----:B------:R-:W-:Y:S01]  /*21830*/  BSSY B1, `(.L_x_766) ;  /* 0x0000006000017945 */ /* 0x000fe20003800000 */
[----:B------:R-:W-:-:S07]  /*21840*/  IMAD.MOV.U32 R15, RZ, RZ, -0x1 ;  /* 0xffffffffff0f7424 */ /* 0x000fce00078e00ff */
[----:B01----:R-:W-:Y:S05]  /*21850*/  WARPSYNC.COLLECTIVE R15, `(.L_x_767) ;  /* 0x000000000f0c7348 */ /* 0x003fea0003c00000 */
[----:B------:R-:W-:Y:S02]  /*21860*/  ELECT P6, UR62, PT ;  /* 0x00000000003e782f */ /* 0x000fe400038c0000 */
[----:B------:R-:W-:Y:S01]  /*21870*/  MOV R14, UR62 ;  /* 0x0000003e000e7c02 */ /* 0x000fe20008000f00 */
[----:B01----:R-:W-:Y:S10]  /*21880*/  ENDCOLLECTIVE ;  /* 0x000000000000791b */ /* 0x003ff40003800000 */
.L_x_767:
[----:B------:R-:W-:Y:S05]  /*21890*/  BSYNC B1 ;  /* 0x0000000000017941 */ /* 0x000fea0003800000 */
.L_x_766:
[----:B------:R-:W-:Y:S05]  /*218a0*/  BRA `(.L_x_573) ;  /* 0xffffff8800707947 */ /* 0x000fea000383ffff */
.L_x_576:
[----:B-1----:R1:W2:Y:S02]  /*218b0*/  SYNCS.PHASECHK.TRANS64.TRYWAIT P0, [R16+URZ+0x31c20], R6 ;  /* 0x031c2006100075a7 */ /* 0x0022a4000800017f */
[----:B--2---:R-:W-:Y:S05]  /*218c0*/  @!P0 NANOSLEEP.SYNCS 0x989680 ;  /* 0x009896800000895d */ /* 0x004fea0003900000 */
[----:B------:R-:W2:Y:S02]  /*218d0*/  @!P0 SYNCS.PHASECHK.TRANS64 P0, [R16+URZ+0x31c20], R6 ;  /* 0x031c2006100085a7 */ /* 0x000ea4000800007f */
[----:B--2---:R-:W-:Y:S05]  /*218e0*/  @!P0 BRA `(.L_x_576) ;  /* 0xfffffffc00f08947 */ /* 0x004fea000383ffff */
[----:B------:R-:W-:Y:S05]  /*218f0*/  BRA `(.L_x_768) ;  /* 0xffffff8800807947 */ /* 0x000fea000383ffff */
.L_x_580:
[----:B--2---:R2:W3:Y:S02]  /*21900*/  SYNCS.PHASECHK.TRANS64.TRYWAIT P0, [R9+URZ+0x31ca0], R11 ;  /* 0x031ca00b090075a7 */ /* 0x0044e4000800017f */
[----:B---3--:R-:W-:Y:S05]  /*21910*/  @!P0 NANOSLEEP.SYNCS 0x989680 ;  /* 0x009896800000895d */ /* 0x008fea0003900000 */
[----:B------:R-:W3:Y:S02]  /*21920*/  @!P0 SYNCS.PHASECHK.TRANS64 P0, [R9+URZ+0x31ca0], R11 ;  /* 0x031ca00b090085a7 */ /* 0x000ee4000800007f */
[----:B---3--:R-:W-:Y:S05]  /*21930*/  @!P0 BRA `(.L_x_580) ;  /* 0xfffffffc00f08947 */ /* 0x008fea000383ffff */
[----:B------:R-:W-:Y:S05]  /*21940*/  BRA `(.L_x_769) ;  /* 0xffffff88009c7947 */ /* 0x000fea000383ffff */
.L_x_587:
[----:B0-----:R0:W1:Y:S02]  /*21950*/  SYNCS.PHASECHK.TRANS64.TRYWAIT P0, [R9+URZ+0x31cc0], R11 ;  /* 0x031cc00b090075a7 */ /* 0x001064000800017f */
[----:B-1----:R-:W-:Y:S05]  /*21960*/  @!P0 NANOSLEEP.SYNCS 0x989680 ;  /* 0x009896800000895d */ /* 0x002fea0003900000 */
[----:B------:R-:W1:Y:S02]  /*21970*/  @!P0 SYNCS.PHASECHK.TRANS64 P0, [R9+URZ+0x31cc0], R11 ;  /* 0x031cc00b090085a7 */ /* 0x000e64000800007f */
[----:B-1----:R-:W-:Y:S05]  /*21980*/  @!P0 BRA `(.L_x_587) ;  /* 0xfffffffc00f08947 */ /* 0x002fea000383ffff */
[----:B------:R-:W-:Y:S05]  /*21990*/  BRA `(.L_x_770) ;  /* 0xffffff8c00987947 */ /* 0x000fea000383ffff */
.L_x_596:
[----:B-1----:R1:W2:Y:S02]  /*219a0*/  SYNCS.PHASECHK.TRANS64.TRYWAIT P2, [R9+URZ+0x31ca0], R8 ;  /* 0x031ca008090075a7 */ /* 0x0022a4000804017f */
[----:B--2---:R-:W-:Y:S05]  /*219b0*/  @!P2 NANOSLEEP.SYNCS 0x989680 ;  /* 0x009896800000a95d */ /* 0x004fea0003900000 */
[----:B------:R-:W2:Y:S02]  /*219c0*/  @!P2 SYNCS.PHASECHK.TRANS64 P2, [R9+URZ+0x31ca0], R8 ;  /* 0x031ca0080900a5a7 */ /* 0x000ea4000804007f */
[----:B--2---:R-:W-:Y:S05]  /*219d0*/  @!P2 BRA `(.L_x_596) ;  /* 0xfffffffc00f0a947 */ /* 0x004fea000383ffff */
[----:B------:R-:W-:Y:S05]  /*219e0*/  BRA `(.L_x_771) ;  /* 0xffffff9000d87947 */ /* 0x000fea000383ffff */
.L_x_603:
[----:B--2---:R2:W3:Y:S02]  /*219f0*/  SYNCS.PHASECHK.TRANS64.TRYWAIT P2, [R9+URZ+0x31cc0], R8 ;  /* 0x031cc008090075a7 */ /* 0x0044e4000804017f */
[----:B---3--:R-:W-:Y:S05]  /*21a00*/  @!P2 NANOSLEEP.SYNCS 0x989680 ;  /* 0x009896800000a95d */ /* 0x008fea0003900000 */
[----:B------:R-:W3:Y:S02]  /*21a10*/  @!P2 SYNCS.PHASECHK.TRANS64 P2, [R9+URZ+0x31cc0], R8 ;  /* 0x031cc0080900a5a7 */ /* 0x000ee4000804007f */
[----:B---3--:R-:W-:Y:S05]  /*21a20*/  @!P2 BRA `(.L_x_603) ;  /* 0xfffffffc00f0a947 */ /* 0x008fea000383ffff */
[----:B------:R-:W-:Y:S05]  /*21a30*/  BRA `(.L_x_772) ;  /* 0xffffff9400d07947 */ /* 0x000fea000383ffff */
.L_x_620:
[----:B------:R-:W4:Y:S01]  /*21a40*/  S2R R20, SR_TID.X ;  /* 0x0000000000147919 */ /* 0x000f220000002100 */
[----:B------:R-:W-:Y:S01]  /*21a50*/  BSSY B0, `(.L_x_773) ;  /* 0x000000a000007945 */ /* 0x000fe20003800000 */
[----:B0-----:R-:W-:Y:S02]  /*21a60*/  IMAD.MOV.U32 R12, RZ, RZ, RZ ;  /* 0x000000ffff0c7224 */ /* 0x001fe400078e00ff */
[----:B------:R-:W-:Y:S02]  /*21a70*/  IMAD.MOV.U32 R11, RZ, RZ, 0x1f ;  /* 0x0000001fff0b7424 */ /* 0x000fe400078e00ff */
[----:B------:R-:W-:Y:S01]  /*21a80*/  IMAD.MOV.U32 R15, RZ, RZ, -0x1 ;  /* 0xffffffffff0f7424 */ /* 0x000fe200078e00ff */
[----:B----4-:R-:W-:-:S04]  /*21a90*/  SHF.R.U32.HI R20, RZ, 0x5, R20 ;  /* 0x00000005ff147819 */ /* 0x010fc80000011614 */
[----:B------:R-:W-:-:S04]  /*21aa0*/  LOP3.LUT R20, R20, 0x3, RZ, 0xc0, !PT ;  /* 0x0000000314147812 */ /* 0x000fc800078ec0ff */
[----:B------:R-:W-:-:S07]  /*21ab0*/  MOV R13, R20 ;  /* 0x00000014000d7202 */ /* 0x000fce0000000f00 */
[----:B-123--:R-:W-:Y:S05]  /*21ac0*/  WARPSYNC.COLLECTIVE R15, `(.L_x_774) ;  /* 0x000000000f087348 */ /* 0x00efea0003c00000 */
[----:B------:R0:W4:Y:S02]  /*21ad0*/  SHFL.IDX P6, R14, R13, R12, R11 ;  /* 0x0000000c0d0e7389 */ /* 0x00012400000c000b */
[----:B01234-:R-:W-:Y:S01]  /*21ae0*/  ENDCOLLECTIVE ;  /* 0x000000000000791b */ /* 0x01ffe20003800000 */
.L_x_774:
[----:B------:R-:W-:Y:S05]  /*21af0*/  BSYNC B0 ;  /* 0x0000000000007941 */ /* 0x000fea0003800000 */
.L_x_773:
[----:B------:R-:W-:Y:S05]  /*21b00*/  BRA `(.L_x_775) ;  /* 0xffffffa000f07947 */ /* 0x000fea000383ffff */
.L_x_622:
[----:B------:R-:W-:Y:S01]  /*21b10*/  BSSY B0, `(.L_x_776) ;  /* 0x0000006000007945 */ /* 0x000fe20003800000 */
[----:B------:R-:W-:-:S07]  /*21b20*/  IMAD.MOV.U32 R15, RZ, RZ, -0x1 ;  /* 0xffffffffff0f7424 */ /* 0x000fce00078e00ff */
[----:B0123--:R-:W-:Y:S05]  /*21b30*/  WARPSYNC.COLLECTIVE R15, `(.L_x_777) ;  /* 0x000000000f0c7348 */ /* 0x00ffea0003c00000 */
[----:B------:R-:W-:Y:S02]  /*21b40*/  ELECT P6, UR62, PT ;  /* 0x00000000003e782f */ /* 0x000fe400038c0000 */
[----:B------:R-:W-:Y:S01]  /*21b50*/  MOV R14, UR62 ;  /* 0x0000003e000e7c02 */ /* 0x000fe20008000f00 */
[----:B0123--:R-:W-:Y:S10]  /*21b60*/  ENDCOLLECTIVE ;  /* 0x000000000000791b */ /* 0x00fff40003800000 */
.L_x_777:
[----:B------:R-:W-:Y:S05]  /*21b70*/  BSYNC B0 ;  /* 0x0000000000007941 */ /* 0x000fea0003800000 */
.L_x_776:
[----:B------:R-:W-:Y:S05]  /*21b80*/  BRA `(.L_x_778) ;  /* 0xffffffa000f87947 */ /* 0x000fea000383ffff */
.L_x_624:
[----:B0-----:R0:W4:Y:S02]  /*21b90*/  SYNCS.PHASECHK.TRANS64.TRYWAIT P0, [R0+URZ+0x31c40], R2 ;  /* 0x031c4002000075a7 */ /* 0x001124000800017f */
[----:B----4-:R-:W-:Y:S05]  /*21ba0*/  @!P0 NANOSLEEP.SYNCS 0x989680 ;  /* 0x009896800000895d */ /* 0x010fea0003900000 */
[----:B------:R-:W4:Y:S02]  /*21bb0*/  @!P0 SYNCS.PHASECHK.TRANS64 P0, [R0+URZ+0x31c40], R2 ;  /* 0x031c4002000085a7 */ /* 0x000f24000800007f */
[----:B----4-:R-:W-:Y:S05]  /*21bc0*/  @!P0 BRA `(.L_x_624) ;  /* 0xfffffffc00f08947 */ /* 0x010fea000383ffff */
[----:B------:R-:W-:Y:S05]  /*21bd0*/  BRA `(.L_x_779) ;  /* 0xffffffa4004c7947 */ /* 0x000fea000383ffff */
.L_x_628:
        /* <DEDUP_REMOVED lines=12> */
.L_x_780:
[----:B------:R-:W-:Y:S02]  /*21ca0*/  IMAD.MOV.U32 R13, RZ, RZ, R4 ;  /* 0x000000ffff0d7224 */ /* 0x000fe400078e0004 */
[----:B------:R-:W-:-:S07]  /*21cb0*/  IMAD.MOV.U32 R3, RZ, RZ, R14 ;  /* 0x000000ffff037224 */ /* 0x000fce00078e000e */
[----:B------:R-:W-:Y:S05]  /*21cc0*/  WARPSYNC.COLLECTIVE R15, `(.L_x_781) ;  /* 0x000000000f087348 */ /* 0x000fea0003c00000 */
[----:B------:R0:W1:Y:S02]  /*21cd0*/  SHFL.IDX P6, R14, R13, R12, R11 ;  /* 0x0000000c0d0e7389 */ /* 0x00006400000c000b */
[----:B01----:R-:W-:Y:S01]  /*21ce0*/  ENDCOLLECTIVE ;  /* 0x000000000000791b */ /* 0x003fe20003800000 */
.L_x_781:
[----:B------:R-:W-:Y:S02]  /*21cf0*/  IMAD.MOV.U32 R13, RZ, RZ, R0 ;  /* 0x000000ffff0d7224 */ /* 0x000fe400078e0000 */
[----:B------:R-:W-:Y:S02]  /*21d00*/  IMAD.MOV.U32 R12, RZ, RZ, 0x1 ;  /* 0x00000001ff0c7424 */ /* 0x000fe400078e00ff */
[----:B------:R-:W-:-:S07]  /*21d10*/  IMAD.MOV.U32 R2, RZ, RZ, R14 ;  /* 0x000000ffff027224 */ /* 0x000fce00078e000e */
[----:B------:R-:W-:Y:S05]  /*21d20*/  WARPSYNC.COLLECTIVE R15, `(.L_x_782) ;  /* 0x000000000f087348 */ /* 0x000fea0003c00000 */
[----:B------:R0:W1:Y:S02]  /*21d30*/  SHFL.IDX P6, R14, R13, R12, R11 ;  /* 0x0000000c0d0e7389 */ /* 0x00006400000c000b */
[----:B01----:R-:W-:Y:S01]  /*21d40*/  ENDCOLLECTIVE ;  /* 0x000000000000791b */ /* 0x003fe20003800000 */
.L_x_782:
[----:B------:R-:W-:-:S05]  /*21d50*/  @!P4 LEA R2, P3, R20, R2, 0x1 ;  /* 0x000000021402c211 */ /* 0x000fca00078608ff */
[----:B------:R-:W-:Y:S01]  /*21d60*/  @!P4 IMAD.X R3, RZ, RZ, R3, P3 ;  /* 0x000000ffff03c224 */ /* 0x000fe200018e0603 */
[----:B------:R-:W-:-:S04]  /*21d70*/  ISETP.GE.AND P3, PT, R8, R5, PT ;  /* 0x000000050800720c */ /* 0x000fc80003f66270 */
[----:B------:R-:W-:Y:S01]  /*21d80*/  @!PT LDS RZ, [RZ] ;  /* 0x00000000fffff984 */ /* 0x000fe20000000800 */
[----:B------:R-:W-:Y:S01]  /*21d90*/  @!PT LDS RZ, [RZ] ;  /* 0x00000000fffff984 */ /* 0x000fe20000000800 */
[----:B------:R-:W-:Y:S01]  /*21da0*/  @!PT LDS RZ, [RZ] ;  /* 0x00000000fffff984 */ /* 0x000fe20000000800 */
[----:B------:R-:W-:Y:S01]  /*21db0*/  @!P4 LDGSTS.E.BYPASS.LTC128B.128 [R9+0xda00], desc[UR60][R2.64], !P2 ;  /* 0x0da000000209cfae */ /* 0x000fe2000d101d7c */
[----:B------:R-:W-:-:S03]  /*21dc0*/  IMAD.MOV.U32 R13, RZ, RZ, R4 ;  /* 0x000000ffff0d7224 */ /* 0x000fc600078e0004 */
[----:B------:R-:W-:Y:S04]  /*21dd0*/  @!P4 LDGSTS.E.BYPASS.LTC128B.128 [R9+0x10a00], desc[UR60][R2.64+0x40], !P1 ;  /* 0x10a000400209cfae */ /* 0x000fe8000c901d7c */
[----:B------:R0:W-:Y:S02]  /*21de0*/  @!P4 LDGSTS.E.BYPASS.LTC128B.128 [R9+0x13a00], desc[UR60][R2.64+0x80], !P0 ;  /* 0x13a000800209cfae */ /* 0x0001e4000c101d7c */
[----:B0-----:R-:W-:-:S07]  /*21df0*/  IMAD.MOV.U32 R2, RZ, RZ, R14 ;  /* 0x000000ffff027224 */ /* 0x001fce00078e000e */
[----:B------:R-:W-:Y:S05]  /*21e00*/  WARPSYNC.COLLECTIVE R15, `(.L_x_783) ;  /* 0x000000000f087348 */ /* 0x000fea0003c00000 */
[----:B------:R0:W1:Y:S02]  /*21e10*/  SHFL.IDX P6, R14, R13, R12, R11 ;  /* 0x0000000c0d0e7389 */ /* 0x00006400000c000b */
[----:B01----:R-:W-:Y:S01]  /*21e20*/  ENDCOLLECTIVE ;  /* 0x000000000000791b */ /* 0x003fe20003800000 */
.L_x_783:
[----:B------:R-:W-:Y:S02]  /*21e30*/  IMAD.MOV.U32 R13, RZ, RZ, R0 ;  /* 0x000000ffff0d7224 */ /* 0x000fe400078e0000 */
[----:B------:R-:W-:Y:S02]  /*21e40*/  IMAD.MOV.U32 R12, RZ, RZ, 0x2 ;  /* 0x00000002ff0c7424 */ /* 0x000fe400078e00ff */
[----:B------:R-:W-:-:S07]  /*21e50*/  IMAD.MOV.U32 R3, RZ, RZ, R14 ;  /* 0x000000ffff037224 */ /* 0x000fce00078e000e */
[----:B------:R-:W-:Y:S05]  /*21e60*/  WARPSYNC.COLLECTIVE R15, `(.L_x_784) ;  /* 0x000000000f087348 */ /* 0x000fea0003c00000 */
[----:B------:R0:W1:Y:S02]  /*21e70*/  SHFL.IDX P6, R14, R13, R12, R11 ;  /* 0x0000000c0d0e7389 */ /* 0x00006400000c000b */
[----:B01----:R-:W-:Y:S01]  /*21e80*/  ENDCOLLECTIVE ;  /* 0x000000000000791b */ /* 0x003fe20003800000 */
.L_x_784:
[----:B------:R-:W-:-:S05]  /*21e90*/  @!P3 LEA R3, P4, R20, R3, 0x1 ;  /* 0x000000031403b211 */ /* 0x000fca00078808ff */
[----:B------:R-:W-:-:S05]  /*21ea0*/  @!P3 IMAD.X R2, RZ, RZ, R2, P4 ;  /* 0x000000ffff02b224 */ /* 0x000fca00020e0602 */
[----:B------:R-:W-:Y:S02]  /*21eb0*/  @!P3 LOP3.LUT R3, R3, R2, RZ, 0x3c, !PT ;  /* 0x000000020303b212 */ /* 0x000fe400078e3cff */
[----:B------:R-:W-:Y:S02]  /*21ec0*/  MOV R13, R4 ;  /* 0x00000004000d7202 */ /* 0x000fe40000000f00 */
[----:B------:R-:W-:-:S04]  /*21ed0*/  @!P3 LOP3.LUT R2, R3, R2, RZ, 0x3c, !PT ;  /* 0x000000020302b212 */ /* 0x000fc800078e3cff */
[----:B------:R-:W-:-:S05]  /*21ee0*/  @!P3 LOP3.LUT R3, R3, R2, RZ, 0x3c, !PT ;  /* 0x000000020303b212 */ /* 0x000fca00078e3cff */
[----:B------:R-:W-:Y:S01]  /*21ef0*/  @!PT LDS RZ, [RZ] ;  /* 0x00000000fffff984 */ /* 0x000fe20000000800 */
[----:B------:R-:W-:Y:S01]  /*21f00*/  @!PT LDS RZ, [RZ] ;  /* 0x00000000fffff984 */ /* 0x000fe20000000800 */
[----:B------:R-:W-:Y:S01]  /*21f10*/  @!PT LDS RZ, [RZ] ;  /* 0x00000000fffff984 */ /* 0x000fe20000000800 */
[----:B------:R-:W-:Y:S04]  /*21f20*/  @!P3 LDGSTS.E.BYPASS.LTC128B.128 [R9+0xe200], desc[UR60][R2.64], !P2 ;  /* 0x0e2000000209bfae */ /* 0x000fe8000d101d7c */
[----:B------:R-:W-:Y:S04]  /*21f30*/  @!P3 LDGSTS.E.BYPASS.LTC128B.128 [R9+0x11200], desc[UR60][R2.64+0x40], !P1 ;  /* 0x112000400209bfae */ /* 0x000fe8000c901d7c */
[----:B------:R0:W-:Y:S02]  /*21f40*/  @!P3 LDGSTS.E.BYPASS.LTC128B.128 [R9+0x14200], desc[UR60][R2.64+0x80], !P0 ;  /* 0x142000800209bfae */ /* 0x0001e4000c101d7c */
[----:B0-----:R-:W-:-:S05]  /*21f50*/  VIADD R2, R25, 0x40 ;  /* 0x0000004019027836 */ /* 0x001fca0000000000 */
[----:B------:R-:W-:Y:S01]  /*21f60*/  ISETP.GE.AND P3, PT, R2, R5, PT ;  /* 0x000000050200720c */ /* 0x000fe20003f66270 */
[----:B------:R-:W-:-:S12]  /*21f70*/  IMAD.MOV.U32 R2, RZ, RZ, R14 ;  /* 0x000000ffff027224 */ /* 0x000fd800078e000e */
[----:B------:R-:W-:Y:S05]  /*21f80*/  WARPSYNC.COLLECTIVE R15, `(.L_x_785) ;  /* 0x000000000f087348 */ /* 0x000fea0003c00000 */
[----:B------:R0:W1:Y:S02]  /*21f90*/  SHFL.IDX P6, R14, R13, R12, R11 ;  /* 0x0000000c0d0e7389 */ /* 0x00006400000c000b */
[----:B01----:R-:W-:Y:S01]  /*21fa0*/  ENDCOLLECTIVE ;  /* 0x000000000000791b */ /* 0x003fe20003800000 */
.L_x_785:
[----:B------:R-:W-:Y:S02]  /*21fb0*/  IMAD.MOV.U32 R13, RZ, RZ, R0 ;  /* 0x000000ffff0d7224 */ /* 0x000fe400078e0000 */
[----:B------:R-:W-:Y:S02]  /*21fc0*/  IMAD.MOV.U32 R12, RZ, RZ, 0x3 ;  /* 0x00000003ff0c7424 */ /* 0x000fe400078e00ff */
[----:B------:R-:W-:-:S07]  /*21fd0*/  IMAD.MOV.U32 R3, RZ, RZ, R14 ;  /* 0x000000ffff037224 */ /* 0x000fce00078e000e */
[----:B------:R-:W-:Y:S05]  /*21fe0*/  WARPSYNC.COLLECTIVE R15, `(.L_x_786) ;  /* 0x000000000f087348 */ /* 0x000fea0003c00000 */
[----:B------:R0:W1:Y:S02]  /*21ff0*/  SHFL.IDX P6, R14, R13, R12, R11 ;  /* 0x0000000c0d0e7389 */ /* 0x00006400000c000b */
[----:B01----:R-:W-:Y:S01]  /*22000*/  ENDCOLLECTIVE ;  /* 0x000000000000791b */ /* 0x003fe20003800000 */
.L_x_786:
[----:B------:R-:W-:-:S05]  /*22010*/  @!P3 LEA R3, P4, R20, R3, 0x1 ;  /* 0x000000031403b211 */ /* 0x000fca00078808ff */
[----:B------:R-:W-:-:S05]  /*22020*/  @!P3 IMAD.X R2, RZ, RZ, R2, P4 ;  /* 0x000000ffff02b224 */ /* 0x000fca00020e0602 */
[----:B------:R-:W-:Y:S01]  /*22030*/  @!P3 LOP3.LUT R3, R3, R2, RZ, 0x3c, !PT ;  /* 0x000000020303b212 */ /* 0x000fe200078e3cff */
[----:B------:R-:W-:-:S03]  /*22040*/  IMAD.MOV.U32 R13, RZ, RZ, R4 ;  /* 0x000000ffff0d7224 */ /* 0x000fc600078e0004 */
[----:B------:R-:W-:-:S04]  /*22050*/  @!P3 LOP3.LUT R2, R3, R2, RZ, 0x3c, !PT ;  /* 0x000000020302b212 */ /* 0x000fc800078e3cff */
[----:B------:R-:W-:Y:S01]  /*22060*/  @!P3 LOP3.LUT R3, R3, R2, RZ, 0x3c, !PT ;  /* 0x000000020303b212 */ /* 0x000fe200078e3cff */
[----:B------:R-:W-:-:S07]  /*22070*/  IMAD.MOV.U32 R0, RZ, RZ, R14 ;  /* 0x000000ffff007224 */ /* 0x000fce00078e000e */
[----:B------:R-:W-:Y:S05]  /*22080*/  WARPSYNC.COLLECTIVE R15, `(.L_x_787) ;  /* 0x000000000f087348 */ /* 0x000fea0003c00000 */
[----:B------:R0:W1:Y:S02]  /*22090*/  SHFL.IDX P6, R14, R13, R12, R11 ;  /* 0x0000000c0d0e7389 */ /* 0x00006400000c000b */
[----:B01----:R-:W-:Y:S01]  /*220a0*/  ENDCOLLECTIVE ;  /* 0x000000000000791b */ /* 0x003fe20003800000 */
.L_x_787:
[----:B------:R-:W-:Y:S01]  /*220b0*/  @!PT LDS RZ, [RZ] ;  /* 0x00000000fffff984 */ /* 0x000fe20000000800 */
[----:B------:R-:W-:Y:S01]  /*220c0*/  @!PT LDS RZ, [RZ] ;  /* 0x00000000fffff984 */ /* 0x000fe20000000800 */
[----:B------:R-:W-:Y:S01]  /*220d0*/  @!PT LDS RZ, [RZ] ;  /* 0x00000000fffff984 */ /* 0x000fe20000000800 */
[----:B------:R-:W-:Y:S04]  /*220e0*/  @!P3 LDGSTS.E.BYPASS.LTC128B.128 [R9+0xea00], desc[UR60][R2.64], !P2 ;  /* 0x0ea000000209bfae */ /* 0x000fe8000d101d7c */
[----:B------:R-:W-:Y:S04]  /*220f0*/  @!P3 LDGSTS.E.BYPASS.LTC128B.128 [R9+0x11a00], desc[UR60][R2.64+0x40], !P1 ;  /* 0x11a000400209bfae */ /* 0x000fe8000c901d7c */
[----:B------:R0:W-:Y:S01]  /*22100*/  @!P3 LDGSTS.E.BYPASS.LTC128B.128 [R9+0x14a00], desc[UR60][R2.64+0x80], !P0 ;  /* 0x14a000800209bfae */ /* 0x0001e2000c101d7c */
[----:B------:R-:W-:Y:S02]  /*22110*/  IMAD.MOV.U32 R13, RZ, RZ, R6 ;  /* 0x000000ffff0d7224 */ /* 0x000fe400078e0006 */
[----:B------:R-:W-:-:S02]  /*22120*/  IMAD.MOV.U32 R12, RZ, RZ, RZ ;  /* 0x000000ffff0c7224 */ /* 0x000fc400078e00ff */
[----:B0-----:R-:W-:-:S07]  /*22130*/  IMAD.MOV.U32 R2, RZ, RZ, R14 ;  /* 0x000000ffff027224 */ /* 0x001fce00078e000e */
[----:B------:R-:W-:Y:S05]  /*22140*/  WARPSYNC.COLLECTIVE R15, `(.L_x_788) ;  /* 0x000000000f087348 */ /* 0x000fea0003c00000 */
[----:B------:R0:W1:Y:S02]  /*22150*/  SHFL.IDX P6, R14, R13, R12, R11 ;  /* 0x0000000c0d0e7389 */ /* 0x00006400000c000b */
[----:B01----:R-:W-:Y:S01]  /*22160*/  ENDCOLLECTIVE ;  /* 0x000000000000791b */ /* 0x003fe20003800000 */
.L_x_788:
[----:B------:R-:W-:-:S05]  /*22170*/  VIADD R3, R25, 0x60 ;  /* 0x0000006019037836 */ /* 0x000fca0000000000 */
[----:B------:R-:W-:Y:S01]  /*22180*/  ISETP.GE.AND P3, PT, R3, R5, PT ;  /* 0x000000050300720c */ /* 0x000fe20003f66270 */
[----:B------:R-:W-:-:S12]  /*22190*/  IMAD.MOV.U32 R13, RZ, RZ, R7 ;  /* 0x000000ffff0d7224 */ /* 0x000fd800078e0007 */
[----:B------:R-:W-:Y:S01]  /*221a0*/  @!P3 LEA R2, P5, R20, R2, 0x1 ;  /* 0x000000021402b211 */ /* 0x000fe200078a08ff */
[----:B------:R-:W-:-:S12]  /*221b0*/  IMAD.MOV.U32 R4, RZ, RZ, R14 ;  /* 0x000000ffff047224 */ /* 0x000fd800078e000e */
[----:B------:R-:W-:Y:S05]  /*221c0*/  WARPSYNC.COLLECTIVE R15, `(.L_x_789) ;  /* 0x000000000f087348 */ /* 0x000fea0003c00000 */
[----:B------:R0:W1:Y:S02]  /*221d0*/  SHFL.IDX P6, R14, R13, R12, R11 ;  /* 0x0000000c0d0e7389 */ /* 0x00006400000c000b */
[----:B01----:R-:W-:Y:S01]  /*221e0*/  ENDCOLLECTIVE ;  /* 0x000000000000791b */ /* 0x003fe20003800000 */
.L_x_789:
[----:B------:R-:W-:-:S05]  /*221f0*/  @!P3 IMAD.X R3, RZ, RZ, R0, P5 ;  /* 0x000000ffff03b224 */ /* 0x000fca00028e0600 */
[----:B------:R-:W-:Y:S01]  /*22200*/  @!PT LDS RZ, [RZ] ;  /* 0x00000000fffff984 */ /* 0x000fe20000000800 */
[----:B------:R-:W-:Y:S01]  /*22210*/  @!PT LDS RZ, [RZ] ;  /* 0x00000000fffff984 */ /* 0x000fe20000000800 */
[----:B------:R-:W-:Y:S01]  /*22220*/  @!PT LDS RZ, [RZ] ;  /* 0x00000000fffff984 */ /* 0x000fe20000000800 */
[----:B------:R0:W-:Y:S04]  /*22230*/  @!P3 LDGSTS.E.BYPASS.LTC128B.128 [R9+0xf200], desc[UR60][R2.64], !P2 ;  /* 0x0f2000000209bfae */ /* 0x0001e8000d101d7c */
[----:B------:R0:W-:Y:S01]  /*22240*/  @!P3 LDGSTS.E.BYPASS.LTC128B.128 [R9+0x12200], desc[UR60][R2.64+0x40], !P1 ;  /* 0x122000400209bfae */ /* 0x0001e2000c901d7c */
[----:B------:R-:W-:-:S03]  /*22250*/  IMAD.MOV.U32 R13, RZ, RZ, R6 ;  /* 0x000000ffff0d7224 */ /* 0x000fc600078e0006 */
[----:B------:R0:W-:Y:S01]  /*22260*/  @!P3 LDGSTS.E.BYPASS.LTC128B.128 [R9+0x15200], desc[UR60][R2.64+0x80], !P0 ;  /* 0x152000800209bfae */ /* 0x0001e2000c101d7c */
[----:B------:R-:W-:Y:S02]  /*22270*/  IMAD.MOV.U32 R12, RZ, RZ, 0x1 ;  /* 0x00000001ff0c7424 */ /* 0x000fe400078e00ff */
[----:B------:R-:W-:-:S07]  /*22280*/  IMAD.MOV.U32 R0, RZ, RZ, R14 ;  /* 0x000000ffff007224 */ /* 0x000fce00078e000e */
[----:B0-----:R-:W-:Y:S05]  /*22290*/  WARPSYNC.COLLECTIVE R15, `(.L_x_790) ;  /* 0x000000000f087348 */ /* 0x001fea0003c00000 */
[----:B------:R1:W2:Y:S02]  /*222a0*/  SHFL.IDX P6, R14, R13, R12, R11 ;  /* 0x0000000c0d0e7389 */ /* 0x0002a400000c000b */
[----:B012---:R-:W-:Y:S01]  /*222b0*/  ENDCOLLECTIVE ;  /* 0x000000000000791b */ /* 0x007fe20003800000 */
.L_x_790:
        /* <DEDUP_REMOVED lines=8> */
.L_x_791:
[----:B------:R-:W-:Y:S02]  /*22340*/  @!P3 IMAD.X R4, RZ, RZ, R4, P5 ;  /* 0x000000ffff04b224 */ /* 0x000fe400028e0604 */
[----:B------:R-:W-:Y:S02]  /*22350*/  @!P3 IMAD.MOV.U32 R2, RZ, RZ, R0 ;  /* 0x000000ffff02b224 */ /* 0x000fe400078e0000 */
[----:B------:R-:W-:-:S05]  /*22360*/  @!P3 IMAD.MOV.U32 R3, RZ, RZ, R4 ;  /* 0x000000ffff03b224 */ /* 0x000fca00078e0004 */
[----:B------:R-:W-:Y:S01]  /*22370*/  @!PT LDS RZ, [RZ] ;  /* 0x00000000fffff984 */ /* 0x000fe20000000800 */
[----:B------:R-:W-:Y:S01]  /*22380*/  @!PT LDS RZ, [RZ] ;  /* 0x00000000fffff984 */ /* 0x000fe20000000800 */
[----:B------:R-:W-:Y:S01]  /*22390*/  @!PT LDS RZ, [RZ] ;  /* 0x00000000fffff984 */ /* 0x000fe20000000800 */
[----:B------:R-:W-:Y:S04]  /*223a0*/  @!P3 LDGSTS.E.BYPASS.LTC128B.128 [R9+0xfa00], desc[UR60][R2.64], !P2 ;  /* 0x0fa000000209bfae */ /* 0x000fe8000d101d7c */
[----:B------:R-:W-:Y:S04]  /*223b0*/  @!P3 LDGSTS.E.BYPASS.LTC128B.128 [R9+0x12a00], desc[UR60][R2.64+0x40], !P1 ;  /* 0x12a000400209bfae */ /* 0x000fe8000c901d7c */
[----:B------:R0:W-:Y:S02]  /*223c0*/  @!P3 LDGSTS.E.BYPASS.LTC128B.128 [R9+0x15a00], desc[UR60][R2.64+0x80], !P0 ;  /* 0x15a000800209bfae */ /* 0x0001e4000c101d7c */
[----:B0-----:R-:W-:Y:S01]  /*223d0*/  IMAD.MOV.U32 R2, RZ, RZ, R14 ;  /* 0x000000ffff027224 */ /* 0x001fe200078e000e */
[----:B------:R-:W-:Y:S06]  /*223e0*/  BRA `(.L_x_792) ;  /* 0xffffffa800c47947 */ /* 0x000fec000383ffff */
.L_x_631:
[----:B-1----:R1:W2:Y:S02]  /*223f0*/  SYNCS.PHASECHK.TRANS64.TRYWAIT P0, [R16+URZ+0x31c20], R0 ;  /* 0x031c2000100075a7 */ /* 0x0022a4000800017f */
[----:B--2---:R-:W-:Y:S05]  /*22400*/  @!P0 NANOSLEEP.SYNCS 0x989680 ;  /* 0x009896800000895d */ /* 0x004fea0003900000 */
[----:B------:R-:W2:Y:S02]  /*22410*/  @!P0 SYNCS.PHASECHK.TRANS64 P0, [R16+URZ+0x31c20], R0 ;  /* 0x031c2000100085a7 */ /* 0x000ea4000800007f */
[----:B--2---:R-:W-:Y:S05]  /*22420*/  @!P0 BRA `(.L_x_631) ;  /* 0xfffffffc00f08947 */ /* 0x004fea000383ffff */
[----:B------:R-:W-:Y:S05]  /*22430*/  BRA `(.L_x_793) ;  /* 0xffffffac002c7947 */ /* 0x000fea000383ffff */
.L_x_640:
[----:B-1----:R1:W2:Y:S02]  /*22440*/  SYNCS.PHASECHK.TRANS64.TRYWAIT P0, [R3+URZ+0x31c40], R2 ;  /* 0x031c4002030075a7 */ /* 0x0022a4000800017f */
[----:B--2---:R-:W-:Y:S05]  /*22450*/  @!P0 NANOSLEEP.SYNCS 0x989680 ;  /* 0x009896800000895d */ /* 0x004fea0003900000 */
[----:B------:R-:W2:Y:S02]  /*22460*/  @!P0 SYNCS.PHASECHK.TRANS64 P0, [R3+URZ+0x31c40], R2 ;  /* 0x031c4002030085a7 */ /* 0x000ea4000800007f */
[----:B--2---:R-:W-:Y:S05]  /*22470*/  @!P0 BRA `(.L_x_640) ;  /* 0xfffffffc00f08947 */ /* 0x004fea000383ffff */
[----:B------:R-:W-:Y:S05]  /*22480*/  BRA `(.L_x_794) ;  /* 0xffffffb000007947 */ /* 0x000fea000383ffff */
.L_x_647:
[----:B0-----:R0:W1:Y:S02]  /*22490*/  SYNCS.PHASECHK.TRANS64.TRYWAIT P0, [R3+URZ+0x60], R2 ;  /* 0x00006002030075a7 */ /* 0x001064000800017f */
[----:B-1----:R-:W-:Y:S05]  /*224a0*/  @!P0 NANOSLEEP.SYNCS 0x989680 ;  /* 0x009896800000895d */ /* 0x002fea0003900000 */
[----:B------:R-:W1:Y:S02]  /*224b0*/  @!P0 SYNCS.PHASECHK.TRANS64 P0, [R3+URZ+0x60], R2 ;  /* 0x00006002030085a7 */ /* 0x000e64000800007f */
[----:B-1----:R-:W-:Y:S05]  /*224c0*/  @!P0 BRA `(.L_x_647) ;  /* 0xfffffffc00f08947 */ /* 0x002fea000383ffff */
[----:B------:R-:W-:Y:S05]  /*224d0*/  BRA `(.L_x_795) ;  /* 0xffffffb4000c7947 */ /* 0x000fea000383ffff */
.L_x_657:
[----:B-1----:R1:W2:Y:S02]  /*224e0*/  SYNCS.PHASECHK.TRANS64.TRYWAIT P0, [R3+URZ+0x31c40], R2 ;  /* 0x031c4002030075a7 */ /* 0x0022a4000800017f */
[----:B--2---:R-:W-:Y:S05]  /*224f0*/  @!P0 NANOSLEEP.SYNCS 0x989680 ;  /* 0x009896800000895d */ /* 0x004fea0003900000 */
[----:B------:R-:W2:Y:S02]  /*22500*/  @!P0 SYNCS.PHASECHK.TRANS64 P0, [R3+URZ+0x31c40], R2 ;  /* 0x031c4002030085a7 */ /* 0x000ea4000800007f */
[----:B--2---:R-:W-:Y:S05]  /*22510*/  @!P0 BRA `(.L_x_657) ;  /* 0xfffffffc00f08947 */ /* 0x004fea000383ffff */
[----:B------:R-:W-:Y:S05]  /*22520*/  BRA `(.L_x_796) ;  /* 0xffffffb800c87947 */ /* 0x000fea000383ffff */
.L_x_664:
[----:B0-----:R0:W1:Y:S02]  /*22530*/  SYNCS.PHASECHK.TRANS64.TRYWAIT P0, [R11+URZ+0x60], R28 ;  /* 0x0000601c0b0075a7 */ /* 0x001064000800017f */
[----:B-1----:R-:W-:Y:S05]  /*22540*/  @!P0 NANOSLEEP.SYNCS 0x989680 ;  /* 0x009896800000895d */ /* 0x002fea0003900000 */
[----:B------:R-:W1:Y:S02]  /*22550*/  @!P0 SYNCS.PHASECHK.TRANS64 P0, [R11+URZ+0x60], R28 ;  /* 0x0000601c0b0085a7 */ /* 0x000e64000800007f */
[----:B-1----:R-:W-:Y:S05]  /*22560*/  @!P0 BRA `(.L_x_664) ;  /* 0xfffffffc00f08947 */ /* 0x002fea000383ffff */
[----:B------:R-:W-:Y:S05]  /*22570*/  BRA `(.L_x_797) ;  /* 0xffffffbc00d47947 */ /* 0x000fea000383ffff */
.L_x_674:
[----:B-1----:R1:W2:Y:S02]  /*22580*/  SYNCS.PHASECHK.TRANS64.TRYWAIT P0, [R2+URZ+0x31c40], R3 ;  /* 0x031c4003020075a7 */ /* 0x0022a4000800017f */
[----:B--2---:R-:W-:Y:S05]  /*22590*/  @!P0 NANOSLEEP.SYNCS 0x989680 ;  /* 0x009896800000895d */ /* 0x004fea0003900000 */
[----:B------:R-:W2:Y:S02]  /*225a0*/  @!P0 SYNCS.PHASECHK.TRANS64 P0, [R2+URZ+0x31c40], R3 ;  /* 0x031c4003020085a7 */ /* 0x000ea4000800007f */
[----:B--2---:R-:W-:Y:S05]  /*225b0*/  @!P0 BRA `(.L_x_674) ;  /* 0xfffffffc00f08947 */ /* 0x004fea000383ffff */
[----:B------:R-:W-:Y:S05]  /*225c0*/  BRA `(.L_x_798) ;  /* 0xffffffc400607947 */ /* 0x000fea000383ffff */
.L_x_681:
[----:B0-----:R0:W1:Y:S02]  /*225d0*/  SYNCS.PHASECHK.TRANS64.TRYWAIT P0, [R7+URZ+0x60], R2 ;  /* 0x00006002070075a7 */ /* 0x001064000800017f */
[----:B-1----:R-:W-:Y:S05]  /*225e0*/  @!P0 NANOSLEEP.SYNCS 0x989680 ;  /* 0x009896800000895d */ /* 0x002fea0003900000 */
[----:B------:R-:W1:Y:S02]  /*225f0*/  @!P0 SYNCS.PHASECHK.TRANS64 P0, [R7+URZ+0x60], R2 ;  /* 0x00006002070085a7 */ /* 0x000e64000800007f */
[----:B-1----:R-:W-:Y:S05]  /*22600*/  @!P0 BRA `(.L_x_681) ;  /* 0xfffffffc00f08947 */ /* 0x002fea000383ffff */
[----:B------:R-:W-:Y:S05]  /*22610*/  BRA `(.L_x_799) ;  /* 0xffffffc800707947 */ /* 0x000fea000383ffff */
.L_x_693:
[----:B-1----:R1:W2:Y:S02]  /*22620*/  SYNCS.PHASECHK.TRANS64.TRYWAIT P0, [R3+URZ+0x31c60], R0 ;  /* 0x031c6000030075a7 */ /* 0x0022a4000800017f */
[----:B--2---:R-:W-:Y:S05]  /*22630*/  @!P0 NANOSLEEP.SYNCS 0x989680 ;  /* 0x009896800000895d */ /* 0x004fea0003900000 */
[----:B------:R-:W2:Y:S02]  /*22640*/  @!P0 SYNCS.PHASECHK.TRANS64 P0, [R3+URZ+0x31c60], R0 ;  /* 0x031c6000030085a7 */ /* 0x000ea4000800007f */
[----:B--2---:R-:W-:Y:S05]  /*22650*/  @!P0 BRA `(.L_x_693) ;  /* 0xfffffffc00f08947 */ /* 0x004fea000383ffff */
[----:B------:R-:W-:Y:S05]  /*22660*/  BRA `(.L_x_800) ;  /* 0xffffffcc00e87947 */ /* 0x000fea000383ffff */
.L_x_701:
[----:B------:R-:W-:Y:S01]  /*22670*/  BSSY B0, `(.L_x_801) ;  /* 0x0000008000007945 */ /* 0x000fe20003800000 */
[----:B0-----:R-:W-:Y:S01]  /*22680*/  MOV R13, R24 ;  /* 0x00000018000d7202 */ /* 0x001fe20000000f00 */
[----:B------:R-:W-:Y:S02]  /*22690*/  IMAD.MOV.U32 R12, RZ, RZ, RZ ;  /* 0x000000ffff0c7224 */ /* 0x000fe400078e00ff */
[----:B------:R-:W-:Y:S02]  /*226a0*/  IMAD.MOV.U32 R11, RZ, RZ, 0x1f ;  /* 0x0000001fff0b7424 */ /* 0x000fe400078e00ff */
[----:B------:R-:W-:-:S07]  /*226b0*/  IMAD.MOV.U32 R15, RZ, RZ, -0x1 ;  /* 0xffffffffff0f7424 */ /* 0x000fce00078e00ff */
[----:B-123--:R-:W-:Y:S05]  /*226c0*/  WARPSYNC.COLLECTIVE R15, `(.L_x_802) ;  /* 0x000000000f087348 */ /* 0x00efea0003c00000 */
[----:B------:R0:W4:Y:S02]  /*226d0*/  SHFL.IDX P6, R14, R13, R12, R11 ;  /* 0x0000000c0d0e7389 */ /* 0x00012400000c000b */
[----:B01234-:R-:W-:Y:S01]  /*226e0*/  ENDCOLLECTIVE ;  /* 0x000000000000791b */ /* 0x01ffe20003800000 */
.L_x_802:
[----:B------:R-:W-:Y:S05]  /*226f0*/  BSYNC B0 ;  /* 0x0000000000007941 */ /* 0x000fea0003800000 */
.L_x_801:
        /* <DEDUP_REMOVED lines=9> */
.L_x_803:
[----:B------:R-:W-:Y:S02]  /*22790*/  ULDC UR4, c[0x0][0xc3c] ;  /* 0x00030f0000047ab9 */ /* 0x000fe40000000800 */
        /* <DEDUP_REMOVED lines=23> */
.L_x_804:
[----:B------:R-:W-:Y:S01]  /*22910*/  IMAD.MOV.U32 R12, RZ, RZ, 0x2 ;  /* 0x00000002ff0c7424 */ /* 0x000fe200078e00ff */
[----:B------:R-:W-:-:S05]  /*22920*/  SEL R14, R14, RZ, P1 ;  /* 0x000000ff0e0e7207 */ /* 0x000fca0000800000 */
[----:B------:R-:W-:-:S04]  /*22930*/  IMAD.IADD R5, R13, 0x1, R14 ;  /* 0x000000010d057824 */ /* 0x000fc800078e020e */
[----:B------:R-:W-:-:S07]  /*22940*/  IMAD.MOV.U32 R13, RZ, RZ, R5 ;  /* 0x000000ffff0d7224 */ /* 0x000fce00078e0005 */
[----:B------:R-:W-:Y:S05]  /*22950*/  WARPSYNC.COLLECTIVE R15, `(.L_x_805) ;  /* 0x000000000f087348 */ /* 0x000fea0003c00000 */
[----:B------:R0:W1:Y:S02]  /*22960*/  SHFL.UP P6, R14, R13, R12, R11 ;  /* 0x0400000c0d0e7389 */ /* 0x00006400000c000b */
[----:B01----:R-:W-:Y:S01]  /*22970*/  ENDCOLLECTIVE ;  /* 0x000000000000791b */ /* 0x003fe20003800000 */
.L_x_805:
[----:B------:R-:W-:Y:S01]  /*22980*/  IMAD.MOV.U32 R12, RZ, RZ, 0x4 ;  /* 0x00000004ff0c7424 */ /* 0x000fe200078e00ff */
[----:B------:R-:W-:-:S05]  /*22990*/  SEL R2, R14, RZ, P2 ;  /* 0x000000ff0e027207 */ /* 0x000fca0001000000 */
[----:B------:R-:W-:-:S04]  /*229a0*/  IMAD.IADD R2, R5, 0x1, R2 ;  /* 0x0000000105027824 */ /* 0x000fc800078e0202 */
[----:B------:R-:W-:-:S07]  /*229b0*/  IMAD.MOV.U32 R13, RZ, RZ, R2 ;  /* 0x000000ffff0d7224 */ /* 0x000fce00078e0002 */
[----:B------:R-:W-:Y:S05]  /*229c0*/  WARPSYNC.COLLECTIVE R15, `(.L_x_806) ;  /* 0x000000000f087348 */ /* 0x000fea0003c00000 */
[----:B------:R0:W1:Y:S02]  /*229d0*/  SHFL.UP P6, R14, R13, R12, R11 ;  /* 0x0400000c0d0e7389 */ /* 0x00006400000c000b */
[----:B01----:R-:W-:Y:S01]  /*229e0*/  ENDCOLLECTIVE ;  /* 0x000000000000791b */ /* 0x003fe20003800000 */
.L_x_806:
[----:B------:R-:W-:Y:S02]  /*229f0*/  MOV R12, 0x8 ;  /* 0x00000008000c7802 */ /* 0x000fe40000000f00 */
[----:B------:R-:W-:-:S05]  /*22a00*/  SEL R3, R14, RZ, P3 ;  /* 0x000000ff0e037207 */ /* 0x000fca0001800000 */
[----:B------:R-:W-:-:S04]  /*22a10*/  IMAD.IADD R8, R2, 0x1, R3 ;  /* 0x0000000102087824 */ /* 0x000fc800078e0203 */
[----:B------:R-:W-:-:S07]  /*22a20*/  IMAD.MOV.U32 R13, RZ, RZ, R8 ;  /* 0x000000ffff0d7224 */ /* 0x000fce00078e0008 */
[----:B------:R-:W-:Y:S05]  /*22a30*/  WARPSYNC.COLLECTIVE R15, `(.L_x_807) ;  /* 0x000000000f087348 */ /* 0x000fea0003c00000 */
[----:B------:R0:W1:Y:S02]  /*22a40*/  SHFL.UP P6, R14, R13, R12, R11 ;  /* 0x0400000c0d0e7389 */ /* 0x00006400000c000b */
[----:B01----:R-:W-:Y:S01]  /*22a50*/  ENDCOLLECTIVE ;  /* 0x000000000000791b */ /* 0x003fe20003800000 */
.L_x_807:
[----:B------:R-:W-:Y:S01]  /*22a60*/  IMAD.MOV.U32 R12, RZ, RZ, 0x10 ;  /* 0x00000010ff0c7424 */ /* 0x000fe200078e00ff */
[----:B------:R-:W-:-:S05]  /*22a70*/  SEL R5, R14, RZ, P4 ;  /* 0x000000ff0e057207 */ /* 0x000fca0002000000 */
[----:B------:R-:W-:-:S04]  /*22a80*/  IMAD.IADD R5, R8, 0x1, R5 ;  /* 0x0000000108057824 */ /* 0x000fc800078e0205 */
[----:B------:R-:W-:-:S07]  /*22a90*/  IMAD.MOV.U32 R13, RZ, RZ, R5 ;  /* 0x000000ffff0d7224 */ /* 0x000fce00078e0005 */
[----:B------:R-:W-:Y:S05]  /*22aa0*/  WARPSYNC.COLLECTIVE R15, `(.L_x_808) ;  /* 0x000000000f087348 */ /* 0x000fea0003c00000 */
[----:B------:R0:W1:Y:S02]  /*22ab0*/  SHFL.UP P6, R14, R13, R12, R11 ;  /* 0x0400000c0d0e7389 */ /* 0x00006400000c000b */
[----:B01----:R-:W-:Y:S01]  /*22ac0*/  ENDCOLLECTIVE ;  /* 0x000000000000791b */ /* 0x003fe20003800000 */
.L_x_808:
        /* <DEDUP_REMOVED lines=8> */
.L_x_809:
[----:B------:R-:W-:Y:S05]  /*22b50*/  BRA `(.L_x_810) ;  /* 0xffffffd000987947 */ /* 0x000fea000383ffff */
.L_x_704:
[----:B------:R-:W-:Y:S01]  /*22b60*/  BSSY B0, `(.L_x_811) ;  /* 0x0000007000007945 */ /* 0x000fe20003800000 */
[----:B------:R-:W-:Y:S02]  /*22b70*/  IMAD.MOV.U32 R12, RZ, RZ, 0x1 ;  /* 0x00000001ff0c7424 */ /* 0x000fe400078e00ff */
[----:B------:R-:W-:Y:S02]  /*22b80*/  IMAD.MOV.U32 R11, RZ, RZ, RZ ;  /* 0x000000ffff0b7224 */ /* 0x000fe400078e00ff */
[----:B------:R-:W-:-:S07]  /*22b90*/  IMAD.MOV.U32 R15, RZ, RZ, -0x1 ;  /* 0xffffffffff0f7424 */ /* 0x000fce00078e00ff */
[----:B------:R-:W-:Y:S05]  /*22ba0*/  WARPSYNC.COLLECTIVE R15, `(.L_x_812) ;  /* 0x000000000f087348 */ /* 0x000fea0003c00000 */
[----:B------:R0:W1:Y:S02]  /*22bb0*/  SHFL.UP P6, R14, R13, R12, R11 ;  /* 0x0400000c0d0e7389 */ /* 0x00006400000c000b */
[----:B01----:R-:W-:Y:S01]  /*22bc0*/  ENDCOLLECTIVE ;  /* 0x000000000000791b */ /* 0x003fe20003800000 */
.L_x_812:
[----:B------:R-:W-:Y:S05]  /*22bd0*/  BSYNC B0 ;  /* 0x0000000000007941 */ /* 0x000fea0003800000 */
.L_x_811:
        /* <DEDUP_REMOVED lines=8> */
.L_x_813:
[----:B------:R-:W-:Y:S01]  /*22c60*/  IMAD.MOV.U32 R12, RZ, RZ, 0x4 ;  /* 0x00000004ff0c7424 */ /* 0x000fe200078e00ff */
[----:B------:R-:W-:-:S05]  /*22c70*/  SEL R2, R14, RZ, P2 ;  /* 0x000000ff0e027207 */ /* 0x000fca0001000000 */
[----:B------:R-:W-:-:S04]  /*22c80*/  IMAD.IADD R2, R13, 0x1, R2 ;  /* 0x000000010d027824 */ /* 0x000fc800078e0202 */
[----:B------:R-:W-:-:S07]  /*22c90*/  IMAD.MOV.U32 R13, RZ, RZ, R2 ;  /* 0x000000ffff0d7224 */ /* 0x000fce00078e0002 */
[----:B------:R-:W-:Y:S05]  /*22ca0*/  WARPSYNC.COLLECTIVE R15, `(.L_x_814) ;  /* 0x000000000f087348 */ /* 0x000fea0003c00000 */
[----:B------:R0:W1:Y:S02]  /*22cb0*/  SHFL.UP P6, R14, R13, R12, R11 ;  /* 0x0400000c0d0e7389 */ /* 0x00006400000c000b */
[----:B01----:R-:W-:Y:S01]  /*22cc0*/  ENDCOLLECTIVE ;  /* 0x000000000000791b */ /* 0x003fe20003800000 */
.L_x_814:
[----:B------:R-:W-:Y:S01]  /*22cd0*/  IMAD.MOV.U32 R12, RZ, RZ, 0x8 ;  /* 0x00000008ff0c7424 */ /* 0x000fe200078e00ff */
[----:B------:R-:W-:-:S05]  /*22ce0*/  SEL R5, R14, RZ, P3 ;  /* 0x000000ff0e057207 */ /* 0x000fca0001800000 */
[----:B------:R-:W-:-:S04]  /*22cf0*/  IMAD.IADD R5, R2, 0x1, R5 ;  /* 0x0000000102057824 */ /* 0x000fc800078e0205 */
[----:B------:R-:W-:-:S07]  /*22d00*/  IMAD.MOV.U32 R13, RZ, RZ, R5 ;  /* 0x000000ffff0d7224 */ /* 0x000fce00078e0005 */
[----:B------:R-:W-:Y:S05]  /*22d10*/  WARPSYNC.COLLECTIVE R15, `(.L_x_815) ;  /* 0x000000000f087348 */ /* 0x000fea0003c00000 */
[----:B------:R0:W1:Y:S02]  /*22d20*/  SHFL.UP P6, R14, R13, R12, R11 ;  /* 0x0400000c0d0e7389 */ /* 0x00006400000c000b */
[----:B01----:R-:W-:Y:S01]  /*22d30*/  ENDCOLLECTIVE ;  /* 0x000000000000791b */ /* 0x003fe20003800000 */
.L_x_815:
[----:B------:R-:W-:Y:S02]  /*22d40*/  MOV R12, 0x10 ;  /* 0x00000010000c7802 */ /* 0x000fe40000000f00 */
[----:B------:R-:W-:-:S05]  /*22d50*/  SEL R8, R14, RZ, P4 ;  /* 0x000000ff0e087207 */ /* 0x000fca0002000000 */
[----:B------:R-:W-:-:S04]  /*22d60*/  IMAD.IADD R8, R5, 0x1, R8 ;  /* 0x0000000105087824 */ /* 0x000fc800078e0208 */
[----:B------:R-:W-:-:S07]  /*22d70*/  IMAD.MOV.U32 R13, RZ, RZ, R8 ;  /* 0x000000ffff0d7224 */ /* 0x000fce00078e0008 */
[----:B------:R-:W-:Y:S05]  /*22d80*/  WARPSYNC.COLLECTIVE R15, `(.L_x_816) ;  /* 0x000000000f087348 */ /* 0x000fea0003c00000 */
[----:B------:R0:W1:Y:S02]  /*22d90*/  SHFL.UP P6, R14, R13, R12, R11 ;  /* 0x0400000c0d0e7389 */ /* 0x00006400000c000b */
[----:B01----:R-:W-:Y:S01]  /*22da0*/  ENDCOLLECTIVE ;  /* 0x000000000000791b */ /* 0x003fe20003800000 */
.L_x_816:
        /* <DEDUP_REMOVED lines=8> */
.L_x_817:
[----:B------:R-:W-:Y:S05]  /*22e30*/  BRA `(.L_x_818) ;  /* 0xffffffd000847947 */ /* 0x000fea000383ffff */
.L_x_706:
[----:B------:R-:W-:Y:S01]  /*22e40*/  BSSY B0, `(.L_x_819) ;  /* 0x0000006000007945 */ /* 0x000fe20003800000 */
[----:B------:R-:W-:Y:S01]  /*22e50*/  PLOP3.LUT P6, PT, P6, PT, PT, 0x8, 0x0 ;  /* 0x000000000000781c */ /* 0x000fe200037ce170 */
[----:B------:R-:W-:-:S12]  /*22e60*/  IMAD.MOV.U32 R15, RZ, RZ, -0x1 ;  /* 0xffffffffff0f7424 */ /* 0x000fd800078e00ff */
[----:B0-----:R-:W-:Y:S05]  /*22e70*/  WARPSYNC.COLLECTIVE R15, `(.L_x_820) ;  /* 0x000000000f087348 */ /* 0x001fea0003c00000 */
[----:B------:R-:W-:Y:S01]  /*22e80*/  VOTE.ANY R14, PT, P6 ;  /* 0x00000000000e7806 */ /* 0x000fe200030e0100 */
[----:B0-----:R-:W-:Y:S06]  /*22e90*/  ENDCOLLECTIVE ;  /* 0x000000000000791b */ /* 0x001fec0003800000 */
.L_x_820:
[----:B------:R-:W-:Y:S05]  /*22ea0*/  BSYNC B0 ;  /* 0x0000000000007941 */ /* 0x000fea0003800000 */
.L_x_819:
        /* <DEDUP_REMOVED lines=9> */
.L_x_821:
[----:B------:R-:W-:Y:S02]  /*22f40*/  IMAD.MOV.U32 R13, RZ, RZ, R4 ;  /* 0x000000ffff0d7224 */ /* 0x000fe400078e0004 */
[----:B------:R-:W-:-:S07]  /*22f50*/  IMAD.MOV.U32 R7, RZ, RZ, R14 ;  /* 0x000000ffff077224 */ /* 0x000fce00078e000e */
[----:B------:R-:W-:Y:S05]  /*22f60*/  WARPSYNC.COLLECTIVE R15, `(.L_x_822) ;  /* 0x000000000f087348 */ /* 0x000fea0003c00000 */
[----:B------:R0:W1:Y:S02]  /*22f70*/  SHFL.IDX P6, R14, R13, R12, R11 ;  /* 0x0000000c0d0e7389 */ /* 0x00006400000c000b */
[----:B01----:R-:W-:Y:S01]  /*22f80*/  ENDCOLLECTIVE ;  /* 0x000000000000791b */ /* 0x003fe20003800000 */
.L_x_822:
[----:B------:R-:W-:Y:S01]  /*22f90*/  IMAD.MOV.U32 R4, RZ, RZ, R14 ;  /* 0x000000ffff047224 */ /* 0x000fe200078e000e */
[----:B------:R-:W-:Y:S06]  /*22fa0*/  BRA `(.L_x_823) ;  /* 0xffffffd000647947 */ /* 0x000fec000383ffff */
.L_x_708:
[----:B------:R-:W-:Y:S01]  /*22fb0*/  BSSY B0, `(.L_x_824) ;  /* 0x0000007000007945 */ /* 0x000fe20003800000 */
[----:B------:R-:W-:Y:S02]  /*22fc0*/  IMAD.MOV.U32 R13, RZ, RZ, R3 ;  /* 0x000000ffff0d7224 */ /* 0x000fe400078e0003 */
[----:B------:R-:W-:Y:S02]  /*22fd0*/  IMAD.MOV.U32 R11, RZ, RZ, 0x1f ;  /* 0x0000001fff0b7424 */ /* 0x000fe400078e00ff */
[----:B------:R-:W-:-:S07]  /*22fe0*/  IMAD.MOV.U32 R15, RZ, RZ, -0x1 ;  /* 0xffffffffff0f7424 */ /* 0x000fce00078e00ff */
[----:B0123--:R-:W-:Y:S05]  /*22ff0*/  WARPSYNC.COLLECTIVE R15, `(.L_x_825) ;  /* 0x000000000f087348 */ /* 0x00ffea0003c00000 */
[----:B------:R4:W0:Y:S02]  /*23000*/  SHFL.IDX P6, R14, R13, R12, R11 ;  /* 0x0000000c0d0e7389 */ /* 0x00082400000c000b */
[----:B01234-:R-:W-:Y:S01]  /*23010*/  ENDCOLLECTIVE ;  /* 0x000000000000791b */ /* 0x01ffe20003800000 */
.L_x_825:
[----:B------:R-:W-:Y:S05]  /*23020*/  BSYNC B0 ;  /* 0x0000000000007941 */ /* 0x000fea0003800000 */
.L_x_824:
[----:B------:R-:W-:Y:S01]  /*23030*/  IMAD.MOV.U32 R24, RZ, RZ, R14 ;  /* 0x000000ffff187224 */ /* 0x000fe200078e000e */
[----:B------:R-:W-:Y:S06]  /*23040*/  BRA `(.L_x_707) ;  /* 0xffffffd000547947 */ /* 0x000fec000383ffff */
.L_x_712:
[----:B0-----:R0:W1:Y:S02]  /*23050*/  SYNCS.PHASECHK.TRANS64.TRYWAIT P0, [R9+URZ+0x31c20], R0 ;  /* 0x031c2000090075a7 */ /* 0x001064000800017f */
[----:B-1----:R-:W-:Y:S05]  /*23060*/  @!P0 NANOSLEEP.SYNCS 0x989680 ;  /* 0x009896800000895d */ /* 0x002fea0003900000 */
[----:B------:R-:W1:Y:S02]  /*23070*/  @!P0 SYNCS.PHASECHK.TRANS64 P0, [R9+URZ+0x31c20], R0 ;  /* 0x031c2000090085a7 */ /* 0x000e64000800007f */
[----:B-1----:R-:W-:Y:S05]  /*23080*/  @!P0 BRA `(.L_x_712) ;  /* 0xfffffffc00f08947 */ /* 0x002fea000383ffff */
[----:B------:R-:W-:Y:S05]  /*23090*/  BRA `(.L_x_826) ;  /* 0xffffffd400ac7947 */ /* 0x000fea000383ffff */
.L_x_713:
        /* <DEDUP_REMOVED lines=8> */
[----:B0-2-4-:R-:W-:Y:S05]  /*23120*/  WARPSYNC.COLLECTIVE R15, `(.L_x_828) ;  /* 0x000000000f087348 */ /* 0x015fea0003c00000 */
[----:B------:R1:W3:Y:S02]  /*23130*/  SHFL.IDX P6, R14, R13, R12, R11 ;  /* 0x0000000c0d0e7389 */ /* 0x0002e400000c000b */
[----:B01234-:R-:W-:Y:S01]  /*23140*/  ENDCOLLECTIVE ;  /* 0x000000000000791b */ /* 0x01ffe20003800000 */
.L_x_828:
[----:B------:R-:W-:Y:S05]  /*23150*/  BSYNC B0 ;  /* 0x0000000000007941 */ /* 0x000fea0003800000 */
.L_x_827:
[----:B------:R-:W-:Y:S05]  /*23160*/  BRA `(.L_x_829) ;  /* 0xffffffd400947947 */ /* 0x000fea000383ffff */
.L_x_714:
[----:B------:R-:W-:Y:S01]  /*23170*/  BSSY B0, `(.L_x_830) ;  /* 0x0000006000007945 */ /* 0x000fe20003800000 */
[----:B------:R-:W-:-:S07]  /*23180*/  IMAD.MOV.U32 R15, RZ, RZ, -0x1 ;  /* 0xffffffffff0f7424 */ /* 0x000fce00078e00ff */
[----:B0-2-4-:R-:W-:Y:S05]  /*23190*/  WARPSYNC.COLLECTIVE R15, `(.L_x_831) ;  /* 0x000000000f0c7348 */ /* 0x015fea0003c00000 */
[----:B------:R-:W-:Y:S02]  /*231a0*/  ELECT P6, UR62, PT ;  /* 0x00000000003e782f */ /* 0x000fe400038c0000 */
[----:B------:R-:W-:Y:S01]  /*231b0*/  MOV R14, UR62 ;  /* 0x0000003e000e7c02 */ /* 0x000fe20008000f00 */
[----:B0-2-4-:R-:W-:Y:S10]  /*231c0*/  ENDCOLLECTIVE ;  /* 0x000000000000791b */ /* 0x015ff40003800000 */
.L_x_831:
[----:B------:R-:W-:Y:S05]  /*231d0*/  BSYNC B0 ;  /* 0x0000000000007941 */ /* 0x000fea0003800000 */
.L_x_830:
[----:B------:R-:W-:Y:S05]  /*231e0*/  BRA `(.L_x_832) ;  /* 0xffffffd400887947 */ /* 0x000fea000383ffff */
.L_x_716:
[----:B0-----:R0:W1:Y:S02]  /*231f0*/  SYNCS.PHASECHK.TRANS64.TRYWAIT P0, [R7+URZ], R2 ;  /* 0x00000002070075a7 */ /* 0x001064000800017f */
[----:B-1----:R-:W-:Y:S05]  /*23200*/  @!P0 NANOSLEEP.SYNCS 0x989680 ;  /* 0x009896800000895d */ /* 0x002fea0003900000 */
[----:B------:R-:W1:Y:S02]  /*23210*/  @!P0 SYNCS.PHASECHK.TRANS64 P0, [R7+URZ], R2 ;  /* 0x00000002070085a7 */ /* 0x000e64000800007f */
[----:B-1----:R-:W-:Y:S05]  /*23220*/  @!P0 BRA `(.L_x_716) ;  /* 0xfffffffc00f08947 */ /* 0x002fea000383ffff */
[----:B------:R-:W-:Y:S05]  /*23230*/  BRA `(.L_x_833) ;  /* 0xffffffd400bc7947 */ /* 0x000fea000383ffff */
.L_x_717:
[----:B-1----:R1:W3:Y:S02]  /*23240*/  SYNCS.PHASECHK.TRANS64.TRYWAIT P0, [R3+URZ], R0 ;  /* 0x00000000030075a7 */ /* 0x0022e4000800017f */
[----:B---3--:R-:W-:Y:S05]  /*23250*/  @!P0 NANOSLEEP.SYNCS 0x989680 ;  /* 0x009896800000895d */ /* 0x008fea0003900000 */
[----:B------:R-:W3:Y:S02]  /*23260*/  @!P0 SYNCS.PHASECHK.TRANS64 P0, [R3+URZ], R0 ;  /* 0x00000000030085a7 */ /* 0x000ee4000800007f */
[----:B---3--:R-:W-:Y:S05]  /*23270*/  @!P0 BRA `(.L_x_717) ;  /* 0xfffffffc00f08947 */ /* 0x008fea000383ffff */
[----:B------:R-:W-:Y:S05]  /*23280*/  BRA `(.L_x_834) ;  /* 0xffffffd400b07947 */ /* 0x000fea000383ffff */
.L_x_719:
[----:B-1----:R1:W3:Y:S02]  /*23290*/  SYNCS.PHASECHK.TRANS64.TRYWAIT P0, [R5+URZ], R2 ;  /* 0x00000002050075a7 */ /* 0x0022e4000800017f */
[----:B---3--:R-:W-:Y:S05]  /*232a0*/  @!P0 NANOSLEEP.SYNCS 0x989680 ;  /* 0x009896800000895d */ /* 0x008fea0003900000 */
[----:B------:R-:W3:Y:S02]  /*232b0*/  @!P0 SYNCS.PHASECHK.TRANS64 P0, [R5+URZ], R2 ;  /* 0x00000002050085a7 */ /* 0x000ee4000800007f */
[----:B---3--:R-:W-:Y:S05]  /*232c0*/  @!P0 BRA `(.L_x_719) ;  /* 0xfffffffc00f08947 */ /* 0x008fea000383ffff */
[----:B------:R-:W-:Y:S05]  /*232d0*/  BRA `(.L_x_835) ;  /* 0xffffffd400b47947 */ /* 0x000fea000383ffff */
.L_x_836:
        /* <DEDUP_REMOVED lines=10> */
.L_x_2778:


//--------------------- .text._ZN7cutlass13device_kernelIN5flash11enable_sm90INS1_16FlashAttnFwdSm90INS1_25CollectiveMainloopFwdSm90ILi2EN4cute5tupleIJNS5_1CILi1EEES8_S8_EEENS6_IJNS7_ILi192EEENS7_ILi128EEENS7_ILi96EEEEEELi96ENS_6half_tEfNS_4arch4Sm90ELb0ELb1ELb1ELb0ELb0ELb0ELb0ELb0ELb1ELb1ELb1ELb0EEENS1_21CollectiveEpilogueFwdINS6_IJSA_SC_SB_EEES9_SE_SG_Li384ELb0ELb1ELb1ELb0EEENS1_19SingleTileSchedulerILb0ELb1ELb1ELi192EEEEEEEEEvNT_6ParamsE --------------------------
	.section	.text._ZN7cutlass13device_kernelIN5flash11enable_sm90INS1_16FlashAttnFwdSm90INS1_25CollectiveMainloopFwdSm90ILi2EN4cute5tupleIJNS5_1CILi1EEES8_S8_EEENS6_IJNS7_ILi192EEENS7_ILi128EEENS7_ILi96EEEEEELi96ENS_6half_tEfNS_4arch4Sm90ELb0ELb1ELb1ELb0ELb0ELb0ELb0ELb0ELb1ELb1ELb1ELb0EEENS1_21CollectiveEpilogueFwdINS6_IJSA_SC_SB_EEES9_SE_SG_Li384ELb0ELb1ELb1ELb0EEENS1_19SingleTileSchedulerILb0ELb1ELb1ELi192EEEEEEEEEvNT_6ParamsE,"ax",@progbits
	.align	128
.text._ZN7cutlass13device_kernelIN5flash11enable_sm90INS1_16FlashAttnFwdSm90INS1_25CollectiveMainloopFwdSm90ILi2EN4cute5tupleIJNS5_1CILi1EEES8_S8_EEENS6_IJNS7_ILi192EEENS7_ILi128EEENS7_ILi96EEEEEELi96ENS_6half_tEfNS_4arch4Sm90ELb0ELb1ELb1ELb0ELb0ELb0ELb0ELb0ELb1ELb1ELb1ELb0EEENS1_21CollectiveEpilogueFwdINS6_IJSA_SC_SB_EEES9_SE_SG_Li384ELb0ELb1ELb1ELb0EEENS1_19SingleTileSchedulerILb0ELb1ELb1ELi192EEEEEEEEEvNT_6ParamsE:
        .type           _ZN7cutlass13device_kernelIN5flash11enable_sm90INS1_16FlashAttnFwdSm90INS1_25CollectiveMainloopFwdSm90ILi2EN4cute5tupleIJNS5_1CILi1EEES8_S8_EEENS6_IJNS7_ILi192EEENS7_ILi128EEENS7_ILi96EEEEEELi96ENS_6half_tEfNS_4arch4Sm90ELb0ELb1ELb1ELb0ELb0ELb0ELb0ELb0ELb1ELb1ELb1ELb0EEENS1_21CollectiveEpilogueFwdINS6_IJSA_SC_SB_EEES9_SE_SG_Li384ELb0ELb1ELb1ELb0EEENS1_19SingleTileSchedulerILb0ELb1ELb1ELi192EEEEEEEEEvNT_6ParamsE,@function
        .size           _ZN7cutlass13device_kernelIN5flash11enable_sm90INS1_16FlashAttnFwdSm90INS1_25CollectiveMainloopFwdSm90ILi2EN4cute5tupleIJNS5_1CILi1EEES8_S8_EEENS6_IJNS7_ILi192EEENS7_ILi128EEENS7_ILi96EEEEEELi96ENS_6half_tEfNS_4arch4Sm90ELb0ELb1ELb1ELb0ELb0ELb0ELb0ELb0ELb1ELb1ELb1ELb0EEENS1_21CollectiveEpilogueFwdINS6_IJSA_SC_SB_EEES9_SE_SG_Li384ELb0ELb1ELb1ELb0EEENS1_19SingleTileSchedulerILb0ELb1ELb1ELi192EEEEEEEEEvNT_6ParamsE,(.L_x_2779 - _ZN7cutlass13device_kernelIN5flash11enable_sm90INS1_16FlashAttnFwdSm90INS1_25CollectiveMainloopFwdSm90ILi2EN4cute5tupleIJNS5_1CILi1EEES8_S8_EEENS6_IJNS7_ILi192EEENS7_ILi128EEENS7_ILi96EEEEEELi96ENS_6half_tEfNS_4arch4Sm90ELb0ELb1ELb1ELb0ELb0ELb0ELb0ELb0ELb1ELb1ELb1ELb0EEENS1_21CollectiveEpilogueFwdINS6_IJSA_SC_SB_EEES9_SE_SG_Li384ELb0ELb1ELb1ELb0EEENS1_19SingleTileSchedulerILb0ELb1ELb1ELi192EEEEEEEEEvNT_6ParamsE)
        .other          _ZN7cutlass13device_kernelIN5flash11enable_sm90INS1_16FlashAttnFwdSm90INS1_25CollectiveMainloopFwdSm90ILi2EN4cute5tupleIJNS5_1CILi1EEES8_S8_EEENS6_IJNS7_ILi192EEENS7_ILi128EEENS7_ILi96EEEEEELi96ENS_6half_tEfNS_4arch4Sm90ELb0ELb1ELb1ELb0ELb0ELb0ELb0ELb0ELb1ELb1ELb1ELb0EEENS1_21CollectiveEpilogueFwdINS6_IJSA_SC_SB_EEES9_SE_SG_Li384ELb0ELb1ELb1ELb0EEENS1_19SingleTileSchedulerILb0ELb1ELb1ELi192EEEEEEEEEvNT_6ParamsE,@"STO_CUDA_ENTRY STV_DEFAULT"
_ZN7cutlass13device_kernelIN5flash11enable_sm90INS1_16FlashAttnFwdSm90INS1_25CollectiveMainloopFwdSm90ILi2EN4cute5tupleIJNS5_1CILi1EEES8_S8_EEENS6_IJNS7_ILi192EEENS7_ILi128EEENS7_ILi96EEEEEELi96ENS_6half_tEfNS_4arch4Sm90ELb0ELb1ELb1ELb0ELb0ELb0ELb0ELb0ELb1ELb1ELb1ELb0EEENS1_21CollectiveEpilogueFwdINS6_IJSA_SC_SB_EEES9_SE_SG_Li384ELb0ELb1ELb1ELb0EEENS1_19SingleTileSchedulerILb0ELb1ELb1ELi192EEEEEEEEEvNT_6ParamsE:
[----:B------:R-:W0:Y:S01]  /*0000*/  LDC R1, c[0x0][0x28] ;  /* 0x00000a00ff017b82 */ /* 0x000e220000000800 */
[----:B------:R-:W1:Y:S01]  /*0010*/  S2R R2, SR_TID.X ;  /* 0x0000000000027919 */ /* 0x000e620000002100 */
[----:B------:R-:W-:Y:S01]  /*0020*/  ELECT P0, URZ, PT ;  /* 0x00000000003f782f */ /* 0x000fe20003800000 */
[----:B------:R-:W-:Y:S01]  /*0030*/  BSSY B0, `(.L_x_837) ;  /* 0x000000e000007945 */ /* 0x000fe20003800000 */
[--C-:B-1----:R-:W-:Y:S02]  /*0040*/  SHF.R.U32.HI R26, RZ, 0x5, R2.reuse ;  /* 0x00000005ff1a7819 */ /* 0x102fe40000011602 */
[----:B------:R-:W-:-:S03]  /*0050*/  SHF.R.U32.HI R22, RZ, 0x7, R2 ;  /* 0x00000007ff167819 */ /* 0x000fc60000011602 */
        /* <DEDUP_REMOVED lines=11> */
.L_x_838:
[----:B------:R-:W-:Y:S05]  /*0110*/  BSYNC B0 ;  /* 0x0000000000007941 */ /* 0x000fea0003800000 */
.L_x_837:
        /* <DEDUP_REMOVED lines=41> */
.L_x_839:
        /* <DEDUP_REMOVED lines=22> */
.L_x_840:
        /* <DEDUP_REMOVED lines=18> */
.L_x_841:
        /* <DEDUP_REMOVED lines=22> */
.L_x_842:
        /* <DEDUP_REMOVED lines=22> */
.L_x_843:
[----:B------:R-:W-:Y:S01]  /*08f0*/  PLOP3.LUT P0, PT, PT, PT, UP0, 0x80, 0x0 ;  /* 0x000000000000781c */ /* 0x000fe20003f0f008 */
[----:B0-----:R-:W-:Y:S01]  /*0900*/  UMOV UR4, 0x1 ;  /* 0x0000000100047882 */ /* 0x001fe20000000000 */
[----:B------:R-:W-:Y:S01]  /*0910*/  NOP ;  /* 0x0000000000007918 */ /* 0x000fe20000000000 */
[----:B------:R-:W-:Y:S01]  /*0920*/  USEL UR4, UR4, 0x2, !UP0 ;  /* 0x0000000204047887 */ /* 0x000fe2000c000000 */
[----:B------:R-:W-:Y:S01]  /*0930*/  BSSY B6, `(.L_x_844) ;  /* 0x000151b000067945 */ /* 0x000fe20003800000 */
[----:B------:R-:W-:-:S04]  /*0940*/  LOP3.LUT R24, R2, 0x7f, RZ, 0xc0, !PT ;  /* 0x0000007f02187812 */ /* 0x000fc800078ec0ff */
[----:B------:R-:W-:Y:S01]  /*0950*/  IMAD.U32 R16, RZ, RZ, UR4 ;  /* 0x00000004ff107e24 */ /* 0x000fe2000f8e00ff */
[----:B-12-4-:R-:W-:Y:S06]  /*0960*/  BAR.SYNC.DEFER_BLOCKING 0x0 ;  /* 0x0000000000007b1d */ /* 0x016fec0000010000 */
[----:B------:R-:W-:Y:S05]  /*0970*/  @!P0 BRA `(.L_x_845) ;  /* 0x0000010c00248947 */ /* 0x000fea0003800000 */
.L_x_846:
[----:B------:R-:W-:-:S08]  /*0980*/  NOP ;  /* 0x0000000000007918 */ /* 0x000fd00000000000 */
[----:B------:R-:W0:Y:S02]  /*0990*/  USETMAXREG.TRY_ALLOC.CTAPOOL UP0, 0xa0 ;  /* 0x000000a0000079c8 */ /* 0x000e240008000600 */
[----:B0-----:R-:W-:-:S13]  /*09a0*/  PLOP3.LUT P0, PT, PT, PT, UP0, 0x80, 0x0 ;  /* 0x000000000000781c */ /* 0x001fda0003f0f008 */
[----:B------:R-:W-:Y:S05]  /*09b0*/  @!P0 BRA `(.L_x_846) ;  /* 0xfffffffc00f08947 */ /* 0x000fea000383ffff */
[----:B------:R-:W0:Y:S01]  /*09c0*/  S2UR UR6, SR_CTAID.Y ;  /* 0x00000000000679c3 */ /* 0x000e220000002600 */
[----:B------:R-:W-:Y:S01]  /*09d0*/  LOP3.LUT R0, R2, 0xffffff80, RZ, 0xc0, !PT ;  /* 0xffffff8002007812 */ /* 0x000fe200078ec0ff */
[----:B------:R-:W-:Y:S02]  /*09e0*/  ULDC UR7, c[0x0][0xc50] ;  /* 0x0003140000077ab9 */ /* 0x000fe40000000800 */
[----:B------:R-:W-:-:S04]  /*09f0*/  UISETP.NE.AND UP0, UPT, UR7, 0x1, UPT ;  /* 0x000000010700788c */ /* 0x000fc8000bf05270 */
[----:B------:R-:W-:Y:S08]  /*0a00*/  BAR.ARV 0x8, 0x200 ;  /* 0x0208000000007b1d */ /* 0x000ff00000002000 */
[----:B------:R-:W1:Y:S01]  /*0a10*/  S2UR UR8, SR_CTAID.Z ;  /* 0x00000000000879c3 */ /* 0x000e620000002700 */
[----:B------:R-:W-:Y:S01]  /*0a20*/  ISETP.NE.AND P0, PT, R0, 0x80, PT ;  /* 0x000000800000780c */ /* 0x000fe20003f05270 */
[----:B------:R-:W-:Y:S01]  /*0a30*/  @UP0 ULDC UR4, c[0x0][0xc54] ;  /* 0x0003150000040ab9 */ /* 0x000fe20000000800 */
[----:B------:R-:W-:Y:S01]  /*0a40*/  @UP0 ULDC UR9, c[0x0][0xc58] ;  /* 0x0003160000090ab9 */ /* 0x000fe20000000800 */
[----:B0-----:R-:W-:-:S10]  /*0a50*/  UIMAD.WIDE.U32 UR4, UR6, UR4, URZ ;  /* 0x00000004060472a5 */ /* 0x001fd4000f8e003f */
[----:B------:R-:W-:Y:S06]  /*0a60*/  @!P0 BAR.ARV 0x9, 0x100 ;  /* 0x0244000000008b1d */ /* 0x000fec0000002000 */
[----:B------:R-:W-:Y:S01]  /*0a70*/  UMOV UR10, UR6 ;  /* 0x00000006000a7c82 */ /* 0x000fe20008000000 */
[----:B------:R-:W-:Y:S01]  /*0a80*/  @UP0 USHF.R.U32.HI UR10, URZ, UR9, UR5 ;  /* 0x000000093f0a0299 */ /* 0x000fe20008011605 */
[----:B-1----:R-:W-:-:S03]  /*0a90*/  ISETP.LE.AND P0, PT, RZ, UR8, PT ;  /* 0x00000008ff007c0c */ /* 0x002fc6000bf03270 */
[----:B------:R-:W-:Y:S02]  /*0aa0*/  UIADD3 UR4, -UR10, URZ, URZ ;  /* 0x0000003f0a047290 */ /* 0x000fe4000fffe13f */
[----:B------:R-:W-:Y:S02]  /*0ab0*/  IMAD.U32 R17, RZ, RZ, UR10 ;  /* 0x0000000aff117e24 */ /* 0x000fe4000f8e00ff */
[----:B------:R-:W-:-:S06]  /*0ac0*/  UIMAD UR6, UR7, UR4, UR6 ;  /* 0x00000004070672a4 */ /* 0x000fcc000f8e0206 */
[----:B------:R-:W-:Y:S06]  /*0ad0*/  @!P0 BRA `(.L_x_847) ;  /* 0x0000015000008947 */ /* 0x000fec0003800000 */
[----:B------:R-:W0:Y:S01]  /*0ae0*/  LDC.64 R6, c[0x0][0x418] ;  /* 0x00010600ff067b82 */ /* 0x000e220000000a00 */
[----:B------:R-:W-:Y:S01]  /*0af0*/  ULDC UR4, c[0x0][0x448] ;  /* 0x0001120000047ab9 */ /* 0x000fe20000000800 */
[----:B------:R-:W-:Y:S01]  /*0b00*/  VIADD R23, R2, 0xffffff80 ;  /* 0xffffff8002177836 */ /* 0x000fe20000000000 */
[----:B------:R-:W-:-:S03]  /*0b10*/  UISETP.NE.AND UP0, UPT, UR4, 0x1, UPT ;  /* 0x000000010400788c */ /* 0x000fc6000bf05270 */
[----:B------:R-:W-:Y:S02]  /*0b20*/  ULDC.64 UR4, c[0x0][0x9e0] ;  /* 0x0002780000047ab9 */ /* 0x000fe40000000a00 */
[----:B------:R-:W1:Y:S01]  /*0b30*/  LDC R89, c[0x0][0x288] ;  /* 0x0000a200ff597b82 */ /* 0x000e620000000800 */
[----:B------:R-:W-:-:S05]  /*0b40*/  UISETP.GE.AND UP1, UPT, UR5, 0x1, UPT ;  /* 0x000000010500788c */ /* 0x000fca000bf26270 */
[----:B------:R-:W-:Y:S01]  /*0b50*/  @UP0 ULDC UR9, c[0x0][0x44c] ;  /* 0x0001130000090ab9 */ /* 0x000fe20000000800 */
[----:B------:R-:W-:Y:S01]  /*0b60*/  @UP0 ULDC UR11, c[0x0][0x450] ;  /* 0x00011400000b0ab9 */ /* 0x000fe20000000800 */
[----:B------:R-:W2:Y:S01]  /*0b70*/  LDC R18, c[0x0][0x424] ;  /* 0x00010900ff127b82 */ /* 0x000ea20000000800 */
[----:B------:R-:W-:-:S07]  /*0b80*/  PLOP3.LUT P1, PT, PT, PT, UP1, 0x80, 0x0 ;  /* 0x000000000000781c */ /* 0x000fce0003f2f018 */
[----:B------:R-:W3:Y:S01]  /*0b90*/  LDC R5, c[0x0][0x2f0] ;  /* 0x0000bc00ff057b82 */ /* 0x000ee20000000800 */
[----:B0-----:R-:W-:-:S04]  /*0ba0*/  ISETP.NE.U32.AND P0, PT, R6, RZ, PT ;  /* 0x000000ff0600720c */ /* 0x001fc80003f05070 */
[----:B------:R-:W-:-:S03]  /*0bb0*/  ISETP.NE.AND.EX P0, PT, R7, RZ, PT, P0 ;  /* 0x000000ff0700720c */ /* 0x000fc60003f05300 */
[----:B------:R-:W0:Y:S01]  /*0bc0*/  S2UR UR39, SR_CTAID.X ;  /* 0x00000000002779c3 */ /* 0x000e220000002500 */
[----:B-1----:R-:W-:Y:S02]  /*0bd0*/  IADD3 R3, -R89, 0x1, RZ ;  /* 0x0000000159037810 */ /* 0x002fe40007ffe1ff */
[----:B--2---:R-:W-:-:S05]  /*0be0*/  SEL R18, R18, 0x1, P0 ;  /* 0x0000000112127807 */ /* 0x004fca0000000000 */
[----:B---3--:R-:W-:-:S05]  /*0bf0*/  IMAD R3, R18, R5, R3 ;  /* 0x0000000512037224 */ /* 0x008fca00078e0203 */
[----:B------:R-:W-:Y:S01]  /*0c00*/  R2UR UR10, R3 ;  /* 0x00000000030a72ca */ /* 0x000fe200000e0000 */
[----:B0-----:R-:W-:-:S04]  /*0c10*/  UIMAD UR39, UR39, 0xc0, URZ ;  /* 0x000000c0272778a4 */ /* 0x001fc8000f8e023f */
[----:B------:R-:W-:Y:S02]  /*0c20*/  @UP0 UIADD3 UR8, UR39, 0xbf, URZ ;  /* 0x000000bf27080890 */ /* 0x000fe4000fffe03f */
[----:B------:R-:W-:Y:S02]  /*0c30*/  UIADD3 UR7, UR39, 0xbf, URZ ;  /* 0x000000bf27077890 */ /* 0x000fe4000fffe03f */
[----:B------:R-:W-:-:S04]  /*0c40*/  UIMAD.WIDE.U32 UR8, UR8, UR9, URZ ;  /* 0x00000009080872a5 */ /* 0x000fc8000f8e003f */
[----:B------:R-:W-:-:S04]  /*0c50*/  @UP0 USHF.R.U32.HI UR7, URZ, UR11, UR9 ;  /* 0x0000000b3f070299 */ /* 0x000fc80008011609 */
[----:B------:R-:W-:-:S04]  /*0c60*/  UIADD3 UR7, UR10, UR7, URZ ;  /* 0x000000070a077290 */ /* 0x000fc8000fffe03f */
[----:B------:R-:W-:-:S06]  /*0c70*/  UIADD3 UR4, UR7, UR4, URZ ;  /* 0x0000000407047290 */ /* 0x000fcc000fffe03f */
[----:B------:R-:W-:Y:S01]  /*0c80*/  IMAD.U32 R0, RZ, RZ, UR4 ;  /* 0x00000004ff007e24 */ /* 0x000fe2000f8e00ff */
[----:B------:R-:W-:Y:S06]  /*0c90*/  @!P1 BRA `(.L_x_848) ;  /* 0x0000000000409947 */ /* 0x000fec0003800000 */
[----:B------:R-:W-:Y:S01]  /*0ca0*/  ISETP.LT.AND P0, PT, RZ, UR7, PT ;  /* 0x00000007ff007c0c */ /* 0x000fe2000bf01270 */
[----:B------:R-:W-:-:S12]  /*0cb0*/  UIADD3 UR4, UR7, -0x1, URZ ;  /* 0xffffffff07047890 */ /* 0x000fd8000fffe03f */
[----:B------:R-:W-:Y:S05]  /*0cc0*/  @P0 BRA `(.L_x_849) ;  /* 0x00000000001c0947 */ /* 0x000fea0003800000 */
[----:B------:R-:W-:Y:S02]  /*0cd0*/  UISETP.NE.AND UP1, UPT, UR5, 0x1, UPT ;  /* 0x000000010500788c */ /* 0x000fe4000bf25270 */
[----:B------:R-:W-:-:S09]  /*0ce0*/  UIADD3 UR4, -UR7, URZ, URZ ;  /* 0x0000003f07047290 */ /* 0x000fd2000fffe13f */
[----:B------:R-:W-:Y:S02]  /*0cf0*/  @UP1 ULDC.64 UR10, c[0x0][0x9e8] ;  /* 0x00027a00000a1ab9 */ /* 0x000fe40000000a00 */
[----:B------:R-:W-:-:S04]  /*0d00*/  UIMAD.WIDE.U32 UR8, UR4, UR10, URZ ;  /* 0x0000000a040872a5 */ /* 0x000fc8000f8e003f */
[----:B------:R-:W-:-:S04]  /*0d10*/  @UP1 USHF.R.U32.HI UR4, URZ, UR11, UR9 ;  /* 0x0000000b3f041299 */ /* 0x000fc80008011609 */
[----:B------:R-:W-:Y:S01]  /*0d20*/  ULOP3.LUT UR4, URZ, UR4, URZ, 0x33, !UPT ;  /* 0x000000043f047292 */ /* 0x000fe2000f8e333f */
[----:B------:R-:W-:Y:S11]  /*0d30*/  BRA `(.L_x_850) ;  /* 0x0000000000107947 */ /* 0x000ff60003800000 */
.L_x_849:
[----:B------:R-:W-:-:S11]  /*0d40*/  UISETP.NE.AND UP1, UPT, UR5, 0x1, UPT ;  /* 0x000000010500788c */ /* 0x000fd6000bf25270 */
[----:B------:R-:W-:Y:S02]  /*0d50*/  @UP1 ULDC.64 UR10, c[0x0][0x9e8] ;  /* 0x00027a00000a1ab9 */ /* 0x000fe40000000a00 */
[----:B------:R-:W-:-:S04]  /*0d60*/  UIMAD.WIDE.U32 UR8, UR4, UR10, URZ ;  /* 0x0000000a040872a5 */ /* 0x000fc8000f8e003f */
[----:B------:R-:W-:-:S12]  /*0d70*/  @UP1 USHF.R.U32.HI UR4, URZ, UR11, UR9 ;  /* 0x0000000b3f041299 */ /* 0x000fd80008011609 */
.L_x_850:
[----:B------:R-:W-:-:S06]  /*0d80*/  UIMAD UR4, UR4, UR5, UR5 ;  /* 0x00000005040472a4 */ /* 0x000fcc000f8e0205 */
[----:B------:R-:W-:-:S07]  /*0d90*/  VIMNMX R0, R0, UR4, PT ;  /* 0x0000000400007c48 */ /* 0x000fce000bfe0100 */
.L_x_848:
[-C--:B------:R-:W-:Y:S01]  /*0da0*/  IMAD R89, R18, R5.reuse, -R89 ;  /* 0x0000000512597224 */ /* 0x080fe200078e0a59 */
[----:B------:R-:W-:Y:S01]  /*0db0*/  @UP0 ULDC UR8, c[0x0][0x44c] ;  /* 0x0001130000080ab9 */ /* 0x000fe20000000800 */
[----:B------:R-:W-:Y:S01]  /*0dc0*/  VIADD R4, R0, 0x7f ;  /* 0x0000007f00047836 */ /* 0x000fe20000000000 */
[----:B------:R-:W-:Y:S01]  /*0dd0*/  UIMAD.WIDE.U32 UR8, UR39, UR8, URZ ;  /* 0x00000008270872a5 */ /* 0x000fe2000f8e003f */
[----:B------:R-:W-:Y:S01]  /*0de0*/  IMAD R0, R18, R5, 0x7f ;  /* 0x0000007f12007424 */ /* 0x000fe200078e0205 */
[----:B------:R-:W-:Y:S01]  /*0df0*/  R2UR UR7, R89 ;  /* 0x00000000590772ca */ /* 0x000fe200000e0000 */
[----:B------:R-:W-:Y:S01]  /*0e00*/  @UP0 ULDC UR10, c[0x0][0x450] ;  /* 0x00011400000a0ab9 */ /* 0x000fe20000000800 */
[----:B------:R-:W-:Y:S01]  /*0e10*/  UMOV UR4, UR39 ;  /* 0x0000002700047c82 */ /* 0x000fe20008000000 */
[----:B------:R-:W-:Y:S01]  /*0e20*/  SHF.R.S32.HI R5, RZ, 0x1f, R4 ;  /* 0x0000001fff057819 */ /* 0x000fe20000011404 */
[----:B------:R-:W-:Y:S01]  /*0e30*/  @UP0 USHF.R.U32.HI UR4, URZ, UR10, UR9 ;  /* 0x0000000a3f040299 */ /* 0x000fe20008011609 */
[----:B------:R-:W-:-:S02]  /*0e40*/  SHF.R.S32.HI R3, RZ, 0x1f, R0 ;  /* 0x0000001fff037819 */ /* 0x000fc40000011400 */
[----:B------:R-:W-:Y:S02]  /*0e50*/  LEA.HI R5, R5, R4, RZ, 0x7 ;  /* 0x0000000405057211 */ /* 0x000fe400078f38ff */
[----:B------:R-:W-:Y:S02]  /*0e60*/  LEA.HI R3, R3, R0, RZ, 0x7 ;  /* 0x0000000003037211 */ /* 0x000fe400078f38ff */
[----:B------:R-:W-:Y:S02]  /*0e70*/  SHF.R.S32.HI R0, RZ, 0x7, R5 ;  /* 0x00000007ff007819 */ /* 0x000fe40000011405 */
[----:B------:R-:W-:Y:S01]  /*0e80*/  UIADD3 UR4, UR7, UR4, URZ ;  /* 0x0000000407047290 */ /* 0x000fe2000fffe03f */
[----:B------:R-:W-:Y:S02]  /*0e90*/  SHF.R.S32.HI R3, RZ, 0x7, R3 ;  /* 0x00000007ff037819 */ /* 0x000fe40000011403 */
[----:B------:R-:W-:Y:S02]  /*0ea0*/  ULDC UR7, c[0x0][0x9dc] ;  /* 0x0002770000077ab9 */ /* 0x000fe40000000800 */
[----:B------:R-:W-:Y:S01]  /*0eb0*/  UIADD3 UR7, UR4, -UR7, URZ ;  /* 0x8000000704077290 */ /* 0x000fe2000fffe03f */
[----:B------:R-:W-:Y:S01]  /*0ec0*/  VIMNMX R88, R3, R0, PT ;  /* 0x0000000003587248 */ /* 0x000fe20003fe0100 */
[----:B------:R-:W-:Y:S10]  /*0ed0*/  @!P1 BRA `(.L_x_851) ;  /* 0x0000000000449947 */ /* 0x000ff40003800000 */
[----:B------:R-:W-:-:S06]  /*0ee0*/  UISETP.GT.AND UP0, UPT, UR4, -0x1, UPT ;  /* 0xffffffff0400788c */ /* 0x000fcc000bf04270 */
[----:B------:R-:W-:-:S13]  /*0ef0*/  PLOP3.LUT P0, PT, PT, PT, UP0, 0x80, 0x0 ;  /* 0x000000000000781c */ /* 0x000fda0003f0f008 */
[----:B------:R-:W-:Y:S05]  /*0f00*/  @P0 BRA `(.L_x_852) ;  /* 0x00000000001c0947 */ /* 0x000fea0003800000 */
[----:B------:R-:W-:Y:S02]  /*0f10*/  UISETP.NE.AND UP0, UPT, UR5, 0x1, UPT ;  /* 0x000000010500788c */ /* 0x000fe4000bf05270 */
[----:B------:R-:W-:-:S09]  /*0f20*/  ULOP3.LUT UR4, URZ, UR4, URZ, 0x33, !UPT ;  /* 0x000000043f047292 */ /* 0x000fd2000f8e333f */
[----:B------:R-:W-:Y:S02]  /*0f30*/  @UP0 ULDC.64 UR10, c[0x0][0x9e8] ;  /* 0x00027a00000a0ab9 */ /* 0x000fe40000000a00 */
[----:B------:R-:W-:-:S04]  /*0f40*/  UIMAD.WIDE.U32 UR8, UR4, UR10, URZ ;  /* 0x0000000a040872a5 */ /* 0x000fc8000f8e003f */
[----:B------:R-:W-:-:S04]  /*0f50*/  @UP0 USHF.R.U32.HI UR4, URZ, UR11, UR9 ;  /* 0x0000000b3f040299 */ /* 0x000fc80008011609 */
[----:B------:R-:W-:Y:S01]  /*0f60*/  ULOP3.LUT UR4, URZ, UR4, URZ, 0x33, !UPT ;  /* 0x000000043f047292 */ /* 0x000fe2000f8e333f */
[----:B------:R-:W-:Y:S11]  /*0f70*/  BRA `(.L_x_853) ;  /* 0x0000000000107947 */ /* 0x000ff60003800000 */
.L_x_852:
[----:B------:R-:W-:-:S11]  /*0f80*/  UISETP.NE.AND UP0, UPT, UR5, 0x1, UPT ;  /* 0x000000010500788c */ /* 0x000fd6000bf05270 */
[----:B------:R-:W-:Y:S02]  /*0f90*/  @UP0 ULDC.64 UR10, c[0x0][0x9e8] ;  /* 0x00027a00000a0ab9 */ /* 0x000fe40000000a00 */
[----:B------:R-:W-:-:S04]  /*0fa0*/  UIMAD.WIDE.U32 UR8, UR4, UR10, URZ ;  /* 0x0000000a040872a5 */ /* 0x000fc8000f8e003f */
[----:B------:R-:W-:-:S12]  /*0fb0*/  @UP0 USHF.R.U32.HI UR4, URZ, UR11, UR9 ;  /* 0x0000000b3f040299 */ /* 0x000fd80008011609 */
.L_x_853:
[----:B------:R-:W-:-:S04]  /*0fc0*/  UIMAD UR4, UR4, UR5, URZ ;  /* 0x00000005040472a4 */ /* 0x000fc8000f8e023f */
[----:B------:R-:W-:-:S04]  /*0fd0*/  UISETP.LT.AND UP0, UPT, UR7, UR4, UPT ;  /* 0x000000040700728c */ /* 0x000fc8000bf01270 */
[----:B------:R-:W-:-:S12]  /*0fe0*/  USEL UR7, UR7, UR4, !UP0 ;  /* 0x0000000407077287 */ /* 0x000fd8000c000000 */
.L_x_851:
[----:B------:R-:W-:Y:S02]  /*0ff0*/  USHF.R.S32.HI UR4, URZ, 0x1f, UR7 ;  /* 0x0000001f3f047899 */ /* 0x000fe40008011407 */
[----:B------:R-:W-:Y:S02]  /*1000*/  USHF.R.U32.HI UR11, URZ, 0x10, UR6 ;  /* 0x000000103f0b7899 */ /* 0x000fe40008011606 */
[----:B------:R-:W-:Y:S02]  /*1010*/  ULEA.HI UR4, UR4, UR7, URZ, 0x7 ;  /* 0x0000000704047291 */ /* 0x000fe4000f8f383f */
[----:B------:R-:W-:Y:S02]  /*1020*/  ULOP3.LUT UR7, UR6, 0xffff, URZ, 0xc0, !UPT ;  /* 0x0000ffff06077892 */ /* 0x000fe4000f8ec03f */
[----:B------:R-:W-:-:S04]  /*1030*/  USHF.R.S32.HI UR4, URZ, 0x7, UR4 ;  /* 0x000000073f047899 */ /* 0x000fc80008011404 */
[----:B------:R-:W-:-:S04]  /*1040*/  UISETP.LT.AND UP0, UPT, URZ, UR4, UPT ;  /* 0x000000043f00728c */ /* 0x000fc8000bf01270 */
[----:B------:R-:W-:Y:S02]  /*1050*/  USEL UR10, URZ, UR4, !UP0 ;  /* 0x000000043f0a7287 */ /* 0x000fe4000c000000 */
[----:B------:R-:W-:Y:S01]  /*1060*/  UISETP.NE.AND UP0, UPT, UR11, URZ, UPT ;  /* 0x0000003f0b00728c */ /* 0x000fe2000bf05270 */
[----:B------:R-:W-:-:S03]  /*1070*/  UMOV UR4, URZ ;  /* 0x0000003f00047c82 */ /* 0x000fc60008000000 */
[----:B------:R-:W-:-:S07]  /*1080*/  ISETP.GT.AND P0, PT, R88, UR10, PT ;  /* 0x0000000a58007c0c */ /* 0x000fce000bf04270 */
[----:B------:R-:W-:-:S06]  /*1090*/  @!UP0 ULDC UR11, c[0x0][0x9f0] ;  /* 0x00027c00000b8ab9 */ /* 0x000fcc0000000800 */
[----:B------:R-:W-:Y:S05]  /*10a0*/  @!P0 BRA `(.L_x_854) ;  /* 0x00000000008c8947 */ /* 0x000fea0003800000 */
[----:B------:R-:W-:Y:S01]  /*10b0*/  IMAD.U32 R5, RZ, RZ, UR11 ;  /* 0x0000000bff057e24 */ /* 0x000fe2000f8e00ff */
[----:B------:R-:W-:-:S04]  /*10c0*/  UMOV UR4, URZ ;  /* 0x0000003f00047c82 */ /* 0x000fc80008000000 */
[----:B------:R-:W-:-:S04]  /*10d0*/  IABS R0, R5 ;  /* 0x0000000500007213 */ /* 0x000fc80000000000 */
[----:B------:R-:W-:Y:S02]  /*10e0*/  R2UR UR12, R0 ;  /* 0x00000000000c72ca */ /* 0x000fe400000e0000 */
[----:B------:R-:W-:Y:S02]  /*10f0*/  IADD3 R0, R5, -0x1, R88 ;  /* 0xffffffff05007810 */ /* 0x000fe40007ffe058 */
[----:B------:R-:W-:Y:S02]  /*1100*/  IABS R5, R5 ;  /* 0x0000000500057213 */ /* 0x000fe40000000000 */
[----:B------:R-:W-:-:S03]  /*1110*/  R2UR UR6, R0 ;  /* 0x00000000000672ca */ /* 0x000fc600000e0000 */
[----:B------:R-:W-:-:S04]  /*1120*/  IMAD.MOV R5, RZ, RZ, -R5 ;  /* 0x000000ffff057224 */ /* 0x000fc800078e0a05 */
[----:B------:R-:W0:Y:S06]  /*1130*/  I2F.RP R3, UR12 ;  /* 0x0000000c00037d06 */ /* 0x000e2c0008209400 */
[----:B------:R-:W-:-:S06]  /*1140*/  UIADD3 UR6, -UR10, UR6, URZ ;  /* 0x000000060a067290 */ /* 0x000fcc000fffe13f */
[----:B------:R-:W-:Y:S01]  /*1150*/  IMAD.U32 R0, RZ, RZ, UR6 ;  /* 0x00000006ff007e24 */ /* 0x000fe2000f8e00ff */
[----:B------:R-:W-:Y:S01]  /*1160*/  ULOP3.LUT UR6, UR6, UR11, URZ, 0x3c, !UPT ;  /* 0x0000000b06067292 */ /* 0x000fe2000f8e3c3f */
[----:B0-----:R-:W0:Y:S03]  /*1170*/  MUFU.RCP R3, R3 ;  /* 0x0000000300037308 */ /* 0x001e260000001000 */
[----:B------:R-:W-:-:S04]  /*1180*/  IABS R0, R0 ;  /* 0x0000000000007213 */ /* 0x000fc80000000000 */
[----:B------:R-:W-:Y:S01]  /*1190*/  R2UR UR9, R0 ;  /* 0x00000000000972ca */ /* 0x000fe200000e0000 */
[----:B------:R-:W-:Y:S02]  /*11a0*/  IMAD.MOV.U32 R0, RZ, RZ, R5 ;  /* 0x000000ffff007224 */ /* 0x000fe400078e0005 */
[----:B0-----:R-:W-:-:S06]  /*11b0*/  VIADD R4, R3, 0xffffffe ;  /* 0x0ffffffe03047836 */ /* 0x001fcc0000000000 */
        /* <DEDUP_REMOVED lines=18> */
.L_x_854:
[----:B------:R-:W-:Y:S02]  /*12e0*/  UIMAD UR5, UR7, UR4, UR10 ;  /* 0x00000004070572a4 */ /* 0x000fe4000f8e020a */
[----:B------:R-:W-:Y:S01]  /*12f0*/  IMAD.U32 R5, RZ, RZ, UR4 ;  /* 0x00000004ff057e24 */ /* 0x000fe2000f8e00ff */
[----:B------:R-:W-:Y:S01]  /*1300*/  PLOP3.LUT P0, PT, PT, PT, PT, 0x80, 0x0 ;  /* 0x000000000000781c */ /* 0x000fe20003f0f070 */
[----:B------:R-:W-:Y:S01]  /*1310*/  IMAD.MOV.U32 R3, RZ, RZ, RZ ;  /* 0x000000ffff037224 */ /* 0x000fe200078e00ff */
[----:B------:R-:W-:Y:S01]  /*1320*/  CS2R R134, SRZ ;  /* 0x0000000000867805 */ /* 0x000fe2000001ff00 */
[----:B------:R-:W-:Y:S01]  /*1330*/  IMAD.MOV.U32 R0, RZ, RZ, RZ ;  /* 0x000000ffff007224 */ /* 0x000fe200078e00ff */
[----:B------:R-:W-:Y:S01]  /*1340*/  VIADDMNMX R88, R5, UR5, R88, PT ;  /* 0x0000000505587c46 */ /* 0x000fe2000b800158 */
[----:B------:R-:W-:Y:S01]  /*1350*/  IMAD.U32 R19, RZ, RZ, UR5 ;  /* 0x00000005ff137e24 */ /* 0x000fe2000f8e00ff */
[----:B------:R-:W-:Y:S02]  /*1360*/  CS2R R132, SRZ ;  /* 0x0000000000847805 */ /* 0x000fe4000001ff00 */
[----:B------:R-:W-:-:S02]  /*1370*/  CS2R R130, SRZ ;  /* 0x0000000000827805 */ /* 0x000fc4000001ff00 */
[----:B------:R-:W-:Y:S02]  /*1380*/  ISETP.GT.AND P1, PT, R88, UR5, PT ;  /* 0x0000000558007c0c */ /* 0x000fe4000bf24270 */
        /* <DEDUP_REMOVED lines=26> */
[----:B------:R-:W-:-:S05]  /*1530*/  SHF.R.S32.HI R92, RZ, 0x7, R91 ;  /* 0x00000007ff5c7819 */ /* 0x000fca000001145b */
        /* <DEDUP_REMOVED lines=9> */
[----:B------:R-:W-:Y:S02]  /*15d0*/  ULEA UR4, UR5, UR36, 0xc ;  /* 0x0000002405047291 */ /* 0x000fe4000f8e603f */
[----:B------:R-:W-:Y:S02]  /*15e0*/  ULEA UR5, UR5, UR6, 0xd ;  /* 0x0000000605057291 */ /* 0x000fe4000f8e683f */
[----:B------:R-:W-:Y:S02]  /*15f0*/  UIADD3 UR4, UR4, 0xc400, URZ ;  /* 0x0000c40004047890 */ /* 0x000fe4000fffe03f */
[----:B------:R-:W-:Y:S02]  /*1600*/  USHF.R.U32.HI UR5, URZ, 0x4, UR5 ;  /* 0x000000043f057899 */ /* 0x000fe40008011605 */
[----:B------:R-:W-:Y:S02]  /*1610*/  USHF.R.U32.HI UR4, URZ, 0x4, UR4 ;  /* 0x000000043f047899 */ /* 0x000fe40008011604 */
[----:B------:R-:W-:-:S02]  /*1620*/  ULOP3.LUT UR60, UR5, 0x3fff, URZ, 0xc0, !UPT ;  /* 0x00003fff053c7892 */ /* 0x000fc4000f8ec03f */
        /* <DEDUP_REMOVED lines=18> */
.L_x_856:
[----:B------:R-:W-:Y:S02]  /*1750*/  SHF.L.U32 R4, RZ, 0x1f, RZ ;  /* 0x0000001fff047819 */ /* 0x000fe400000006ff */
[----:B------:R-:W-:Y:S02]  /*1760*/  LEA.HI R3, R90, R23, RZ, 0x4 ;  /* 0x000000175a037211 */ /* 0x000fe400078f20ff */
[----:B------:R-:W0:Y:S02]  /*1770*/  SYNCS.PHASECHK.TRANS64.TRYWAIT P0, [UR36+0x2d800], R4 ;  /* 0x02d80004ff0075a7 */ /* 0x000e240008000164 */
[----:B------:R-:W-:-:S05]  /*1780*/  LOP3.LUT R0, R3, 0xfffffff0, RZ, 0xc0, !PT ;  /* 0xfffffff003007812 */ /* 0x000fca00078ec0ff */
[----:B------:R-:W-:-:S05]  /*1790*/  IMAD.IADD R10, R23, 0x1, -R0 ;  /* 0x00000001170a7824 */ /* 0x000fca00078e0a00 */
[----:B------:R-:W-:-:S04]  /*17a0*/  SHF.R.S32.HI R5, RZ, 0x1f, R10 ;  /* 0x0000001fff057819 */ /* 0x000fc8000001140a */
[----:B------:R-:W-:Y:S01]  /*17b0*/  LEA.HI R0, R5, R10, RZ, 0x3 ;  /* 0x0000000a05007211 */ /* 0x000fe200078f18ff */
[----:B0-----:R-:W-:Y:S06]  /*17c0*/  @!P0 BRA `(.L_x_857) ;  /* 0x0000014000cc8947 */ /* 0x001fec0003800000 */
.L_x_1024:
[----:B------:R-:W-:Y:S01]  /*17d0*/  R2UR UR4, R16 ;  /* 0x00000000100472ca */ /* 0x000fe200000e0000 */
[----:B------:R-:W-:Y:S01]  /*17e0*/  IMAD.MOV.U32 R7, RZ, RZ, 0x20 ;  /* 0x00000020ff077424 */ /* 0x000fe200078e00ff */
[----:B0-----:R-:W-:-:S05]  /*17f0*/  LOP3.LUT R5, R0, 0xfffffff8, RZ, 0xc0, !PT ;  /* 0xfffffff800057812 */ /* 0x001fca00078ec0ff */
[----:B------:R-:W-:-:S05]  /*1800*/  IMAD.IADD R10, R10, 0x1, -R5 ;  /* 0x000000010a0a7824 */ /* 0x000fca00078e0a05 */
[----:B------:R-:W-:Y:S01]  /*1810*/  LOP3.LUT P1, RZ, R10, 0x4, RZ, 0xc0, !PT ;  /* 0x000000040aff7812 */ /* 0x000fe2000782c0ff */
[----:B------:R-:W-:-:S03]  /*1820*/  ULOP3.LUT UR4, UR4, 0x1, URZ, 0xfc, !UPT ;  /* 0x0000000104047892 */ /* 0x000fc6000f8efc3f */
[----:B------:R-:W-:-:S03]  /*1830*/  SEL R7, R7, 0xffffffe0, !P1 ;  /* 0xffffffe007077807 */ /* 0x000fc60004800000 */
[----:B------:R-:W-:-:S05]  /*1840*/  IMAD.U32 R6, RZ, RZ, UR4 ;  /* 0x00000004ff067e24 */ /* 0x000fca000f8e00ff */
[----:B------:R-:W-:-:S13]  /*1850*/  ISETP.NE.AND P0, PT, R6, 0x3, PT ;  /* 0x000000030600780c */ /* 0x000fda0003f05270 */
[----:B------:R-:W-:Y:S05]  /*1860*/  @!P0 BRA `(.L_x_858) ;  /* 0x0000000000048947 */ /* 0x000fea0003800000 */
[----:B------:R-:W-:Y:S01]  /*1870*/  BPT.TRAP 0x1 ;  /* 0x000000040000795c */ /* 0x000fe20000300000 */
.L_x_858:
[----:B------:R0:W1:Y:S01]  /*1880*/  SYNCS.PHASECHK.TRANS64.TRYWAIT P2, [UR36+0x2d830], R4 ;  /* 0x02d83004ff0075a7 */ /* 0x0000620008040164 */
[----:B------:R-:W-:Y:S05]  /*1890*/  @!P0 BRA `(.L_x_859) ;  /* 0x0000000000048947 */ /* 0x000fea0003800000 */
[----:B------:R-:W-:Y:S01]  /*18a0*/  BPT.TRAP 0x1 ;  /* 0x000000040000795c */ /* 0x000fe20000300000 */
.L_x_859:
[----:B------:R-:W-:Y:S01]  /*18b0*/  IMAD.U32 R12, RZ, RZ, UR37 ;  /* 0x00000025ff0c7e24 */ /* 0x000fe2000f8e00ff */
[----:B------:R-:W-:-:S04]  /*18c0*/  ISETP.NE.AND P1, PT, R24, RZ, PT ;  /* 0x000000ff1800720c */ /* 0x000fc80003f25270 */
[----:B------:R-:W-:Y:S01]  /*18d0*/  LOP3.LUT R12, R12, 0x10000, RZ, 0xfc, !PT ;  /* 0x000100000c0c7812 */ /* 0x000fe200078efcff */
[----:B-1----:R-:W-:Y:S08]  /*18e0*/  @P2 BRA `(.L_x_860) ;  /* 0x0000000000082947 */ /* 0x002ff00003800000 */
[----:B------:R-:W1:Y:S02]  /*18f0*/  SYNCS.PHASECHK.TRANS64.TRYWAIT P2, [UR36+0x2d830], R4 ;  /* 0x02d83004ff0075a7 */ /* 0x000e640008040164 */
[----:B-1----:R-:W-:Y:S05]  /*1900*/  @!P2 BRA `(.L_x_861) ;  /* 0x000001400094a947 */ /* 0x002fea0003800000 */
.L_x_860:
[----:B------:R-:W-:Y:S05]  /*1910*/  WARPSYNC.ALL ;  /* 0x0000000000007948 */ /* 0x000fea0003800000 */
[----:B------:R-:W-:Y:S01]  /*1920*/  IMAD.MOV.U32 R13, RZ, RZ, -0x7fffffe0 ;  /* 0x80000020ff0d7424 */ /* 0x000fe200078e00ff */
[----:B------:R-:W-:Y:S01]  /*1930*/  UIADD3 UR4, UR36, 0x15400, URZ ;  /* 0x0001540024047890 */ /* 0x000fe2000fffe03f */
[C---:B------:R-:W-:Y:S01]  /*1940*/  R2UR UR8, R12.reuse ;  /* 0x000000000c0872ca */ /* 0x040fe200000e0000 */
[----:B------:R-:W-:Y:S02]  /*1950*/  WARPGROUP.ARRIVE ;  /* 0x00000000000079c5 */ /* 0x000fe40000000000 */
[----:B------:R-:W-:Y:S01]  /*1960*/  R2UR UR9, R13 ;  /* 0x000000000d0972ca */ /* 0x000fe200000e0000 */
[----:B------:R-:W-:Y:S01]  /*1970*/  USHF.R.U32.HI UR4, URZ, 0x4, UR4 ;  /* 0x000000043f047899 */ /* 0x000fe20008011604 */
[----:B------:R-:W-:Y:S01]  /*1980*/  R2UR UR24, R12 ;  /* 0x000000000c1872ca */ /* 0x000fe200000e0000 */
[----:B------:R-:W-:Y:S01]  /*1990*/  UMOV UR11, 0x80000020 ;  /* 0x80000020000b7882 */ /* 0x000fe20000000000 */
[----:B------:R-:W-:Y:S01]  /*19a0*/  UMOV UR13, 0x80000020 ;  /* 0x80000020000d7882 */ /* 0x000fe20000000000 */
[----:B------:R-:W-:Y:S01]  /*19b0*/  ULOP3.LUT UR4, UR4, 0x3fff, URZ, 0xc0, !UPT ;  /* 0x00003fff04047892 */ /* 0x000fe2000f8ec03f */
[C---:B------:R-:W-:Y:S01]  /*19c0*/  LOP3.LUT P2, RZ, R10.reuse, 0x2, RZ, 0xc0, !PT ;  /* 0x000000020aff7812 */ /* 0x040fe2000784c0ff */
[----:B------:R-:W-:Y:S01]  /*19d0*/  UMOV UR15, 0x80000020 ;  /* 0x80000020000f7882 */ /* 0x000fe20000000000 */
[----:B------:R-:W-:Y:S01]  /*19e0*/  UMOV UR17, 0x80000020 ;  /* 0x8000002000117882 */ /* 0x000fe20000000000 */
[----:B------:R-:W-:Y:S01]  /*19f0*/  ULOP3.LUT UR37, UR4, 0x10000, URZ, 0xfc, !UPT ;  /* 0x0001000004257892 */ /* 0x000fe2000f8efc3f */
[----:B------:R-:W-:Y:S01]  /*1a00*/  IMAD.SHL.U32 R10, R10, 0x40, RZ ;  /* 0x000000400a0a7824 */ /* 0x000fe200078e00ff */
[----:B------:R-:W-:Y:S01]  /*1a10*/  UMOV UR19, 0x80000020 ;  /* 0x8000002000137882 */ /* 0x000fe20000000000 */
[----:B------:R-:W-:Y:S01]  /*1a20*/  UMOV UR21, 0x80000020 ;  /* 0x8000002000157882 */ /* 0x000fe20000000000 */
[----:B------:R-:W-:Y:S01]  /*1a30*/  UIADD3 UR14, UR37, 0x200, URZ ;  /* 0x00000200250e7890 */ /* 0x000fe2000fffe03f */
[----:B------:R-:W-:Y:S01]  /*1a40*/  SHF.R.U32.HI R3, RZ, 0x1, R3 ;  /* 0x00000001ff037819 */ /* 0x000fe20000011603 */
[----:B------:R-:W-:Y:S01]  /*1a50*/  UIADD3 UR12, UR24, 0x300, URZ ;  /* 0x00000300180c7890 */ /* 0x000fe2000fffe03f */
[----:B------:R-:W-:Y:S01]  /*1a60*/  LOP3.LUT R10, R10, 0x1c0, RZ, 0xc0, !PT ;  /* 0x000001c00a0a7812 */ /* 0x000fe200078ec0ff */
[----:B------:R-:W-:Y:S01]  /*1a70*/  UMOV UR10, UR37 ;  /* 0x00000025000a7c82 */ /* 0x000fe20008000000 */
[----:B------:R-:W-:Y:S01]  /*1a80*/  UIADD3 UR16, UR24, 0x302, URZ ;  /* 0x0000030218107890 */ /* 0x000fe2000fffe03f */
[----:B------:R-:W-:Y:S01]  /*1a90*/  HGMMA.64x128x16.F32 R24, gdesc[UR8], RZ, !UPT, gsb0 ;  /* 0x01e00000081879f0 */ /* 0x000fe2000c0008ff */
[----:B------:R-:W-:Y:S01]  /*1aa0*/  UIADD3 UR8, UR24, 0x2, URZ ;  /* 0x0000000218087890 */ /* 0x000fe2000fffe03f */
[----:B------:R-:W-:Y:S01]  /*1ab0*/  IMAD.SHL.U32 R0, R0, 0x40, RZ ;  /* 0x0000004000007824 */ /* 0x000fe200078e00ff */
[----:B------:R-:W-:Y:S01]  /*1ac0*/  UIADD3 UR10, UR37, 0x2, URZ ;  /* 0x00000002250a7890 */ /* 0x000fe2000fffe03f */
[----:B------:R-:W-:Y:S01]  /*1ad0*/  UMOV UR9, 0x80000020 ;  /* 0x8000002000097882 */ /* 0x000fe20000000000 */
[----:B------:R-:W-:Y:S01]  /*1ae0*/  UMOV UR11, 0x80000020 ;  /* 0x80000020000b7882 */ /* 0x000fe20000000000 */
[----:B------:R-:W-:Y:S01]  /*1af0*/  UIADD3 UR18, UR37, 0x202, URZ ;  /* 0x0000020225127890 */ /* 0x000fe2000fffe03f */
[----:B------:R-:W-:Y:S01]  /*1b00*/  LOP3.LUT R0, R0, 0xfffffe00, RZ, 0xc0, !PT ;  /* 0xfffffe0000007812 */ /* 0x000fe200078ec0ff */
[----:B------:R-:W-:-:S02]  /*1b10*/  UIADD3 UR20, UR24, 0x600, URZ ;  /* 0x0000060018147890 */ /* 0x000fc4000fffe03f */
[----:B------:R-:W-:Y:S01]  /*1b20*/  UIADD3 UR22, UR37, 0x400, URZ ;  /* 0x0000040025167890 */ /* 0x000fe2000fffe03f */
[----:B------:R-:W-:Y:S01]  /*1b30*/  UMOV UR23, 0x80000020 ;  /* 0x8000002000177882 */ /* 0x000fe20000000000 */
[----:B------:R-:W-:Y:S02]  /*1b40*/  UIADD3 UR24, UR24, 0x602, URZ ;  /* 0x0000060218187890 */ /* 0x000fe4000fffe03f */
[----:B------:R-:W-:Y:S01]  /*1b50*/  UIADD3 UR26, UR37, 0x402, URZ ;  /* 0x00000402251a7890 */ /* 0x000fe2000fffe03f */
[----:B------:R-:W-:Y:S01]  /*1b60*/  UMOV UR25, 0x80000020 ;  /* 0x8000002000197882 */ /* 0x000fe20000000000 */
[----:B------:R-:W-:Y:S01]  /*1b70*/  UMOV UR27, 0x80000020 ;  /* 0x80000020001b7882 */ /* 0x000fe20000000000 */
[----:B------:R-:W-:Y:S01]  /*1b80*/  ULDC UR7, c[0x0][0x9d8] ;  /* 0x0002760000077ab9 */ /* 0x000fe20000000800 */
[----:B------:R-:W-:Y:S01]  /*1b90*/  ULDC UR4, c[0x0][0x448] ;  /* 0x0001120000047ab9 */ /* 0x000fe20000000800 */
[----:B------:R-:W-:Y:S01]  /*1ba0*/  ULDC UR31, c[0x0][0x2f0] ;  /* 0x0000bc00001f7ab9 */ /* 0x000fe20000000800 */
[----:B------:R-:W-:Y:S01]  /*1bb0*/  UISETP.NE.AND UP0, UPT, UR4, 0x1, UPT ;  /* 0x000000010400788c */ /* 0x000fe2000bf05270 */
[----:B------:R-:W-:-:S02]  /*1bc0*/  ULDC UR6, c[0x0][0x9dc] ;  /* 0x0002770000067ab9 */ /* 0x000fc40000000800 */
[----:B------:R-:W-:-:S03]  /*1bd0*/  ULOP3.LUT UR28, URZ, UR6, URZ, 0x33, !UPT ;  /* 0x000000063f1c7292 */ /* 0x000fc6000f8e333f */
[----:B------:R-:W-:Y:S02]  /*1be0*/  PLOP3.LUT P3, PT, PT, PT, UP0, 0x80, 0x0 ;  /* 0x000000000000781c */ /* 0x000fe40003f6f008 */
[----:B------:R-:W-:-:S03]  /*1bf0*/  PLOP3.LUT P4, PT, PT, PT, UP0, 0x80, 0x0 ;  /* 0x000000000000781c */ /* 0x000fc60003f8f008 */
[----:B------:R-:W-:Y:S01]  /*1c00*/  @UP0 ULDC UR4, c[0x0][0x44c] ;  /* 0x0001130000040ab9 */ /* 0x000fe20000000800 */
[----:B------:R-:W-:Y:S02]  /*1c10*/  WARPGROUP.DEPBAR.LE gsb0, 0x0 ;  /* 0x00008000000079c5 */ /* 0x000fe40000010000 */
[----:B------:R-:W-:-:S06]  /*1c20*/  WARPGROUP.ARRIVE ;  /* 0x00000000000079c5 */ /* 0x000fcc0000000000 */
[----:B------:R-:W-:Y:S01]  /*1c30*/  HGMMA.64x128x16.F32 R24, gdesc[UR8], R24, gsb0 ;  /* 0x01e00000081879f0 */ /* 0x000fe20008000818 */
[----:B------:R-:W-:Y:S02]  /*1c40*/  ULDC UR10, c[0x0][0x288] ;  /* 0x0000a200000a7ab9 */ /* 0x000fe40000000800 */
[----:B------:R-:W-:Y:S02]  /*1c50*/  WARPGROUP.DEPBAR.LE gsb0, 0x0 ;  /* 0x00008000000079c5 */ /* 0x000fe40000010000 */
[----:B------:R-:W-:-:S07]  /*1c60*/  WARPGROUP.ARRIVE ;  /* 0x00000000000079c5 */ /* 0x000fce0000000000 */
[----:B------:R-:W-:Y:S03]  /*1c70*/  HGMMA.64x128x16.F32 R24, gdesc[UR12], R24, gsb0 ;  /* 0x01e000000c1879f0 */ /* 0x000fe60008000818 */
        /* <DEDUP_REMOVED lines=10> */
[----:B------:R-:W-:Y:S01]  /*1d20*/  FMUL.FTZ R99, R37, UR7 ;  /* 0x0000000725637c20 */ /* 0x000fe20008410000 */
[----:B------:R-:W-:-:S04]  /*1d30*/  IMAD.HI R37, R92, 0x55555556, RZ ;  /* 0x555555565c257827 */ /* 0x000fc800078e02ff */
[----:B------:R-:W-:Y:S01]  /*1d40*/  FMUL.FTZ R15, R38, UR7 ;  /* 0x00000007260f7c20 */ /* 0x000fe20008410000 */
[----:B------:R-:W-:Y:S01]  /*1d50*/  LOP3.LUT R38, R91, 0xffffff80, RZ, 0xc0, !PT ;  /* 0xffffff805b267812 */ /* 0x000fe200078ec0ff */
[----:B------:R-:W-:Y:S01]  /*1d60*/  FMUL.FTZ R101, R41, UR7 ;  /* 0x0000000729657c20 */ /* 0x000fe20008410000 */
[----:B------:R-:W-:Y:S01]  /*1d70*/  LOP3.LUT R41, R10, 0x8, R3, 0xf8, !PT ;  /* 0x000000080a297812 */ /* 0x000fe200078ef803 */
[----:B------:R-:W-:Y:S01]  /*1d80*/  FMUL.FTZ R100, R40, UR7 ;  /* 0x0000000728647c20 */ /* 0x000fe20008410000 */
[----:B------:R-:W-:Y:S01]  /*1d90*/  LEA.HI R37, R37, R37, RZ, 0x1 ;  /* 0x0000002525257211 */ /* 0x000fe200078f08ff */
[----:B------:R-:W-:Y:S01]  /*1da0*/  IMAD.IADD R38, R23, 0x1, -R38 ;  /* 0x0000000117267824 */ /* 0x000fe200078e0a26 */
[----:B------:R-:W-:Y:S01]  /*1db0*/  SHF.R.U32.HI R10, RZ, 0x3, R10 ;  /* 0x00000003ff0a7819 */ /* 0x000fe2000001160a */
[----:B-1----:R-:W-:Y:S01]  /*1dc0*/  FMUL.FTZ R5, R24, UR7 ;  /* 0x0000000718057c20 */ /* 0x002fe20008410000 */
[----:B------:R-:W-:Y:S01]  /*1dd0*/  FMUL.FTZ R24, R43, UR7 ;  /* 0x000000072b187c20 */ /* 0x000fe20008410000 */
[----:B------:R-:W-:Y:S01]  /*1de0*/  IMAD R92, R37, -0x3, R92 ;  /* 0xfffffffd255c7824 */ /* 0x000fe200078e025c */
[-C--:B------:R-:W-:Y:S01]  /*1df0*/  LEA.HI R37, R90, R23.reuse, RZ, 0x2 ;  /* 0x000000175a257211 */ /* 0x080fe200078f10ff */
[----:B------:R-:W-:Y:S01]  /*1e00*/  FMUL.FTZ R20, R39, UR7 ;  /* 0x0000000727147c20 */ /* 0x000fe20008410000 */
[----:B------:R-:W-:Y:S01]  /*1e10*/  SHF.R.S32.HI R3, RZ, 0x1f, R38 ;  /* 0x0000001fff037819 */ /* 0x000fe20000011426 */
[----:B------:R-:W-:Y:S01]  /*1e20*/  FMUL.FTZ R21, R42, UR7 ;  /* 0x000000072a157c20 */ /* 0x000fe20008410000 */
[----:B------:R-:W-:Y:S01]  /*1e30*/  LOP3.LUT R40, R37, 0xfffffffc, RZ, 0xc0, !PT ;  /* 0xfffffffc25287812 */ /* 0x000fe200078ec0ff */
[----:B------:R-:W-:Y:S01]  /*1e40*/  FMUL.FTZ R8, R30, UR7 ;  /* 0x000000071e087c20 */ /* 0x000fe20008410000 */
[----:B------:R-:W-:Y:S01]  /*1e50*/  LOP3.LUT R43, R41, R10, RZ, 0x3c, !PT ;  /* 0x0000000a292b7212 */ /* 0x000fe200078e3cff */
[----:B------:R-:W-:Y:S01]  /*1e60*/  FMUL.FTZ R30, R54, UR7 ;  /* 0x00000007361e7c20 */ /* 0x000fe20008410000 */
[-C--:B------:R-:W-:Y:S01]  /*1e70*/  LEA.HI R10, R3, R38.reuse, RZ, 0x2 ;  /* 0x00000026030a7211 */ /* 0x080fe200078f10ff */
[----:B------:R-:W-:Y:S01]  /*1e80*/  IMAD.IADD R39, R23, 0x1, -R40 ;  /* 0x0000000117277824 */ /* 0x000fe200078e0a28 */
[----:B------:R-:W-:Y:S01]  /*1e90*/  LEA.HI R90, R90, R23, RZ, 0x5 ;  /* 0x000000175a5a7211 */ /* 0x000fe200078f28ff */
[----:B------:R-:W-:Y:S01]  /*1ea0*/  FMUL.FTZ R54, R60, UR7 ;  /* 0x000000073c367c20 */ /* 0x000fe20008410000 */
[----:B------:R-:W-:Y:S01]  /*1eb0*/  LEA.HI R23, R3, R38, RZ, 0x5 ;  /* 0x0000002603177211 */ /* 0x000fe200078f28ff */
[----:B------:R-:W-:Y:S01]  /*1ec0*/  FMUL.FTZ R6, R27, UR7 ;  /* 0x000000071b067c20 */ /* 0x000fe20008410000 */
[--C-:B------:R-:W-:Y:S01]  /*1ed0*/  SHF.R.S32.HI R3, RZ, 0x2, R10.reuse ;  /* 0x00000002ff037819 */ /* 0x100fe2000001140a */
[----:B------:R-:W-:Y:S01]  /*1ee0*/  IMAD.SHL.U32 R90, R90, 0x20, RZ ;  /* 0x000000205a5a7824 */ /* 0x000fe200078e00ff */
[----:B------:R-:W-:Y:S01]  /*1ef0*/  SHF.R.S32.HI R40, RZ, 0x1f, R10 ;  /* 0x0000001fff287819 */ /* 0x000fe2000001140a */
[----:B------:R-:W-:Y:S01]  /*1f00*/  FMUL.FTZ R60, R69, UR7 ;  /* 0x00000007453c7c20 */ /* 0x000fe20008410000 */
[----:B------:R-:W-:Y:S01]  /*1f10*/  SHF.R.S32.HI R23, RZ, 0x5, R23 ;  /* 0x00000005ff177819 */ /* 0x000fe20000011417 */
[----:B------:R-:W-:Y:S01]  /*1f20*/  FMUL.FTZ R27, R51, UR7 ;  /* 0x00000007331b7c20 */ /* 0x000fe20008410000 */
[----:B------:R-:W-:Y:S01]  /*1f30*/  LEA.HI R40, R40, R3, RZ, 0x3 ;  /* 0x0000000328287211 */ /* 0x000fe200078f18ff */
[----:B------:R-:W-:Y:S01]  /*1f40*/  FMUL.FTZ R51, R53, UR7 ;  /* 0x0000000735337c20 */ /* 0x000fe20008410000 */
[----:B------:R-:W-:Y:S01]  /*1f50*/  LEA.HI R41, R39, R39, RZ, 0x1 ;  /* 0x0000002727297211 */ /* 0x000fe200078f08ff */
[----:B------:R-:W-:Y:S01]  /*1f60*/  FMUL.FTZ R53, R57, UR7 ;  /* 0x0000000739357c20 */ /* 0x000fe20008410000 */
[----:B------:R-:W-:Y:S01]  /*1f70*/  LEA R23, R23, UR39, 0x4 ;  /* 0x0000002717177c11 */ /* 0x000fe2000f8e20ff */
[----:B------:R-:W-:Y:S01]  /*1f80*/  FMUL.FTZ R57, R64, UR7 ;  /* 0x0000000740397c20 */ /* 0x000fe20008410000 */
[----:B------:R-:W-:Y:S01]  /*1f90*/  LOP3.LUT R40, R40, 0xfffffff8, RZ, 0xc0, !PT ;  /* 0xfffffff828287812 */ /* 0x000fe200078ec0ff */
[----:B------:R-:W-:Y:S01]  /*1fa0*/  FMUL.FTZ R14, R35, UR7 ;  /* 0x00000007230e7c20 */ /* 0x000fe20008410000 */
[----:B------:R-:W-:Y:S01]  /*1fb0*/  LOP3.LUT R42, R41, 0x1ffffffe, RZ, 0xc0, !PT ;  /* 0x1ffffffe292a7812 */ /* 0x000fe200078ec0ff */
[----:B------:R-:W-:Y:S01]  /*1fc0*/  FMUL.FTZ R64, R77, UR7 ;  /* 0x000000074d407c20 */ /* 0x000fe20008410000 */
[----:B------:R-:W-:Y:S01]  /*1fd0*/  IADD3 R23, R23, R3, -R40 ;  /* 0x0000000317177210 */ /* 0x000fe20007ffe828 */
[----:B------:R-:W-:-:S02]  /*1fe0*/  IMAD.U32 R3, RZ, RZ, UR36 ;  /* 0x00000024ff037e24 */ /* 0x000fc4000f8e00ff */
[----:B------:R-:W-:Y:S01]  /*1ff0*/  FMUL.FTZ R35, R67, UR7 ;  /* 0x0000000743237c20 */ /* 0x000fe20008410000 */
[----:B------:R-:W-:Y:S01]  /*2000*/  IMAD.IADD R42, R39, 0x1, -R42 ;  /* 0x00000001272a7824 */ /* 0x000fe200078e0a2a */
[----:B------:R-:W-:Y:S01]  /*2010*/  LOP3.LUT R39, R90, 0xfffffc00, RZ, 0xc0, !PT ;  /* 0xfffffc005a277812 */ /* 0x000fe200078ec0ff */
[----:B------:R-:W-:Y:S02]  /*2020*/  IMAD R23, R92, 0x40, R23 ;  /* 0x000000405c177824 */ /* 0x000fe400078e0217 */
[----:B------:R-:W-:Y:S01]  /*2030*/  FMUL.FTZ R94, R28, UR7 ;  /* 0x000000071c5e7c20 */ /* 0x000fe20008410000 */
[----:B------:R-:W-:Y:S01]  /*2040*/  @!P1 VIADD R3, R3, 0x2d840 ;  /* 0x0002d84003039836 */ /* 0x000fe20000000000 */
[----:B------:R-:W-:Y:S01]  /*2050*/  IADD3 R39, R43, R0, R39 ;  /* 0x000000002b277210 */ /* 0x000fe20007ffe027 */
[----:B------:R-:W-:Y:S02]  /*2060*/  IMAD R0, R42, 0x8, R23 ;  /* 0x000000082a007824 */ /* 0x000fe400078e0217 */
[----:B------:R-:W-:Y:S01]  /*2070*/  FMUL.FTZ R28, R50, UR7 ;  /* 0x00000007321c7c20 */ /* 0x000fe20008410000 */
[----:B------:R-:W-:-:S02]  /*2080*/  IMAD.MOV.U32 R43, RZ, RZ, -0x80 ;  /* 0xffffff80ff2b7424 */ /* 0x000fc400078e00ff */
[----:B------:R-:W-:Y:S01]  /*2090*/  FMUL.FTZ R9, R31, UR7 ;  /* 0x000000071f097c20 */ /* 0x000fe20008410000 */
[----:B------:R-:W-:Y:S01]  /*20a0*/  @P3 IMAD.HI.U32 R23, R0, UR4, RZ ;  /* 0x0000000400173c27 */ /* 0x000fe2000f8e00ff */
[----:B------:R-:W-:-:S03]  /*20b0*/  @UP0 ULDC UR4, c[0x0][0x450] ;  /* 0x0001140000040ab9 */ /* 0x000fc60000000800 */
[----:B------:R-:W-:Y:S01]  /*20c0*/  FMUL.FTZ R96, R32, UR7 ;  /* 0x0000000720607c20 */ /* 0x000fe20008410000 */
[----:B------:R-:W-:Y:S01]  /*20d0*/  FMUL.FTZ R50, R52, UR7 ;  /* 0x0000000734327c20 */ /* 0x000fe20008410000 */
[----:B------:R-:W-:Y:S01]  /*20e0*/  IMAD.MOV.U32 R69, RZ, RZ, R0 ;  /* 0x000000ffff457224 */ /* 0x000fe200078e0000 */
[----:B------:R-:W-:Y:S01]  /*20f0*/  @P4 SHF.R.U32.HI R69, RZ, UR4, R23 ;  /* 0x00000004ff454c19 */ /* 0x000fe20008011617 */
[----:B------:R-:W-:Y:S01]  /*2100*/  IMAD R77, R88, R43, 0x80 ;  /* 0x00000080584d7424 */ /* 0x000fe200078e022b */
[----:B------:R-:W-:Y:S01]  /*2110*/  LOP3.LUT R23, R10, 0x7ffffffc, RZ, 0xc0, !PT ;  /* 0x7ffffffc0a177812 */ /* 0x000fe200078ec0ff */
[----:B------:R-:W-:Y:S01]  /*2120*/  ULDC.64 UR4, c[0x0][0x9e0] ;  /* 0x0002780000047ab9 */ /* 0x000fe20000000a00 */
[----:B------:R-:W-:Y:S01]  /*2130*/  @!P1 PRMT R10, RZ, 0x654, R3 ;  /* 0x00000654ff0a9816 */ /* 0x000fe20000000003 */
[----:B------:R-:W1:Y:S01]  /*2140*/  SHFL.IDX PT, R67, R69, RZ, 0x1c1f ;  /* 0x001c1fff45437589 */ /* 0x000e6200000e0000 */
[----:B------:R-:W-:Y:S01]  /*2150*/  UISETP.GE.AND UP1, UPT, UR5, 0x1, UPT ;  /* 0x000000010500788c */ /* 0x000fe2000bf26270 */
[----:B------:R-:W-:Y:S01]  /*2160*/  IMAD.IADD R3, R38, 0x1, -R23 ;  /* 0x0000000126037824 */ /* 0x000fe200078e0a17 */
[----:B------:R2:W-:Y:S01]  /*2170*/  @!P1 SYNCS.ARRIVE.TRANS64.RED.A1T0 RZ, [R10+URZ], RZ ;  /* 0x000000ff0aff99a7 */ /* 0x0005e2000810043f */
[----:B------:R-:W-:Y:S01]  /*2180*/  FMUL.FTZ R93, R25, UR7 ;  /* 0x00000007195d7c20 */ /* 0x000fe20008410000 */
[----:B0-----:R-:W-:Y:S01]  /*2190*/  FMUL.FTZ R4, R26, UR7 ;  /* 0x000000071a047c20 */ /* 0x001fe20008410000 */
[----:B------:R-:W-:Y:S01]  /*21a0*/  FMUL.FTZ R95, R29, UR7 ;  /* 0x000000071d5f7c20 */ /* 0x000fe20008410000 */
[----:B------:R-:W-:Y:S01]  /*21b0*/  FMUL.FTZ R97, R33, UR7 ;  /* 0x0000000721617c20 */ /* 0x000fe20008410000 */
[----:B------:R-:W-:Y:S01]  /*21c0*/  FMUL.FTZ R11, R34, UR7 ;  /* 0x00000007220b7c20 */ /* 0x000fe20008410000 */
[----:B------:R-:W-:Y:S01]  /*21d0*/  FMUL.FTZ R52, R56, UR7 ;  /* 0x0000000738347c20 */ /* 0x000fe20008410000 */
[----:B------:R-:W-:Y:S01]  /*21e0*/  FMUL.FTZ R32, R58, UR7 ;  /* 0x000000073a207c20 */ /* 0x000fe20008410000 */
[----:B--2---:R-:W-:-:S02]  /*21f0*/  VIADD R10, R77, 0x1 ;  /* 0x000000014d0a7836 */ /* 0x004fc40000000000 */
        /* <DEDUP_REMOVED lines=32> */
[----:B------:R-:W-:Y:S01]  /*2400*/  IMAD R23, R3, -0x2, R10 ;  /* 0xfffffffe03177824 */ /* 0x000fe200078e020a */
[----:B------:R-:W-:Y:S01]  /*2410*/  PLOP3.LUT P3, PT, PT, PT, UP1, 0x40, 0x0 ;  /* 0x000000000000781c */ /* 0x000fe20003f6e818 */
[----:B------:R-:W-:Y:S01]  /*2420*/  IMAD.U32 R83, RZ, RZ, UR10 ;  /* 0x0000000aff537e24 */ /* 0x000fe2000f8e00ff */
[----:B------:R-:W0:Y:S01]  /*2430*/  MUFU.TANH R5, R5 ;  /* 0x0000000500057308 */ /* 0x000e220000002400 */
[----:B------:R-:W-:Y:S01]  /*2440*/  IMAD R10, R18, UR31, R23 ;  /* 0x0000001f120a7c24 */ /* 0x000fe2000f8e0217 */
[----:B------:R-:W-:Y:S01]  /*2450*/  LEA R75, R88, 0xffffff80, 0x7 ;  /* 0xffffff80584b7811 */ /* 0x000fe200078e38ff */
[----:B------:R-:W-:-:S02]  /*2460*/  IMAD R38, R18, UR31, R77 ;  /* 0x0000001f12267c24 */ /* 0x000fc4000f8e024d */
[----:B------:R-:W-:Y:S02]  /*2470*/  IMAD.IADD R23, R10, 0x1, -R83 ;  /* 0x000000010a177824 */ /* 0x000fe400078e0a53 */
[----:B------:R-:W-:Y:S01]  /*2480*/  IMAD.MOV.U32 R66, RZ, RZ, 0x10 ;  /* 0x00000010ff427424 */ /* 0x000fe200078e00ff */
[----:B------:R-:W2:Y:S01]  /*2490*/  MUFU.TANH R93, R93 ;  /* 0x0000005d005d7308 */ /* 0x000ea20000002400 */
[----:B------:R-:W-:Y:S02]  /*24a0*/  IMAD R72, R3, -0x2, R38 ;  /* 0xfffffffe03487824 */ /* 0x000fe400078e0226 */
[C---:B------:R-:W-:Y:S01]  /*24b0*/  VIADD R79, R23.reuse, UR4 ;  /* 0x00000004174f7c36 */ /* 0x040fe20008000000 */
[----:B------:R-:W-:Y:S01]  /*24c0*/  SEL R38, R66, 0xfffffff0, !P2 ;  /* 0xfffffff042267807 */ /* 0x000fe20005000000 */
[----:B------:R-:W-:Y:S02]  /*24d0*/  VIADD R74, R23, UR28 ;  /* 0x0000001c174a7c36 */ /* 0x000fe40008000000 */
[----:B------:R-:W-:Y:S01]  /*24e0*/  IMAD.U32 R10, RZ, RZ, UR28 ;  /* 0x0000001cff0a7e24 */ /* 0x000fe2000f8e00ff */
[----:B------:R-:W3:Y:S01]  /*24f0*/  MUFU.TANH R4, R4 ;  /* 0x0000000400047308 */ /* 0x000ee20000002400 */
[----:B-1----:R-:W-:Y:S01]  /*2500*/  VIADDMNMX R70, R67, R79, R72, PT ;  /* 0x0000004f43467246 */ /* 0x002fe20003800148 */
[----:B------:R-:W-:-:S06]  /*2510*/  IMAD.IADD R71, R74, 0x1, R67 ;  /* 0x000000014a477824 */ /* 0x000fcc00078e0243 */
[----:B------:R-:W1:Y:S08]  /*2520*/  MUFU.TANH R6, R6 ;  /* 0x0000000600067308 */ /* 0x000e700000002400 */
[----:B------:R-:W4:Y:S08]  /*2530*/  MUFU.TANH R94, R94 ;  /* 0x0000005e005e7308 */ /* 0x000f300000002400 */
[----:B------:R-:W0:Y:S08]  /*2540*/  MUFU.TANH R95, R95 ;  /* 0x0000005f005f7308 */ /* 0x000e300000002400 */
        /* <DEDUP_REMOVED lines=57> */
[----:B------:R-:W0:Y:S01]  /*28e0*/  MUFU.TANH R43, R43 ;  /* 0x0000002b002b7308 */ /* 0x000e220000002400 */
[----:B-1234-:R-:W-:Y:S05]  /*28f0*/  @P3 BRA `(.L_x_862) ;  /* 0x00000000005c3947 */ /* 0x01efea0003800000 */
[----:B------:R-:W-:Y:S01]  /*2900*/  IMAD R66, R18, UR31, R67 ;  /* 0x0000001f12427c24 */ /* 0x000fe2000f8e0243 */
[----:B------:R-:W-:Y:S03]  /*2910*/  BSSY B0, `(.L_x_863) ;  /* 0x0000011000007945 */ /* 0x000fe60003800000 */
[----:B------:R-:W-:-:S05]  /*2920*/  IMAD.IADD R66, R66, 0x1, -R83 ;  /* 0x0000000142427824 */ /* 0x000fca00078e0a53 */
[----:B------:R-:W-:-:S13]  /*2930*/  ISETP.GT.AND P2, PT, R66, -0x1, PT ;  /* 0xffffffff4200780c */ /* 0x000fda0003f44270 */
[----:B------:R-:W-:Y:S05]  /*2940*/  @P2 BRA `(.L_x_864) ;  /* 0x0000000000202947 */ /* 0x000fea0003800000 */
[----:B------:R-:W-:Y:S01]  /*2950*/  UISETP.NE.AND UP2, UPT, UR5, 0x1, UPT ;  /* 0x000000010500788c */ /* 0x000fe2000bf45270 */
[----:B------:R-:W-:-:S05]  /*2960*/  LOP3.LUT R66, RZ, R66, RZ, 0x33, !PT ;  /* 0x00000042ff427212 */ /* 0x000fca00078e33ff */
[----:B------:R-:W-:-:S05]  /*2970*/  PLOP3.LUT P2, PT, PT, PT, UP2, 0x80, 0x0 ;  /* 0x000000000000781c */ /* 0x000fca0003f4f028 */
[----:B------:R-:W-:-:S08]  /*2980*/  @UP2 ULDC.64 UR6, c[0x0][0x9e8] ;  /* 0x00027a0000062ab9 */ /* 0x000fd00000000a00 */
[----:B------:R-:W-:-:S05]  /*2990*/  @P2 IMAD.HI.U32 R23, R66, UR6, RZ ;  /* 0x0000000642172c27 */ /* 0x000fca000f8e00ff */
[----:B------:R-:W-:-:S04]  /*29a0*/  @P2 SHF.R.U32.HI R66, RZ, UR7, R23 ;  /* 0x00000007ff422c19 */ /* 0x000fc80008011617 */
[----:B------:R-:W-:Y:S01]  /*29b0*/  LOP3.LUT R66, RZ, R66, RZ, 0x33, !PT ;  /* 0x00000042ff427212 */ /* 0x000fe200078e33ff */
[----:B------:R-:W-:Y:S06]  /*29c0*/  BRA `(.L_x_865) ;  /* 0x0000000000147947 */ /* 0x000fec0003800000 */
.L_x_864:
[----:B------:R-:W-:-:S06]  /*29d0*/  UISETP.NE.AND UP2, UPT, UR5, 0x1, UPT ;  /* 0x000000010500788c */ /* 0x000fcc000bf45270 */
[----:B------:R-:W-:-:S05]  /*29e0*/  PLOP3.LUT P2, PT, PT, PT, UP2, 0x80, 0x0 ;  /* 0x000000000000781c */ /* 0x000fca0003f4f028 */
[----:B------:R-:W-:-:S08]  /*29f0*/  @UP2 ULDC.64 UR6, c[0x0][0x9e8] ;  /* 0x00027a0000062ab9 */ /* 0x000fd00000000a00 */
[----:B------:R-:W-:-:S05]  /*2a00*/  @P2 IMAD.HI.U32 R23, R66, UR6, RZ ;  /* 0x0000000642172c27 */ /* 0x000fca000f8e00ff */
[----:B------:R-:W-:-:S07]  /*2a10*/  @P2 SHF.R.U32.HI R66, RZ, UR7, R23 ;  /* 0x00000007ff422c19 */ /* 0x000fce0008011617 */
.L_x_865:
[----:B------:R-:W-:Y:S05]  /*2a20*/  BSYNC B0 ;  /* 0x0000000000007941 */ /* 0x000fea0003800000 */
.L_x_863:
[----:B------:R-:W-:-:S04]  /*2a30*/  IMAD R66, R66, UR5, -R75 ;  /* 0x0000000542427c24 */ /* 0x000fc8000f8e0a4b */
[----:B------:R-:W-:-:S05]  /*2a40*/  IMAD R66, R3, -0x2, R66 ;  /* 0xfffffffe03427824 */ /* 0x000fca00078e0242 */
[----:B------:R-:W-:Y:S02]  /*2a50*/  VIMNMX R71, R71, R66, !PT ;  /* 0x0000004247477248 */ /* 0x000fe40007fe0100 */
[----:B------:R-:W-:-:S07]  /*2a60*/  VIADDMNMX R70, R66, UR5, R70, PT ;  /* 0x0000000542467c46 */ /* 0x000fce000b800146 */
.L_x_862:
[C---:B------:R-:W-:Y:S01]  /*2a70*/  ISETP.GE.AND P4, PT, R77.reuse, 0x9, PT ;  /* 0x000000094d00780c */ /* 0x040fe20003f86270 */
[----:B------:R-:W1:Y:S01]  /*2a80*/  SHFL.IDX PT, R69, R69, 0x1, 0x1c1f ;  /* 0x003c1f0045457f89 */ /* 0x000e6200000e0000 */
[C---:B------:R-:W-:Y:S02]  /*2a90*/  ISETP.GE.AND P2, PT, R77.reuse, 0x2, PT ;  /* 0x000000024d00780c */ /* 0x040fe40003f46270 */
[----:B------:R-:W-:Y:S02]  /*2aa0*/  ISETP.GE.AND P5, PT, R77, 0xa, PT ;  /* 0x0000000a4d00780c */ /* 0x000fe40003fa6270 */
[----:B------:R-:W-:Y:S02]  /*2ab0*/  LOP3.LUT R23, R23, 0xfffffffd, RZ, 0xc0, !PT ;  /* 0xfffffffd17177812 */ /* 0x000fe400078ec0ff */
[----:B------:R-:W-:-:S04]  /*2ac0*/  ISETP.GT.AND P3, PT, R71, 0x1, !P2 ;  /* 0x000000014700780c */ /* 0x000fc80005764270 */
[----:B------:R-:W-:Y:S02]  /*2ad0*/  ISETP.LT.OR P3, PT, R70, 0x2, P3 ;  /* 0x000000024600780c */ /* 0x000fe40001f61670 */
[----:B------:R-:W-:Y:S02]  /*2ae0*/  @P4 LOP3.LUT R23, R23, 0x2, RZ, 0xfc, !PT ;  /* 0x0000000217174812 */ /* 0x000fe400078efcff */
[----:B------:R-:W-:Y:S02]  /*2af0*/  FSEL R93, R93, -INF , !P3 ;  /* 0xff8000005d5d7808 */ /* 0x000fe40005800000 */
[----:B------:R-:W-:Y:S02]  /*2b00*/  LOP3.LUT R23, R23, 0xfffffffb, RZ, 0xc0, !PT ;  /* 0xfffffffb17177812 */ /* 0x000fe400078ec0ff */
[----:B------:R-:W-:Y:S02]  /*2b10*/  ISETP.GT.AND P4, PT, R71, 0x8, !P4 ;  /* 0x000000084700780c */ /* 0x000fe40006784270 */
[----:B------:R-:W-:-:S02]  /*2b20*/  @P5 LOP3.LUT R23, R23, 0x4, RZ, 0xfc, !PT ;  /* 0x0000000417175812 */ /* 0x000fc400078efcff */
[----:B------:R-:W-:Y:S02]  /*2b30*/  ISETP.GT.AND P3, PT, R71, 0x9, !P5 ;  /* 0x000000094700780c */ /* 0x000fe40006f64270 */
[C---:B------:R-:W-:Y:S02]  /*2b40*/  ISETP.GE.AND P5, PT, R77.reuse, 0x11, PT ;  /* 0x000000114d00780c */ /* 0x040fe40003fa6270 */
[C---:B------:R-:W-:Y:S02]  /*2b50*/  ISETP.LT.OR P4, PT, R70.reuse, 0x9, P4 ;  /* 0x000000094600780c */ /* 0x040fe40002781670 */
[----:B------:R-:W-:Y:S02]  /*2b60*/  ISETP.LT.OR P3, PT, R70, 0xa, P3 ;  /* 0x0000000a4600780c */ /* 0x000fe40001f61670 */
[----:B------:R-:W-:Y:S02]  /*2b70*/  FSEL R94, R94, -INF , !P4 ;  /* 0xff8000005e5e7808 */ /* 0x000fe40006000000 */
[----:B------:R-:W-:-:S02]  /*2b80*/  ISETP.GE.AND P4, PT, R77, 0x12, PT ;  /* 0x000000124d00780c */ /* 0x000fc40003f86270 */
[----:B------:R-:W-:Y:S02]  /*2b90*/  LOP3.LUT R23, R23, 0xfffffff7, RZ, 0xc0, !PT ;  /* 0xfffffff717177812 */ /* 0x000fe400078ec0ff */
[----:B0-----:R-:W-:Y:S02]  /*2ba0*/  FSEL R95, R95, -INF , !P3 ;  /* 0xff8000005f5f7808 */ /* 0x001fe40005800000 */
[----:B------:R-:W-:Y:S02]  /*2bb0*/  ISETP.GT.AND P3, PT, R71, 0x10, !P5 ;  /* 0x000000104700780c */ /* 0x000fe40006f64270 */
[----:B------:R-:W-:Y:S02]  /*2bc0*/  @P5 LOP3.LUT R23, R23, 0x8, RZ, 0xfc, !PT ;  /* 0x0000000817175812 */ /* 0x000fe400078efcff */
[----:B------:R-:W-:Y:S02]  /*2bd0*/  ISETP.LT.OR P3, PT, R70, 0x11, P3 ;  /* 0x000000114600780c */ /* 0x000fe40001f61670 */
[----:B------:R-:W-:-:S02]  /*2be0*/  LOP3.LUT R23, R23, 0xfdffffff, RZ, 0xc0, !PT ;  /* 0xfdffffff17177812 */ /* 0x000fc400078ec0ff */
[----:B------:R-:W-:Y:S02]  /*2bf0*/  FSEL R96, R96, -INF , !P3 ;  /* 0xff80000060607808 */ /* 0x000fe40005800000 */
[----:B------:R-:W-:Y:S02]  /*2c00*/  @P4 LOP3.LUT R23, R23, 0x2000000, RZ, 0xfc, !PT ;  /* 0x0200000017174812 */ /* 0x000fe400078efcff */
[----:B------:R-:W-:Y:S02]  /*2c10*/  ISETP.GT.AND P3, PT, R71, 0x11, !P4 ;  /* 0x000000114700780c */ /* 0x000fe40006764270 */
[----:B------:R-:W-:Y:S02]  /*2c20*/  ISETP.GE.AND P4, PT, R77, 0x19, PT ;  /* 0x000000194d00780c */ /* 0x000fe40003f86270 */
[----:B------:R-:W-:Y:S02]  /*2c30*/  ISETP.LT.OR P3, PT, R70, 0x12, P3 ;  /* 0x000000124600780c */ /* 0x000fe40001f61670 */
[----:B------:R-:W-:-:S02]  /*2c40*/  LOP3.LUT R23, R23, 0xfeffffff, RZ, 0xc0, !PT ;  /* 0xfeffffff17177812 */ /* 0x000fc400078ec0ff */
[----:B------:R-:W-:Y:S02]  /*2c50*/  FSEL R97, R97, -INF , !P3 ;  /* 0xff80000061617808 */ /* 0x000fe40005800000 */
[----:B------:R-:W-:-:S04]  /*2c60*/  ISETP.GT.AND P3, PT, R71, 0x18, !P4 ;  /* 0x000000184700780c */ /* 0x000fc80006764270 */
[----:B------:R-:W-:Y:S02]  /*2c70*/  ISETP.LT.OR P3, PT, R70, 0x19, P3 ;  /* 0x000000194600780c */ /* 0x000fe40001f61670 */
[----:B------:R-:W-:Y:S02]  /*2c80*/  @P4 LOP3.LUT R23, R23, 0x1000000, RZ, 0xfc, !PT ;  /* 0x0100000017174812 */ /* 0x000fe400078efcff */
[----:B------:R-:W-:Y:S02]  /*2c90*/  ISETP.GE.AND P4, PT, R77, 0x1a, PT ;  /* 0x0000001a4d00780c */ /* 0x000fe40003f86270 */
[----:B------:R-:W-:Y:S02]  /*2ca0*/  LOP3.LUT R23, R23, 0xff7fffff, RZ, 0xc0, !PT ;  /* 0xff7fffff17177812 */ /* 0x000fe400078ec0ff */
[----:B------:R-:W-:Y:S02]  /*2cb0*/  FSEL R98, R98, -INF , !P3 ;  /* 0xff80000062627808 */ /* 0x000fe40005800000 */
[----:B------:R-:W-:-:S04]  /*2cc0*/  ISETP.GT.AND P3, PT, R71, 0x19, !P4 ;  /* 0x000000194700780c */ /* 0x000fc80006764270 */
[----:B------:R-:W-:-:S03]  /*2cd0*/  ISETP.LT.OR P3, PT, R70, 0x1a, P3 ;  /* 0x0000001a4600780c */ /* 0x000fc60001f61670 */
        /* <DEDUP_REMOVED lines=110> */
[----:B------:R-:W-:Y:S02]  /*33c0*/  FSEL R62, R62, -INF , !P3 ;  /* 0xff8000003e3e7808 */ /* 0x000fe40005800000 */
[----:B------:R-:W-:Y:S02]  /*33d0*/  LOP3.LUT R23, R23, 0xffffffef, RZ, 0xc0, !PT ;  /* 0xffffffef17177812 */ /* 0x000fe400078ec0ff */
[----:B------:R-:W-:-:S04]  /*33e0*/  ISETP.GT.AND P3, PT, R71, 0x68, !P4 ;  /* 0x000000684700780c */ /* 0x000fc80006764270 */
[----:B------:R-:W-:-:S03]  /*33f0*/  ISETP.LT.OR P3, PT, R70, 0x69, P3 ;  /* 0x000000694600780c */ /* 0x000fc60001f61670 */
[----:B------:R-:W-:Y:S02]  /*3400*/  @P4 LOP3.LUT R23, R23, 0x10, RZ, 0xfc, !PT ;  /* 0x0000001017174812 */ /* 0x000fe400078efcff */
[----:B------:R-:W-:Y:S02]  /*3410*/  ISETP.GE.AND P4, PT, R77, 0x6a, PT ;  /* 0x0000006a4d00780c */ /* 0x000fe40003f86270 */
[----:B------:R-:W-:Y:S02]  /*3420*/  FSEL R63, R63, -INF , !P3 ;  /* 0xff8000003f3f7808 */ /* 0x000fe40005800000 */
[----:B------:R-:W-:Y:S02]  /*3430*/  ISETP.GT.AND P3, PT, R71, 0x69, !P4 ;  /* 0x000000694700780c */ /* 0x000fe40006764270 */
[----:B------:R-:W-:Y:S02]  /*3440*/  LOP3.LUT R23, R23, 0xfbffffff, RZ, 0xc0, !PT ;  /* 0xfbffffff17177812 */ /* 0x000fe400078ec0ff */
[----:B------:R-:W-:-:S04]  /*3450*/  ISETP.LT.OR P3, PT, R70, 0x6a, P3 ;  /* 0x0000006a4600780c */ /* 0x000fc80001f61670 */
[----:B------:R-:W-:Y:S02]  /*3460*/  FSEL R64, R64, -INF , !P3 ;  /* 0xff80000040407808 */ /* 0x000fe40005800000 */
[----:B------:R-:W-:Y:S02]  /*3470*/  ISETP.GE.AND P3, PT, R77, 0x71, PT ;  /* 0x000000714d00780c */ /* 0x000fe40003f66270 */
[----:B------:R-:W-:Y:S02]  /*3480*/  @P4 LOP3.LUT R23, R23, 0x4000000, RZ, 0xfc, !PT ;  /* 0x0400000017174812 */ /* 0x000fe400078efcff */
[----:B------:R-:W-:Y:S02]  /*3490*/  ISETP.GT.AND P4, PT, R71, 0x70, !P3 ;  /* 0x000000704700780c */ /* 0x000fe40005f84270 */
[----:B------:R-:W-:Y:S02]  /*34a0*/  LOP3.LUT R23, R23, 0xfffffffe, RZ, 0xc0, !PT ;  /* 0xfffffffe17177812 */ /* 0x000fe400078ec0ff */
[----:B------:R-:W-:-:S04]  /*34b0*/  ISETP.LT.OR P4, PT, R70, 0x71, P4 ;  /* 0x000000714600780c */ /* 0x000fc80002781670 */
[----:B------:R-:W-:Y:S02]  /*34c0*/  FSEL R65, R65, -INF , !P4 ;  /* 0xff80000041417808 */ /* 0x000fe40006000000 */
[----:B------:R-:W-:-:S04]  /*34d0*/  ISETP.GE.AND P4, PT, R77, 0x72, PT ;  /* 0x000000724d00780c */ /* 0x000fc80003f86270 */
[----:B------:R-:W-:-:S04]  /*34e0*/  ISETP.GT.AND P5, PT, R71, 0x71, !P4 ;  /* 0x000000714700780c */ /* 0x000fc800067a4270 */
[----:B------:R-:W-:-:S04]  /*34f0*/  ISETP.LT.OR P5, PT, R70, 0x72, P5 ;  /* 0x000000724600780c */ /* 0x000fc80002fa1670 */
[----:B------:R-:W-:Y:S02]  /*3500*/  FSEL R49, R68, -INF , !P5 ;  /* 0xff80000044317808 */ /* 0x000fe40006800000 */
[----:B------:R-:W-:-:S04]  /*3510*/  ISETP.GE.AND P5, PT, R77, 0x79, PT ;  /* 0x000000794d00780c */ /* 0x000fc80003fa6270 */
[----:B------:R-:W-:-:S04]  /*3520*/  ISETP.GT.AND P6, PT, R71, 0x78, !P5 ;  /* 0x000000784700780c */ /* 0x000fc80006fc4270 */
[----:B------:R-:W-:-:S04]  /*3530*/  ISETP.LT.OR P6, PT, R70, 0x79, P6 ;  /* 0x000000794600780c */ /* 0x000fc800037c1670 */
[----:B------:R-:W-:Y:S02]  /*3540*/  FSEL R48, R84, -INF , !P6 ;  /* 0xff80000054307808 */ /* 0x000fe40007000000 */
[----:B------:R-:W-:-:S13]  /*3550*/  ISETP.GE.AND P6, PT, R77, 0x1, PT ;  /* 0x000000014d00780c */ /* 0x000fda0003fc6270 */
[----:B------:R-:W-:Y:S02]  /*3560*/  @P6 LOP3.LUT R23, R23, 0x1, RZ, 0xfc, !PT ;  /* 0x0000000117176812 */ /* 0x000fe400078efcff */
[----:B------:R-:W-:Y:S02]  /*3570*/  ISETP.GT.AND P6, PT, R71, RZ, !P6 ;  /* 0x000000ff4700720c */ /* 0x000fe400077c4270 */
[----:B------:R-:W-:Y:S02]  /*3580*/  LOP3.LUT R23, R23, 0xf7ffffff, RZ, 0xc0, !PT ;  /* 0xf7ffffff17177812 */ /* 0x000fe400078ec0ff */
[----:B------:R-:W-:-:S04]  /*3590*/  ISETP.LT.OR P6, PT, R70, 0x1, P6 ;  /* 0x000000014600780c */ /* 0x000fc800037c1670 */
[----:B------:R-:W-:Y:S02]  /*35a0*/  FSEL R73, R5, -INF , !P6 ;  /* 0xff80000005497808 */ /* 0x000fe40007000000 */
[----:B------:R-:W-:-:S13]  /*35b0*/  ISETP.GE.AND P6, PT, R77, 0x7a, PT ;  /* 0x0000007a4d00780c */ /* 0x000fda0003fc6270 */
[----:B------:R-:W-:Y:S02]  /*35c0*/  @P6 LOP3.LUT R23, R23, 0x8000000, RZ, 0xfc, !PT ;  /* 0x0800000017176812 */ /* 0x000fe400078efcff */
[----:B------:R-:W-:Y:S01]  /*35d0*/  ISETP.GT.AND P6, PT, R71, 0x79, !P6 ;  /* 0x000000794700780c */ /* 0x000fe200077c4270 */
[----:B-1----:R-:W-:-:S03]  /*35e0*/  IMAD.IADD R71, R74, 0x1, R69 ;  /* 0x000000014a477824 */ /* 0x002fc600078e0245 */
[----:B------:R-:W-:Y:S02]  /*35f0*/  ISETP.LT.OR P6, PT, R70, 0x7a, P6 ;  /* 0x0000007a4600780c */ /* 0x000fe400037c1670 */
[----:B------:R-:W-:Y:S02]  /*3600*/  VIADDMNMX R70, R69, R79, R72, PT ;  /* 0x0000004f45467246 */ /* 0x000fe40003800148 */
[----:B------:R-:W-:Y:S02]  /*3610*/  FSEL R5, R85, -INF , !P6 ;  /* 0xff80000055057808 */ /* 0x000fe40007000000 */
[----:B------:R-:W-:-:S13]  /*3620*/  PLOP3.LUT P6, PT, PT, PT, UP1, 0x40, 0x0 ;  /* 0x000000000000781c */ /* 0x000fda0003fce818 */
[----:B------:R-:W-:Y:S05]  /*3630*/  @P6 BRA `(.L_x_866) ;  /* 0x0000000000646947 */ /* 0x000fea0003800000 */
        /* <DEDUP_REMOVED lines=9> */
[----:B------:R-:W-:Y:S01]  /*36d0*/  @P6 IMAD.HI.U32 R69, R68, UR6, RZ ;  /* 0x0000000644456c27 */ /* 0x000fe2000f8e00ff */
[----:B------:R-:W-:-:S13]  /*36e0*/  PLOP3.LUT P6, PT, PT, PT, UP2, 0x80, 0x0 ;  /* 0x000000000000781c */ /* 0x000fda0003fcf028 */
[----:B------:R-:W-:-:S04]  /*36f0*/  @P6 SHF.R.U32.HI R68, RZ, UR7, R69 ;  /* 0x00000007ff446c19 */ /* 0x000fc80008011645 */
[----:B------:R-:W-:Y:S01]  /*3700*/  LOP3.LUT R68, RZ, R68, RZ, 0x33, !PT ;  /* 0x00000044ff447212 */ /* 0x000fe200078e33ff */
[----:B------:R-:W-:Y:S06]  /*3710*/  BRA `(.L_x_869) ;  /* 0x0000000000187947 */ /* 0x000fec0003800000 */
.L_x_868:
[----:B------:R-:W-:-:S06]  /*3720*/  UISETP.NE.AND UP2, UPT, UR5, 0x1, UPT ;  /* 0x000000010500788c */ /* 0x000fcc000bf45270 */
[----:B------:R-:W-:-:S05]  /*3730*/  PLOP3.LUT P6, PT, PT, PT, UP2, 0x80, 0x0 ;  /* 0x000000000000781c */ /* 0x000fca0003fcf028 */
[----:B------:R-:W-:-:S08]  /*3740*/  @UP2 ULDC.64 UR6, c[0x0][0x9e8] ;  /* 0x00027a0000062ab9 */ /* 0x000fd00000000a00 */
[----:B------:R-:W-:Y:S01]  /*3750*/  @P6 IMAD.HI.U32 R69, R68, UR6, RZ ;  /* 0x0000000644456c27 */ /* 0x000fe2000f8e00ff */
[----:B------:R-:W-:-:S13]  /*3760*/  PLOP3.LUT P6, PT, PT, PT, UP2, 0x80, 0x0 ;  /* 0x000000000000781c */ /* 0x000fda0003fcf028 */
[----:B------:R-:W-:-:S07]  /*3770*/  @P6 SHF.R.U32.HI R68, RZ, UR7, R69 ;  /* 0x00000007ff446c19 */ /* 0x000fce0008011645 */
.L_x_869:
[----:B------:R-:W-:Y:S05]  /*3780*/  BSYNC B0 ;  /* 0x0000000000007941 */ /* 0x000fea0003800000 */
.L_x_867:
[----:B------:R-:W-:-:S04]  /*3790*/  IMAD R68, R68, UR5, -R75 ;  /* 0x0000000544447c24 */ /* 0x000fc8000f8e0a4b */
[----:B------:R-:W-:-:S05]  /*37a0*/  IMAD R68, R3, -0x2, R68 ;  /* 0xfffffffe03447824 */ /* 0x000fca00078e0244 */
[----:B------:R-:W-:Y:S02]  /*37b0*/  VIMNMX R71, R71, R68, !PT ;  /* 0x0000004447477248 */ /* 0x000fe40007fe0100 */
[----:B------:R-:W-:-:S07]  /*37c0*/  VIADDMNMX R70, R68, UR5, R70, PT ;  /* 0x0000000544467c46 */ /* 0x000fce000b800146 */
.L_x_866:
[----:B------:R-:W-:Y:S01]  /*37d0*/  ISETP.GT.AND P2, PT, R71, 0x1, !P2 ;  /* 0x000000014700780c */ /* 0x000fe20005744270 */
[----:B------:R-:W-:Y:S01]  /*37e0*/  ULDC UR10, c[0x0][0x988] ;  /* 0x00026200000a7ab9 */ /* 0x000fe20000000800 */
[----:B------:R-:W-:Y:S01]  /*37f0*/  LOP3.LUT P6, RZ, R23, 0x8, RZ, 0xc0, !PT ;  /* 0x0000000817ff7812 */ /* 0x000fe200078cc0ff */
[----:B------:R-:W-:Y:S01]  /*3800*/  @UP0 ULDC UR6, c[0x0][0x44c] ;  /* 0x0001130000060ab9 */ /* 0x000fe20000000800 */
[----:B------:R-:W-:Y:S01]  /*3810*/  ISETP.LT.OR P2, PT, R70, 0x2, P2 ;  /* 0x000000024600780c */ /* 0x000fe20001741670 */
[----:B------:R-:W-:Y:S01]  /*3820*/  UIMAD.WIDE.U32 UR6, UR39, UR6, URZ ;  /* 0x00000006270672a5 */ /* 0x000fe2000f8e003f */
[----:B------:R-:W-:Y:S01]  /*3830*/  ISETP.GT.AND P3, PT, R71, 0x70, !P3 ;  /* 0x000000704700780c */ /* 0x000fe20005f64270 */
[----:B------:R-:W-:Y:S01]  /*3840*/  @UP0 ULDC UR14, c[0x0][0x450] ;  /* 0x00011400000e0ab9 */ /* 0x000fe20000000800 */
[----:B------:R-:W-:Y:S01]  /*3850*/  FSEL R6, R6, -INF , !P2 ;  /* 0xff80000006067808 */ /* 0x000fe20005000000 */
[----:B------:R-:W-:Y:S01]  /*3860*/  @UP0 USHF.R.U32.HI UR39, URZ, UR14, UR7 ;  /* 0x0000000e3f270299 */ /* 0x000fe20008011607 */
[----:B------:R-:W-:-:S02]  /*3870*/  LOP3.LUT P2, RZ, R23, 0x2, RZ, 0xc0, !PT ;  /* 0x0000000217ff7812 */ /* 0x000fc4000784c0ff */
[C---:B------:R-:W-:Y:S02]  /*3880*/  ISETP.GT.AND P4, PT, R71.reuse, 0x71, !P4 ;  /* 0x000000714700780c */ /* 0x040fe40006784270 */
[C---:B------:R-:W-:Y:S02]  /*3890*/  ISETP.GT.AND P2, PT, R71.reuse, 0x8, !P2 ;  /* 0x000000084700780c */ /* 0x040fe40005744270 */
[----:B------:R-:W-:Y:S02]  /*38a0*/  ISETP.GT.AND P5, PT, R71, 0x78, !P5 ;  /* 0x000000784700780c */ /* 0x000fe40006fa4270 */
[C---:B------:R-:W-:Y:S02]  /*38b0*/  ISETP.LT.OR P2, PT, R70.reuse, 0x9, P2 ;  /* 0x000000094600780c */ /* 0x040fe40001741670 */
[----:B------:R-:W-:Y:S02]  /*38c0*/  ISETP.LT.OR P3, PT, R70, 0x71, P3 ;  /* 0x000000714600780c */ /* 0x000fe40001f61670 */
[----:B------:R-:W-:-:S02]  /*38d0*/  FSEL R8, R8, -INF , !P2 ;  /* 0xff80000008087808 */ /* 0x000fc40005000000 */
[----:B------:R-:W-:Y:S02]  /*38e0*/  LOP3.LUT P2, RZ, R23, 0x4, RZ, 0xc0, !PT ;  /* 0x0000000417ff7812 */ /* 0x000fe4000784c0ff */
[C---:B------:R-:W-:Y:S02]  /*38f0*/  ISETP.LT.OR P4, PT, R70.reuse, 0x72, P4 ;  /* 0x000000724600780c */ /* 0x040fe40002781670 */
[----:B------:R-:W-:Y:S02]  /*3900*/  ISETP.GT.AND P2, PT, R71, 0x9, !P2 ;  /* 0x000000094700780c */ /* 0x000fe40005744270 */
[C---:B------:R-:W-:Y:S02]  /*3910*/  ISETP.LT.OR P5, PT, R70.reuse, 0x79, P5 ;  /* 0x000000794600780c */ /* 0x040fe40002fa1670 */
[----:B------:R-:W-:Y:S02]  /*3920*/  ISETP.LT.OR P2, PT, R70, 0xa, P2 ;  /* 0x0000000a4600780c */ /* 0x000fe40001741670 */
[----:B------:R-:W-:-:S02]  /*3930*/  R2UR UR11, R89 ;  /* 0x00000000590b72ca */ /* 0x000fc400000e0000 */
[----:B------:R-:W-:Y:S02]  /*3940*/  FSEL R9, R9, -INF , !P2 ;  /* 0xff80000009097808 */ /* 0x000fe40005000000 */
[----:B------:R-:W-:Y:S02]  /*3950*/  ISETP.GT.AND P2, PT, R71, 0x10, !P6 ;  /* 0x000000104700780c */ /* 0x000fe40007744270 */
[----:B------:R-:W-:Y:S02]  /*3960*/  LOP3.LUT P6, RZ, R23, 0x8000, RZ, 0xc0, !PT ;  /* 0x0000800017ff7812 */ /* 0x000fe400078cc0ff */
[----:B------:R-:W-:-:S04]  /*3970*/  ISETP.LT.OR P2, PT, R70, 0x11, P2 ;  /* 0x000000114600780c */ /* 0x000fc80001741670 */
[----:B------:R-:W-:Y:S01]  /*3980*/  FSEL R68, R11, -INF , !P2 ;  /* 0xff8000000b447808 */ /* 0x000fe20005000000 */
[----:B------:R-:W-:Y:S01]  /*3990*/  UIADD3 UR39, UR11, UR39, URZ ;  /* 0x000000270b277290 */ /* 0x000fe2000fffe03f */
[----:B------:R-:W-:-:S03]  /*39a0*/  LOP3.LUT P2, RZ, R23, 0x2000000, RZ, 0xc0, !PT ;  /* 0x0200000017ff7812 */ /* 0x000fc6000784c0ff */
[----:B------:R-:W-:Y:S01]  /*39b0*/  UIADD3 UR4, UR39, UR4, URZ ;  /* 0x0000000427047290 */ /* 0x000fe2000fffe03f */
[----:B------:R-:W-:-:S04]  /*39c0*/  ISETP.GT.AND P2, PT, R71, 0x11, !P2 ;  /* 0x000000114700780c */ /* 0x000fc80005744270 */
[----:B------:R-:W-:-:S04]  /*39d0*/  ISETP.LT.OR P2, PT, R70, 0x12, P2 ;  /* 0x000000124600780c */ /* 0x000fc80001741670 */
[----:B------:R-:W-:Y:S02]  /*39e0*/  FSEL R69, R14, -INF , !P2 ;  /* 0xff8000000e457808 */ /* 0x000fe40005000000 */
[----:B------:R-:W-:-:S04]  /*39f0*/  LOP3.LUT P2, RZ, R23, 0x1000000, RZ, 0xc0, !PT ;  /* 0x0100000017ff7812 */ /* 0x000fc8000784c0ff */
        /* <DEDUP_REMOVED lines=11> */
[----:B------:R-:W-:Y:S02]  /*3ab0*/  LOP3.LUT P2, RZ, R23, 0x200000, RZ, 0xc0, !PT ;  /* 0x0020000017ff7812 */ /* 0x000fe4000784c0ff */
[----:B------:R-:W-:Y:S02]  /*3ac0*/  FMNMX.FTZ R21, R73, R93, !PT ;  /* 0x0000005d49157209 */ /* 0x000fe40007810000 */
[----:B------:R-:W-:Y:S02]  /*3ad0*/  ISETP.GT.AND P2, PT, R71, 0x21, !P2 ;  /* 0x000000214700780c */ /* 0x000fe40005744270 */
[----:B------:R-:W-:Y:S02]  /*3ae0*/  FMNMX.FTZ R14, R94, R21, !PT ;  /* 0x000000155e0e7209 */ /* 0x000fe40007810000 */
[----:B------:R-:W-:-:S02]  /*3af0*/  ISETP.LT.OR P2, PT, R70, 0x22, P2 ;  /* 0x000000224600780c */ /* 0x000fc40001741670 */
[----:B------:R-:W-:Y:S02]  /*3b00*/  FMNMX.FTZ R21, R95, R14, !PT ;  /* 0x0000000e5f157209 */ /* 0x000fe40007810000 */
[----:B------:R-:W-:Y:S02]  /*3b10*/  FSEL R24, R24, -INF , !P2 ;  /* 0xff80000018187808 */ /* 0x000fe40005000000 */
[----:B------:R-:W-:Y:S02]  /*3b20*/  LOP3.LUT P2, RZ, R23, 0x100000, RZ, 0xc0, !PT ;  /* 0x0010000017ff7812 */ /* 0x000fe4000784c0ff */
[----:B------:R-:W-:Y:S02]  /*3b30*/  FMNMX.FTZ R14, R96, R21, !PT ;  /* 0x00000015600e7209 */ /* 0x000fe40007810000 */
[----:B------:R-:W-:Y:S02]  /*3b40*/  ISETP.GT.AND P2, PT, R71, 0x28, !P2 ;  /* 0x000000284700780c */ /* 0x000fe40005744270 */
[----:B------:R-:W-:-:S02]  /*3b50*/  FMNMX.FTZ R21, R97, R14, !PT ;  /* 0x0000000e61157209 */ /* 0x000fc40007810000 */
[----:B------:R-:W-:Y:S02]  /*3b60*/  ISETP.LT.OR P2, PT, R70, 0x29, P2 ;  /* 0x000000294600780c */ /* 0x000fe40001741670 */
[----:B------:R-:W-:Y:S02]  /*3b70*/  FMNMX.FTZ R14, R98, R21, !PT ;  /* 0x00000015620e7209 */ /* 0x000fe40007810000 */
[----:B------:R-:W-:Y:S02]  /*3b80*/  FSEL R25, R25, -INF , !P2 ;  /* 0xff80000019197808 */ /* 0x000fe40005000000 */
[----:B------:R-:W-:Y:S02]  /*3b90*/  LOP3.LUT P2, RZ, R23, 0x80000, RZ, 0xc0, !PT ;  /* 0x0008000017ff7812 */ /* 0x000fe4000784c0ff */
[----:B------:R-:W-:Y:S02]  /*3ba0*/  FMNMX.FTZ R21, R99, R14, !PT ;  /* 0x0000000e63157209 */ /* 0x000fe40007810000 */
[----:B------:R-:W-:-:S02]  /*3bb0*/  ISETP.GT.AND P2, PT, R71, 0x29, !P2 ;  /* 0x000000294700780c */ /* 0x000fc40005744270 */
[----:B------:R-:W-:Y:S02]  /*3bc0*/  FMNMX.FTZ R14, R100, R21, !PT ;  /* 0x00000015640e7209 */ /* 0x000fe40007810000 */
[----:B------:R-:W-:Y:S02]  /*3bd0*/  ISETP.LT.OR P2, PT, R70, 0x2a, P2 ;  /* 0x0000002a4600780c */ /* 0x000fe40001741670 */
[----:B------:R-:W-:Y:S02]  /*3be0*/  FMNMX.FTZ R21, R101, R14, !PT ;  /* 0x0000000e65157209 */ /* 0x000fe40007810000 */
[----:B------:R-:W-:Y:S02]  /*3bf0*/  FSEL R26, R26, -INF , !P2 ;  /* 0xff8000001a1a7808 */ /* 0x000fe40005000000 */
[----:B------:R-:W-:Y:S02]  /*3c00*/  LOP3.LUT P2, RZ, R23, 0x40000, RZ, 0xc0, !PT ;  /* 0x0004000017ff7812 */ /* 0x000fe4000784c0ff */
[----:B------:R-:W-:-:S02]  /*3c10*/  FMNMX.FTZ R14, R102, R21, !PT ;  /* 0x00000015660e7209 */ /* 0x000fc40007810000 */
[----:B------:R-:W-:Y:S02]  /*3c20*/  ISETP.GT.AND P2, PT, R71, 0x30, !P2 ;  /* 0x000000304700780c */ /* 0x000fe40005744270 */
[----:B------:R-:W-:Y:S02]  /*3c30*/  FMNMX.FTZ R14, R103, R14, !PT ;  /* 0x0000000e670e7209 */ /* 0x000fe40007810000 */
[----:B------:R-:W-:Y:S02]  /*3c40*/  ISETP.LT.OR P2, PT, R70, 0x31, P2 ;  /* 0x000000314600780c */ /* 0x000fe40001741670 */
[----:B------:R-:W-:Y:S02]  /*3c50*/  FMNMX.FTZ R21, R67, R14, !PT ;  /* 0x0000000e43157209 */ /* 0x000fe40007810000 */
[----:B------:R-:W-:Y:S02]  /*3c60*/  FSEL R28, R28, -INF , !P2 ;  /* 0xff8000001c1c7808 */ /* 0x000fe40005000000 */
[----:B------:R-:W-:-:S02]  /*3c70*/  LOP3.LUT P2, RZ, R23, 0x20000, RZ, 0xc0, !PT ;  /* 0x0002000017ff7812 */ /* 0x000fc4000784c0ff */
[----:B------:R-:W-:Y:S02]  /*3c80*/  FMNMX.FTZ R21, R66, R21, !PT ;  /* 0x0000001542157209 */ /* 0x000fe40007810000 */
[----:B------:R-:W-:Y:S02]  /*3c90*/  ISETP.GT.AND P2, PT, R71, 0x31, !P2 ;  /* 0x000000314700780c */ /* 0x000fe40005744270 */
[----:B------:R-:W-:Y:S02]  /*3ca0*/  FMNMX.FTZ R14, R50, R21, !PT ;  /* 0x00000015320e7209 */ /* 0x000fe40007810000 */
[----:B------:R-:W-:Y:S02]  /*3cb0*/  ISETP.LT.OR P2, PT, R70, 0x32, P2 ;  /* 0x000000324600780c */ /* 0x000fe40001741670 */
[----:B------:R-:W-:Y:S02]  /*3cc0*/  FMNMX.FTZ R21, R51, R14, !PT ;  /* 0x0000000e33157209 */ /* 0x000fe40007810000 */
[----:B------:R-:W-:-:S02]  /*3cd0*/  FSEL R27, R27, -INF , !P2 ;  /* 0xff8000001b1b7808 */ /* 0x000fc40005000000 */
[----:B------:R-:W-:Y:S02]  /*3ce0*/  LOP3.LUT P2, RZ, R23, 0x10000, RZ, 0xc0, !PT ;  /* 0x0001000017ff7812 */ /* 0x000fe4000784c0ff */
[----:B------:R-:W-:Y:S02]  /*3cf0*/  FMNMX.FTZ R14, R52, R21, !PT ;  /* 0x00000015340e7209 */ /* 0x000fe40007810000 */
[----:B------:R-:W-:Y:S02]  /*3d00*/  ISETP.GT.AND P2, PT, R71, 0x38, !P2 ;  /* 0x000000384700780c */ /* 0x000fe40005744270 */
[----:B------:R-:W-:Y:S02]  /*3d10*/  FMNMX.FTZ R21, R53, R14, !PT ;  /* 0x0000000e35157209 */ /* 0x000fe40007810000 */
[----:B------:R-:W-:Y:S02]  /*3d20*/  ISETP.LT.OR P2, PT, R70, 0x39, P2 ;  /* 0x000000394600780c */ /* 0x000fe40001741670 */
[----:B------:R-:W-:-:S02]  /*3d30*/  FMNMX.FTZ R21, R54, R21, !PT ;  /* 0x0000001536157209 */ /* 0x000fc40007810000 */
[----:B------:R-:W-:Y:S02]  /*3d40*/  FSEL R30, R30, -INF , !P2 ;  /* 0xff8000001e1e7808 */ /* 0x000fe40005000000 */
        /* <DEDUP_REMOVED lines=31> */
[----:B------:R-:W-:Y:S01]  /*3f40*/  LOP3.LUT P6, RZ, R23, 0x10, RZ, 0xc0, !PT ;  /* 0x0000001017ff7812 */ /* 0x000fe200078cc0ff */
[----:B------:R-:W0:Y:S01]  /*3f50*/  SHFL.BFLY PT, R14, R21, 0x2, 0x1f ;  /* 0x0c401f00150e7f89 */ /* 0x000e2200000e0000 */
[----:B------:R-:W-:Y:S02]  /*3f60*/  FSEL R33, R33, -INF , !P2 ;  /* 0xff80000021217808 */ /* 0x000fe40005000000 */
[----:B------:R-:W-:-:S04]  /*3f70*/  LOP3.LUT P2, RZ, R23, 0x400, RZ, 0xc0, !PT ;  /* 0x0000040017ff7812 */ /* 0x000fc8000784c0ff */
[----:B------:R-:W-:-:S04]  /*3f80*/  ISETP.GT.AND P2, PT, R71, 0x50, !P2 ;  /* 0x000000504700780c */ /* 0x000fc80005744270 */
[----:B------:R-:W-:-:S04]  /*3f90*/  ISETP.LT.OR P2, PT, R70, 0x51, P2 ;  /* 0x000000514600780c */ /* 0x000fc80001741670 */
[----:B------:R-:W-:Y:S02]  /*3fa0*/  FSEL R36, R36, -INF , !P2 ;  /* 0xff80000024247808 */ /* 0x000fe40005000000 */
[----:B------:R-:W-:-:S04]  /*3fb0*/  LOP3.LUT P2, RZ, R23, 0x200, RZ, 0xc0, !PT ;  /* 0x0000020017ff7812 */ /* 0x000fc8000784c0ff */
[----:B------:R-:W-:Y:S02]  /*3fc0*/  ISETP.GT.AND P2, PT, R71, 0x51, !P2 ;  /* 0x000000514700780c */ /* 0x000fe40005744270 */
[----:B0-----:R-:W-:Y:S02]  /*3fd0*/  FMNMX.FTZ R74, R21, R14, !PT ;  /* 0x0000000e154a7209 */ /* 0x001fe40007810000 */
[----:B------:R-:W-:-:S03]  /*3fe0*/  ISETP.LT.OR P2, PT, R70, 0x52, P2 ;  /* 0x000000524600780c */ /* 0x000fc60001741670 */
        /* <DEDUP_REMOVED lines=10> */
[----:B------:R-:W-:Y:S01]  /*4090*/  FMUL.FTZ R82, R14, UR10 ;  /* 0x0000000a0e527c20 */ /* 0x000fe20008410000 */
        /* <DEDUP_REMOVED lines=9> */
[----:B------:R-:W-:Y:S02]  /*4130*/  ISETP.GT.AND P2, PT, R71, 0x68, !P6 ;  /* 0x000000684700780c */ /* 0x000fe40007744270 */
[----:B------:R-:W-:Y:S02]  /*4140*/  LOP3.LUT P6, RZ, R23, 0x1, RZ, 0xc0, !PT ;  /* 0x0000000117ff7812 */ /* 0x000fe400078cc0ff */
[----:B------:R-:W-:-:S04]  /*4150*/  ISETP.LT.OR P2, PT, R70, 0x69, P2 ;  /* 0x000000694600780c */ /* 0x000fc80001741670 */
[----:B------:R-:W-:Y:S02]  /*4160*/  FSEL R55, R55, -INF , !P2 ;  /* 0xff80000037377808 */ /* 0x000fe40005000000 */
[----:B------:R-:W-:-:S04]  /*4170*/  FSETP.NEU.FTZ.AND P2, PT, R14, -INF , PT ;  /* 0xff8000000e00780b */ /* 0x000fc80003f5d000 */
[----:B------:R-:W-:Y:S02]  /*4180*/  FSEL R82, R82, RZ, P2 ;  /* 0x000000ff52527208 */ /* 0x000fe40001000000 */
[----:B------:R-:W-:Y:S02]  /*4190*/  ISETP.GT.AND P2, PT, R71, RZ, !P6 ;  /* 0x000000ff4700720c */ /* 0x000fe40007744270 */
[----:B------:R-:W-:Y:S01]  /*41a0*/  LOP3.LUT P6, RZ, R23, 0x8000000, RZ, 0xc0, !PT ;  /* 0x0800000017ff7812 */ /* 0x000fe200078cc0ff */
[--C-:B------:R-:W-:Y:S01]  /*41b0*/  FFMA.FTZ R72, R73, UR10, -R82.reuse ;  /* 0x0000000a49487c23 */ /* 0x100fe20008010852 */
[----:B------:R-:W-:Y:S01]  /*41c0*/  ISETP.LT.OR P2, PT, R70, 0x1, P2 ;  /* 0x000000014600780c */ /* 0x000fe20001741670 */
[--C-:B------:R-:W-:Y:S01]  /*41d0*/  FFMA.FTZ R73, R93, UR10, -R82.reuse ;  /* 0x0000000a5d497c23 */ /* 0x100fe20008010852 */
[----:B------:R-:W-:Y:S01]  /*41e0*/  ISETP.GT.AND P6, PT, R71, 0x79, !P6 ;  /* 0x000000794700780c */ /* 0x000fe200077c4270 */
[--C-:B------:R-:W-:Y:S01]  /*41f0*/  FFMA.FTZ R74, R94, UR10, -R82.reuse ;  /* 0x0000000a5e4a7c23 */ /* 0x100fe20008010852 */
[----:B------:R-:W-:Y:S01]  /*4200*/  FSEL R81, R4, -INF , !P2 ;  /* 0xff80000004517808 */ /* 0x000fe20005000000 */
[----:B------:R-:W-:Y:S01]  /*4210*/  MUFU.EX2 R72, R72 ;  /* 0x0000004800487308 */ /* 0x000fe20000000800 */
[----:B------:R-:W-:Y:S01]  /*4220*/  LOP3.LUT P2, RZ, R23, 0x4000000, RZ, 0xc0, !PT ;  /* 0x0400000017ff7812 */ /* 0x000fe2000784c0ff */
[--C-:B------:R-:W-:Y:S01]  /*4230*/  FFMA.FTZ R75, R95, UR10, -R82.reuse ;  /* 0x0000000a5f4b7c23 */ /* 0x100fe20008010852 */
[----:B------:R-:W-:Y:S01]  /*4240*/  FMNMX.FTZ R21, R81, R6, !PT ;  /* 0x0000000651157209 */ /* 0x000fe20007810000 */
[--C-:B------:R-:W-:Y:S01]  /*4250*/  FFMA.FTZ R4, R96, UR10, -R82.reuse ;  /* 0x0000000a60047c23 */ /* 0x100fe20008010852 */
[----:B------:R-:W-:Y:S01]  /*4260*/  ISETP.GT.AND P2, PT, R71, 0x69, !P2 ;  /* 0x000000694700780c */ /* 0x000fe20005744270 */
[--C-:B------:R-:W-:Y:S01]  /*4270*/  FFMA.FTZ R23, R97, UR10, -R82.reuse ;  /* 0x0000000a61177c23 */ /* 0x100fe20008010852 */
[----:B------:R-:W-:Y:S01]  /*4280*/  FMNMX.FTZ R76, R8, R21, !PT ;  /* 0x00000015084c7209 */ /* 0x000fe20007810000 */
[----:B------:R-:W0:Y:S01]  /*4290*/  MUFU.EX2 R73, R73 ;  /* 0x0000004900497308 */ /* 0x000e220000000800 */
[----:B------:R-:W-:Y:S01]  /*42a0*/  ISETP.LT.OR P2, PT, R70, 0x6a, P2 ;  /* 0x0000006a4600780c */ /* 0x000fe20001741670 */
[--C-:B------:R-:W-:Y:S01]  /*42b0*/  FFMA.FTZ R98, R98, UR10, -R82.reuse ;  /* 0x0000000a62627c23 */ /* 0x100fe20008010852 */
[----:B------:R-:W-:Y:S01]  /*42c0*/  FMNMX.FTZ R21, R9, R76, !PT ;  /* 0x0000004c09157209 */ /* 0x000fe20007810000 */
[--C-:B------:R-:W-:Y:S01]  /*42d0*/  FFMA.FTZ R77, R99, UR10, -R82.reuse ;  /* 0x0000000a634d7c23 */ /* 0x100fe20008010852 */
[----:B------:R-:W-:Y:S01]  /*42e0*/  FSEL R71, R37, -INF , !P2 ;  /* 0xff80000025477808 */ /* 0x000fe20005000000 */
[--C-:B------:R-:W-:Y:S01]  /*42f0*/  FFMA.FTZ R37, R52, UR10, -R82.reuse ;  /* 0x0000000a34257c23 */ /* 0x100fe20008010852 */
[----:B------:R-:W-:Y:S01]  /*4300*/  FMNMX.FTZ R76, R68, R21, !PT ;  /* 0x00000015444c7209 */ /* 0x000fe20007810000 */
[----:B------:R-:W1:Y:S01]  /*4310*/  MUFU.EX2 R74, R74 ;  /* 0x0000004a004a7308 */ /* 0x000e620000000800 */
[----:B------:R-:W-:Y:S01]  /*4320*/  FSEL R52, R40, -INF , !P3 ;  /* 0xff80000028347808 */ /* 0x000fe20005800000 */
[--C-:B------:R-:W-:Y:S01]  /*4330*/  FFMA.FTZ R40, R53, UR10, -R82.reuse ;  /* 0x0000000a35287c23 */ /* 0x100fe20008010852 */
[----:B------:R-:W-:Y:S01]  /*4340*/  FMNMX.FTZ R76, R69, R76, !PT ;  /* 0x0000004c454c7209 */ /* 0x000fe20007810000 */
[--C-:B------:R-:W-:Y:S01]  /*4350*/  FFMA.FTZ R53, R59, UR10, -R82.reuse ;  /* 0x0000000a3b357c23 */ /* 0x100fe20008010852 */
[----:B------:R-:W-:Y:S01]  /*4360*/  ISETP.LT.OR P6, PT, R70, 0x7a, P6 ;  /* 0x0000007a4600780c */ /* 0x000fe200037c1670 */
[--C-:B------:R-:W-:Y:S01]  /*4370*/  FFMA.FTZ R59, R65, UR10, -R82.reuse ;  /* 0x0000000a413b7c23 */ /* 0x100fe20008010852 */
[----:B------:R-:W-:Y:S01]  /*4380*/  FMNMX.FTZ R21, R15, R76, !PT ;  /* 0x0000004c0f157209 */ /* 0x000fe20007810000 */
[----:B------:R-:W2:Y:S01]  /*4390*/  MUFU.EX2 R75, R75 ;  /* 0x0000004b004b7308 */ /* 0x000ea20000000800 */
[----:B------:R-:W-:Y:S01]  /*43a0*/  FSEL R70, R42, -INF , !P5 ;  /* 0xff8000002a467808 */ /* 0x000fe20006800000 */
[--C-:B------:R-:W-:Y:S01]  /*43b0*/  FFMA.FTZ R42, R56, UR10, -R82.reuse ;  /* 0x0000000a382a7c23 */ /* 0x100fe20008010852 */
[----:B------:R-:W-:Y:S01]  /*43c0*/  FMNMX.FTZ R78, R20, R21, !PT ;  /* 0x00000015144e7209 */ /* 0x000fe20007810000 */
[--C-:B------:R-:W-:Y:S01]  /*43d0*/  FFMA.FTZ R100, R100, UR10, -R82.reuse ;  /* 0x0000000a64647c23 */ /* 0x100fe20008010852 */
[----:B------:R-:W-:Y:S01]  /*43e0*/  FSEL R86, R43, -INF , !P6 ;  /* 0xff8000002b567808 */ /* 0x000fe20007000000 */
[--C-:B------:R-:W-:Y:S01]  /*43f0*/  FFMA.FTZ R43, R57, UR10, -R82.reuse ;  /* 0x0000000a392b7c23 */ /* 0x100fe20008010852 */
[----:B------:R-:W-:Y:S01]  /*4400*/  FMNMX.FTZ R21, R11, R78, !PT ;  /* 0x0000004e0b157209 */ /* 0x000fe20007810000 */
[--C-:B------:R-:W-:Y:S01]  /*4410*/  FFMA.FTZ R57, R64, UR10, -R82.reuse ;  /* 0x0000000a40397c23 */ /* 0x100fe20008010852 */
[----:B------:R-:W3:Y:S01]  /*4420*/  MUFU.EX2 R4, R4 ;  /* 0x0000000400047308 */ /* 0x000ee20000000800 */
[--C-:B------:R-:W-:Y:S01]  /*4430*/  FFMA.FTZ R79, R101, UR10, -R82.reuse ;  /* 0x0000000a654f7c23 */ /* 0x100fe20008010852 */
[----:B------:R-:W-:Y:S01]  /*4440*/  FMNMX.FTZ R78, R24, R21, !PT ;  /* 0x00000015184e7209 */ /* 0x000fe20007810000 */
[--C-:B------:R-:W-:Y:S01]  /*4450*/  FFMA.FTZ R85, R103, UR10, -R82.reuse ;  /* 0x0000000a67557c23 */ /* 0x100fe20008010852 */
[--C-:B------:R-:W-:Y:S01]  /*4460*/  FFMA.FTZ R67, R67, UR10, -R82.reuse ;  /* 0x0000000a43437c23 */ /* 0x100fe20008010852 */
[--C-:B------:R-:W-:Y:S01]  /*4470*/  FFMA.FTZ R66, R66, UR10, -R82.reuse ;  /* 0x0000000a42427c23 */ /* 0x100fe20008010852 */
[----:B------:R-:W-:Y:S01]  /*4480*/  FMNMX.FTZ R21, R25, R78, !PT ;  /* 0x0000004e19157209 */ /* 0x000fe20007810000 */
[--C-:B------:R-:W-:Y:S01]  /*4490*/  FFMA.FTZ R50, R50, UR10, -R82.reuse ;  /* 0x0000000a32327c23 */ /* 0x100fe20008010852 */
[----:B------:R-:W4:Y:S01]  /*44a0*/  MUFU.EX2 R23, R23 ;  /* 0x0000001700177308 */ /* 0x000f220000000800 */
[--C-:B------:R-:W-:Y:S01]  /*44b0*/  FFMA.FTZ R51, R51, UR10, -R82.reuse ;  /* 0x0000000a33337c23 */ /* 0x100fe20008010852 */
[----:B------:R-:W-:Y:S01]  /*44c0*/  FMNMX.FTZ R21, R26, R21, !PT ;  /* 0x000000151a157209 */ /* 0x000fe20007810000 */
[--C-:B------:R-:W-:Y:S01]  /*44d0*/  FFMA.FTZ R48, R48, UR10, -R82.reuse ;  /* 0x0000000a30307c23 */ /* 0x100fe20008010852 */
[----:B------:R-:W-:-:S02]  /*44e0*/  FFMA.FTZ R5, R5, UR10, -R82 ;  /* 0x0000000a05057c23 */ /* 0x000fc40008010852 */
[----:B------:R-:W-:Y:S02]  /*44f0*/  FMNMX.FTZ R80, R28, R21, !PT ;  /* 0x000000151c507209 */ /* 0x000fe40007810000 */
[----:B------:R-:W-:Y:S02]  /*4500*/  MUFU.EX2 R76, R98 ;  /* 0x00000062004c7308 */ /* 0x000fe40000000800 */
[----:B------:R-:W-:Y:S01]  /*4510*/  FMNMX.FTZ R21, R27, R80, !PT ;  /* 0x000000501b157209 */ /* 0x000fe20007810000 */
[----:B------:R-:W-:-:S03]  /*4520*/  FFMA.FTZ R80, R102, UR10, -R82 ;  /* 0x0000000a66507c23 */ /* 0x000fc60008010852 */
        /* <DEDUP_REMOVED lines=20> */
[----:B------:R-:W-:Y:S02]  /*4670*/  FMNMX.FTZ R21, R71, R84, !PT ;  /* 0x0000005447157209 */ /* 0x000fe40007810000 */
[----:B------:R-:W-:Y:S01]  /*4680*/  FSEL R84, R41, -INF , !P4 ;  /* 0xff80000029547808 */ /* 0x000fe20006000000 */
[--C-:B------:R-:W-:Y:S01]  /*4690*/  FFMA.FTZ R41, R54, UR10, -R82.reuse ;  /* 0x0000000a36297c23 */ /* 0x100fe20008010852 */
[----:B------:R-:W-:Y:S01]  /*46a0*/  FMNMX.FTZ R21, R52, R21, !PT ;  /* 0x0000001534157209 */ /* 0x000fe20007810000 */
[--C-:B------:R-:W-:Y:S01]  /*46b0*/  FFMA.FTZ R54, R58, UR10, -R82.reuse ;  /* 0x0000000a3a367c23 */ /* 0x100fe20008010852 */
[--C-:B------:R-:W-:Y:S01]  /*46c0*/  FFMA.FTZ R58, R60, UR10, -R82.reuse ;  /* 0x0000000a3c3a7c23 */ /* 0x100fe20008010852 */
[--C-:B------:R-:W-:Y:S01]  /*46d0*/  FFMA.FTZ R60, R61, UR10, -R82.reuse ;  /* 0x0000000a3d3c7c23 */ /* 0x100fe20008010852 */
[----:B------:R-:W-:Y:S01]  /*46e0*/  FMNMX.FTZ R21, R84, R21, !PT ;  /* 0x0000001554157209 */ /* 0x000fe20007810000 */
[--C-:B------:R-:W-:Y:S01]  /*46f0*/  FFMA.FTZ R61, R62, UR10, -R82.reuse ;  /* 0x0000000a3e3d7c23 */ /* 0x100fe20008010852 */
[----:B------:R-:W-:Y:S01]  /*4700*/  FFMA.FTZ R62, R49, UR10, -R82 ;  /* 0x0000000a313e7c23 */ /* 0x000fe20008010852 */
[----:B------:R-:W-:Y:S01]  /*4710*/  MUFU.EX2 R50, R50 ;  /* 0x0000003200327308 */ /* 0x000fe20000000800 */
[----:B------:R-:W-:-:S04]  /*4720*/  FMNMX.FTZ R21, R70, R21, !PT ;  /* 0x0000001546157209 */ /* 0x000fc80007810000 */
[----:B------:R-:W-:-:S03]  /*4730*/  FMNMX.FTZ R21, R86, R21, !PT ;  /* 0x0000001556157209 */ /* 0x000fc60007810000 */
[----:B------:R-:W-:Y:S02]  /*4740*/  MUFU.EX2 R51, R51 ;  /* 0x0000003300337308 */ /* 0x000fe40000000800 */
[----:B------:R-:W5:Y:S06]  /*4750*/  SHFL.BFLY PT, R56, R21, 0x2, 0x1f ;  /* 0x0c401f0015387f89 */ /* 0x000f6c00000e0000 */
[----:B------:R-:W-:Y:S08]  /*4760*/  MUFU.EX2 R37, R37 ;  /* 0x0000002500257308 */ /* 0x000ff00000000800 */
[----:B------:R-:W-:Y:S08]  /*4770*/  MUFU.EX2 R40, R40 ;  /* 0x0000002800287308 */ /* 0x000ff00000000800 */
[----:B------:R-:W-:Y:S01]  /*4780*/  MUFU.EX2 R41, R41 ;  /* 0x0000002900297308 */ /* 0x000fe20000000800 */
[----:B-----5:R-:W-:Y:S01]  /*4790*/  FMNMX.FTZ R87, R21, R56, !PT ;  /* 0x0000003815577209 */ /* 0x020fe20007810000 */
[----:B------:R-:W-:-:S04]  /*47a0*/  FFMA.FTZ R56, R63, UR10, -R82 ;  /* 0x0000000a3f387c23 */ /* 0x000fc80008010852 */
[----:B------:R-:W5:Y:S02]  /*47b0*/  SHFL.BFLY PT, R90, R87, 0x1, 0x1f ;  /* 0x0c201f00575a7f89 */ /* 0x000f6400000e0000 */
[----:B------:R-:W-:Y:S08]  /*47c0*/  MUFU.EX2 R42, R42 ;  /* 0x0000002a002a7308 */ /* 0x000ff00000000800 */
[----:B------:R-:W-:Y:S08]  /*47d0*/  MUFU.EX2 R43, R43 ;  /* 0x0000002b002b7308 */ /* 0x000ff00000000800 */
[----:B------:R-:W-:Y:S01]  /*47e0*/  MUFU.EX2 R54, R54 ;  /* 0x0000003600367308 */ /* 0x000fe20000000800 */
[----:B-----5:R-:W-:-:S07]  /*47f0*/  FMNMX.FTZ R21, R87, R90, !PT ;  /* 0x0000005a57157209 */ /* 0x020fce0007810000 */
[----:B------:R-:W-:Y:S01]  /*4800*/  MUFU.EX2 R53, R53 ;  /* 0x0000003500357308 */ /* 0x000fe20000000800 */
[C---:B------:R-:W-:Y:S01]  /*4810*/  FSETP.NEU.FTZ.AND P2, PT, R21.reuse, -INF , PT ;  /* 0xff8000001500780b */ /* 0x040fe20003f5d000 */
[----:B------:R-:W-:-:S06]  /*4820*/  FMUL.FTZ R49, R21, UR10 ;  /* 0x0000000a15317c20 */ /* 0x000fcc0008410000 */
[----:B------:R-:W-:Y:S01]  /*4830*/  MUFU.EX2 R58, R58 ;  /* 0x0000003a003a7308 */ /* 0x000fe20000000800 */
[----:B------:R-:W-:Y:S02]  /*4840*/  FSEL R49, R49, RZ, P2 ;  /* 0x000000ff31317208 */ /* 0x000fe40001000000 */
[----:B------:R-:W-:-:S03]  /*4850*/  PLOP3.LUT P2, PT, PT, PT, UP1, 0x40, 0x0 ;  /* 0x000000000000781c */ /* 0x000fc60003f4e818 */
[--C-:B------:R-:W-:Y:S01]  /*4860*/  FFMA.FTZ R81, R81, UR10, -R49.reuse ;  /* 0x0000000a51517c23 */ /* 0x100fe20008010831 */
[--C-:B------:R-:W-:Y:S01]  /*4870*/  FFMA.FTZ R64, R6, UR10, -R49.reuse ;  /* 0x0000000a06407c23 */ /* 0x100fe20008010831 */
[--C-:B------:R-:W-:Y:S01]  /*4880*/  FFMA.FTZ R65, R8, UR10, -R49.reuse ;  /* 0x0000000a08417c23 */ /* 0x100fe20008010831 */
[--C-:B------:R-:W-:Y:S01]  /*4890*/  FFMA.FTZ R9, R9, UR10, -R49.reuse ;  /* 0x0000000a09097c23 */ /* 0x100fe20008010831 */
[----:B------:R5:W-:Y:S01]  /*48a0*/  MUFU.EX2 R92, R81 ;  /* 0x00000051005c7308 */ /* 0x000be20000000800 */
[--C-:B------:R-:W-:Y:S01]  /*48b0*/  FFMA.FTZ R6, R68, UR10, -R49.reuse ;  /* 0x0000000a44067c23 */ /* 0x100fe20008010831 */
[----:B------:R-:W-:Y:S01]  /*48c0*/  FFMA.FTZ R68, R25, UR10, -R49 ;  /* 0x0000000a19447c23 */ /* 0x000fe20008010831 */
[----:B0-----:R-:W-:Y:S01]  /*48d0*/  FADD.FTZ R25, R72, R73 ;  /* 0x0000004948197221 */ /* 0x001fe20000010000 */
[--C-:B------:R-:W-:Y:S01]  /*48e0*/  FFMA.FTZ R63, R69, UR10, -R49.reuse ;  /* 0x0000000a453f7c23 */ /* 0x100fe20008010831 */
[--C-:B------:R-:W-:Y:S01]  /*48f0*/  FFMA.FTZ R87, R27, UR10, -R49.reuse ;  /* 0x0000000a1b577c23 */ /* 0x100fe20008010831 */
[--C-:B------:R-:W-:Y:S01]  /*4900*/  FFMA.FTZ R8, R15, UR10, -R49.reuse ;  /* 0x0000000a0f087c23 */ /* 0x100fe20008010831 */
[--C-:B------:R-:W-:Y:S01]  /*4910*/  FFMA.FTZ R90, R30, UR10, -R49.reuse ;  /* 0x0000000a1e5a7c23 */ /* 0x100fe20008010831 */
[----:B------:R0:W4:Y:S01]  /*4920*/  MUFU.EX2 R93, R64 ;  /* 0x00000040005d7308 */ /* 0x0001220000000800 */
[----:B-----5:R-:W-:Y:S01]  /*4930*/  FFMA.FTZ R81, R26, UR10, -R49 ;  /* 0x0000000a1a517c23 */ /* 0x020fe20008010831 */
[----:B-1----:R-:W-:Y:S01]  /*4940*/  FADD.FTZ R26, R74, R25 ;  /* 0x000000194a1a7221 */ /* 0x002fe20000010000 */
[--C-:B------:R-:W-:Y:S01]  /*4950*/  FFMA.FTZ R82, R28, UR10, -R49.reuse ;  /* 0x0000000a1c527c23 */ /* 0x100fe20008010831 */
[--C-:B------:R-:W-:Y:S01]  /*4960*/  FFMA.FTZ R15, R20, UR10, -R49.reuse ;  /* 0x0000000a140f7c23 */ /* 0x100fe20008010831 */
[--C-:B------:R-:W-:Y:S01]  /*4970*/  FFMA.FTZ R20, R11, UR10, -R49.reuse ;  /* 0x0000000a0b147c23 */ /* 0x100fe20008010831 */
[----:B--2---:R-:W-:Y:S01]  /*4980*/  FADD.FTZ R27, R75, R26 ;  /* 0x0000001a4b1b7221 */ /* 0x004fe20000010000 */
[--C-:B------:R-:W-:Y:S01]  /*4990*/  FFMA.FTZ R35, R35, UR10, -R49.reuse ;  /* 0x0000000a23237c23 */ /* 0x100fe20008010831 */
[----:B------:R1:W2:Y:S01]  /*49a0*/  MUFU.EX2 R94, R65 ;  /* 0x00000041005e7308 */ /* 0x0002a20000000800 */
[----:B0-----:R-:W-:Y:S01]  /*49b0*/  FFMA.FTZ R64, R31, UR10, -R49 ;  /* 0x0000000a1f407c23 */ /* 0x001fe20008010831 */
[----:B---3--:R-:W-:Y:S01]  /*49c0*/  FADD.FTZ R30, R4, R27 ;  /* 0x0000001b041e7221 */ /* 0x008fe20000010000 */
[--C-:B------:R-:W-:Y:S01]  /*49d0*/  FFMA.FTZ R36, R36, UR10, -R49.reuse ;  /* 0x0000000a24247c23 */ /* 0x100fe20008010831 */
[--C-:B------:R-:W-:Y:S01]  /*49e0*/  FFMA.FTZ R91, R29, UR10, -R49.reuse ;  /* 0x0000000a1d5b7c23 */ /* 0x100fe20008010831 */
[--C-:B------:R-:W-:Y:S01]  /*49f0*/  FFMA.FTZ R29, R45, UR10, -R49.reuse ;  /* 0x0000000a2d1d7c23 */ /* 0x100fe20008010831 */
[----:B----4-:R-:W-:Y:S01]  /*4a00*/  FADD.FTZ R31, R23, R30 ;  /* 0x0000001e171f7221 */ /* 0x010fe20000010000 */
[----:B------:R-:W-:Y:S01]  /*4a10*/  FFMA.FTZ R11, R32, UR10, -R49 ;  /* 0x0000000a200b7c23 */ /* 0x000fe20008010831 */
[----:B------:R-:W0:Y:S01]  /*4a20*/  MUFU.EX2 R9, R9 ;  /* 0x0000000900097308 */ /* 0x000e220000000800 */
[----:B------:R-:W-:Y:S01]  /*4a30*/  FADD.FTZ R25, R92, R93 ;  /* 0x0000005d5c197221 */ /* 0x000fe20000010000 */
[--C-:B-1----:R-:W-:Y:S01]  /*4a40*/  FFMA.FTZ R65, R24, UR10, -R49.reuse ;  /* 0x0000000a18417c23 */ /* 0x102fe20008010831 */
[----:B------:R-:W-:Y:S01]  /*4a50*/  F2FP.F16.F32.PACK_AB R24, R73, R72 ;  /* 0x000000484918723e */ /* 0x000fe200000000ff */
[--C-:B------:R-:W-:Y:S01]  /*4a60*/  FFMA.FTZ R69, R34, UR10, -R49.reuse ;  /* 0x0000000a22457c23 */ /* 0x100fe20008010831 */
[----:B------:R-:W-:Y:S01]  /*4a70*/  F2FP.F16.F32.PACK_AB R26, R75, R74 ;  /* 0x0000004a4b1a723e */ /* 0x000fe200000000ff */
[--C-:B------:R-:W-:Y:S01]  /*4a80*/  FFMA.FTZ R72, R33, UR10, -R49.reuse ;  /* 0x0000000a21487c23 */ /* 0x100fe20008010831 */
[----:B------:R-:W-:Y:S01]  /*4a90*/  FFMA.FTZ R33, R46, UR10, -R49 ;  /* 0x0000000a2e217c23 */ /* 0x000fe20008010831 */
[----:B------:R-:W1:Y:S01]  /*4aa0*/  MUFU.EX2 R6, R6 ;  /* 0x0000000600067308 */ /* 0x000e620000000800 */
[----:B--2---:R-:W-:Y:S01]  /*4ab0*/  FADD.FTZ R28, R94, R25 ;  /* 0x000000195e1c7221 */ /* 0x004fe20000010000 */
[----:B------:R-:W-:Y:S01]  /*4ac0*/  F2FP.F16.F32.PACK_AB R25, R93, R92 ;  /* 0x0000005c5d19723e */ /* 0x000fe200000000ff */
[--C-:B------:R-:W-:Y:S01]  /*4ad0*/  FFMA.FTZ R55, R55, UR10, -R49.reuse ;  /* 0x0000000a37377c23 */ /* 0x100fe20008010831 */
[--C-:B------:R-:W-:Y:S01]  /*4ae0*/  FFMA.FTZ R71, R71, UR10, -R49.reuse ;  /* 0x0000000a47477c23 */ /* 0x100fe20008010831 */
[--C-:B------:R-:W-:Y:S01]  /*4af0*/  FFMA.FTZ R52, R52, UR10, -R49.reuse ;  /* 0x0000000a34347c23 */ /* 0x100fe20008010831 */
[--C-:B------:R-:W-:Y:S01]  /*4b00*/  FFMA.FTZ R84, R84, UR10, -R49.reuse ;  /* 0x0000000a54547c23 */ /* 0x100fe20008010831 */
[----:B------:R-:W-:Y:S01]  /*4b10*/  FFMA.FTZ R70, R70, UR10, -R49 ;  /* 0x0000000a46467c23 */ /* 0x000fe20008010831 */
[----:B------:R-:W2:Y:S01]  /*4b20*/  MUFU.EX2 R63, R63 ;  /* 0x0000003f003f7308 */ /* 0x000ea20000000800 */
[C---:B0-----:R-:W-:Y:S01]  /*4b30*/  FADD.FTZ R73, R9.reuse, R28 ;  /* 0x0000001c09497221 */ /* 0x041fe20000010000 */
[----:B------:R-:W-:Y:S01]  /*4b40*/  FADD.FTZ R28, R76, R31 ;  /* 0x0000001f4c1c7221 */ /* 0x000fe20000010000 */
[----:B------:R-:W-:Y:S01]  /*4b50*/  F2FP.F16.F32.PACK_AB R27, R9, R94 ;  /* 0x0000005e091b723e */ /* 0x000fe200000000ff */
[--C-:B------:R-:W-:Y:S01]  /*4b60*/  FFMA.FTZ R31, R44, UR10, -R49.reuse ;  /* 0x0000000a2c1f7c23 */ /* 0x100fe20008010831 */
[----:B------:R-:W-:Y:S01]  /*4b70*/  LEA R9, R39, UR36, 0x1 ;  /* 0x0000002427097c11 */ /* 0x000fe2000f8e08ff */
[----:B------:R-:W-:Y:S01]  /*4b80*/  FFMA.FTZ R39, R47, UR10, -R49 ;  /* 0x0000000a2f277c23 */ /* 0x000fe20008010831 */
[----:B------:R-:W-:Y:S01]  /*4b90*/  FADD.FTZ R47, R77, R28 ;  /* 0x0000001c4d2f7221 */ /* 0x000fe20000010000 */
[----:B------:R-:W0:Y:S01]  /*4ba0*/  MUFU.EX2 R8, R8 ;  /* 0x0000000800087308 */ /* 0x000e220000000800 */
[----:B-1----:R-:W-:Y:S01]  /*4bb0*/  FADD.FTZ R28, R6, R73 ;  /* 0x00000049061c7221 */ /* 0x002fe20000010000 */
[----:B------:R1:W-:Y:S01]  /*4bc0*/  STSM.16.M88.4 [R9+0x21800], R24 ;  /* 0x0218001809007844 */ /* 0x0003e20000000200 */
[----:B------:R-:W-:Y:S01]  /*4bd0*/  FADD.FTZ R30, R78, R47 ;  /* 0x0000002f4e1e7221 */ /* 0x000fe20000010000 */
[----:B------:R-:W-:Y:S01]  /*4be0*/  FFMA.FTZ R49, R86, UR10, -R49 ;  /* 0x0000000a56317c23 */ /* 0x000fe20008010831 */
[----:B------:R-:W-:-:S02]  /*4bf0*/  F2FP.F16.F32.PACK_AB R32, R79, R78 ;  /* 0x0000004e4f20723e */ /* 0x000fc400000000ff */
[----:B------:R-:W-:Y:S01]  /*4c00*/  FADD.FTZ R73, R79, R30 ;  /* 0x0000001e4f497221 */ /* 0x000fe20000010000 */
[----:B------:R-:W3:Y:S01]  /*4c10*/  MUFU.EX2 R15, R15 ;  /* 0x0000000f000f7308 */ /* 0x000ee20000000800 */
[----:B--2---:R-:W-:Y:S01]  /*4c20*/  FADD.FTZ R47, R63, R28 ;  /* 0x0000001c3f2f7221 */ /* 0x004fe20000010000 */
[----:B------:R-:W-:Y:S01]  /*4c30*/  F2FP.F16.F32.PACK_AB R34, R85, R80 ;  /* 0x000000505522723e */ /* 0x000fe200000000ff */
[----:B------:R-:W-:-:S05]  /*4c40*/  FADD.FTZ R30, R80, R73 ;  /* 0x00000049501e7221 */ /* 0x000fca0000010000 */
[----:B------:R-:W2:Y:S01]  /*4c50*/  MUFU.EX2 R20, R20 ;  /* 0x0000001400147308 */ /* 0x000ea20000000800 */
[----:B0-----:R-:W-:Y:S01]  /*4c60*/  FADD.FTZ R28, R8, R47 ;  /* 0x0000002f081c7221 */ /* 0x001fe20000010000 */
[----:B-1----:R-:W-:-:S06]  /*4c70*/  F2FP.F16.F32.PACK_AB R24, R66, R67 ;  /* 0x000000434218723e */ /* 0x002fcc00000000ff */
[----:B------:R-:W0:Y:S08]  /*4c80*/  MUFU.EX2 R65, R65 ;  /* 0x0000004100417308 */ /* 0x000e300000000800 */
[----:B------:R-:W-:Y:S08]  /*4c90*/  MUFU.EX2 R68, R68 ;  /* 0x0000004400447308 */ /* 0x000ff00000000800 */
[----:B------:R-:W1:Y:S08]  /*4ca0*/  MUFU.EX2 R81, R81 ;  /* 0x0000005100517308 */ /* 0x000e700000000800 */
[----:B------:R3:W-:Y:S08]  /*4cb0*/  MUFU.EX2 R44, R35 ;  /* 0x00000023002c7308 */ /* 0x0007f00000000800 */
[----:B------:R-:W-:Y:S01]  /*4cc0*/  MUFU.EX2 R82, R82 ;  /* 0x0000005200527308 */ /* 0x000fe20000000800 */
[----:B---3--:R-:W-:Y:S01]  /*4cd0*/  FADD.FTZ R35, R15, R28 ;  /* 0x0000001c0f237221 */ /* 0x008fe20000010000 */
[----:B------:R-:W-:-:S03]  /*4ce0*/  FADD.FTZ R28, R85, R30 ;  /* 0x0000001e551c7221 */ /* 0x000fc60000010000 */
[----:B--2---:R-:W-:Y:S01]  /*4cf0*/  FADD.FTZ R30, R20, R35 ;  /* 0x00000023141e7221 */ /* 0x004fe20000010000 */
[----:B------:R-:W-:Y:S01]  /*4d00*/  FADD.FTZ R35, R67, R28 ;  /* 0x0000001c43237221 */ /* 0x000fe20000010000 */
[----:B------:R-:W-:Y:S01]  /*4d10*/  F2FP.F16.F32.PACK_AB R28, R23, R4 ;  /* 0x00000004171c723e */ /* 0x000fe200000000ff */
[----:B------:R-:W2:Y:S01]  /*4d20*/  MUFU.EX2 R87, R87 ;  /* 0x0000005700577308 */ /* 0x000ea20000000800 */
[----:B0-----:R-:W-:Y:S01]  /*4d30*/  FADD.FTZ R23, R65, R30 ;  /* 0x0000001e41177221 */ /* 0x001fe20000010000 */
[----:B------:R-:W-:Y:S01]  /*4d40*/  FADD.FTZ R35, R66, R35 ;  /* 0x0000002342237221 */ /* 0x000fe20000010000 */
[----:B------:R-:W-:-:S03]  /*4d50*/  F2FP.F16.F32.PACK_AB R30, R77, R76 ;  /* 0x0000004c4d1e723e */ /* 0x000fc600000000ff */
[----:B------:R-:W-:Y:S01]  /*4d60*/  FADD.FTZ R26, R50, R35 ;  /* 0x00000023321a7221 */ /* 0x000fe20000010000 */
[----:B-1----:R-:W-:Y:S01]  /*4d70*/  F2FP.F16.F32.PACK_AB R35, R81, R68 ;  /* 0x000000445123723e */ /* 0x002fe200000000ff */
[----:B------:R-:W-:Y:S02]  /*4d80*/  MUFU.EX2 R90, R90 ;  /* 0x0000005a005a7308 */ /* 0x000fe40000000800 */
[C---:B------:R-:W-:Y:S01]  /*4d90*/  FADD.FTZ R66, R51.reuse, R26 ;  /* 0x0000001a33427221 */ /* 0x040fe20000010000 */
[----:B------:R-:W-:Y:S01]  /*4da0*/  F2FP.F16.F32.PACK_AB R26, R51, R50 ;  /* 0x00000032331a723e */ /* 0x000fe200000000ff */
[----:B------:R-:W-:Y:S02]  /*4db0*/  VIADD R50, R9, 0x21800 ;  /* 0x0002180009327836 */ /* 0x000fe40000000000 */
[----:B------:R-:W-:Y:S02]  /*4dc0*/  FADD.FTZ R27, R37, R66 ;  /* 0x00000042251b7221 */ /* 0x000fe40000010000 */
[----:B------:R0:W-:Y:S01]  /*4dd0*/  MUFU.EX2 R45, R36 ;  /* 0x00000024002d7308 */ /* 0x0001e20000000800 */
[----:B--2---:R-:W-:-:S07]  /*4de0*/  F2FP.F16.F32.PACK_AB R25, R87, R82 ;  /* 0x000000525719723e */ /* 0x004fce00000000ff */
[----:B------:R-:W1:Y:S01]  /*4df0*/  MUFU.EX2 R91, R91 ;  /* 0x0000005b005b7308 */ /* 0x000e620000000800 */
[----:B0-----:R-:W-:-:S04]  /*4e00*/  FADD.FTZ R36, R68, R23 ;  /* 0x0000001744247221 */ /* 0x001fc80000010000 */
[----:B------:R-:W-:-:S03]  /*4e10*/  FADD.FTZ R23, R81, R36 ;  /* 0x0000002451177221 */ /* 0x000fc60000010000 */
[----:B------:R-:W0:Y:S01]  /*4e20*/  MUFU.EX2 R11, R11 ;  /* 0x0000000b000b7308 */ /* 0x000e220000000800 */
[----:B------:R-:W-:-:S07]  /*4e30*/  FADD.FTZ R36, R82, R23 ;  /* 0x0000001752247221 */ /* 0x000fce0000010000 */
[----:B------:R2:W-:Y:S08]  /*4e40*/  MUFU.EX2 R47, R31 ;  /* 0x0000001f002f7308 */ /* 0x0005f00000000800 */
[----:B------:R-:W3:Y:S01]  /*4e50*/  MUFU.EX2 R64, R64 ;  /* 0x0000004000407308 */ /* 0x000ee20000000800 */
[----:B--2---:R-:W-:Y:S01]  /*4e60*/  F2FP.F16.F32.PACK_AB R31, R15, R8 ;  /* 0x000000080f1f723e */ /* 0x004fe200000000ff */
[----:B------:R-:W-:Y:S01]  /*4e70*/  FADD.FTZ R15, R87, R36 ;  /* 0x00000024570f7221 */ /* 0x000fe20000010000 */
[----:B------:R-:W-:Y:S01]  /*4e80*/  FADD.FTZ R8, R40, R27 ;  /* 0x0000001b28087221 */ /* 0x000fe20000010000 */
[----:B-1----:R-:W-:-:S04]  /*4e90*/  F2FP.F16.F32.PACK_AB R27, R91, R90 ;  /* 0x0000005a5b1b723e */ /* 0x002fc800000000ff */
[----:B------:R1:W-:Y:S08]  /*4ea0*/  MUFU.EX2 R46, R29 ;  /* 0x0000001d002e7308 */ /* 0x0003f00000000800 */
[----:B------:R-:W2:Y:S01]  /*4eb0*/  MUFU.EX2 R69, R69 ;  /* 0x0000004500457308 */ /* 0x000ea20000000800 */
[----:B-1----:R-:W-:Y:S01]  /*4ec0*/  F2FP.F16.F32.PACK_AB R29, R63, R6 ;  /* 0x000000063f1d723e */ /* 0x002fe200000000ff */
[----:B------:R-:W-:Y:S01]  /*4ed0*/  FADD.FTZ R6, R90, R15 ;  /* 0x0000000f5a067221 */ /* 0x000fe20000010000 */
[----:B------:R-:W-:-:S03]  /*4ee0*/  IMAD R63, R38, 0x2, R9 ;  /* 0x00000002263f7824 */ /* 0x000fc600078e0209 */
[----:B------:R-:W-:Y:S02]  /*4ef0*/  FADD.FTZ R6, R91, R6 ;  /* 0x000000065b067221 */ /* 0x000fe40000010000 */
[----:B------:R-:W1:Y:S01]  /*4f00*/  MUFU.EX2 R72, R72 ;  /* 0x0000004800487308 */ /* 0x000e620000000800 */
[----:B------:R4:W-:Y:S01]  /*4f10*/  STSM.16.M88.4 [R63+0x21800], R28 ;  /* 0x0218001c3f007844 */ /* 0x0009e20000000200 */
[----:B0-----:R-:W-:-:S04]  /*4f20*/  FADD.FTZ R15, R11, R6 ;  /* 0x000000060b0f7221 */ /* 0x001fc80000010000 */
[----:B---3--:R-:W-:Y:S02]  /*4f30*/  FADD.FTZ R36, R64, R15 ;  /* 0x0000000f40247221 */ /* 0x008fe40000010000 */
[----:B------:R0:W-:Y:S02]  /*4f40*/  MUFU.EX2 R23, R39 ;  /* 0x0000002700177308 */ /* 0x0001e40000000800 */
[----:B--2---:R-:W-:-:S06]  /*4f50*/  FADD.FTZ R15, R69, R36 ;  /* 0x00000024450f7221 */ /* 0x004fcc0000010000 */
[----:B------:R-:W2:Y:S01]  /*4f60*/  MUFU.EX2 R60, R60 ;  /* 0x0000003c003c7308 */ /* 0x000ea20000000800 */
[----:B0-----:R-:W-:Y:S01]  /*4f70*/  FADD.FTZ R39, R41, R8 ;  /* 0x0000000829277221 */ /* 0x001fe20000010000 */
[----:B------:R-:W-:Y:S02]  /*4f80*/  IMAD R8, R38, 0x2, R50 ;  /* 0x0000000226087824 */ /* 0x000fe400078e0232 */
[----:B-1----:R-:W-:Y:S01]  /*4f90*/  FADD.FTZ R36, R72, R15 ;  /* 0x0000000f48247221 */ /* 0x002fe20000010000 */
[----:B----4-:R-:W-:Y:S01]  /*4fa0*/  F2FP.F16.F32.PACK_AB R28, R54, R43 ;  /* 0x0000002b361c723e */ /* 0x010fe200000000ff */
[----:B------:R-:W-:Y:S01]  /*4fb0*/  FADD.FTZ R38, R42, R39 ;  /* 0x000000272a267221 */ /* 0x000fe20000010000 */
[----:B------:R-:W-:Y:S01]  /*4fc0*/  IMAD R6, R7, 0x2, R8 ;  /* 0x0000000207067824 */ /* 0x000fe200078e0208 */
[----:B------:R-:W-:Y:S01]  /*4fd0*/  F2FP.F16.F32.PACK_AB R30, R58, R53 ;  /* 0x000000353a1e723e */ /* 0x000fe200000000ff */
[----:B------:R0:W-:Y:S01]  /*4fe0*/  MUFU.EX2 R4, R33 ;  /* 0x0000002100047308 */ /* 0x0001e20000000800 */
[----:B------:R-:W-:Y:S01]  /*4ff0*/  FADD.FTZ R39, R43, R38 ;  /* 0x000000262b277221 */ /* 0x000fe20000010000 */
[----:B------:R-:W-:-:S02]  /*5000*/  F2FP.F16.F32.PACK_AB R29, R44, R45 ;  /* 0x0000002d2c1d723e */ /* 0x000fc400000000ff */
[----:B------:R-:W-:Y:S01]  /*5010*/  F2FP.F16.F32.PACK_AB R31, R47, R46 ;  /* 0x0000002e2f1f723e */ /* 0x000fe200000000ff */
[----:B------:R-:W-:Y:S01]  /*5020*/  FADD.FTZ R38, R54, R39 ;  /* 0x0000002736267221 */ /* 0x000fe20000010000 */
[----:B------:R-:W-:Y:S01]  /*5030*/  FADD.FTZ R39, R45, R36 ;  /* 0x000000242d277221 */ /* 0x000fe20000010000 */
[----:B------:R-:W-:Y:S01]  /*5040*/  F2FP.F16.F32.PACK_AB R36, R40, R37 ;  /* 0x000000252824723e */ /* 0x000fe200000000ff */
[----:B------:R-:W1:Y:S01]  /*5050*/  MUFU.EX2 R61, R61 ;  /* 0x0000003d003d7308 */ /* 0x000e620000000800 */
[----:B0-----:R-:W-:Y:S01]  /*5060*/  F2FP.F16.F32.PACK_AB R33, R65, R20 ;  /* 0x000000144121723e */ /* 0x001fe200000000ff */
[----:B------:R-:W-:Y:S02]  /*5070*/  IMAD R65, R7, 0x2, R9 ;  /* 0x0000000207417824 */ /* 0x000fe400078e0209 */
[----:B------:R-:W-:Y:S01]  /*5080*/  FADD.FTZ R39, R44, R39 ;  /* 0x000000272c277221 */ /* 0x000fe20000010000 */
[----:B------:R-:W-:Y:S01]  /*5090*/  FADD.FTZ R51, R53, R38 ;  /* 0x0000002635337221 */ /* 0x000fe20000010000 */
[----:B------:R-:W-:Y:S01]  /*50a0*/  F2FP.F16.F32.PACK_AB R38, R42, R41 ;  /* 0x000000292a26723e */ /* 0x000fe200000000ff */
[----:B------:R-:W-:Y:S01]  /*50b0*/  IMAD R7, R7, 0x2, R50 ;  /* 0x0000000207077824 */ /* 0x000fe200078e0232 */
[----:B------:R0:W-:Y:S01]  /*50c0*/  STSM.16.M88.4 [R65+0x21800], R32 ;  /* 0x0218002041007844 */ /* 0x0001e20000000200 */
[----:B------:R-:W-:Y:S01]  /*50d0*/  MUFU.EX2 R56, R56 ;  /* 0x0000003800387308 */ /* 0x000fe20000000800 */
[----:B------:R-:W-:Y:S01]  /*50e0*/  FADD.FTZ R51, R58, R51 ;  /* 0x000000333a337221 */ /* 0x000fe20000010000 */
[----:B------:R-:W-:Y:S01]  /*50f0*/  F2FP.F16.F32.PACK_AB R37, R64, R11 ;  /* 0x0000000b4025723e */ /* 0x000fe200000000ff */
[----:B------:R3:W-:Y:S01]  /*5100*/  STSM.16.M88.4 [R6], R24 ;  /* 0x0000001806007844 */ /* 0x0007e20000000200 */
[----:B------:R-:W-:-:S02]  /*5110*/  VIADD R11, R88, 0xfffffffe ;  /* 0xfffffffe580b7836 */ /* 0x000fc40000000000 */
[----:B--2---:R-:W-:Y:S02]  /*5120*/  FADD.FTZ R40, R60, R51 ;  /* 0x000000333c287221 */ /* 0x004fe40000010000 */
[----:B------:R-:W2:Y:S01]  /*5130*/  MUFU.EX2 R57, R57 ;  /* 0x0000003900397308 */ /* 0x000ea20000000800 */
[----:B0-----:R-:W-:-:S07]  /*5140*/  FADD.FTZ R32, R46, R39 ;  /* 0x000000272e207221 */ /* 0x001fce0000010000 */
[----:B------:R-:W-:Y:S01]  /*5150*/  MUFU.EX2 R55, R55 ;  /* 0x0000003700377308 */ /* 0x000fe20000000800 */
[----:B-1----:R-:W-:Y:S01]  /*5160*/  FADD.FTZ R33, R61, R40 ;  /* 0x000000283d217221 */ /* 0x002fe20000010000 */
[----:B------:R-:W-:Y:S01]  /*5170*/  F2FP.F16.F32.PACK_AB R39, R72, R69 ;  /* 0x000000454827723e */ /* 0x000fe200000000ff */
[----:B---3--:R-:W-:Y:S01]  /*5180*/  FADD.FTZ R25, R47, R32 ;  /* 0x000000202f197221 */ /* 0x008fe20000010000 */
[----:B------:R-:W-:-:S03]  /*5190*/  F2FP.F16.F32.PACK_AB R24, R61, R60 ;  /* 0x0000003c3d18723e */ /* 0x000fc600000000ff */
[----:B------:R-:W-:Y:S01]  /*51a0*/  FADD.FTZ R26, R4, R25 ;  /* 0x00000019041a7221 */ /* 0x000fe20000010000 */
[----:B------:R-:W0:Y:S01]  /*51b0*/  MUFU.EX2 R20, R71 ;  /* 0x0000004700147308 */ /* 0x000e220000000800 */
[C---:B------:R-:W-:Y:S01]  /*51c0*/  F2FP.F16.F32.PACK_AB R25, R23.reuse, R4 ;  /* 0x000000041719723e */ /* 0x040fe200000000ff */
[----:B------:R1:W-:Y:S01]  /*51d0*/  STSM.16.M88.4 [R9+0x27800], R36 ;  /* 0x0278002409007844 */ /* 0x0003e20000000200 */
[----:B------:R-:W-:Y:S01]  /*51e0*/  FADD.FTZ R32, R23, R26 ;  /* 0x0000001a17207221 */ /* 0x000fe20000010000 */
[C---:B--2---:R-:W-:Y:S01]  /*51f0*/  F2FP.F16.F32.PACK_AB R26, R57.reuse, R56 ;  /* 0x00000038391a723e */ /* 0x044fe200000000ff */
[----:B------:R-:W-:Y:S01]  /*5200*/  FADD.FTZ R56, R56, R33 ;  /* 0x0000002138387221 */ /* 0x000fe20000010000 */
[----:B------:R1:W-:Y:S02]  /*5210*/  STSM.16.M88.4 [R63+0x27800], R28 ;  /* 0x0278001c3f007844 */ /* 0x0003e40000000200 */
[----:B------:R-:W-:Y:S01]  /*5220*/  MUFU.EX2 R59, R59 ;  /* 0x0000003b003b7308 */ /* 0x000fe20000000800 */
[----:B------:R-:W-:-:S07]  /*5230*/  FADD.FTZ R56, R57, R56 ;  /* 0x0000003839387221 */ /* 0x000fce0000010000 */
[----:B------:R-:W2:Y:S01]  /*5240*/  MUFU.EX2 R62, R62 ;  /* 0x0000003e003e7308 */ /* 0x000ea20000000800 */
[----:B0-----:R-:W-:Y:S01]  /*5250*/  F2FP.F16.F32.PACK_AB R27, R20, R55 ;  /* 0x00000037141b723e */ /* 0x001fe200000000ff */
[----:B------:R-:W-:-:S04]  /*5260*/  FADD.FTZ R55, R55, R32 ;  /* 0x0000002037377221 */ /* 0x000fc80000010000 */
[----:B------:R1:W-:Y:S01]  /*5270*/  STSM.16.M88.4 [R65+0x27800], R24 ;  /* 0x0278001841007844 */ /* 0x0003e20000000200 */
[----:B------:R-:W-:Y:S01]  /*5280*/  FADD.FTZ R55, R20, R55 ;  /* 0x0000003714377221 */ /* 0x000fe20000010000 */
[----:B------:R-:W-:Y:S08]  /*5290*/  MUFU.EX2 R48, R48 ;  /* 0x0000003000307308 */ /* 0x000ff00000000800 */
[----:B------:R-:W0:Y:S01]  /*52a0*/  MUFU.EX2 R5, R5 ;  /* 0x0000000500057308 */ /* 0x000e220000000800 */
[----:B--2---:R-:W-:Y:S01]  /*52b0*/  F2FP.F16.F32.PACK_AB R32, R62, R59 ;  /* 0x0000003b3e20723e */ /* 0x004fe200000000ff */
[----:B------:R-:W-:-:S04]  /*52c0*/  FADD.FTZ R59, R59, R56 ;  /* 0x000000383b3b7221 */ /* 0x000fc80000010000 */
[----:B------:R-:W-:Y:S02]  /*52d0*/  FADD.FTZ R59, R62, R59 ;  /* 0x0000003b3e3b7221 */ /* 0x000fe40000010000 */
[----:B------:R-:W-:Y:S08]  /*52e0*/  MUFU.EX2 R52, R52 ;  /* 0x0000003400347308 */ /* 0x000ff00000000800 */
[----:B------:R-:W2:Y:S01]  /*52f0*/  MUFU.EX2 R15, R84 ;  /* 0x00000054000f7308 */ /* 0x000ea20000000800 */
[----:B0-----:R-:W-:Y:S01]  /*5300*/  F2FP.F16.F32.PACK_AB R34, R5, R48 ;  /* 0x000000300522723e */ /* 0x001fe200000000ff */
[----:B------:R-:W-:-:S04]  /*5310*/  FADD.FTZ R48, R48, R59 ;  /* 0x0000003b30307221 */ /* 0x000fc80000010000 */
[----:B------:R-:W-:Y:S02]  /*5320*/  FADD.FTZ R5, R5, R48 ;  /* 0x0000003005057221 */ /* 0x000fe40000010000 */
[----:B------:R-:W0:Y:S08]  /*5330*/  MUFU.EX2 R70, R70 ;  /* 0x0000004600467308 */ /* 0x000e300000000800 */
[----:B------:R-:W3:Y:S01]  /*5340*/  MUFU.EX2 R49, R49 ;  /* 0x0000003100317308 */ /* 0x000ee20000000800 */
[----:B--2---:R-:W-:Y:S01]  /*5350*/  F2FP.F16.F32.PACK_AB R33, R15, R52 ;  /* 0x000000340f21723e */ /* 0x004fe200000000ff */
[----:B------:R-:W-:-:S04]  /*5360*/  FADD.FTZ R52, R52, R55 ;  /* 0x0000003734347221 */ /* 0x000fc80000010000 */
[----:B------:R-:W-:-:S04]  /*5370*/  FADD.FTZ R15, R15, R52 ;  /* 0x000000340f0f7221 */ /* 0x000fc80000010000 */
[----:B0-----:R-:W-:Y:S01]  /*5380*/  FADD.FTZ R4, R70, R15 ;  /* 0x0000000f46047221 */ /* 0x001fe20000010000 */
[----:B---3--:R-:W-:-:S03]  /*5390*/  F2FP.F16.F32.PACK_AB R35, R49, R70 ;  /* 0x000000463123723e */ /* 0x008fc600000000ff */
[----:B------:R-:W-:Y:S02]  /*53a0*/  FADD.FTZ R4, R49, R4 ;  /* 0x0000000431047221 */ /* 0x000fe40000010000 */
[----:B------:R1:W-:Y:S01]  /*53b0*/  STSM.16.M88.4 [R6+0x6000], R32 ;  /* 0x0060002006007844 */ /* 0x0003e20000000200 */
[----:B------:R0:W-:Y:S06]  /*53c0*/  MEMBAR.ALL.CTA ;  /* 0x0000000000007992 */ /* 0x0001ec0000008000 */
[----:B0-----:R-:W0:Y:S02]  /*53d0*/  FENCE.VIEW.ASYNC.S ;  /* 0x00000000000073c6 */ /* 0x001e240000000000 */
[----:B0-----:R-:W-:Y:S01]  /*53e0*/  NOP ;  /* 0x0000000000007918 */ /* 0x001fe20000000000 */
[----:B------:R-:W-:Y:S05]  /*53f0*/  @P2 BRA `(.L_x_870) ;  /* 0x0000000000442947 */ /* 0x000fea0003800000 */
        /* <DEDUP_REMOVED lines=10> */
.L_x_871:
[----:B------:R-:W-:-:S11]  /*54a0*/  UISETP.NE.AND UP2, UPT, UR5, 0x1, UPT ;  /* 0x000000010500788c */ /* 0x000fd6000bf45270 */
[----:B------:R-:W-:Y:S02]  /*54b0*/  @UP2 ULDC.64 UR14, c[0x0][0x9e8] ;  /* 0x00027a00000e2ab9 */ /* 0x000fe40000000a00 */
[----:B------:R-:W-:-:S04]  /*54c0*/  UIMAD.WIDE.U32 UR6, UR11, UR14, URZ ;  /* 0x0000000e0b0672a5 */ /* 0x000fc8000f8e003f */
[----:B------:R-:W-:-:S12]  /*54d0*/  @UP2 USHF.R.U32.HI UR11, URZ, UR15, UR7 ;  /* 0x0000000f3f0b2299 */ /* 0x000fd80008011607 */
.L_x_872:
[----:B------:R-:W-:-:S04]  /*54e0*/  UIMAD UR5, UR11, UR5, UR5 ;  /* 0x000000050b0572a4 */ /* 0x000fc8000f8e0205 */
[----:B------:R-:W-:-:S04]  /*54f0*/  UISETP.LT.AND UP2, UPT, UR4, UR5, UPT ;  /* 0x000000050400728c */ /* 0x000fc8000bf41270 */
[----:B------:R-:W-:-:S12]  /*5500*/  USEL UR4, UR4, UR5, UP2 ;  /* 0x0000000504047287 */ /* 0x000fd80009000000 */
.L_x_870:
[----:B------:R-:W-:Y:S01]  /*5510*/  R2UR UR6, R19 ;  /* 0x00000000130672ca */ /* 0x000fe200000e0000 */
[----:B------:R-:W-:Y:S01]  /*5520*/  USHF.R.S32.HI UR5, URZ, 0x1f, UR4 ;  /* 0x0000001f3f057899 */ /* 0x000fe20008011404 */
[----:B------:R-:W-:Y:S02]  /*5530*/  CS2R R134, SRZ ;  /* 0x0000000000867805 */ /* 0x000fe4000001ff00 */
[----:B------:R-:W-:Y:S02]  /*5540*/  CS2R R132, SRZ ;  /* 0x0000000000847805 */ /* 0x000fe4000001ff00 */
[----:B------:R-:W-:Y:S01]  /*5550*/  CS2R R130, SRZ ;  /* 0x0000000000827805 */ /* 0x000fe2000001ff00 */
[----:B------:R-:W-:Y:S01]  /*5560*/  ULEA.HI UR5, UR5, UR4, URZ, 0x7 ;  /* 0x0000000405057291 */ /* 0x000fe2000f8f383f */
[----:B------:R-:W-:Y:S02]  /*5570*/  CS2R R128, SRZ ;  /* 0x0000000000807805 */ /* 0x000fe4000001ff00 */
[----:B------:R-:W-:Y:S01]  /*5580*/  CS2R R126, SRZ ;  /* 0x00000000007e7805 */ /* 0x000fe2000001ff00 */
[----:B------:R-:W-:Y:S01]  /*5590*/  UMOV UR4, URZ ;  /* 0x0000003f00047c82 */ /* 0x000fe20008000000 */
[----:B------:R-:W-:Y:S01]  /*55a0*/  USHF.R.S32.HI UR5, URZ, 0x7, UR5 ;  /* 0x000000073f057899 */ /* 0x000fe20008011405 */
[----:B------:R-:W-:-:S02]  /*55b0*/  CS2R R124, SRZ ;  /* 0x00000000007c7805 */ /* 0x000fc4000001ff00 */
[----:B------:R-:W-:Y:S02]  /*55c0*/  CS2R R122, SRZ ;  /* 0x00000000007a7805 */ /* 0x000fe4000001ff00 */
[----:B------:R-:W-:Y:S01]  /*55d0*/  CS2R R120, SRZ ;  /* 0x0000000000787805 */ /* 0x000fe2000001ff00 */
[----:B------:R-:W-:Y:S01]  /*55e0*/  UISETP.LT.AND UP2, UPT, UR6, UR5, UPT ;  /* 0x000000050600728c */ /* 0x000fe2000bf41270 */
[----:B------:R-:W-:Y:S02]  /*55f0*/  CS2R R118, SRZ ;  /* 0x0000000000767805 */ /* 0x000fe4000001ff00 */
[----:B------:R-:W-:Y:S02]  /*5600*/  CS2R R116, SRZ ;  /* 0x0000000000747805 */ /* 0x000fe4000001ff00 */
[----:B------:R-:W-:Y:S01]  /*5610*/  CS2R R114, SRZ ;  /* 0x0000000000727805 */ /* 0x000fe2000001ff00 */
[----:B------:R-:W-:Y:S01]  /*5620*/  USEL UR7, UR6, UR5, !UP2 ;  /* 0x0000000506077287 */ /* 0x000fe2000d000000 */
[----:B------:R-:W-:-:S02]  /*5630*/  CS2R R112, SRZ ;  /* 0x0000000000707805 */ /* 0x000fc4000001ff00 */
[----:B------:R-:W-:Y:S01]  /*5640*/  CS2R R110, SRZ ;  /* 0x00000000006e7805 */ /* 0x000fe2000001ff00 */
[----:B------:R-:W-:Y:S01]  /*5650*/  UMOV UR5, URZ ;  /* 0x0000003f00057c82 */ /* 0x000fe20008000000 */
[----:B------:R-:W-:Y:S02]  /*5660*/  CS2R R108, SRZ ;  /* 0x00000000006c7805 */ /* 0x000fe4000001ff00 */
[----:B------:R-:W-:Y:S02]  /*5670*/  CS2R R106, SRZ ;  /* 0x00000000006a7805 */ /* 0x000fe4000001ff00 */
[----:B------:R-:W-:Y:S02]  /*5680*/  ISETP.GE.AND P2, PT, R11, UR7, PT ;  /* 0x000000070b007c0c */ /* 0x000fe4000bf46270 */
        /* <DEDUP_REMOVED lines=9> */
[----:B------:R-:W-:Y:S06]  /*5720*/  @!P2 BRA `(.L_x_873) ;  /* 0x000000380060a947 */ /* 0x000fec0003800000 */
[----:B------:R-:W-:Y:S01]  /*5730*/  IMAD.MOV.U32 R135, RZ, RZ, RZ ;  /* 0x000000ffff877224 */ /* 0x000fe200078e00ff */
[----:B------:R-:W-:Y:S01]  /*5740*/  UMOV UR40, URZ ;  /* 0x0000003f00287c82 */ /* 0x000fe20008000000 */
[----:B------:R-:W-:Y:S01]  /*5750*/  UMOV UR6, URZ ;  /* 0x0000003f00067c82 */ /* 0x000fe20008000000 */
[----:B------:R-:W-:Y:S01]  /*5760*/  ULDC UR29, c[0x0][0x9e4] ;  /* 0x00027900001d7ab9 */ /* 0x000fe20000000800 */
[----:B------:R-:W-:Y:S01]  /*5770*/  ULDC UR31, c[0x0][0x2f0] ;  /* 0x0000bc00001f7ab9 */ /* 0x000fe20000000800 */
[----:B------:R-:W-:Y:S01]  /*5780*/  ULDC UR28, c[0x0][0x9d8] ;  /* 0x00027600001c7ab9 */ /* 0x000fe20000000800 */
[----:B------:R-:W-:Y:S01]  /*5790*/  ULDC UR30, c[0x0][0x988] ;  /* 0x00026200001e7ab9 */ /* 0x000fe20000000800 */
[----:B------:R-:W-:-:S05]  /*57a0*/  ULDC UR39, c[0x0][0x9e0] ;  /* 0x0002780000277ab9 */ /* 0x000fca0000000800 */
.L_x_890:
[----:B------:R-:W-:Y:S01]  /*57b0*/  UIADD3 UR4, UR6, 0x1, URZ ;  /* 0x0000000106047890 */ /* 0x000fe2000fffe03f */
[----:B------:R-:W-:-:S03]  /*57c0*/  ISETP.NE.AND P3, PT, RZ, UR38, PT ;  /* 0x00000026ff007c0c */ /* 0x000fc6000bf65270 */
[----:B------:R-:W-:-:S04]  /*57d0*/  UISETP.NE.AND UP2, UPT, UR4, 0x2, UPT ;  /* 0x000000020400788c */ /* 0x000fc8000bf45270 */
[----:B------:R-:W-:Y:S02]  /*57e0*/  USEL UR5, URZ, 0x1, UP2 ;  /* 0x000000013f057887 */ /* 0x000fe40009000000 */
[----:B------:R-:W-:Y:S02]  /*57f0*/  USEL UR4, UR4, URZ, UP2 ;  /* 0x0000003f04047287 */ /* 0x000fe40009000000 */
[----:B------:R-:W-:Y:S02]  /*5800*/  ULOP3.LUT UR5, UR40, UR5, URZ, 0x3c, !UPT ;  /* 0x0000000528057292 */ /* 0x000fe4000f8e3c3f */
[----:B---3--:R-:W-:Y:S10]  /*5810*/  @P3 BRA `(.L_x_874) ;  /* 0x00000000002c3947 */ /* 0x008ff40003800000 */
[----:B------:R-:W-:Y:S05]  /*5820*/  @!P0 BRA `(.L_x_875) ;  /* 0x0000000000048947 */ /* 0x000fea0003800000 */
[----:B------:R-:W-:Y:S01]  /*5830*/  BPT.TRAP 0x1 ;  /* 0x000000040000795c */ /* 0x000fe20000300000 */
.L_x_875:
[----:B------:R-:W-:Y:S01]  /*5840*/  ULEA UR10, UR4, UR36, 0x3 ;  /* 0x00000024040a7291 */ /* 0x000fe2000f8e183f */
[----:B------:R-:W-:-:S05]  /*5850*/  IMAD.U32 R15, RZ, RZ, UR5 ;  /* 0x00000005ff0f7e24 */ /* 0x000fca000f8e00ff */
[----:B------:R-:W-:-:S04]  /*5860*/  SHF.L.U32 R15, R15, 0x1f, RZ ;  /* 0x0000001f0f0f7819 */ /* 0x000fc800000006ff */
[----:B------:R0:W2:Y:S01]  /*5870*/  SYNCS.PHASECHK.TRANS64.TRYWAIT P2, [UR10+0x2d830], R15 ;  /* 0x02d8300fff0075a7 */ /* 0x0000a2000804014a */
[----:B------:R-:W-:Y:S05]  /*5880*/  @!P0 BRA `(.L_x_876) ;  /* 0x0000000000048947 */ /* 0x000fea0003800000 */
[----:B------:R-:W-:Y:S01]  /*5890*/  BPT.TRAP 0x1 ;  /* 0x000000040000795c */ /* 0x000fe20000300000 */
.L_x_876:
[----:B--2---:R-:W-:Y:S05]  /*58a0*/  @P2 BRA `(.L_x_874) ;  /* 0x0000000000082947 */ /* 0x004fea0003800000 */
[----:B------:R-:W2:Y:S02]  /*58b0*/  SYNCS.PHASECHK.TRANS64.TRYWAIT P2, [UR10+0x2d830], R15 ;  /* 0x02d8300fff0075a7 */ /* 0x000ea4000804014a */
[----:B--2---:R-:W-:Y:S05]  /*58c0*/  @!P2 BRA `(.L_x_877) ;  /* 0x0000010000bca947 */ /* 0x004fea0003800000 */
.L_x_874:
[----:B0-2---:R-:W-:Y:S01]  /*58d0*/  VIADD R15, R22, 0x8 ;  /* 0x00000008160f7836 */ /* 0x005fe20000000000 */
[----:B------:R-:W-:Y:S01]  /*58e0*/  R2UR UR32, R12 ;  /* 0x000000000c2072ca */ /* 0x000fe200000e0000 */
[----:B------:R-:W-:Y:S01]  /*58f0*/  UIMAD UR34, UR4, 0x600, UR37 ;  /* 0x00000600042278a4 */ /* 0x000fe2000f8e0225 */
[----:B------:R-:W-:Y:S01]  /*5900*/  R2UR UR33, R13 ;  /* 0x000000000d2172ca */ /* 0x000fe200000e0000 */
[----:B------:R-:W-:Y:S01]  /*5910*/  UMOV UR35, 0x80000020 ;  /* 0x8000002000237882 */ /* 0x000fe20000000000 */
[----:B------:R0:W-:Y:S01]  /*5920*/  BAR.SYNC.DEFER_BLOCKING R15, 0x100 ;  /* 0x0004000f0000751d */ /* 0x0001e20000010000 */
[----:B------:R-:W-:Y:S02]  /*5930*/  UIADD3 UR10, UR34, 0x2, URZ ;  /* 0x00000002220a7890 */ /* 0x000fe4000fffe03f */
[----:B------:R-:W-:Y:S02]  /*5940*/  UIADD3 UR14, UR34, 0x200, URZ ;  /* 0x00000200220e7890 */ /* 0x000fe4000fffe03f */
[----:B------:R-:W-:Y:S01]  /*5950*/  UIADD3 UR18, UR34, 0x202, URZ ;  /* 0x0000020222127890 */ /* 0x000fe2000fffe03f */
[----:B------:R-:W-:Y:S01]  /*5960*/  UMOV UR11, 0x80000020 ;  /* 0x80000020000b7882 */ /* 0x000fe20000000000 */
[----:B------:R-:W-:Y:S01]  /*5970*/  UMOV UR15, 0x80000020 ;  /* 0x80000020000f7882 */ /* 0x000fe20000000000 */
[----:B------:R-:W-:Y:S01]  /*5980*/  UMOV UR19, 0x80000020 ;  /* 0x8000002000137882 */ /* 0x000fe20000000000 */
[----:B------:R-:W-:Y:S01]  /*5990*/  UIADD3 UR22, UR34, 0x400, URZ ;  /* 0x0000040022167890 */ /* 0x000fe2000fffe03f */
[----:B------:R-:W-:Y:S01]  /*59a0*/  UMOV UR23, 0x80000020 ;  /* 0x8000002000177882 */ /* 0x000fe20000000000 */
[----:B------:R-:W-:Y:S01]  /*59b0*/  UIADD3 UR26, UR34, 0x402, URZ ;  /* 0x00000402221a7890 */ /* 0x000fe2000fffe03f */
[----:B------:R-:W-:Y:S01]  /*59c0*/  UMOV UR27, 0x80000020 ;  /* 0x80000020001b7882 */ /* 0x000fe20000000000 */
[----:B-1----:R-:W-:-:S06]  /*59d0*/  WARPGROUP.ARRIVE ;  /* 0x00000000000079c5 */ /* 0x002fcc0000000000 */
[----:B------:R-:W-:Y:S03]  /*59e0*/  HGMMA.64x128x16.F32 R24, gdesc[UR32], RZ, !UPT, gsb0 ;  /* 0x01e00000201879f0 */ /* 0x000fe6000c0008ff */
        /* <DEDUP_REMOVED lines=16> */
[----:B0-----:R-:W-:Y:S05]  /*5af0*/  @P3 BRA `(.L_x_878) ;  /* 0x00000000002c3947 */ /* 0x001fea0003800000 */
[----:B------:R-:W-:Y:S05]  /*5b00*/  @!P0 BRA `(.L_x_879) ;  /* 0x0000000000048947 */ /* 0x000fea0003800000 */
[----:B------:R-:W-:Y:S01]  /*5b10*/  BPT.TRAP 0x1 ;  /* 0x000000040000795c */ /* 0x000fe20000300000 */
.L_x_879:
[----:B------:R-:W-:Y:S01]  /*5b20*/  ULEA UR10, UR6, UR36, 0x3 ;  /* 0x00000024060a7291 */ /* 0x000fe2000f8e183f */
[----:B------:R-:W-:-:S05]  /*5b30*/  IMAD.U32 R15, RZ, RZ, UR40 ;  /* 0x00000028ff0f7e24 */ /* 0x000fca000f8e00ff */
[----:B------:R-:W-:-:S04]  /*5b40*/  SHF.L.U32 R15, R15, 0x1f, RZ ;  /* 0x0000001f0f0f7819 */ /* 0x000fc800000006ff */
[----:B------:R0:W1:Y:S01]  /*5b50*/  SYNCS.PHASECHK.TRANS64.TRYWAIT P2, [UR10+0x2d850], R15 ;  /* 0x02d8500fff0075a7 */ /* 0x000062000804014a */
[----:B------:R-:W-:Y:S05]  /*5b60*/  @!P0 BRA `(.L_x_880) ;  /* 0x0000000000048947 */ /* 0x000fea0003800000 */
[----:B------:R-:W-:Y:S01]  /*5b70*/  BPT.TRAP 0x1 ;  /* 0x000000040000795c */ /* 0x000fe20000300000 */
.L_x_880:
[----:B-1----:R-:W-:Y:S05]  /*5b80*/  @P2 BRA `(.L_x_878) ;  /* 0x0000000000082947 */ /* 0x002fea0003800000 */
[----:B------:R-:W1:Y:S02]  /*5b90*/  SYNCS.PHASECHK.TRANS64.TRYWAIT P2, [UR10+0x2d850], R15 ;  /* 0x02d8500fff0075a7 */ /* 0x000e64000804014a */
[----:B-1----:R-:W-:Y:S05]  /*5ba0*/  @!P2 BRA `(.L_x_881) ;  /* 0x00000100001ca947 */ /* 0x002fea0003800000 */
.L_x_878:
[----:B------:R-:W-:Y:S01]  /*5bb0*/  UIADD3 UR10, UR36, 0x400, URZ ;  /* 0x00000400240a7890 */ /* 0x000fe2000fffe03f */
[----:B------:R-:W-:Y:S01]  /*5bc0*/  WARPGROUP.ARRIVE ;  /* 0x00000000000079c5 */ /* 0x000fe20000000000 */
[----:B------:R-:W-:Y:S01]  /*5bd0*/  UMOV UR33, 0x40000040 ;  /* 0x4000004000217882 */ /* 0x000fe20000000000 */
[----:B------:R-:W-:Y:S01]  /*5be0*/  UMOV UR35, 0x80000020 ;  /* 0x8000002000237882 */ /* 0x000fe20000000000 */
[----:B------:R-:W-:Y:S01]  /*5bf0*/  USHF.R.U32.HI UR10, URZ, 0x4, UR10 ;  /* 0x000000043f0a7899 */ /* 0x000fe2000801160a */
[----:B-1----:R-:W-:Y:S01]  /*5c00*/  FMUL.FTZ R20, R25, UR28 ;  /* 0x0000001c19147c20 */ /* 0x002fe20008410000 */
[----:B------:R-:W-:Y:S01]  /*5c10*/  FMUL.FTZ R25, R28, UR28 ;  /* 0x0000001c1c197c20 */ /* 0x000fe20008410000 */
[----:B------:R-:W-:Y:S01]  /*5c20*/  FMUL.FTZ R28, R31, UR28 ;  /* 0x0000001c1f1c7c20 */ /* 0x000fe20008410000 */
[----:B------:R-:W-:Y:S01]  /*5c30*/  ULOP3.LUT UR10, UR10, 0x3fff, URZ, 0xc0, !UPT ;  /* 0x00003fff0a0a7892 */ /* 0x000fe2000f8ec03f */
[----:B------:R-:W-:Y:S01]  /*5c40*/  FMUL.FTZ R31, R34, UR28 ;  /* 0x0000001c221f7c20 */ /* 0x000fe20008410000 */
[----:B------:R-:W-:Y:S01]  /*5c50*/  FMUL.FTZ R34, R37, UR28 ;  /* 0x0000001c25227c20 */ /* 0x000fe20008410000 */
[----:B------:R-:W-:Y:S01]  /*5c60*/  FMUL.FTZ R37, R40, UR28 ;  /* 0x0000001c28257c20 */ /* 0x000fe20008410000 */
[----:B------:R-:W-:Y:S01]  /*5c70*/  ULOP3.LUT UR11, UR10, 0x2000000, URZ, 0xfc, !UPT ;  /* 0x020000000a0b7892 */ /* 0x000fe2000f8efc3f */
[----:B------:R-:W-:Y:S01]  /*5c80*/  FMUL.FTZ R40, R43, UR28 ;  /* 0x0000001c2b287c20 */ /* 0x000fe20008410000 */
[----:B------:R-:W-:Y:S01]  /*5c90*/  ULOP3.LUT UR10, UR60, 0x10000, URZ, 0xfc, !UPT ;  /* 0x000100003c0a7892 */ /* 0x000fe2000f8efc3f */
[----:B------:R-:W-:Y:S01]  /*5ca0*/  FMUL.FTZ R43, R46, UR28 ;  /* 0x0000001c2e2b7c20 */ /* 0x000fe20008410000 */
[----:B------:R-:W-:Y:S01]  /*5cb0*/  UIMAD UR11, UR6, 0x600, UR11 ;  /* 0x00000600060b78a4 */ /* 0x000fe2000f8e020b */
[----:B------:R-:W-:Y:S01]  /*5cc0*/  FMUL.FTZ R46, R49, UR28 ;  /* 0x0000001c312e7c20 */ /* 0x000fe20008410000 */
[----:B------:R-:W-:Y:S01]  /*5cd0*/  FMUL.FTZ R49, R52, UR28 ;  /* 0x0000001c34317c20 */ /* 0x000fe20008410000 */
[----:B------:R-:W-:Y:S01]  /*5ce0*/  FMUL.FTZ R52, R55, UR28 ;  /* 0x0000001c37347c20 */ /* 0x000fe20008410000 */
[----:B------:R-:W-:Y:S01]  /*5cf0*/  FMUL.FTZ R55, R58, UR28 ;  /* 0x0000001c3a377c20 */ /* 0x000fe20008410000 */
[----:B------:R-:W-:Y:S01]  /*5d00*/  UMOV UR32, UR10 ;  /* 0x0000000a00207c82 */ /* 0x000fe20008000000 */
[----:B------:R-:W-:Y:S01]  /*5d10*/  FMUL.FTZ R58, R59, UR28 ;  /* 0x0000001c3b3a7c20 */ /* 0x000fe20008410000 */
[----:B------:R-:W-:Y:S01]  /*5d20*/  UMOV UR34, UR11 ;  /* 0x0000000b00227c82 */ /* 0x000fe20008000000 */
[----:B------:R-:W-:Y:S01]  /*5d30*/  FMUL.FTZ R59, R60, UR28 ;  /* 0x0000001c3c3b7c20 */ /* 0x000fe20008410000 */
[----:B------:R-:W-:Y:S01]  /*5d40*/  HGMMA.64x96x16.F32 R88, gdesc[UR32].tnspB, R88, gsb0 ;  /* 0x41600000205879f0 */ /* 0x000fe20008000858 */
[----:B------:R-:W-:Y:S01]  /*5d50*/  UIADD3 UR32, UR10, 0x2, URZ ;  /* 0x000000020a207890 */ /* 0x000fe2000fffe03f */
[----:B------:R-:W-:Y:S01]  /*5d60*/  FMUL.FTZ R60, R61, UR28 ;  /* 0x0000001c3d3c7c20 */ /* 0x000fe20008410000 */
[----:B------:R-:W-:Y:S01]  /*5d70*/  UIADD3 UR34, UR11, 0x40, URZ ;  /* 0x000000400b227890 */ /* 0x000fe2000fffe03f */
[----:B------:R-:W-:Y:S01]  /*5d80*/  FMUL.FTZ R61, R62, UR28 ;  /* 0x0000001c3e3d7c20 */ /* 0x000fe20008410000 */
[----:B------:R-:W-:Y:S01]  /*5d90*/  UMOV UR33, 0x40000040 ;  /* 0x4000004000217882 */ /* 0x000fe20000000000 */
[----:B------:R-:W-:Y:S01]  /*5da0*/  UMOV UR35, 0x80000020 ;  /* 0x8000002000237882 */ /* 0x000fe20000000000 */
[----:B------:R-:W-:Y:S01]  /*5db0*/  FMUL.FTZ R62, R63, UR28 ;  /* 0x0000001c3f3e7c20 */ /* 0x000fe20008410000 */
[----:B------:R-:W-:Y:S01]  /*5dc0*/  FMUL.FTZ R63, R64, UR28 ;  /* 0x0000001c403f7c20 */ /* 0x000fe20008410000 */
[----:B------:R-:W-:Y:S01]  /*5dd0*/  FMUL.FTZ R64, R65, UR28 ;  /* 0x0000001c41407c20 */ /* 0x000fe20008410000 */
[----:B------:R-:W-:Y:S01]  /*5de0*/  FMUL.FTZ R65, R66, UR28 ;  /* 0x0000001c42417c20 */ /* 0x000fe20008410000 */
[----:B------:R-:W-:Y:S01]  /*5df0*/  FMUL.FTZ R66, R67, UR28 ;  /* 0x0000001c43427c20 */ /* 0x000fe20008410000 */
[----:B------:R-:W-:Y:S01]  /*5e00*/  FMUL.FTZ R67, R68, UR28 ;  /* 0x0000001c44437c20 */ /* 0x000fe20008410000 */
[----:B------:R-:W-:Y:S01]  /*5e10*/  FMUL.FTZ R68, R69, UR28 ;  /* 0x0000001c45447c20 */ /* 0x000fe20008410000 */
[----:B------:R-:W-:Y:S01]  /*5e20*/  PLOP3.LUT P2, PT, PT, PT, UP0, 0x80, 0x0 ;  /* 0x000000000000781c */ /* 0x000fe20003f4f008 */
        /* <DEDUP_REMOVED lines=24> */
[----:B0-----:R-:W-:Y:S01]  /*5fb0*/  FMUL.FTZ R15, R24, UR28 ;  /* 0x0000001c180f7c20 */ /* 0x001fe20008410000 */
[----:B------:R-:W-:Y:S01]  /*5fc0*/  FMUL.FTZ R81, R82, UR28 ;  /* 0x0000001c52517c20 */ /* 0x000fe20008410000 */
[----:B------:R-:W-:Y:S01]  /*5fd0*/  FMUL.FTZ R24, R27, UR28 ;  /* 0x0000001c1b187c20 */ /* 0x000fe20008410000 */
[----:B------:R-:W-:Y:S01]  /*5fe0*/  FMUL.FTZ R82, R83, UR28 ;  /* 0x0000001c53527c20 */ /* 0x000fe20008410000 */
[----:B------:R-:W-:Y:S01]  /*5ff0*/  FMUL.FTZ R27, R30, UR28 ;  /* 0x0000001c1e1b7c20 */ /* 0x000fe20008410000 */
[----:B------:R-:W0:Y:S01]  /*6000*/  LDC R83, c[0x0][0x288] ;  /* 0x0000a200ff537b82 */ /* 0x000e220000000800 */
[----:B------:R-:W-:Y:S01]  /*6010*/  FMUL.FTZ R30, R33, UR28 ;  /* 0x0000001c211e7c20 */ /* 0x000fe20008410000 */
[----:B------:R-:W-:Y:S01]  /*6020*/  FMUL.FTZ R33, R36, UR28 ;  /* 0x0000001c24217c20 */ /* 0x000fe20008410000 */
[----:B------:R-:W-:-:S02]  /*6030*/  IMAD.MOV.U32 R141, RZ, RZ, R0 ;  /* 0x000000ffff8d7224 */ /* 0x000fc400078e0000 */
[----:B------:R-:W-:Y:S01]  /*6040*/  FMUL.FTZ R36, R39, UR28 ;  /* 0x0000001c27247c20 */ /* 0x000fe20008410000 */
[----:B------:R-:W-:Y:S01]  /*6050*/  FMUL.FTZ R39, R42, UR28 ;  /* 0x0000001c2a277c20 */ /* 0x000fe20008410000 */
[----:B------:R-:W-:Y:S01]  /*6060*/  FMUL.FTZ R136, R85, UR28 ;  /* 0x0000001c55887c20 */ /* 0x000fe20008410000 */
[----:B------:R-:W-:Y:S01]  /*6070*/  FMUL.FTZ R42, R45, UR28 ;  /* 0x0000001c2d2a7c20 */ /* 0x000fe20008410000 */
[----:B------:R-:W-:Y:S01]  /*6080*/  FMUL.FTZ R85, R86, UR28 ;  /* 0x0000001c56557c20 */ /* 0x000fe20008410000 */
[----:B------:R-:W-:Y:S01]  /*6090*/  FMUL.FTZ R45, R48, UR28 ;  /* 0x0000001c302d7c20 */ /* 0x000fe20008410000 */
[----:B------:R-:W-:Y:S02]  /*60a0*/  IMAD.SHL.U32 R86, R11, 0x80, RZ ;  /* 0x000000800b567824 */ /* 0x000fe400078e00ff */
[----:B------:R-:W-:Y:S01]  /*60b0*/  FMUL.FTZ R48, R51, UR28 ;  /* 0x0000001c33307c20 */ /* 0x000fe20008410000 */
[----:B------:R-:W-:Y:S01]  /*60c0*/  FMUL.FTZ R51, R54, UR28 ;  /* 0x0000001c36337c20 */ /* 0x000fe20008410000 */
[----:B------:R-:W-:Y:S01]  /*60d0*/  FMUL.FTZ R54, R57, UR28 ;  /* 0x0000001c39367c20 */ /* 0x000fe20008410000 */
[----:B------:R-:W-:Y:S01]  /*60e0*/  IMAD.U32 R57, RZ, RZ, UR4 ;  /* 0x00000004ff397e24 */ /* 0x000fe2000f8e00ff */
[----:B------:R-:W-:Y:S01]  /*60f0*/  IADD3 R138, -R86, 0x1, RZ ;  /* 0x00000001568a7810 */ /* 0x000fe20007ffe1ff */
[----:B------:R-:W-:Y:S01]  /*6100*/  FMUL.FTZ R84, R84, UR28 ;  /* 0x0000001c54547c20 */ /* 0x000fe20008410000 */
[----:B------:R-:W-:Y:S01]  /*6110*/  FMUL.FTZ R87, R87, UR28 ;  /* 0x0000001c57577c20 */ /* 0x000fe20008410000 */
[----:B------:R-:W-:Y:S01]  /*6120*/  R2UR UR14, R10 ;  /* 0x000000000a0e72ca */ /* 0x000fe200000e0000 */
[----:B------:R-:W1:Y:S01]  /*6130*/  MUFU.TANH R15, R15 ;  /* 0x0000000f000f7308 */ /* 0x000e620000002400 */
[----:B------:R-:W-:Y:S01]  /*6140*/  @!P1 LEA R57, R57, UR36, 0x3 ;  /* 0x0000002439399c11 */ /* 0x000fe2000f8e18ff */
[----:B------:R-:W-:-:S04]  /*6150*/  IMAD R137, R3, -0x2, R138 ;  /* 0xfffffffe03897824 */ /* 0x000fc800078e028a */
[----:B------:R-:W-:Y:S02]  /*6160*/  @!P1 VIADD R57, R57, 0x2d840 ;  /* 0x0002d84039399836 */ /* 0x000fe40000000000 */
[----:B------:R-:W2:Y:S01]  /*6170*/  MUFU.TANH R20, R20 ;  /* 0x0000001400147308 */ /* 0x000ea20000002400 */
[----:B------:R-:W-:Y:S02]  /*6180*/  IMAD R138, R18, UR31, R137 ;  /* 0x0000001f128a7c24 */ /* 0x000fe4000f8e0289 */
[----:B------:R-:W-:Y:S02]  /*6190*/  @!P1 PRMT R57, RZ, 0x654, R57 ;  /* 0x00000654ff399816 */ /* 0x000fe40000000039 */
[----:B0-----:R-:W-:-:S03]  /*61a0*/  IMAD.IADD R138, R138, 0x1, -R83 ;  /* 0x000000018a8a7824 */ /* 0x001fc600078e0a53 */
[----:B------:R-:W0:Y:S01]  /*61b0*/  MUFU.TANH R23, R23 ;  /* 0x0000001700177308 */ /* 0x000e220000002400 */
[C---:B------:R-:W-:Y:S02]  /*61c0*/  VIADD R140, R138.reuse, UR39 ;  /* 0x000000278a8c7c36 */ /* 0x040fe40008000000 */
[----:B------:R-:W-:-:S05]  /*61d0*/  VIADD R139, R138, UR14 ;  /* 0x0000000e8a8b7c36 */ /* 0x000fca0008000000 */
[----:B------:R-:W3:Y:S08]  /*61e0*/  MUFU.TANH R24, R24 ;  /* 0x0000001800187308 */ /* 0x000ef00000002400 */
[----:B------:R-:W4:Y:S01]  /*61f0*/  MUFU.TANH R25, R25 ;  /* 0x0000001900197308 */ /* 0x000f220000002400 */
[----:B------:R-:W-:Y:S02]  /*6200*/  WARPGROUP.DEPBAR.LE gsb0, 0x0 ;  /* 0x00008000000079c5 */ /* 0x000fe40000010000 */
[----:B------:R-:W-:-:S05]  /*6210*/  WARPGROUP.ARRIVE ;  /* 0x00000000000079c5 */ /* 0x000fca0000000000 */
[----:B------:R-:W0:Y:S01]  /*6220*/  MUFU.TANH R26, R26 ;  /* 0x0000001a001a7308 */ /* 0x000e220000002400 */
[----:B------:R-:W-:Y:S01]  /*6230*/  HGMMA.64x96x16.F32 R88, gdesc[UR32].tnspB, R88, gsb0 ;  /* 0x41600000205879f0 */ /* 0x000fe20008000858 */
[----:B------:R-:W-:Y:S02]  /*6240*/  UIADD3 UR32, UR10, 0x4, URZ ;  /* 0x000000040a207890 */ /* 0x000fe4000fffe03f */
[----:B------:R-:W-:-:S04]  /*6250*/  UIADD3 UR34, UR11, 0x80, URZ ;  /* 0x000000800b227890 */ /* 0x000fc8000fffe03f */
[----:B------:R-:W0:Y:S01]  /*6260*/  MUFU.TANH R27, R27 ;  /* 0x0000001b001b7308 */ /* 0x000e220000002400 */
[----:B------:R-:W-:Y:S01]  /*6270*/  UMOV UR33, 0x40000040 ;  /* 0x4000004000217882 */ /* 0x000fe20000000000 */
[----:B------:R-:W-:-:S06]  /*6280*/  UMOV UR35, 0x80000020 ;  /* 0x8000002000237882 */ /* 0x000fcc0000000000 */
        /* <DEDUP_REMOVED lines=12> */
[----:B------:R-:W-:-:S02]  /*6350*/  WARPGROUP.DEPBAR.LE gsb0, 0x0 ;  /* 0x00008000000079c5 */ /* 0x000fc40000010000 */
[----:B------:R-:W-:-:S05]  /*6360*/  WARPGROUP.ARRIVE ;  /* 0x00000000000079c5 */ /* 0x000fca0000000000 */
[----:B------:R-:W0:Y:S01]  /*6370*/  MUFU.TANH R40, R40 ;  /* 0x0000002800287308 */ /* 0x000e220000002400 */
[----:B------:R-:W-:Y:S01]  /*6380*/  HGMMA.64x96x16.F32 R88, gdesc[UR32].tnspB, R88, gsb0 ;  /* 0x41600000205879f0 */ /* 0x000fe20008000858 */
[----:B------:R-:W-:Y:S02]  /*6390*/  UIADD3 UR32, UR10, 0x6, URZ ;  /* 0x000000060a207890 */ /* 0x000fe4000fffe03f */
[----:B------:R-:W-:Y:S01]  /*63a0*/  UIADD3 UR34, UR11, 0xc0, URZ ;  /* 0x000000c00b227890 */ /* 0x000fe2000fffe03f */
[----:B------:R-:W-:Y:S01]  /*63b0*/  UMOV UR33, 0x40000040 ;  /* 0x4000004000217882 */ /* 0x000fe20000000000 */
[----:B------:R-:W-:Y:S02]  /*63c0*/  UMOV UR35, 0x80000020 ;  /* 0x8000002000237882 */ /* 0x000fe40000000000 */
        /* <DEDUP_REMOVED lines=64> */
[----:B------:R-:W0:Y:S01]  /*67d0*/  MUFU.TANH R87, R87 ;  /* 0x0000005700577308 */ /* 0x000e220000002400 */
[----:B------:R-:W-:-:S02]  /*67e0*/  WARPGROUP.DEPBAR.LE gsb0, 0x0 ;  /* 0x00008000000079c5 */ /* 0x000fc40000010000 */
[----:B------:R-:W-:-:S06]  /*67f0*/  WARPGROUP.ARRIVE ;  /* 0x00000000000079c5 */ /* 0x000fcc0000000000 */
[----:B------:R-:W-:Y:S01]  /*6800*/  HGMMA.64x96x16.F32 R88, gdesc[UR32].tnspB, R88, gsb0 ;  /* 0x41600000205879f0 */ /* 0x000fe20008000858 */
[----:B------:R-:W-:Y:S02]  /*6810*/  UIADD3 UR32, UR10, 0x606, URZ ;  /* 0x000006060a207890 */ /* 0x000fe4000fffe03f */
[----:B------:R-:W-:Y:S01]  /*6820*/  UIADD3 UR34, UR11, 0x1c0, URZ ;  /* 0x000001c00b227890 */ /* 0x000fe2000fffe03f */
[----:B------:R-:W-:Y:S01]  /*6830*/  UMOV UR33, 0x40000040 ;  /* 0x4000004000217882 */ /* 0x000fe20000000000 */
[----:B------:R-:W-:Y:S01]  /*6840*/  UMOV UR35, 0x80000020 ;  /* 0x8000002000237882 */ /* 0x000fe20000000000 */
[----:B------:R-:W-:Y:S02]  /*6850*/  @UP0 ULDC UR10, c[0x0][0x44c] ;  /* 0x00011300000a0ab9 */ /* 0x000fe40000000800 */
[----:B------:R-:W-:Y:S01]  /*6860*/  @P2 IMAD.HI.U32 R56, R0, UR10, RZ ;  /* 0x0000000a00382c27 */ /* 0x000fe2000f8e00ff */
[----:B------:R-:W-:Y:S01]  /*6870*/  @UP0 ULDC UR10, c[0x0][0x450] ;  /* 0x00011400000a0ab9 */ /* 0x000fe20000000800 */
[----:B------:R-:W-:-:S03]  /*6880*/  ISETP.GE.U32.AND P2, PT, R2, 0x180, PT ;  /* 0x000001800200780c */ /* 0x000fc60003f46070 */
[----:B------:R-:W-:Y:S01]  /*6890*/  @P3 SHF.R.U32.HI R141, RZ, UR10, R56 ;  /* 0x0000000aff8d3c19 */ /* 0x000fe20008011638 */
[----:B------:R-:W-:-:S04]  /*68a0*/  VIADD R56, R22, 0x9 ;  /* 0x0000000916387836 */ /* 0x000fc80000000000 */
[----:B------:R-:W5:Y:S01]  /*68b0*/  SHFL.IDX PT, R143, R141, RZ, 0x1c1f ;  /* 0x001c1fff8d8f7589 */ /* 0x000f6200000e0000 */
[----:B------:R-:W-:Y:S02]  /*68c0*/  SEL R56, R56, 0x9, !P2 ;  /* 0x0000000938387807 */ /* 0x000fe40005000000 */
[----:B------:R-:W-:Y:S01]  /*68d0*/  PLOP3.LUT P2, PT, PT, PT, UP1, 0x40, 0x0 ;  /* 0x000000000000781c */ /* 0x000fe20003f4e818 */
[C---:B-----5:R-:W-:Y:S02]  /*68e0*/  IMAD.IADD R138, R143.reuse, 0x1, R140 ;  /* 0x000000018f8a7824 */ /* 0x060fe400078e028c */
[----:B------:R-:W-:Y:S01]  /*68f0*/  IMAD.IADD R137, R143, 0x1, R139 ;  /* 0x000000018f897824 */ /* 0x000fe200078e028b */
[----:B------:R-:W-:Y:S02]  /*6900*/  WARPGROUP.DEPBAR.LE gsb0, 0x0 ;  /* 0x00008000000079c5 */ /* 0x000fe40000010000 */
[----:B------:R-:W-:-:S06]  /*6910*/  WARPGROUP.ARRIVE ;  /* 0x00000000000079c5 */ /* 0x000fcc0000000000 */
[----:B------:R-:W-:Y:S03]  /*6920*/  HGMMA.64x96x16.F32 R88, gdesc[UR32].tnspB, R88, gsb0 ;  /* 0x41600000205879f0 */ /* 0x000fe60008000858 */
[----:B------:R-:W-:Y:S02]  /*6930*/  WARPGROUP.DEPBAR.LE gsb0, 0x0 ;  /* 0x00008000000079c5 */ /* 0x000fe40000010000 */
[----:B------:R0:W-:Y:S06]  /*6940*/  BAR.ARV R56, 0x100 ;  /* 0x000400380000751d */ /* 0x0001ec0000002000 */
[----:B------:R0:W-:Y:S01]  /*6950*/  @!P1 SYNCS.ARRIVE.TRANS64.RED.A1T0 RZ, [R57+URZ], RZ ;  /* 0x000000ff39ff99a7 */ /* 0x0001e2000810043f */
[----:B-1234-:R-:W-:Y:S05]  /*6960*/  @P2 BRA `(.L_x_882) ;  /* 0x00000000005c2947 */ /* 0x01efea0003800000 */
[----:B0-----:R-:W-:Y:S01]  /*6970*/  IMAD R56, R18, UR31, R143 ;  /* 0x0000001f12387c24 */ /* 0x001fe2000f8e028f */
[----:B------:R-:W-:Y:S03]  /*6980*/  BSSY B0, `(.L_x_883) ;  /* 0x0000011000007945 */ /* 0x000fe60003800000 */
[----:B------:R-:W-:-:S05]  /*6990*/  IMAD.IADD R143, R56, 0x1, -R83 ;  /* 0x00000001388f7824 */ /* 0x000fca00078e0a53 */
[----:B------:R-:W-:-:S13]  /*69a0*/  ISETP.GT.AND P2, PT, R143, -0x1, PT ;  /* 0xffffffff8f00780c */ /* 0x000fda0003f44270 */
[----:B------:R-:W-:Y:S05]  /*69b0*/  @P2 BRA `(.L_x_884) ;  /* 0x0000000000202947 */ /* 0x000fea0003800000 */
[----:B------:R-:W-:Y:S01]  /*69c0*/  IMAD.U32 R145, RZ, RZ, UR29 ;  /* 0x0000001dff917e24 */ /* 0x000fe2000f8e00ff */
[----:B------:R-:W-:-:S04]  /*69d0*/  LOP3.LUT R143, RZ, R143, RZ, 0x33, !PT ;  /* 0x0000008fff8f7212 */ /* 0x000fc800078e33ff */
[----:B------:R-:W-:-:S13]  /*69e0*/  ISETP.NE.AND P2, PT, R145, 0x1, PT ;  /* 0x000000019100780c */ /* 0x000fda0003f45270 */
[----:B------:R-:W0:Y:S02]  /*69f0*/  @P2 LDC.64 R56, c[0x0][0x9e8] ;  /* 0x00027a00ff382b82 */ /* 0x000e240000000a00 */
[----:B0-----:R-:W-:-:S05]  /*6a00*/  @P2 IMAD.HI.U32 R56, R143, R56, RZ ;  /* 0x000000388f382227 */ /* 0x001fca00078e00ff */
[----:B------:R-:W-:-:S04]  /*6a10*/  @P2 SHF.R.U32.HI R143, RZ, R57, R56 ;  /* 0x00000039ff8f2219 */ /* 0x000fc80000011638 */
[----:B------:R-:W-:Y:S01]  /*6a20*/  LOP3.LUT R143, RZ, R143, RZ, 0x33, !PT ;  /* 0x0000008fff8f7212 */ /* 0x000fe200078e33ff */
[----:B------:R-:W-:Y:S06]  /*6a30*/  BRA `(.L_x_885) ;  /* 0x0000000000147947 */ /* 0x000fec0003800000 */
.L_x_884:
[----:B------:R-:W-:-:S05]  /*6a40*/  IMAD.U32 R145, RZ, RZ, UR29 ;  /* 0x0000001dff917e24 */ /* 0x000fca000f8e00ff */
[----:B------:R-:W-:-:S13]  /*6a50*/  ISETP.NE.AND P2, PT, R145, 0x1, PT ;  /* 0x000000019100780c */ /* 0x000fda0003f45270 */
[----:B------:R-:W0:Y:S02]  /*6a60*/  @P2 LDC.64 R56, c[0x0][0x9e8] ;  /* 0x00027a00ff382b82 */ /* 0x000e240000000a00 */
[----:B0-----:R-:W-:-:S05]  /*6a70*/  @P2 IMAD.HI.U32 R56, R143, R56, RZ ;  /* 0x000000388f382227 */ /* 0x001fca00078e00ff */
[----:B------:R-:W-:-:S07]  /*6a80*/  @P2 SHF.R.U32.HI R143, RZ, R57, R56 ;  /* 0x00000039ff8f2219 */ /* 0x000fce0000011638 */
.L_x_885:
[----:B------:R-:W-:Y:S05]  /*6a90*/  BSYNC B0 ;  /* 0x0000000000007941 */ /* 0x000fea0003800000 */
.L_x_883:
[----:B------:R-:W-:-:S04]  /*6aa0*/  IMAD R56, R143, R145, -R86 ;  /* 0x000000918f387224 */ /* 0x000fc800078e0a56 */
[----:B------:R-:W-:-:S05]  /*6ab0*/  IMAD R56, R3, -0x2, R56 ;  /* 0xfffffffe03387824 */ /* 0x000fca00078e0238 */
[----:B------:R-:W-:Y:S02]  /*6ac0*/  VIADDMNMX R138, R56, R145, R138, PT ;  /* 0x00000091388a7246 */ /* 0x000fe4000380018a */
[----:B------:R-:W-:-:S07]  /*6ad0*/  VIMNMX R137, R137, R56, !PT ;  /* 0x0000003889897248 */ /* 0x000fce0007fe0100 */
.L_x_882:
[----:B------:R-:W-:Y:S01]  /*6ae0*/  ISETP.GT.AND P2, PT, R11, -0x1, PT ;  /* 0xffffffff0b00780c */ /* 0x000fe20003f44270 */
[----:B0-----:R-:W0:Y:S03]  /*6af0*/  SHFL.IDX PT, R57, R141, 0x1, 0x1c1f ;  /* 0x003c1f008d397f89 */ /* 0x001e2600000e0000 */
[C---:B------:R-:W-:Y:S02]  /*6b00*/  ISETP.GT.AND P5, PT, R137.reuse, RZ, P2 ;  /* 0x000000ff8900720c */ /* 0x040fe400017a4270 */
[C---:B------:R-:W-:Y:S02]  /*6b10*/  ISETP.GT.AND P4, PT, R137.reuse, 0x1, P2 ;  /* 0x000000018900780c */ /* 0x040fe40001784270 */
[----:B------:R-:W-:Y:S02]  /*6b20*/  ISETP.LT.OR P5, PT, R138, 0x1, P5 ;  /* 0x000000018a00780c */ /* 0x000fe40002fa1670 */
[----:B------:R-:W-:-:S02]  /*6b30*/  ISETP.GT.AND P6, PT, R137, 0x8, P2 ;  /* 0x000000088900780c */ /* 0x000fc400017c4270 */
[----:B------:R-:W-:Y:S02]  /*6b40*/  FSEL R15, R15, -INF , !P5 ;  /* 0xff8000000f0f7808 */ /* 0x000fe40006800000 */
[C---:B------:R-:W-:Y:S02]  /*6b50*/  ISETP.GT.AND P5, PT, R137.reuse, 0x10, P2 ;  /* 0x000000108900780c */ /* 0x040fe400017a4270 */
[----:B------:R-:W-:Y:S02]  /*6b60*/  ISETP.GT.AND P3, PT, R137, 0x9, P2 ;  /* 0x000000098900780c */ /* 0x000fe40001764270 */
[C---:B------:R-:W-:Y:S02]  /*6b70*/  ISETP.LT.OR P5, PT, R138.reuse, 0x11, P5 ;  /* 0x000000118a00780c */ /* 0x040fe40002fa1670 */
[----:B------:R-:W-:Y:S02]  /*6b80*/  ISETP.LT.OR P4, PT, R138, 0x2, P4 ;  /* 0x000000028a00780c */ /* 0x000fe40002781670 */
[----:B------:R-:W-:-:S02]  /*6b90*/  FSEL R29, R29, -INF , !P5 ;  /* 0xff8000001d1d7808 */ /* 0x000fc40006800000 */
[----:B------:R-:W-:Y:S01]  /*6ba0*/  ISETP.GT.AND P5, PT, R137, 0x20, P2 ;  /* 0x000000208900780c */ /* 0x000fe200017a4270 */
[--C-:B0-----:R-:W-:Y:S01]  /*6bb0*/  IMAD.IADD R140, R140, 0x1, R57.reuse ;  /* 0x000000018c8c7824 */ /* 0x101fe200078e0239 */
[C---:B------:R-:W-:Y:S01]  /*6bc0*/  ISETP.LT.OR P6, PT, R138.reuse, 0x9, P6 ;  /* 0x000000098a00780c */ /* 0x040fe200037c1670 */
[----:B------:R-:W-:Y:S01]  /*6bd0*/  IMAD.IADD R139, R139, 0x1, R57 ;  /* 0x000000018b8b7824 */ /* 0x000fe200078e0239 */
[C---:B------:R-:W-:Y:S02]  /*6be0*/  ISETP.LT.OR P3, PT, R138.reuse, 0xa, P3 ;  /* 0x0000000a8a00780c */ /* 0x040fe40001f61670 */
[----:B------:R-:W-:Y:S02]  /*6bf0*/  ISETP.LT.OR P5, PT, R138, 0x21, P5 ;  /* 0x000000218a00780c */ /* 0x000fe40002fa1670 */
[----:B------:R-:W-:Y:S02]  /*6c00*/  FSEL R20, R20, -INF , !P4 ;  /* 0xff80000014147808 */ /* 0x000fe40006000000 */
[----:B------:R-:W-:-:S02]  /*6c10*/  FSEL R25, R25, -INF , !P6 ;  /* 0xff80000019197808 */ /* 0x000fc40007000000 */
[----:B------:R-:W-:Y:S02]  /*6c20*/  FSEL R26, R26, -INF , !P3 ;  /* 0xff8000001a1a7808 */ /* 0x000fe40005800000 */
[C---:B------:R-:W-:Y:S02]  /*6c30*/  ISETP.GT.AND P4, PT, R137.reuse, 0x11, P2 ;  /* 0x000000118900780c */ /* 0x040fe40001784270 */
[C---:B------:R-:W-:Y:S02]  /*6c40*/  ISETP.GT.AND P6, PT, R137.reuse, 0x18, P2 ;  /* 0x000000188900780c */ /* 0x040fe400017c4270 */
[----:B------:R-:W-:Y:S02]  /*6c50*/  ISETP.GT.AND P3, PT, R137, 0x19, P2 ;  /* 0x000000198900780c */ /* 0x000fe40001764270 */
[----:B------:R-:W-:Y:S02]  /*6c60*/  FSEL R37, R37, -INF , !P5 ;  /* 0xff80000025257808 */ /* 0x000fe40006800000 */
[----:B------:R-:W-:-:S02]  /*6c70*/  ISETP.GT.AND P5, PT, R137, 0x30, P2 ;  /* 0x000000308900780c */ /* 0x000fc400017a4270 */
[C---:B------:R-:W-:Y:S02]  /*6c80*/  ISETP.LT.OR P4, PT, R138.reuse, 0x12, P4 ;  /* 0x000000128a00780c */ /* 0x040fe40002781670 */
[C---:B------:R-:W-:Y:S02]  /*6c90*/  ISETP.LT.OR P6, PT, R138.reuse, 0x19, P6 ;  /* 0x000000198a00780c */ /* 0x040fe400037c1670 */
        /* <DEDUP_REMOVED lines=57> */
[----:B------:R-:W-:-:S02]  /*7030*/  PLOP3.LUT P5, PT, PT, PT, UP1, 0x40, 0x0 ;  /* 0x000000000000781c */ /* 0x000fc40003fae818 */
[C---:B------:R-:W-:Y:S02]  /*7040*/  ISETP.LT.OR P4, PT, R138.reuse, 0x62, P4 ;  /* 0x000000628a00780c */ /* 0x040fe40002781670 */
[C---:B------:R-:W-:Y:S02]  /*7050*/  ISETP.LT.OR P6, PT, R138.reuse, 0x69, P6 ;  /* 0x000000698a00780c */ /* 0x040fe400037c1670 */
[----:B------:R-:W-:Y:S02]  /*7060*/  ISETP.LT.OR P3, PT, R138, 0x6a, P3 ;  /* 0x0000006a8a00780c */ /* 0x000fe40001f61670 */
[----:B------:R-:W-:Y:S02]  /*7070*/  FSEL R72, R72, -INF , !P4 ;  /* 0xff80000048487808 */ /* 0x000fe40006000000 */
[----:B------:R-:W-:Y:S02]  /*7080*/  FSEL R75, R75, -INF , !P6 ;  /* 0xff8000004b4b7808 */ /* 0x000fe40007000000 */
[----:B------:R-:W-:-:S02]  /*7090*/  FSEL R76, R76, -INF , !P3 ;  /* 0xff8000004c4c7808 */ /* 0x000fc40005800000 */
[C---:B------:R-:W-:Y:S02]  /*70a0*/  ISETP.GT.AND P4, PT, R137.reuse, 0x71, P2 ;  /* 0x000000718900780c */ /* 0x040fe40001784270 */
[C---:B------:R-:W-:Y:S02]  /*70b0*/  ISETP.GT.AND P6, PT, R137.reuse, 0x78, P2 ;  /* 0x000000788900780c */ /* 0x040fe400017c4270 */
[----:B------:R-:W-:Y:S02]  /*70c0*/  ISETP.GT.AND P3, PT, R137, 0x79, P2 ;  /* 0x000000798900780c */ /* 0x000fe40001764270 */
[C---:B------:R-:W-:Y:S02]  /*70d0*/  ISETP.LT.OR P4, PT, R138.reuse, 0x72, P4 ;  /* 0x000000728a00780c */ /* 0x040fe40002781670 */
[C---:B------:R-:W-:Y:S02]  /*70e0*/  ISETP.LT.OR P6, PT, R138.reuse, 0x79, P6 ;  /* 0x000000798a00780c */ /* 0x040fe400037c1670 */
[----:B------:R-:W-:-:S02]  /*70f0*/  ISETP.LT.OR P3, PT, R138, 0x7a, P3 ;  /* 0x0000007a8a00780c */ /* 0x000fc40001f61670 */
[----:B------:R-:W-:Y:S02]  /*7100*/  FSEL R80, R80, -INF , !P4 ;  /* 0xff80000050507808 */ /* 0x000fe40006000000 */
[----:B------:R-:W-:Y:S02]  /*7110*/  FSEL R84, R84, -INF , !P6 ;  /* 0xff80000054547808 */ /* 0x000fe40007000000 */
[----:B------:R-:W-:Y:S01]  /*7120*/  FSEL R136, R136, -INF , !P3 ;  /* 0xff80000088887808 */ /* 0x000fe20005800000 */
[----:B------:R-:W-:Y:S06]  /*7130*/  @P5 BRA `(.L_x_886) ;  /* 0x00000000005c5947 */ /* 0x000fec0003800000 */
[----:B------:R-:W-:Y:S01]  /*7140*/  IMAD R56, R18, UR31, R57 ;  /* 0x0000001f12387c24 */ /* 0x000fe2000f8e0239 */
        /* <DEDUP_REMOVED lines=12> */
.L_x_888:
[----:B------:R-:W-:-:S05]  /*7210*/  IMAD.U32 R141, RZ, RZ, UR29 ;  /* 0x0000001dff8d7e24 */ /* 0x000fca000f8e00ff */
[----:B------:R-:W-:-:S13]  /*7220*/  ISETP.NE.AND P3, PT, R141, 0x1, PT ;  /* 0x000000018d00780c */ /* 0x000fda0003f65270 */
[----:B------:R-:W0:Y:S02]  /*7230*/  @P3 LDC.64 R56, c[0x0][0x9e8] ;  /* 0x00027a00ff383b82 */ /* 0x000e240000000a00 */
[----:B0-----:R-:W-:-:S05]  /*7240*/  @P3 IMAD.HI.U32 R56, R137, R56, RZ ;  /* 0x0000003889383227 */ /* 0x001fca00078e00ff */
[----:B------:R-:W-:-:S07]  /*7250*/  @P3 SHF.R.U32.HI R137, RZ, R57, R56 ;  /* 0x00000039ff893219 */ /* 0x000fce0000011638 */
.L_x_889:
[----:B------:R-:W-:Y:S05]  /*7260*/  BSYNC B0 ;  /* 0x0000000000007941 */ /* 0x000fea0003800000 */
.L_x_887:
[----:B------:R-:W-:-:S04]  /*7270*/  IMAD R86, R137, R141, -R86 ;  /* 0x0000008d89567224 */ /* 0x000fc800078e0a56 */
[----:B------:R-:W-:-:S05]  /*7280*/  IMAD R86, R3, -0x2, R86 ;  /* 0xfffffffe03567824 */ /* 0x000fca00078e0256 */
[----:B------:R-:W-:Y:S02]  /*7290*/  VIADDMNMX R140, R86, R141, R140, PT ;  /* 0x0000008d568c7246 */ /* 0x000fe4000380018c */
[----:B------:R-:W-:-:S07]  /*72a0*/  VIMNMX R139, R139, R86, !PT ;  /* 0x000000568b8b7248 */ /* 0x000fce0007fe0100 */
.L_x_886:
[----:B------:R-:W-:Y:S01]  /*72b0*/  FMNMX.FTZ R57, R15, R14, !PT ;  /* 0x0000000e0f397209 */ /* 0x000fe20007810000 */
[----:B------:R-:W-:Y:S01]  /*72c0*/  UMOV UR10, UR30 ;  /* 0x0000001e000a7c82 */ /* 0x000fe20008000000 */
[----:B------:R-:W-:Y:S01]  /*72d0*/  ISETP.GT.AND P5, PT, R139, 0x8, P2 ;  /* 0x000000088b00780c */ /* 0x000fe200017a4270 */
[----:B------:R-:W-:Y:S01]  /*72e0*/  UMOV UR40, UR5 ;  /* 0x0000000500287c82 */ /* 0x000fe20008000000 */
[----:B------:R-:W-:Y:S02]  /*72f0*/  FMNMX.FTZ R56, R20, R57, !PT ;  /* 0x0000003914387209 */ /* 0x000fe40007810000 */
[----:B------:R-:W-:Y:S02]  /*7300*/  ISETP.LT.OR P5, PT, R140, 0x9, P5 ;  /* 0x000000098c00780c */ /* 0x000fe40002fa1670 */
[----:B------:R-:W-:Y:S02]  /*7310*/  FMNMX.FTZ R57, R25, R56, !PT ;  /* 0x0000003819397209 */ /* 0x000fe40007810000 */
[----:B------:R-:W-:-:S02]  /*7320*/  FSEL R27, R27, -INF , !P5 ;  /* 0xff8000001b1b7808 */ /* 0x000fc40006800000 */
[----:B------:R-:W-:Y:S02]  /*7330*/  FMNMX.FTZ R56, R26, R57, !PT ;  /* 0x000000391a387209 */ /* 0x000fe40007810000 */
[----:B------:R-:W-:Y:S02]  /*7340*/  ISETP.GT.AND P5, PT, R139, 0x11, P2 ;  /* 0x000000118b00780c */ /* 0x000fe400017a4270 */
        /* <DEDUP_REMOVED lines=11> */
[----:B------:R-:W-:Y:S02]  /*7400*/  ISETP.GT.AND P5, PT, R139, RZ, P2 ;  /* 0x000000ff8b00720c */ /* 0x000fe400017a4270 */
[----:B------:R-:W-:Y:S02]  /*7410*/  FMNMX.FTZ R57, R41, R56, !PT ;  /* 0x0000003829397209 */ /* 0x000fe40007810000 */
[----:B------:R-:W-:Y:S02]  /*7420*/  ISETP.GT.AND P4, PT, R139, 0x1, P2 ;  /* 0x000000018b00780c */ /* 0x000fe40001784270 */
[----:B------:R-:W-:Y:S02]  /*7430*/  FMNMX.FTZ R56, R42, R57, !PT ;  /* 0x000000392a387209 */ /* 0x000fe40007810000 */
[----:B------:R-:W-:-:S02]  /*7440*/  ISETP.LT.OR P5, PT, R140, 0x1, P5 ;  /* 0x000000018c00780c */ /* 0x000fc40002fa1670 */
[----:B------:R-:W-:Y:S02]  /*7450*/  FMNMX.FTZ R57, R45, R56, !PT ;  /* 0x000000382d397209 */ /* 0x000fe40007810000 */
[----:B------:R-:W-:Y:S02]  /*7460*/  ISETP.GT.AND P3, PT, R139, 0x9, P2 ;  /* 0x000000098b00780c */ /* 0x000fe40001764270 */
[----:B------:R-:W-:Y:S02]  /*7470*/  FMNMX.FTZ R56, R46, R57, !PT ;  /* 0x000000392e387209 */ /* 0x000fe40007810000 */
[C---:B------:R-:W-:Y:S02]  /*7480*/  ISETP.LT.OR P4, PT, R140.reuse, 0x2, P4 ;  /* 0x000000028c00780c */ /* 0x040fe40002781670 */
[----:B------:R-:W-:Y:S02]  /*7490*/  FMNMX.FTZ R57, R49, R56, !PT ;  /* 0x0000003831397209 */ /* 0x000fe40007810000 */
[----:B------:R-:W-:-:S02]  /*74a0*/  ISETP.LT.OR P3, PT, R140, 0xa, P3 ;  /* 0x0000000a8c00780c */ /* 0x000fc40001f61670 */
[----:B------:R-:W-:Y:S02]  /*74b0*/  FMNMX.FTZ R56, R50, R57, !PT ;  /* 0x0000003932387209 */ /* 0x000fe40007810000 */
[----:B------:R-:W-:Y:S02]  /*74c0*/  FSEL R24, R24, -INF , !P4 ;  /* 0xff80000018187808 */ /* 0x000fe40006000000 */
[----:B------:R-:W-:Y:S02]  /*74d0*/  FMNMX.FTZ R57, R53, R56, !PT ;  /* 0x0000003835397209 */ /* 0x000fe40007810000 */
[----:B------:R-:W-:Y:S02]  /*74e0*/  ISETP.GT.AND P4, PT, R139, 0x10, P2 ;  /* 0x000000108b00780c */ /* 0x000fe40001784270 */
        /* <DEDUP_REMOVED lines=29> */
[----:B------:R-:W-:-:S03]  /*76c0*/  ISETP.GT.AND P4, PT, R139, 0x48, P2 ;  /* 0x000000488b00780c */ /* 0x000fc60001784270 */
[----:B------:R-:W0:Y:S01]  /*76d0*/  SHFL.BFLY PT, R56, R57, 0x2, 0x1f ;  /* 0x0c401f0039387f89 */ /* 0x000e2200000e0000 */
[----:B------:R-:W-:-:S04]  /*76e0*/  ISETP.LT.OR P4, PT, R140, 0x49, P4 ;  /* 0x000000498c00780c */ /* 0x000fc80002781670 */
[----:B------:R-:W-:Y:S02]  /*76f0*/  FSEL R61, R61, -INF , !P4 ;  /* 0xff8000003d3d7808 */ /* 0x000fe40006000000 */
[----:B------:R-:W-:-:S04]  /*7700*/  ISETP.GT.AND P4, PT, R139, 0x51, P2 ;  /* 0x000000518b00780c */ /* 0x000fc80001784270 */
[----:B------:R-:W-:-:S04]  /*7710*/  ISETP.LT.OR P4, PT, R140, 0x52, P4 ;  /* 0x000000528c00780c */ /* 0x000fc80002781670 */
[----:B------:R-:W-:Y:S02]  /*7720*/  FSEL R66, R66, -INF , !P4 ;  /* 0xff80000042427808 */ /* 0x000fe40006000000 */
[----:B------:R-:W-:-:S04]  /*7730*/  ISETP.GT.AND P4, PT, R139, 0x60, P2 ;  /* 0x000000608b00780c */ /* 0x000fc80001784270 */
[C---:B------:R-:W-:Y:S02]  /*7740*/  ISETP.LT.OR P4, PT, R140.reuse, 0x61, P4 ;  /* 0x000000618c00780c */ /* 0x040fe40002781670 */
[----:B0-----:R-:W-:Y:S02]  /*7750*/  FMNMX.FTZ R86, R57, R56, !PT ;  /* 0x0000003839567209 */ /* 0x001fe40007810000 */
[----:B------:R-:W-:Y:S02]  /*7760*/  FSEL R73, R73, -INF , !P4 ;  /* 0xff80000049497808 */ /* 0x000fe40006000000 */
[----:B------:R-:W-:Y:S01]  /*7770*/  ISETP.GT.AND P4, PT, R139, 0x69, P2 ;  /* 0x000000698b00780c */ /* 0x000fe20001784270 */
[----:B------:R-:W0:Y:S03]  /*7780*/  SHFL.BFLY PT, R137, R86, 0x1, 0x1f ;  /* 0x0c201f0056897f89 */ /* 0x000e2600000e0000 */
[----:B------:R-:W-:-:S02]  /*7790*/  ISETP.LT.OR P4, PT, R140, 0x6a, P4 ;  /* 0x0000006a8c00780c */ /* 0x000fc40002781670 */
[----:B0-----:R-:W-:-:S04]  /*77a0*/  FMNMX.FTZ R56, R86, R137, !PT ;  /* 0x0000008956387209 */ /* 0x001fc80007810000 */
[C---:B------:R-:W-:Y:S01]  /*77b0*/  FSETP.NEU.FTZ.AND P6, PT, R56.reuse, -INF , PT ;  /* 0xff8000003800780b */ /* 0x040fe20003fdd000 */
[----:B------:R-:W-:-:S05]  /*77c0*/  FMUL.FTZ R137, R56, UR10 ;  /* 0x0000000a38897c20 */ /* 0x000fca0008410000 */
[----:B------:R-:W-:-:S05]  /*77d0*/  FSEL R57, R137, RZ, P6 ;  /* 0x000000ff89397208 */ /* 0x000fca0003000000 */
[--C-:B------:R-:W-:Y:S01]  /*77e0*/  FFMA.FTZ R137, R20, UR10, -R57.reuse ;  /* 0x0000000a14897c23 */ /* 0x100fe20008010839 */
[--C-:B------:R-:W-:Y:S01]  /*77f0*/  FFMA.FTZ R20, R25, UR10, -R57.reuse ;  /* 0x0000000a19147c23 */ /* 0x100fe20008010839 */
[--C-:B------:R-:W-:Y:S01]  /*7800*/  FFMA.FTZ R25, R26, UR10, -R57.reuse ;  /* 0x0000000a1a197c23 */ /* 0x100fe20008010839 */
[----:B------:R-:W-:Y:S01]  /*7810*/  FSEL R26, R23, -INF , !P5 ;  /* 0xff800000171a7808 */ /* 0x000fe20006800000 */
[--C-:B------:R-:W-:Y:S01]  /*7820*/  FFMA.FTZ R86, R15, UR10, -R57.reuse ;  /* 0x0000000a0f567c23 */ /* 0x100fe20008010839 */
[--C-:B------:R-:W-:Y:S01]  /*7830*/  FFMA.FTZ R138, R29, UR10, -R57.reuse ;  /* 0x0000000a1d8a7c23 */ /* 0x100fe20008010839 */
[----:B------:R-:W-:Y:S01]  /*7840*/  FSEL R15, R28, -INF , !P3 ;  /* 0xff8000001c0f7808 */ /* 0x000fe20005800000 */
[--C-:B------:R-:W-:Y:S01]  /*7850*/  FFMA.FTZ R141, R53, UR10, -R57.reuse ;  /* 0x0000000a358d7c23 */ /* 0x100fe20008010839 */
[----:B------:R-:W-:Y:S01]  /*7860*/  FMNMX.FTZ R29, R26, R21, !PT ;  /* 0x000000151a1d7209 */ /* 0x000fe20007810000 */
[----:B------:R0:W-:Y:S01]  /*7870*/  MUFU.EX2 R28, R86 ;  /* 0x00000056001c7308 */ /* 0x0001e20000000800 */
[----:B------:R-:W-:Y:S01]  /*7880*/  ISETP.GT.AND P3, PT, R139, 0x18, P2 ;  /* 0x000000188b00780c */ /* 0x000fe20001764270 */
[--C-:B------:R-:W-:Y:S01]  /*7890*/  FFMA.FTZ R30, R30, UR10, -R57.reuse ;  /* 0x0000000a1e1e7c23 */ /* 0x100fe20008010839 */
[--C-:B------:R-:W-:Y:S01]  /*78a0*/  FFMA.FTZ R34, R34, UR10, -R57.reuse ;  /* 0x0000000a22227c23 */ /* 0x100fe20008010839 */
[--C-:B------:R-:W-:Y:S01]  /*78b0*/  FFMA.FTZ R38, R38, UR10, -R57.reuse ;  /* 0x0000000a26267c23 */ /* 0x100fe20008010839 */
[----:B------:R-:W-:Y:S01]  /*78c0*/  ISETP.LT.OR P3, PT, R140, 0x19, P3 ;  /* 0x000000198c00780c */ /* 0x000fe20001f61670 */
[--C-:B------:R-:W-:Y:S01]  /*78d0*/  FFMA.FTZ R42, R42, UR10, -R57.reuse ;  /* 0x0000000a2a2a7c23 */ /* 0x100fe20008010839 */
[--C-:B------:R-:W-:Y:S01]  /*78e0*/  FFMA.FTZ R46, R46, UR10, -R57.reuse ;  /* 0x0000000a2e2e7c23 */ /* 0x100fe20008010839 */
[----:B------:R1:W-:Y:S01]  /*78f0*/  MUFU.EX2 R23, R138 ;  /* 0x0000008a00177308 */ /* 0x0003e20000000800 */
[----:B0-----:R-:W-:Y:S01]  /*7900*/  FMNMX.FTZ R86, R24, R29, !PT ;  /* 0x0000001d18567209 */ /* 0x001fe20007810000 */
[--C-:B------:R-:W-:Y:S01]  /*7910*/  FFMA.FTZ R29, R33, UR10, -R57.reuse ;  /* 0x0000000a211d7c23 */ /* 0x100fe20008010839 */
[----:B------:R-:W-:Y:S01]  /*7920*/  FSEL R35, R35, -INF , !P3 ;  /* 0xff80000023237808 */ /* 0x000fe20005800000 */
[--C-:B------:R-:W-:Y:S01]  /*7930*/  FFMA.FTZ R50, R50, UR10, -R57.reuse ;  /* 0x0000000a32327c23 */ /* 0x100fe20008010839 */
[----:B------:R-:W-:Y:S01]  /*7940*/  FMNMX.FTZ R86, R27, R86, !PT ;  /* 0x000000561b567209 */ /* 0x000fe20007810000 */
[--C-:B------:R-:W-:Y:S01]  /*7950*/  FFMA.FTZ R54, R54, UR10, -R57.reuse ;  /* 0x0000000a36367c23 */ /* 0x100fe20008010839 */
[----:B------:R-:W-:Y:S01]  /*7960*/  ISETP.GT.AND P3, PT, R139, 0x21, P2 ;  /* 0x000000218b00780c */ /* 0x000fe20001764270 */
[--C-:B------:R-:W-:Y:S01]  /*7970*/  FFMA.FTZ R60, R60, UR10, -R57.reuse ;  /* 0x0000000a3c3c7c23 */ /* 0x100fe20008010839 */
[----:B------:R-:W-:Y:S01]  /*7980*/  FMNMX.FTZ R86, R15, R86, !PT ;  /* 0x000000560f567209 */ /* 0x000fe20007810000 */
[--C-:B-1----:R-:W-:Y:S01]  /*7990*/  FFMA.FTZ R138, R37, UR10, -R57.reuse ;  /* 0x0000000a258a7c23 */ /* 0x102fe20008010839 */
[----:B------:R-:W-:Y:S01]  /*79a0*/  ISETP.LT.OR P3, PT, R140, 0x22, P3 ;  /* 0x000000228c00780c */ /* 0x000fe20001f61670 */
[--C-:B------:R-:W-:Y:S01]  /*79b0*/  FFMA.FTZ R64, R64, UR10, -R57.reuse ;  /* 0x0000000a40407c23 */ /* 0x100fe20008010839 */
[----:B------:R-:W-:Y:S01]  /*79c0*/  FMNMX.FTZ R33, R31, R86, !PT ;  /* 0x000000561f217209 */ /* 0x000fe20007810000 */
[--C-:B------:R-:W-:Y:S01]  /*79d0*/  FFMA.FTZ R68, R68, UR10, -R57.reuse ;  /* 0x0000000a44447c23 */ /* 0x100fe20008010839 */
[----:B------:R-:W-:Y:S01]  /*79e0*/  FSEL R40, R40, -INF , !P3 ;  /* 0xff80000028287808 */ /* 0x000fe20005800000 */
[--C-:B------:R-:W-:Y:S01]  /*79f0*/  FFMA.FTZ R72, R72, UR10, -R57.reuse ;  /* 0x0000000a48487c23 */ /* 0x100fe20008010839 */
[----:B------:R-:W-:Y:S01]  /*7a00*/  FMNMX.FTZ R86, R32, R33, !PT ;  /* 0x0000002120567209 */ /* 0x000fe20007810000 */
[--C-:B------:R-:W-:Y:S01]  /*7a10*/  FFMA.FTZ R76, R76, UR10, -R57.reuse ;  /* 0x0000000a4c4c7c23 */ /* 0x100fe20008010839 */
[----:B------:R-:W-:Y:S01]  /*7a20*/  ISETP.GT.AND P3, PT, R139, 0x29, P2 ;  /* 0x000000298b00780c */ /* 0x000fe20001764270 */
[----:B------:R-:W-:Y:S01]  /*7a30*/  FFMA.FTZ R136, R136, UR10, -R57 ;  /* 0x0000000a88887c23 */ /* 0x000fe20008010839 */
[----:B------:R-:W-:Y:S01]  /*7a40*/  FMNMX.FTZ R33, R35, R86, !PT ;  /* 0x0000005623217209 */ /* 0x000fe20007810000 */
[----:B------:R-:W-:Y:S01]  /*7a50*/  MUFU.EX2 R137, R137 ;  /* 0x0000008900897308 */ /* 0x000fe20000000800 */
[----:B------:R-:W-:-:S02]  /*7a60*/  ISETP.LT.OR P5, PT, R140, 0x2a, P3 ;  /* 0x0000002a8c00780c */ /* 0x000fc40001fa1670 */
[----:B------:R-:W-:Y:S02]  /*7a70*/  FMNMX.FTZ R86, R36, R33, !PT ;  /* 0x0000002124567209 */ /* 0x000fe40007810000 */
[----:B------:R-:W-:Y:S02]  /*7a80*/  ISETP.GT.AND P3, PT, R139, 0x31, P2 ;  /* 0x000000318b00780c */ /* 0x000fe40001764270 */
[----:B------:R-:W-:Y:S01]  /*7a90*/  FMNMX.FTZ R37, R39, R86, !PT ;  /* 0x0000005627257209 */ /* 0x000fe20007810000 */
[----:B------:R0:W-:Y:S01]  /*7aa0*/  MUFU.EX2 R33, R138 ;  /* 0x0000008a00217308 */ /* 0x0001e20000000800 */
[----:B------:R-:W-:Y:S02]  /*7ab0*/  FSEL R44, R44, -INF , !P5 ;  /* 0xff8000002c2c7808 */ /* 0x000fe40006800000 */
[----:B------:R-:W-:Y:S02]  /*7ac0*/  FMNMX.FTZ R86, R40, R37, !PT ;  /* 0x0000002528567209 */ /* 0x000fe40007810000 */
[----:B------:R-:W-:-:S02]  /*7ad0*/  ISETP.GT.AND P5, PT, R139, 0x38, P2 ;  /* 0x000000388b00780c */ /* 0x000fc400017a4270 */
[----:B------:R-:W-:Y:S01]  /*7ae0*/  FMNMX.FTZ R37, R43, R86, !PT ;  /* 0x000000562b257209 */ /* 0x000fe20007810000 */
[----:B------:R-:W-:Y:S01]  /*7af0*/  MUFU.EX2 R20, R20 ;  /* 0x0000001400147308 */ /* 0x000fe20000000800 */
[----:B------:R-:W-:Y:S01]  /*7b00*/  ISETP.LT.OR P3, PT, R140, 0x32, P3 ;  /* 0x000000328c00780c */ /* 0x000fe20001f61670 */
[----:B0-----:R-:W-:Y:S01]  /*7b10*/  FFMA.FTZ R138, R41, UR10, -R57 ;  /* 0x0000000a298a7c23 */ /* 0x001fe20008010839 */
[----:B------:R-:W-:Y:S02]  /*7b20*/  FMNMX.FTZ R86, R44, R37, !PT ;  /* 0x000000252c567209 */ /* 0x000fe40007810000 */
[----:B------:R-:W-:Y:S02]  /*7b30*/  FSEL R48, R48, -INF , !P3 ;  /* 0xff80000030307808 */ /* 0x000fe40005800000 */
[----:B------:R-:W-:Y:S01]  /*7b40*/  ISETP.LT.OR P5, PT, R140, 0x39, P5 ;  /* 0x000000398c00780c */ /* 0x000fe20002fa1670 */
[----:B------:R0:W-:Y:S01]  /*7b50*/  MUFU.EX2 R37, R138 ;  /* 0x0000008a00257308 */ /* 0x0001e20000000800 */
[----:B------:R-:W-:-:S02]  /*7b60*/  FMNMX.FTZ R41, R47, R86, !PT ;  /* 0x000000562f297209 */ /* 0x000fc40007810000 */
[----:B------:R-:W-:Y:S02]  /*7b70*/  ISETP.GT.AND P3, PT, R139, 0x40, P2 ;  /* 0x000000408b00780c */ /* 0x000fe40001764270 */
[----:B------:R-:W-:Y:S02]  /*7b80*/  FSEL R51, R51, -INF , !P5 ;  /* 0xff80000033337808 */ /* 0x000fe40006800000 */
[----:B------:R-:W-:Y:S01]  /*7b90*/  FMNMX.FTZ R86, R48, R41, !PT ;  /* 0x0000002930567209 */ /* 0x000fe20007810000 */
[----:B------:R-:W-:Y:S01]  /*7ba0*/  MUFU.EX2 R25, R25 ;  /* 0x0000001900197308 */ /* 0x000fe20000000800 */
[----:B------:R-:W-:Y:S01]  /*7bb0*/  ISETP.GT.AND P5, PT, R139, 0x41, P2 ;  /* 0x000000418b00780c */ /* 0x000fe200017a4270 */
[----:B0-----:R-:W-:Y:S01]  /*7bc0*/  FFMA.FTZ R138, R45, UR10, -R57 ;  /* 0x0000000a2d8a7c23 */ /* 0x001fe20008010839 */
[----:B------:R-:W-:Y:S02]  /*7bd0*/  ISETP.LT.OR P3, PT, R140, 0x41, P3 ;  /* 0x000000418c00780c */ /* 0x000fe40001f61670 */
[----:B------:R-:W-:-:S02]  /*7be0*/  FMNMX.FTZ R41, R51, R86, !PT ;  /* 0x0000005633297209 */ /* 0x000fc40007810000 */
[----:B------:R-:W-:Y:S01]  /*7bf0*/  ISETP.LT.OR P5, PT, R140, 0x42, P5 ;  /* 0x000000428c00780c */ /* 0x000fe20002fa1670 */
[----:B------:R-:W-:Y:S01]  /*7c00*/  MUFU.EX2 R30, R30 ;  /* 0x0000001e001e7308 */ /* 0x000fe20000000800 */
[----:B------:R-:W-:Y:S02]  /*7c10*/  FSEL R55, R55, -INF , !P3 ;  /* 0xff80000037377808 */ /* 0x000fe40005800000 */
[----:B------:R-:W-:Y:S02]  /*7c20*/  FMNMX.FTZ R86, R52, R41, !PT ;  /* 0x0000002934567209 */ /* 0x000fe40007810000 */
[----:B------:R-:W-:Y:S02]  /*7c30*/  ISETP.GT.AND P3, PT, R139, 0x49, P2 ;  /* 0x000000498b00780c */ /* 0x000fe40001764270 */
[----:B------:R-:W-:Y:S01]  /*7c40*/  FSEL R58, R58, -INF , !P5 ;  /* 0xff8000003a3a7808 */ /* 0x000fe20006800000 */
[----:B------:R0:W-:Y:S01]  /*7c50*/  MUFU.EX2 R41, R138 ;  /* 0x0000008a00297308 */ /* 0x0001e20000000800 */
[----:B------:R-:W-:-:S02]  /*7c60*/  FMNMX.FTZ R45, R55, R86, !PT ;  /* 0x00000056372d7209 */ /* 0x000fc40007810000 */
[----:B------:R-:W-:Y:S02]  /*7c70*/  ISETP.GT.AND P5, PT, R139, 0x50, P2 ;  /* 0x000000508b00780c */ /* 0x000fe400017a4270 */
[----:B------:R-:W-:Y:S02]  /*7c80*/  ISETP.LT.OR P3, PT, R140, 0x4a, P3 ;  /* 0x0000004a8c00780c */ /* 0x000fe40001f61670 */
[----:B------:R-:W-:Y:S01]  /*7c90*/  FMNMX.FTZ R86, R58, R45, !PT ;  /* 0x0000002d3a567209 */ /* 0x000fe20007810000 */
[----:B------:R-:W-:Y:S01]  /*7ca0*/  MUFU.EX2 R29, R29 ;  /* 0x0000001d001d7308 */ /* 0x000fe20000000800 */
[----:B------:R-:W-:Y:S01]  /*7cb0*/  FSEL R62, R62, -INF , !P3 ;  /* 0xff8000003e3e7808 */ /* 0x000fe20005800000 */
[----:B0-----:R-:W-:Y:S01]  /*7cc0*/  FFMA.FTZ R138, R49, UR10, -R57 ;  /* 0x0000000a318a7c23 */ /* 0x001fe20008010839 */
[----:B------:R-:W-:Y:S02]  /*7cd0*/  ISETP.LT.OR P5, PT, R140, 0x51, P5 ;  /* 0x000000518c00780c */ /* 0x000fe40002fa1670 */
[----:B------:R-:W-:-:S02]  /*7ce0*/  FMNMX.FTZ R45, R61, R86, !PT ;  /* 0x000000563d2d7209 */ /* 0x000fc40007810000 */
[----:B------:R-:W-:Y:S01]  /*7cf0*/  ISETP.GT.AND P3, PT, R139, 0x58, P2 ;  /* 0x000000588b00780c */ /* 0x000fe20001764270 */
[----:B------:R-:W-:Y:S01]  /*7d00*/  MUFU.EX2 R34, R34 ;  /* 0x0000002200227308 */ /* 0x000fe20000000800 */
[----:B------:R-:W-:Y:S02]  /*7d10*/  FSEL R65, R65, -INF , !P5 ;  /* 0xff80000041417808 */ /* 0x000fe40006800000 */
[----:B------:R-:W-:Y:S02]  /*7d20*/  FMNMX.FTZ R86, R62, R45, !PT ;  /* 0x0000002d3e567209 */ /* 0x000fe40007810000 */
[----:B------:R-:W-:Y:S02]  /*7d30*/  ISETP.GT.AND P5, PT, R139, 0x59, P2 ;  /* 0x000000598b00780c */ /* 0x000fe400017a4270 */
[----:B------:R-:W-:Y:S01]  /*7d40*/  ISETP.LT.OR P3, PT, R140, 0x59, P3 ;  /* 0x000000598c00780c */ /* 0x000fe20001f61670 */
[----:B------:R0:W-:Y:S01]  /*7d50*/  MUFU.EX2 R45, R138 ;  /* 0x0000008a002d7308 */ /* 0x0001e20000000800 */
[----:B------:R-:W-:-:S02]  /*7d60*/  FMNMX.FTZ R49, R65, R86, !PT ;  /* 0x0000005641317209 */ /* 0x000fc40007810000 */
[----:B------:R-:W-:Y:S02]  /*7d70*/  ISETP.LT.OR P5, PT, R140, 0x5a, P5 ;  /* 0x0000005a8c00780c */ /* 0x000fe40002fa1670 */
[----:B------:R-:W-:Y:S02]  /*7d80*/  FSEL R69, R69, -INF , !P3 ;  /* 0xff80000045457808 */ /* 0x000fe40005800000 */
[----:B------:R-:W-:Y:S01]  /*7d90*/  FMNMX.FTZ R86, R66, R49, !PT ;  /* 0x0000003142567209 */ /* 0x000fe20007810000 */
[----:B------:R-:W-:Y:S01]  /*7da0*/  MUFU.EX2 R38, R38 ;  /* 0x0000002600267308 */ /* 0x000fe20000000800 */
[----:B------:R-:W-:Y:S02]  /*7db0*/  ISETP.GT.AND P3, PT, R139, 0x61, P2 ;  /* 0x000000618b00780c */ /* 0x000fe40001764270 */
[----:B------:R-:W-:Y:S02]  /*7dc0*/  FSEL R70, R70, -INF , !P5 ;  /* 0xff80000046467808 */ /* 0x000fe40006800000 */
[----:B------:R-:W-:-:S02]  /*7dd0*/  FMNMX.FTZ R49, R69, R86, !PT ;  /* 0x0000005645317209 */ /* 0x000fc40007810000 */
[----:B------:R-:W-:Y:S01]  /*7de0*/  ISETP.GT.AND P5, PT, R139, 0x68, P2 ;  /* 0x000000688b00780c */ /* 0x000fe200017a4270 */
[----:B------:R-:W-:Y:S01]  /*7df0*/  MUFU.EX2 R42, R42 ;  /* 0x0000002a002a7308 */ /* 0x000fe20000000800 */
[----:B------:R-:W-:Y:S02]  /*7e00*/  ISETP.LT.OR P3, PT, R140, 0x62, P3 ;  /* 0x000000628c00780c */ /* 0x000fe40001f61670 */
[----:B0-----:R-:W-:Y:S02]  /*7e10*/  FMNMX.FTZ R138, R70, R49, !PT ;  /* 0x00000031468a7209 */ /* 0x001fe40007810000 */
[----:B------:R-:W-:Y:S02]  /*7e20*/  FSEL R74, R74, -INF , !P3 ;  /* 0xff8000004a4a7808 */ /* 0x000fe40005800000 */
[----:B------:R-:W-:Y:S01]  /*7e30*/  ISETP.LT.OR P5, PT, R140, 0x69, P5 ;  /* 0x000000698c00780c */ /* 0x000fe20002fa1670 */
[----:B------:R-:W-:Y:S01]  /*7e40*/  MUFU.EX2 R49, R141 ;  /* 0x0000008d00317308 */ /* 0x000fe20000000800 */
[----:B------:R-:W-:-:S02]  /*7e50*/  FMNMX.FTZ R53, R73, R138, !PT ;  /* 0x0000008a49357209 */ /* 0x000fc40007810000 */
[----:B------:R-:W-:Y:S02]  /*7e60*/  ISETP.GT.AND P3, PT, R139, 0x70, P2 ;  /* 0x000000708b00780c */ /* 0x000fe40001764270 */
[----:B------:R-:W-:Y:S01]  /*7e70*/  FSEL R86, R77, -INF , !P5 ;  /* 0xff8000004d567808 */ /* 0x000fe20006800000 */
[----:B------:R-:W-:Y:S01]  /*7e80*/  FFMA.FTZ R77, R59, UR10, -R57 ;  /* 0x0000000a3b4d7c23 */ /* 0x000fe20008010839 */
[----:B------:R-:W-:Y:S01]  /*7e90*/  FMNMX.FTZ R53, R74, R53, !PT ;  /* 0x000000354a357209 */ /* 0x000fe20007810000 */
[----:B------:R-:W-:Y:S01]  /*7ea0*/  MUFU.EX2 R46, R46 ;  /* 0x0000002e002e7308 */ /* 0x000fe20000000800 */
[----:B------:R-:W-:Y:S02]  /*7eb0*/  ISETP.GT.AND P5, PT, R139, 0x71, P2 ;  /* 0x000000718b00780c */ /* 0x000fe400017a4270 */
[----:B------:R-:W-:Y:S02]  /*7ec0*/  FSEL R138, R78, -INF , !P4 ;  /* 0xff8000004e8a7808 */ /* 0x000fe40006000000 */
[----:B------:R-:W-:-:S02]  /*7ed0*/  ISETP.LT.OR P3, PT, R140, 0x71, P3 ;  /* 0x000000718c00780c */ /* 0x000fc40001f61670 */
[----:B------:R-:W-:Y:S01]  /*7ee0*/  FMNMX.FTZ R53, R86, R53, !PT ;  /* 0x0000003556357209 */ /* 0x000fe20007810000 */
[----:B------:R-:W-:Y:S01]  /*7ef0*/  MUFU.EX2 R50, R50 ;  /* 0x0000003200327308 */ /* 0x000fe20000000800 */
[----:B------:R-:W-:Y:S02]  /*7f00*/  ISETP.GT.AND P4, PT, R139, 0x78, P2 ;  /* 0x000000788b00780c */ /* 0x000fe40001784270 */
[----:B------:R-:W-:Y:S02]  /*7f10*/  ISETP.LT.OR P5, PT, R140, 0x72, P5 ;  /* 0x000000728c00780c */ /* 0x000fe40002fa1670 */
[----:B------:R-:W-:Y:S02]  /*7f20*/  FSEL R81, R81, -INF , !P3 ;  /* 0xff80000051517808 */ /* 0x000fe40005800000 */
[----:B------:R-:W-:Y:S01]  /*7f30*/  FMNMX.FTZ R78, R138, R53, !PT ;  /* 0x000000358a4e7209 */ /* 0x000fe20007810000 */
[----:B------:R-:W-:Y:S01]  /*7f40*/  MUFU.EX2 R54, R54 ;  /* 0x0000003600367308 */ /* 0x000fe20000000800 */
[----:B------:R-:W-:-:S02]  /*7f50*/  ISETP.GT.AND P2, PT, R139, 0x79, P2 ;  /* 0x000000798b00780c */ /* 0x000fc40001744270 */
[----:B------:R-:W-:Y:S02]  /*7f60*/  ISETP.LT.OR P4, PT, R140, 0x79, P4 ;  /* 0x000000798c00780c */ /* 0x000fe40002781670 */
[----:B------:R-:W-:Y:S02]  /*7f70*/  FSEL R82, R82, -INF , !P5 ;  /* 0xff80000052527808 */ /* 0x000fe40006800000 */
[----:B------:R-:W-:Y:S01]  /*7f80*/  FMNMX.FTZ R59, R81, R78, !PT ;  /* 0x0000004e513b7209 */ /* 0x000fe20007810000 */
[----:B------:R0:W-:Y:S01]  /*7f90*/  MUFU.EX2 R53, R77 ;  /* 0x0000004d00357308 */ /* 0x0001e20000000800 */
[----:B------:R-:W-:Y:S02]  /*7fa0*/  ISETP.LT.OR P2, PT, R140, 0x7a, P2 ;  /* 0x0000007a8c00780c */ /* 0x000fe40001741670 */
[----:B------:R-:W-:Y:S02]  /*7fb0*/  FSEL R85, R85, -INF , !P4 ;  /* 0xff80000055557808 */ /* 0x000fe40006000000 */
[----:B------:R-:W-:Y:S01]  /*7fc0*/  FMNMX.FTZ R78, R82, R59, !PT ;  /* 0x0000003b524e7209 */ /* 0x000fe20007810000 */
[--C-:B------:R-:W-:Y:S01]  /*7fd0*/  FFMA.FTZ R59, R63, UR10, -R57.reuse ;  /* 0x0000000a3f3b7c23 */ /* 0x100fe20008010839 */
[----:B------:R-:W-:Y:S01]  /*7fe0*/  FSEL R87, R87, -INF , !P2 ;  /* 0xff80000057577808 */ /* 0x000fe20005000000 */
[--C-:B------:R-:W-:Y:S01]  /*7ff0*/  FFMA.FTZ R63, R67, UR10, -R57.reuse ;  /* 0x0000000a433f7c23 */ /* 0x100fe20008010839 */
[----:B------:R-:W-:Y:S01]  /*8000*/  FMNMX.FTZ R78, R85, R78, !PT ;  /* 0x0000004e554e7209 */ /* 0x000fe20007810000 */
[--C-:B------:R-:W-:Y:S01]  /*8010*/  FFMA.FTZ R67, R71, UR10, -R57.reuse ;  /* 0x0000000a47437c23 */ /* 0x100fe20008010839 */
[--C-:B------:R-:W-:Y:S01]  /*8020*/  FFMA.FTZ R71, R75, UR10, -R57.reuse ;  /* 0x0000000a4b477c23 */ /* 0x100fe20008010839 */
[----:B------:R-:W-:Y:S01]  /*8030*/  FFMA.FTZ R75, R79, UR10, -R57 ;  /* 0x0000000a4f4b7c23 */ /* 0x000fe20008010839 */
[----:B------:R-:W-:Y:S01]  /*8040*/  FMNMX.FTZ R78, R87, R78, !PT ;  /* 0x0000004e574e7209 */ /* 0x000fe20007810000 */
[----:B------:R-:W-:Y:S01]  /*8050*/  MUFU.EX2 R60, R60 ;  /* 0x0000003c003c7308 */ /* 0x000fe20000000800 */
[----:B------:R-:W-:-:S03]  /*8060*/  FSEL R79, R56, RZ, P6 ;  /* 0x000000ff384f7208 */ /* 0x000fc60003000000 */
[----:B0-----:R-:W0:Y:S02]  /*8070*/  SHFL.BFLY PT, R77, R78, 0x2, 0x1f ;  /* 0x0c401f004e4d7f89 */ /* 0x001e2400000e0000 */
[----:B------:R-:W-:Y:S02]  /*8080*/  FADD.FTZ R79, -R79, R14 ;  /* 0x0000000e4f4f7221 */ /* 0x000fe40000010100 */
[----:B------:R-:W-:Y:S02]  /*8090*/  MUFU.EX2 R14, R136 ;  /* 0x00000088000e7308 */ /* 0x000fe40000000800 */
[----:B------:R-:W-:-:S06]  /*80a0*/  FMUL.FTZ R79, R79, UR10 ;  /* 0x0000000a4f4f7c20 */ /* 0x000fcc0008410000 */
[----:B------:R-:W1:Y:S08]  /*80b0*/  MUFU.EX2 R79, R79 ;  /* 0x0000004f004f7308 */ /* 0x000e700000000800 */
[----:B------:R-:W-:Y:S01]  /*80c0*/  MUFU.EX2 R59, R59 ;  /* 0x0000003b003b7308 */ /* 0x000fe20000000800 */
[----:B0-----:R-:W-:Y:S01]  /*80d0*/  FMNMX.FTZ R139, R78, R77, !PT ;  /* 0x0000004d4e8b7209 */ /* 0x001fe20007810000 */
[--C-:B------:R-:W-:Y:S01]  /*80e0*/  FFMA.FTZ R78, R80, UR10, -R57.reuse ;  /* 0x0000000a504e7c23 */ /* 0x100fe20008010839 */
[----:B------:R-:W-:-:S05]  /*80f0*/  FFMA.FTZ R77, R84, UR10, -R57 ;  /* 0x0000000a544d7c23 */ /* 0x000fca0008010839 */
[----:B------:R-:W-:Y:S01]  /*8100*/  MUFU.EX2 R64, R64 ;  /* 0x0000004000407308 */ /* 0x000fe20000000800 */
[----:B------:R-:W0:Y:S01]  /*8110*/  SHFL.BFLY PT, R140, R139, 0x1, 0x1f ;  /* 0x0c201f008b8c7f89 */ /* 0x000e2200000e0000 */
[-C--:B-1----:R-:W-:Y:S01]  /*8120*/  FMUL.FTZ R88, R88, R79.reuse ;  /* 0x0000004f58587220 */ /* 0x082fe20000410000 */
[-C--:B------:R-:W-:Y:S01]  /*8130*/  FMUL.FTZ R89, R89, R79.reuse ;  /* 0x0000004f59597220 */ /* 0x080fe20000410000 */
[-C--:B------:R-:W-:Y:S01]  /*8140*/  FMUL.FTZ R92, R92, R79.reuse ;  /* 0x0000004f5c5c7220 */ /* 0x080fe20000410000 */
[-C--:B------:R-:W-:Y:S01]  /*8150*/  FMUL.FTZ R93, R93, R79.reuse ;  /* 0x0000004f5d5d7220 */ /* 0x080fe20000410000 */
[-C--:B------:R-:W-:Y:S01]  /*8160*/  FMUL.FTZ R96, R96, R79.reuse ;  /* 0x0000004f60607220 */ /* 0x080fe20000410000 */
[-C--:B------:R-:W-:Y:S01]  /*8170*/  FMUL.FTZ R97, R97, R79.reuse ;  /* 0x0000004f61617220 */ /* 0x080fe20000410000 */
        /* <DEDUP_REMOVED lines=17> */
[----:B0-----:R-:W-:Y:S01]  /*8290*/  FMNMX.FTZ R57, R139, R140, !PT ;  /* 0x0000008c8b397209 */ /* 0x001fe20007810000 */
[-C--:B------:R-:W-:Y:S01]  /*82a0*/  FMUL.FTZ R128, R128, R79.reuse ;  /* 0x0000004f80807220 */ /* 0x080fe20000410000 */
[-C--:B------:R-:W-:Y:S01]  /*82b0*/  FMUL.FTZ R129, R129, R79.reuse ;  /* 0x0000004f81817220 */ /* 0x080fe20000410000 */
[-C--:B------:R-:W-:Y:S01]  /*82c0*/  FMUL.FTZ R132, R132, R79.reuse ;  /* 0x0000004f84847220 */ /* 0x080fe20000410000 */
[C---:B------:R-:W-:Y:S01]  /*82d0*/  FSETP.NEU.FTZ.AND P2, PT, R57.reuse, -INF , PT ;  /* 0xff8000003900780b */ /* 0x040fe20003f5d000 */
[----:B------:R-:W-:Y:S01]  /*82e0*/  FMUL.FTZ R80, R57, UR10 ;  /* 0x0000000a39507c20 */ /* 0x000fe20008410000 */
[----:B------:R-:W-:Y:S01]  /*82f0*/  FMUL.FTZ R133, R133, R79 ;  /* 0x0000004f85857220 */ /* 0x000fe20000410000 */
[----:B------:R-:W-:Y:S03]  /*8300*/  MUFU.EX2 R72, R72 ;  /* 0x0000004800487308 */ /* 0x000fe60000000800 */
[----:B------:R-:W-:-:S05]  /*8310*/  FSEL R80, R80, RZ, P2 ;  /* 0x000000ff50507208 */ /* 0x000fca0001000000 */
[--C-:B------:R-:W-:Y:S01]  /*8320*/  FFMA.FTZ R141, R24, UR10, -R80.reuse ;  /* 0x0000000a188d7c23 */ /* 0x100fe20008010850 */
[----:B------:R-:W-:Y:S01]  /*8330*/  FSEL R24, R57, RZ, P2 ;  /* 0x000000ff39187208 */ /* 0x000fe20001000000 */
[--C-:B------:R-:W-:Y:S01]  /*8340*/  FFMA.FTZ R144, R15, UR10, -R80.reuse ;  /* 0x0000000a0f907c23 */ /* 0x100fe20008010850 */
[--C-:B------:R-:W-:Y:S01]  /*8350*/  FFMA.FTZ R142, R26, UR10, -R80.reuse ;  /* 0x0000000a1a8e7c23 */ /* 0x100fe20008010850 */
[----:B------:R-:W-:Y:S02]  /*8360*/  IMAD.U32 R26, RZ, RZ, UR6 ;  /* 0x00000006ff1a7e24 */ /* 0x000fe4000f8e00ff */
[--C-:B------:R-:W-:Y:S01]  /*8370*/  FFMA.FTZ R27, R27, UR10, -R80.reuse ;  /* 0x0000000a1b1b7c23 */ /* 0x100fe20008010850 */
[----:B------:R-:W-:Y:S01]  /*8380*/  FADD.FTZ R24, -R24, R21 ;  /* 0x0000001518187221 */ /* 0x000fe20000010100 */
[----:B------:R-:W-:Y:S01]  /*8390*/  MUFU.EX2 R141, R141 ;  /* 0x0000008d008d7308 */ /* 0x000fe20000000800 */
[----:B------:R-:W-:Y:S01]  /*83a0*/  FFMA.FTZ R31, R31, UR10, -R80 ;  /* 0x0000000a1f1f7c23 */ /* 0x000fe20008010850 */
[----:B------:R-:W-:Y:S01]  /*83b0*/  @!P1 LEA R26, R26, UR36, 0x3 ;  /* 0x000000241a1a9c11 */ /* 0x000fe2000f8e18ff */
[----:B------:R-:W-:Y:S01]  /*83c0*/  FMUL.FTZ R15, R24, UR10 ;  /* 0x0000000a180f7c20 */ /* 0x000fe20008410000 */
[----:B------:R-:W-:Y:S01]  /*83d0*/  FFMA.FTZ R24, R79, R5, R28 ;  /* 0x000000054f187223 */ /* 0x000fe2000001001c */
[--C-:B------:R-:W-:Y:S01]  /*83e0*/  FFMA.FTZ R84, R32, UR10, -R80.reuse ;  /* 0x0000000a20547c23 */ /* 0x100fe20008010850 */
[--C-:B------:R-:W-:Y:S01]  /*83f0*/  FFMA.FTZ R136, R36, UR10, -R80.reuse ;  /* 0x0000000a24887c23 */ /* 0x100fe20008010850 */
[----:B------:R-:W-:Y:S01]  /*8400*/  @!P1 VIADD R26, R26, 0x2d860 ;  /* 0x0002d8601a1a9836 */ /* 0x000fe20000000000 */
[----:B------:R-:W-:Y:S01]  /*8410*/  MUFU.EX2 R142, R142 ;  /* 0x0000008e008e7308 */ /* 0x000fe20000000800 */
[----:B------:R-:W-:Y:S01]  /*8420*/  FFMA.FTZ R36, R47, UR10, -R80 ;  /* 0x0000000a2f247c23 */ /* 0x000fe20008010850 */
[----:B------:R-:W-:Y:S01]  /*8430*/  FADD.FTZ R47, R137, R24 ;  /* 0x00000018892f7221 */ /* 0x000fe20000010000 */
[----:B------:R-:W-:Y:S01]  /*8440*/  FFMA.FTZ R35, R35, UR10, -R80 ;  /* 0x0000000a23237c23 */ /* 0x000fe20008010850 */
[----:B------:R-:W-:Y:S01]  /*8450*/  @!P1 PRMT R26, RZ, 0x654, R26 ;  /* 0x00000654ff1a9816 */ /* 0x000fe2000000001a */
[----:B------:R-:W-:Y:S01]  /*8460*/  FFMA.FTZ R139, R39, UR10, -R80 ;  /* 0x0000000a278b7c23 */ /* 0x000fe20008010850 */
[----:B------:R-:W-:Y:S01]  /*8470*/  FADD.FTZ R32, R20, R47 ;  /* 0x0000002f14207221 */ /* 0x000fe20000010000 */
[----:B------:R-:W-:Y:S01]  /*8480*/  F2FP.F16.F32.PACK_AB R24, R137, R28 ;  /* 0x0000001c8918723e */ /* 0x000fe200000000ff */
[----:B------:R-:W0:Y:S01]  /*8490*/  MUFU.EX2 R15, R15 ;  /* 0x0000000f000f7308 */ /* 0x000e220000000800 */
[----:B------:R0:W-:Y:S01]  /*84a0*/  @!P1 SYNCS.ARRIVE.TRANS64.RED.A1T0 RZ, [R26+URZ], RZ ;  /* 0x000000ff1aff99a7 */ /* 0x0001e2000810043f */
[----:B------:R-:W-:Y:S01]  /*84b0*/  FADD.FTZ R32, R25, R32 ;  /* 0x0000002019207221 */ /* 0x000fe20000010000 */
[--C-:B------:R-:W-:Y:S01]  /*84c0*/  FFMA.FTZ R21, R55, UR10, -R80.reuse ;  /* 0x0000000a37157c23 */ /* 0x100fe20008010850 */
[--C-:B------:R-:W-:Y:S01]  /*84d0*/  FFMA.FTZ R40, R40, UR10, -R80.reuse ;  /* 0x0000000a28287c23 */ /* 0x100fe20008010850 */
[----:B------:R-:W-:Y:S01]  /*84e0*/  FFMA.FTZ R43, R43, UR10, -R80 ;  /* 0x0000000a2b2b7c23 */ /* 0x000fe20008010850 */
[----:B------:R-:W-:Y:S01]  /*84f0*/  FADD.FTZ R55, R23, R32 ;  /* 0x0000002017377221 */ /* 0x000fe20000010000 */
[--C-:B------:R-:W-:Y:S01]  /*8500*/  FFMA.FTZ R5, R61, UR10, -R80.reuse ;  /* 0x0000000a3d057c23 */ /* 0x100fe20008010850 */
[----:B------:R-:W1:Y:S01]  /*8510*/  MUFU.EX2 R27, R27 ;  /* 0x0000001b001b7308 */ /* 0x000e620000000800 */
[--C-:B------:R-:W-:Y:S01]  /*8520*/  FFMA.FTZ R140, R44, UR10, -R80.reuse ;  /* 0x0000000a2c8c7c23 */ /* 0x100fe20008010850 */
[----:B------:R-:W-:Y:S01]  /*8530*/  FADD.FTZ R32, R30, R55 ;  /* 0x000000371e207221 */ /* 0x000fe20000010000 */
[--C-:B------:R-:W-:Y:S01]  /*8540*/  FFMA.FTZ R39, R48, UR10, -R80.reuse ;  /* 0x0000000a30277c23 */ /* 0x100fe20008010850 */
[--C-:B------:R-:W-:Y:S01]  /*8550*/  FFMA.FTZ R51, R51, UR10, -R80.reuse ;  /* 0x0000000a33337c23 */ /* 0x100fe20008010850 */
[----:B------:R-:W-:Y:S01]  /*8560*/  FFMA.FTZ R44, R52, UR10, -R80 ;  /* 0x0000000a342c7c23 */ /* 0x000fe20008010850 */
[----:B------:R-:W-:Y:S01]  /*8570*/  FADD.FTZ R61, R29, R32 ;  /* 0x000000201d3d7221 */ /* 0x000fe20000010000 */
[----:B------:R-:W-:Y:S01]  /*8580*/  FFMA.FTZ R52, R58, UR10, -R80 ;  /* 0x0000000a3a347c23 */ /* 0x000fe20008010850 */
[----:B------:R-:W2:Y:S01]  /*8590*/  MUFU.EX2 R144, R144 ;  /* 0x0000009000907308 */ /* 0x000ea20000000800 */
[----:B0-----:R-:W-:Y:S01]  /*85a0*/  FFMA.FTZ R26, R15, R4, R142 ;  /* 0x000000040f1a7223 */ /* 0x001fe2000001008e */
[----:B------:R-:W-:Y:S01]  /*85b0*/  FADD.FTZ R32, R34, R61 ;  /* 0x0000003d22207221 */ /* 0x000fe20000010000 */
[--C-:B------:R-:W-:Y:S01]  /*85c0*/  FFMA.FTZ R4, R62, UR10, -R80.reuse ;  /* 0x0000000a3e047c23 */ /* 0x100fe20008010850 */
[----:B------:R-:W-:Y:S01]  /*85d0*/  FFMA.FTZ R65, R65, UR10, -R80 ;  /* 0x0000000a41417c23 */ /* 0x000fe20008010850 */
[----:B------:R-:W-:Y:S01]  /*85e0*/  FADD.FTZ R28, R141, R26 ;  /* 0x0000001a8d1c7221 */ /* 0x000fe20000010000 */
[----:B------:R-:W-:Y:S01]  /*85f0*/  FADD.FTZ R61, R33, R32 ;  /* 0x00000020213d7221 */ /* 0x000fe20000010000 */
[----:B------:R-:W-:Y:S01]  /*8600*/  F2FP.F16.F32.PACK_AB R26, R25, R20 ;  /* 0x00000014191a723e */ /* 0x000fe200000000ff */
[----:B------:R-:W0:Y:S01]  /*8610*/  MUFU.EX2 R31, R31 ;  /* 0x0000001f001f7308 */ /* 0x000e220000000800 */
[----:B-1----:R-:W-:Y:S01]  /*8620*/  FADD.FTZ R47, R27, R28 ;  /* 0x0000001c1b2f7221 */ /* 0x002fe20000010000 */
[----:B------:R-:W-:Y:S01]  /*8630*/  FADD.FTZ R32, R38, R61 ;  /* 0x0000003d26207221 */ /* 0x000fe20000010000 */
[----:B------:R-:W-:Y:S01]  /*8640*/  F2FP.F16.F32.PACK_AB R25, R141, R142 ;  /* 0x0000008e8d19723e */ /* 0x000fe200000000ff */
[--C-:B------:R-:W-:Y:S01]  /*8650*/  FFMA.FTZ R20, R66, UR10, -R80.reuse ;  /* 0x0000000a42147c23 */ /* 0x100fe20008010850 */
[----:B------:R-:W-:Y:S01]  /*8660*/  FFMA.FTZ R58, R70, UR10, -R80 ;  /* 0x0000000a463a7c23 */ /* 0x000fe20008010850 */
[----:B------:R-:W-:Y:S01]  /*8670*/  FADD.FTZ R61, R37, R32 ;  /* 0x00000020253d7221 */ /* 0x000fe20000010000 */
[----:B------:R-:W-:Y:S01]  /*8680*/  F2FP.F16.F32.PACK_AB R34, R34, R29 ;  /* 0x0000001d2222723e */ /* 0x000fe200000000ff */
[----:B------:R-:W1:Y:S01]  /*8690*/  MUFU.EX2 R84, R84 ;  /* 0x0000005400547308 */ /* 0x000e620000000800 */
[----:B--2---:R-:W-:Y:S01]  /*86a0*/  FADD.FTZ R28, R144, R47 ;  /* 0x0000002f901c7221 */ /* 0x004fe20000010000 */
[----:B------:R-:W-:Y:S01]  /*86b0*/  FADD.FTZ R32, R42, R61 ;  /* 0x0000003d2a207221 */ /* 0x000fe20000010000 */
[----:B------:R-:W-:Y:S01]  /*86c0*/  F2FP.F16.F32.PACK_AB R27, R144, R27 ;  /* 0x0000001b901b723e */ /* 0x000fe200000000ff */
[--C-:B------:R-:W-:Y:S01]  /*86d0*/  FFMA.FTZ R47, R69, UR10, -R80.reuse ;  /* 0x0000000a452f7c23 */ /* 0x100fe20008010850 */
[----:B------:R-:W-:Y:S01]  /*86e0*/  FFMA.FTZ R73, R73, UR10, -R80 ;  /* 0x0000000a49497c23 */ /* 0x000fe20008010850 */
[----:B------:R-:W-:Y:S01]  /*86f0*/  FADD.FTZ R61, R41, R32 ;  /* 0x00000020293d7221 */ /* 0x000fe20000010000 */
[----:B------:R-:W-:Y:S01]  /*8700*/  F2FP.F16.F32.PACK_AB R32, R30, R23 ;  /* 0x000000171e20723e */ /* 0x000fe200000000ff */
[----:B------:R-:W2:Y:S01]  /*8710*/  MUFU.EX2 R35, R35 ;  /* 0x0000002300237308 */ /* 0x000ea20000000800 */
[----:B0-----:R-:W-:Y:S01]  /*8720*/  FADD.FTZ R55, R31, R28 ;  /* 0x0000001c1f377221 */ /* 0x001fe20000010000 */
[----:B------:R0:W-:Y:S01]  /*8730*/  STSM.16.M88.4 [R9+0x21800], R24 ;  /* 0x0218001809007844 */ /* 0x0001e20000000200 */
[--C-:B------:R-:W-:Y:S01]  /*8740*/  FFMA.FTZ R86, R86, UR10, -R80.reuse ;  /* 0x0000000a56567c23 */ /* 0x100fe20008010850 */
[--C-:B------:R-:W-:Y:S01]  /*8750*/  FFMA.FTZ R138, R138, UR10, -R80.reuse ;  /* 0x0000000a8a8a7c23 */ /* 0x100fe20008010850 */
[--C-:B------:R-:W-:Y:S01]  /*8760*/  FFMA.FTZ R82, R82, UR10, -R80.reuse ;  /* 0x0000000a52527c23 */ /* 0x100fe20008010850 */
[--C-:B------:R-:W-:Y:S01]  /*8770*/  FFMA.FTZ R74, R74, UR10, -R80.reuse ;  /* 0x0000000a4a4a7c23 */ /* 0x100fe20008010850 */
[--C-:B------:R-:W-:Y:S01]  /*8780*/  FFMA.FTZ R81, R81, UR10, -R80.reuse ;  /* 0x0000000a51517c23 */ /* 0x100fe20008010850 */
[----:B------:R-:W3:Y:S01]  /*8790*/  MUFU.EX2 R136, R136 ;  /* 0x0000008800887308 */ /* 0x000ee20000000800 */
[----:B-1----:R-:W-:Y:S01]  /*87a0*/  FADD.FTZ R28, R84, R55 ;  /* 0x00000037541c7221 */ /* 0x002fe20000010000 */
[--C-:B------:R-:W-:Y:S01]  /*87b0*/  FFMA.FTZ R85, R85, UR10, -R80.reuse ;  /* 0x0000000a55557c23 */ /* 0x100fe20008010850 */
[----:B------:R-:W-:Y:S01]  /*87c0*/  FFMA.FTZ R80, R87, UR10, -R80 ;  /* 0x0000000a57507c23 */ /* 0x000fe20008010850 */
[----:B------:R-:W-:Y:S01]  /*87d0*/  F2FP.F16.F32.PACK_AB R66, R68, R63 ;  /* 0x0000003f4442723e */ /* 0x000fe200000000ff */
[----:B------:R-:W-:Y:S01]  /*87e0*/  UMOV UR6, UR4 ;  /* 0x0000000400067c82 */ /* 0x000fe20008000000 */
[C---:B------:R-:W-:Y:S01]  /*87f0*/  ISETP.GT.AND P2, PT, R11.reuse, UR7, PT ;  /* 0x000000070b007c0c */ /* 0x040fe2000bf44270 */
[----:B------:R-:W-:Y:S01]  /*8800*/  VIADD R11, R11, 0xffffffff ;  /* 0xffffffff0b0b7836 */ /* 0x000fe20000000000 */
[----:B------:R-:W1:Y:S01]  /*8810*/  MUFU.EX2 R139, R139 ;  /* 0x0000008b008b7308 */ /* 0x000e620000000800 */
[----:B--2---:R-:W-:Y:S01]  /*8820*/  FADD.FTZ R55, R35, R28 ;  /* 0x0000001c23377221 */ /* 0x004fe20000010000 */
[-C--:B------:R-:W-:Y:S01]  /*8830*/  FMUL.FTZ R90, R90, R15.reuse ;  /* 0x0000000f5a5a7220 */ /* 0x080fe20000410000 */
[-C--:B------:R-:W-:Y:S01]  /*8840*/  FMUL.FTZ R91, R91, R15.reuse ;  /* 0x0000000f5b5b7220 */ /* 0x080fe20000410000 */
[-C--:B------:R-:W-:Y:S01]  /*8850*/  FMUL.FTZ R94, R94, R15.reuse ;  /* 0x0000000f5e5e7220 */ /* 0x080fe20000410000 */
[-C--:B------:R-:W-:Y:S01]  /*8860*/  FMUL.FTZ R95, R95, R15.reuse ;  /* 0x0000000f5f5f7220 */ /* 0x080fe20000410000 */
[-C--:B------:R-:W-:Y:S01]  /*8870*/  FMUL.FTZ R98, R98, R15.reuse ;  /* 0x0000000f62627220 */ /* 0x080fe20000410000 */
[----:B------:R-:W-:Y:S01]  /*8880*/  FMUL.FTZ R99, R99, R15 ;  /* 0x0000000f63637220 */ /* 0x000fe20000410000 */
[----:B------:R-:W2:Y:S01]  /*8890*/  MUFU.EX2 R40, R40 ;  /* 0x0000002800287308 */ /* 0x000ea20000000800 */
[C---:B---3--:R-:W-:Y:S01]  /*88a0*/  FADD.FTZ R28, R136.reuse, R55 ;  /* 0x00000037881c7221 */ /* 0x048fe20000010000 */
[----:B------:R-:W-:Y:S01]  /*88b0*/  F2FP.F16.F32.PACK_AB R35, R136, R35 ;  /* 0x000000238823723e */ /* 0x000fe200000000ff */
[-C--:B------:R-:W-:Y:S01]  /*88c0*/  FMUL.FTZ R102, R102, R15.reuse ;  /* 0x0000000f66667220 */ /* 0x080fe20000410000 */
[-C--:B------:R-:W-:Y:S01]  /*88d0*/  FMUL.FTZ R103, R103, R15.reuse ;  /* 0x0000000f67677220 */ /* 0x080fe20000410000 */
[-C--:B------:R-:W-:Y:S01]  /*88e0*/  FMUL.FTZ R106, R106, R15.reuse ;  /* 0x0000000f6a6a7220 */ /* 0x080fe20000410000 */
[-C--:B------:R-:W-:Y:S01]  /*88f0*/  FMUL.FTZ R107, R107, R15.reuse ;  /* 0x0000000f6b6b7220 */ /* 0x080fe20000410000 */
[-C--:B------:R-:W-:Y:S01]  /*8900*/  FMUL.FTZ R110, R110, R15.reuse ;  /* 0x0000000f6e6e7220 */ /* 0x080fe20000410000 */
[----:B------:R-:W3:Y:S01]  /*8910*/  MUFU.EX2 R43, R43 ;  /* 0x0000002b002b7308 */ /* 0x000ee20000000800 */
[----:B-1----:R-:W-:Y:S01]  /*8920*/  FADD.FTZ R55, R139, R28 ;  /* 0x0000001c8b377221 */ /* 0x002fe20000010000 */
[-C--:B------:R-:W-:Y:S01]  /*8930*/  FMUL.FTZ R111, R111, R15.reuse ;  /* 0x0000000f6f6f7220 */ /* 0x080fe20000410000 */
[-C--:B------:R-:W-:Y:S01]  /*8940*/  FMUL.FTZ R114, R114, R15.reuse ;  /* 0x0000000f72727220 */ /* 0x080fe20000410000 */
[-C--:B------:R-:W-:Y:S01]  /*8950*/  FMUL.FTZ R115, R115, R15.reuse ;  /* 0x0000000f73737220 */ /* 0x080fe20000410000 */
[-C--:B------:R-:W-:Y:S01]  /*8960*/  FMUL.FTZ R118, R118, R15.reuse ;  /* 0x0000000f76767220 */ /* 0x080fe20000410000 */
[-C--:B------:R-:W-:Y:S01]  /*8970*/  FMUL.FTZ R119, R119, R15.reuse ;  /* 0x0000000f77777220 */ /* 0x080fe20000410000 */
[----:B------:R-:W-:Y:S01]  /*8980*/  FMUL.FTZ R122, R122, R15 ;  /* 0x0000000f7a7a7220 */ /* 0x000fe20000410000 */
[----:B------:R-:W1:Y:S01]  /*8990*/  MUFU.EX2 R140, R140 ;  /* 0x0000008c008c7308 */ /* 0x000e620000000800 */
[C---:B--2---:R-:W-:Y:S01]  /*89a0*/  FADD.FTZ R28, R40.reuse, R55 ;  /* 0x00000037281c7221 */ /* 0x044fe20000010000 */
[----:B------:R-:W-:Y:S01]  /*89b0*/  F2FP.F16.F32.PACK_AB R29, R40, R139 ;  /* 0x0000008b281d723e */ /* 0x000fe200000000ff */
[-C--:B------:R-:W-:Y:S01]  /*89c0*/  FMUL.FTZ R123, R123, R15.reuse ;  /* 0x0000000f7b7b7220 */ /* 0x080fe20000410000 */
[-C--:B------:R-:W-:Y:S01]  /*89d0*/  FMUL.FTZ R126, R126, R15.reuse ;  /* 0x0000000f7e7e7220 */ /* 0x080fe20000410000 */
[-C--:B------:R-:W-:Y:S01]  /*89e0*/  FMUL.FTZ R127, R127, R15.reuse ;  /* 0x0000000f7f7f7220 */ /* 0x080fe20000410000 */
[-C--:B------:R-:W-:Y:S01]  /*89f0*/  FMUL.FTZ R130, R130, R15.reuse ;  /* 0x0000000f82827220 */ /* 0x080fe20000410000 */
[-C--:B------:R-:W-:Y:S01]  /*8a00*/  FMUL.FTZ R131, R131, R15.reuse ;  /* 0x0000000f83837220 */ /* 0x080fe20000410000 */
[----:B------:R-:W2:Y:S01]  /*8a10*/  MUFU.EX2 R36, R36 ;  /* 0x0000002400247308 */ /* 0x000ea20000000800 */
[----:B---3--:R-:W-:Y:S01]  /*8a20*/  FADD.FTZ R55, R43, R28 ;  /* 0x0000001c2b377221 */ /* 0x008fe20000010000 */
[----:B------:R-:W-:Y:S01]  /*8a30*/  FADD.FTZ R28, R46, R61 ;  /* 0x0000003d2e1c7221 */ /* 0x000fe20000010000 */
[-C--:B------:R-:W-:Y:S01]  /*8a40*/  FMUL.FTZ R134, R134, R15.reuse ;  /* 0x0000000f86867220 */ /* 0x080fe20000410000 */
[----:B------:R-:W-:-:S02]  /*8a50*/  FMUL.FTZ R135, R135, R15 ;  /* 0x0000000f87877220 */ /* 0x000fc40000410000 */
[----:B------:R-:W-:Y:S01]  /*8a60*/  FADD.FTZ R23, R45, R28 ;  /* 0x0000001c2d177221 */ /* 0x000fe20000010000 */
[----:B------:R-:W-:Y:S01]  /*8a70*/  F2FP.F16.F32.PACK_AB R28, R38, R33 ;  /* 0x00000021261c723e */ /* 0x000fe200000000ff */
[----:B------:R-:W3:Y:S01]  /*8a80*/  MUFU.EX2 R39, R39 ;  /* 0x0000002700277308 */ /* 0x000ee20000000800 */
[----:B-1----:R-:W-:Y:S01]  /*8a90*/  FADD.FTZ R55, R140, R55 ;  /* 0x000000378c377221 */ /* 0x002fe20000010000 */
[----:B------:R-:W-:Y:S01]  /*8aa0*/  FADD.FTZ R62, R50, R23 ;  /* 0x00000017323e7221 */ /* 0x000fe20000010000 */
[----:B------:R-:W-:Y:S02]  /*8ab0*/  F2FP.F16.F32.PACK_AB R33, R84, R31 ;  /* 0x0000001f5421723e */ /* 0x000fe400000000ff */
[----:B------:R-:W-:Y:S01]  /*8ac0*/  F2FP.F16.F32.PACK_AB R31, R140, R43 ;  /* 0x0000002b8c1f723e */ /* 0x000fe200000000ff */
[----:B0-----:R-:W-:Y:S01]  /*8ad0*/  FADD.FTZ R25, R49, R62 ;  /* 0x0000003e31197221 */ /* 0x001fe20000010000 */
[----:B------:R-:W-:Y:S01]  /*8ae0*/  F2FP.F16.F32.PACK_AB R50, R50, R45 ;  /* 0x0000002d3232723e */ /* 0x000fe200000000ff */
[----:B------:R-:W0:Y:S01]  /*8af0*/  MUFU.EX2 R51, R51 ;  /* 0x0000003300337308 */ /* 0x000e220000000800 */
[----:B--2---:R-:W-:Y:S01]  /*8b00*/  FADD.FTZ R30, R36, R55 ;  /* 0x00000037241e7221 */ /* 0x004fe20000010000 */
[----:B------:R-:W-:Y:S01]  /*8b10*/  FADD.FTZ R26, R54, R25 ;  /* 0x00000019361a7221 */ /* 0x000fe20000010000 */
[----:B------:R-:W-:Y:S03]  /*8b20*/  STSM.16.M88.4 [R8], R32 ;  /* 0x0000002008007844 */ /* 0x000fe60000000200 */
[----:B------:R-:W-:-:S02]  /*8b30*/  FADD.FTZ R25, R53, R26 ;  /* 0x0000001a35197221 */ /* 0x000fc40000010000 */
[----:B------:R-:W1:Y:S01]  /*8b40*/  MUFU.EX2 R44, R44 ;  /* 0x0000002c002c7308 */ /* 0x000e620000000800 */
[----:B---3--:R-:W-:Y:S01]  /*8b50*/  FADD.FTZ R48, R39, R30 ;  /* 0x0000001e27307221 */ /* 0x008fe20000010000 */
[----:B------:R-:W-:Y:S01]  /*8b60*/  FADD.FTZ R26, R60, R25 ;  /* 0x000000193c1a7221 */ /* 0x000fe20000010000 */
[----:B------:R-:W-:-:S03]  /*8b70*/  F2FP.F16.F32.PACK_AB R30, R42, R37 ;  /* 0x000000252a1e723e */ /* 0x000fc600000000ff */
[----:B------:R-:W-:Y:S02]  /*8b80*/  FADD.FTZ R25, R59, R26 ;  /* 0x0000001a3b197221 */ /* 0x000fe40000010000 */
[----:B------:R-:W2:Y:S01]  /*8b90*/  MUFU.EX2 R21, R21 ;  /* 0x0000001500157308 */ /* 0x000ea20000000800 */
[----:B0-----:R-:W-:Y:S01]  /*8ba0*/  FADD.FTZ R23, R51, R48 ;  /* 0x0000003033177221 */ /* 0x001fe20000010000 */
[----:B------:R-:W-:Y:S01]  /*8bb0*/  FADD.FTZ R40, R64, R25 ;  /* 0x0000001940287221 */ /* 0x000fe20000010000 */
[----:B------:R0:W-:Y:S01]  /*8bc0*/  STSM.16.M88.4 [R7], R28 ;  /* 0x0000001c07007844 */ /* 0x0001e20000000200 */
[----:B------:R-:W-:Y:S02]  /*8bd0*/  F2FP.F16.F32.PACK_AB R48, R46, R41 ;  /* 0x000000292e30723e */ /* 0x000fe400000000ff */
[----:B------:R-:W-:Y:S01]  /*8be0*/  FADD.FTZ R25, R63, R40 ;  /* 0x000000283f197221 */ /* 0x000fe20000010000 */
[----:B------:R-:W-:Y:S01]  /*8bf0*/  F2FP.F16.F32.PACK_AB R64, R64, R59 ;  /* 0x0000003b4040723e */ /* 0x000fe200000000ff */
[----:B------:R-:W3:Y:S01]  /*8c00*/  MUFU.EX2 R52, R52 ;  /* 0x0000003400347308 */ /* 0x000ee20000000800 */
[C---:B-1----:R-:W-:Y:S01]  /*8c10*/  FADD.FTZ R24, R44.reuse, R23 ;  /* 0x000000172c187221 */ /* 0x042fe20000010000 */
[----:B------:R-:W-:-:S06]  /*8c20*/  F2FP.F16.F32.PACK_AB R51, R44, R51 ;  /* 0x000000332c33723e */ /* 0x000fcc00000000ff */
[----:B------:R-:W1:Y:S01]  /*8c30*/  MUFU.EX2 R5, R5 ;  /* 0x0000000500057308 */ /* 0x000e620000000800 */
[----:B--2---:R-:W-:Y:S01]  /*8c40*/  FADD.FTZ R23, R21, R24 ;  /* 0x0000001815177221 */ /* 0x004fe20000010000 */
[----:B0-----:R-:W-:-:S04]  /*8c50*/  FADD.FTZ R30, R68, R25 ;  /* 0x00000019441e7221 */ /* 0x001fc80000010000 */
[----:B------:R-:W-:Y:S02]  /*8c60*/  FADD.FTZ R29, R67, R30 ;  /* 0x0000001e431d7221 */ /* 0x000fe40000010000 */
[----:B------:R-:W0:Y:S01]  /*8c70*/  MUFU.EX2 R4, R4 ;  /* 0x0000000400047308 */ /* 0x000e220000000800 */
[C---:B---3--:R-:W-:Y:S01]  /*8c80*/  FADD.FTZ R24, R52.reuse, R23 ;  /* 0x0000001734187221 */ /* 0x048fe20000010000 */
[----:B------:R-:W-:-:S06]  /*8c90*/  F2FP.F16.F32.PACK_AB R25, R52, R21 ;  /* 0x000000153419723e */ /* 0x000fcc00000000ff */
[----:B------:R-:W2:Y:S01]  /*8ca0*/  MUFU.EX2 R65, R65 ;  /* 0x0000004100417308 */ /* 0x000ea20000000800 */
[----:B-1----:R-:W-:Y:S01]  /*8cb0*/  FADD.FTZ R23, R5, R24 ;  /* 0x0000001805177221 */ /* 0x002fe20000010000 */
[----:B------:R-:W-:Y:S02]  /*8cc0*/  F2FP.F16.F32.PACK_AB R24, R54, R49 ;  /* 0x000000313618723e */ /* 0x000fe400000000ff */
[----:B------:R-:W-:-:S04]  /*8cd0*/  F2FP.F16.F32.PACK_AB R49, R39, R36 ;  /* 0x000000242731723e */ /* 0x000fc800000000ff */
[----:B------:R-:W1:Y:S01]  /*8ce0*/  MUFU.EX2 R20, R20 ;  /* 0x0000001400147308 */ /* 0x000e620000000800 */
[C---:B0-----:R-:W-:Y:S01]  /*8cf0*/  FADD.FTZ R26, R4.reuse, R23 ;  /* 0x00000017041a7221 */ /* 0x041fe20000010000 */
[----:B------:R-:W-:Y:S01]  /*8d00*/  F2FP.F16.F32.PACK_AB R27, R4, R5 ;  /* 0x00000005041b723e */ /* 0x000fe200000000ff */
[----:B------:R-:W-:Y:S05]  /*8d10*/  STSM.16.M88.4 [R6], R48 ;  /* 0x0000003006007844 */ /* 0x000fea0000000200 */
[----:B------:R-:W0:Y:S01]  /*8d20*/  MUFU.EX2 R47, R47 ;  /* 0x0000002f002f7308 */ /* 0x000e220000000800 */
[----:B--2---:R-:W-:Y:S01]  /*8d30*/  FADD.FTZ R23, R65, R26 ;  /* 0x0000001a41177221 */ /* 0x004fe20000010000 */
[----:B------:R-:W-:-:S05]  /*8d40*/  F2FP.F16.F32.PACK_AB R26, R60, R53 ;  /* 0x000000353c1a723e */ /* 0x000fca00000000ff */
[----:B------:R2:W-:Y:S01]  /*8d50*/  STSM.16.M88.4 [R9+0x27800], R24 ;  /* 0x0278001809007844 */ /* 0x0005e20000000200 */
[----:B------:R-:W3:Y:S01]  /*8d60*/  MUFU.EX2 R58, R58 ;  /* 0x0000003a003a7308 */ /* 0x000ee20000000800 */
[C---:B-1----:R-:W-:Y:S01]  /*8d70*/  FADD.FTZ R28, R20.reuse, R23 ;  /* 0x00000017141c7221 */ /* 0x042fe20000010000 */
[----:B------:R-:W-:-:S06]  /*8d80*/  F2FP.F16.F32.PACK_AB R65, R20, R65 ;  /* 0x000000411441723e */ /* 0x000fcc00000000ff */
[----:B------:R-:W1:Y:S01]  /*8d90*/  MUFU.EX2 R71, R71 ;  /* 0x0000004700477308 */ /* 0x000e620000000800 */
[----:B0-----:R-:W-:Y:S01]  /*8da0*/  FADD.FTZ R23, R47, R28 ;  /* 0x0000001c2f177221 */ /* 0x001fe20000010000 */
[C---:B------:R-:W-:Y:S01]  /*8db0*/  FADD.FTZ R28, R72.reuse, R29 ;  /* 0x0000001d481c7221 */ /* 0x040fe20000010000 */
[----:B------:R-:W-:-:S05]  /*8dc0*/  F2FP.F16.F32.PACK_AB R72, R72, R67 ;  /* 0x000000434848723e */ /* 0x000fca00000000ff */
[----:B------:R-:W0:Y:S01]  /*8dd0*/  MUFU.EX2 R73, R73 ;  /* 0x0000004900497308 */ /* 0x000e220000000800 */
[C---:B---3--:R-:W-:Y:S01]  /*8de0*/  FADD.FTZ R4, R58.reuse, R23 ;  /* 0x000000173a047221 */ /* 0x048fe20000010000 */
[----:B------:R-:W-:-:S05]  /*8df0*/  F2FP.F16.F32.PACK_AB R67, R58, R47 ;  /* 0x0000002f3a43723e */ /* 0x000fca00000000ff */
[----:B------:R3:W-:Y:S01]  /*8e00*/  STSM.16.M88.4 [R8+0x6000], R64 ;  /* 0x0060004008007844 */ /* 0x0007e20000000200 */
[----:B------:R-:W4:Y:S01]  /*8e10*/  MUFU.EX2 R76, R76 ;  /* 0x0000004c004c7308 */ /* 0x000f220000000800 */
[----:B-1----:R-:W-:-:S07]  /*8e20*/  FADD.FTZ R21, R71, R28 ;  /* 0x0000001c47157221 */ /* 0x002fce0000010000 */
[----:B------:R-:W1:Y:S01]  /*8e30*/  MUFU.EX2 R75, R75 ;  /* 0x0000004b004b7308 */ /* 0x000e620000000800 */
[----:B0-----:R-:W-:-:S07]  /*8e40*/  FADD.FTZ R5, R73, R4 ;  /* 0x0000000449057221 */ /* 0x001fce0000010000 */
[----:B------:R-:W2:Y:S01]  /*8e50*/  MUFU.EX2 R78, R78 ;  /* 0x0000004e004e7308 */ /* 0x000ea20000000800 */
[----:B----4-:R-:W-:-:S07]  /*8e60*/  FADD.FTZ R4, R76, R21 ;  /* 0x000000154c047221 */ /* 0x010fce0000010000 */
[----:B------:R0:W4:Y:S01]  /*8e70*/  MUFU.EX2 R38, R74 ;  /* 0x0000004a00267308 */ /* 0x0001220000000800 */
[----:B-1----:R-:W-:-:S07]  /*8e80*/  FADD.FTZ R21, R75, R4 ;  /* 0x000000044b157221 */ /* 0x002fce0000010000 */
[----:B------:R-:W1:Y:S01]  /*8e90*/  MUFU.EX2 R86, R86 ;  /* 0x0000005600567308 */ /* 0x000e620000000800 */
[C---:B--2---:R-:W-:Y:S01]  /*8ea0*/  F2FP.F16.F32.PACK_AB R24, R78.reuse, R75 ;  /* 0x0000004b4e18723e */ /* 0x044fe200000000ff */
[----:B------:R-:W-:Y:S01]  /*8eb0*/  FADD.FTZ R4, R78, R21 ;  /* 0x000000154e047221 */ /* 0x000fe20000010000 */
[----:B0-----:R-:W-:Y:S01]  /*8ec0*/  F2FP.F16.F32.PACK_AB R74, R76, R71 ;  /* 0x000000474c4a723e */ /* 0x001fe200000000ff */
[----:B------:R-:W-:-:S04]  /*8ed0*/  IMAD.MOV.U32 R21, RZ, RZ, R57 ;  /* 0x000000ffff157224 */ /* 0x000fc800078e0039 */
[----:B------:R-:W0:Y:S01]  /*8ee0*/  MUFU.EX2 R138, R138 ;  /* 0x0000008a008a7308 */ /* 0x000e220000000800 */
[C---:B----4-:R-:W-:Y:S01]  /*8ef0*/  F2FP.F16.F32.PACK_AB R73, R38.reuse, R73 ;  /* 0x000000492649723e */ /* 0x050fe200000000ff */
[----:B------:R-:W-:-:S06]  /*8f00*/  FADD.FTZ R5, R38, R5 ;  /* 0x0000000526057221 */ /* 0x000fcc0000010000 */
[----:B------:R-:W2:Y:S01]  /*8f10*/  MUFU.EX2 R77, R77 ;  /* 0x0000004d004d7308 */ /* 0x000ea20000000800 */
[----:B-1----:R-:W-:-:S07]  /*8f20*/  FADD.FTZ R5, R86, R5 ;  /* 0x0000000556057221 */ /* 0x002fce0000010000 */
[----:B------:R-:W1:Y:S01]  /*8f30*/  MUFU.EX2 R32, R81 ;  /* 0x0000005100207308 */ /* 0x000e620000000800 */
[C---:B0-----:R-:W-:Y:S01]  /*8f40*/  F2FP.F16.F32.PACK_AB R75, R138.reuse, R86 ;  /* 0x000000568a4b723e */ /* 0x041fe200000000ff */
[----:B------:R-:W-:-:S04]  /*8f50*/  FADD.FTZ R5, R138, R5 ;  /* 0x000000058a057221 */ /* 0x000fc80000010000 */
[----:B------:R3:W-:Y:S02]  /*8f60*/  STSM.16.M88.4 [R7+0x6000], R72 ;  /* 0x0060004807007844 */ /* 0x0007e40000000200 */
[----:B------:R-:W0:Y:S01]  /*8f70*/  MUFU.EX2 R82, R82 ;  /* 0x0000005200527308 */ /* 0x000e220000000800 */
[----:B--2---:R-:W-:Y:S01]  /*8f80*/  F2FP.F16.F32.PACK_AB R26, R14, R77 ;  /* 0x0000004d0e1a723e */ /* 0x004fe200000000ff */
[----:B------:R-:W-:-:S06]  /*8f90*/  FADD.FTZ R77, R77, R4 ;  /* 0x000000044d4d7221 */ /* 0x000fcc0000010000 */
[----:B------:R-:W2:Y:S01]  /*8fa0*/  MUFU.EX2 R30, R85 ;  /* 0x00000055001e7308 */ /* 0x000ea20000000800 */
[----:B-1----:R-:W-:-:S07]  /*8fb0*/  FADD.FTZ R5, R32, R5 ;  /* 0x0000000520057221 */ /* 0x002fce0000010000 */
[----:B------:R-:W1:Y:S01]  /*8fc0*/  MUFU.EX2 R23, R80 ;  /* 0x0000005000177308 */ /* 0x000e620000000800 */
[C---:B0-----:R-:W-:Y:S01]  /*8fd0*/  F2FP.F16.F32.PACK_AB R25, R82.reuse, R32 ;  /* 0x000000205219723e */ /* 0x041fe200000000ff */
[----:B------:R-:W-:-:S04]  /*8fe0*/  FADD.FTZ R5, R82, R5 ;  /* 0x0000000552057221 */ /* 0x000fc80000010000 */
[----:B--2---:R-:W-:Y:S01]  /*8ff0*/  FADD.FTZ R4, R30, R5 ;  /* 0x000000051e047221 */ /* 0x004fe20000010000 */
[----:B------:R-:W-:Y:S01]  /*9000*/  FADD.FTZ R5, R14, R77 ;  /* 0x0000004d0e057221 */ /* 0x000fe20000010000 */
[----:B------:R-:W-:Y:S01]  /*9010*/  IMAD.MOV.U32 R14, RZ, RZ, R56 ;  /* 0x000000ffff0e7224 */ /* 0x000fe200078e0038 */
[C---:B-1----:R-:W-:Y:S01]  /*9020*/  F2FP.F16.F32.PACK_AB R27, R23.reuse, R30 ;  /* 0x0000001e171b723e */ /* 0x042fe200000000ff */
[----:B------:R-:W-:-:S04]  /*9030*/  FADD.FTZ R4, R23, R4 ;  /* 0x0000000417047221 */ /* 0x000fc80000010000 */
[----:B------:R3:W-:Y:S01]  /*9040*/  STSM.16.M88.4 [R6+0x6000], R24 ;  /* 0x0060001806007844 */ /* 0x0007e20000000200 */
[----:B------:R0:W-:Y:S06]  /*9050*/  MEMBAR.ALL.CTA ;  /* 0x0000000000007992 */ /* 0x0001ec0000008000 */
[----:B0-----:R-:W0:Y:S02]  /*9060*/  FENCE.VIEW.ASYNC.S ;  /* 0x00000000000073c6 */ /* 0x001e240000000000 */
[----:B0-----:R-:W-:Y:S01]  /*9070*/  NOP ;  /* 0x0000000000007918 */ /* 0x001fe20000000000 */
[----:B------:R-:W-:Y:S05]  /*9080*/  @P2 BRA `(.L_x_890) ;  /* 0xffffffc400c82947 */ /* 0x000fea000383ffff */
[----:B------:R-:W-:Y:S02]  /*9090*/  IMAD.MOV.U32 R21, RZ, RZ, R57 ;  /* 0x000000ffff157224 */ /* 0x000fe400078e0039 */
[----:B------:R-:W-:-:S07]  /*90a0*/  IMAD.MOV.U32 R14, RZ, RZ, R56 ;  /* 0x000000ffff0e7224 */ /* 0x000fce00078e0038 */
.L_x_873:
[----:B------:R-:W0:Y:S01]  /*90b0*/  S2UR UR6, SR_CTAID.X ;  /* 0x00000000000679c3 */ /* 0x000e220000002500 */
[----:B------:R-:W-:Y:S01]  /*90c0*/  ULDC UR7, c[0x0][0x448] ;  /* 0x0001120000077ab9 */ /* 0x000fe20000000800 */
[----:B------:R-:W-:Y:S01]  /*90d0*/  IADD3 R83, -R83, 0x1, RZ ;  /* 0x0000000153537810 */ /* 0x000fe20007ffe1ff */
[----:B------:R-:W-:Y:S01]  /*90e0*/  UISETP.NE.AND UP0, UPT, UR7, 0x1, UPT ;  /* 0x000000010700788c */ /* 0x000fe2000bf05270 */
[----:B------:R-:W-:Y:S01]  /*90f0*/  ULDC UR15, c[0x0][0x9e4] ;  /* 0x00027900000f7ab9 */ /* 0x000fe20000000800 */
[----:B------:R-:W-:Y:S02]  /*9100*/  UMOV UR11, 0xc0 ;  /* 0x000000c0000b7882 */ /* 0x000fe40000000000 */
[----:B------:R-:W-:Y:S01]  /*9110*/  IMAD R83, R18, UR31, R83 ;  /* 0x0000001f12537c24 */ /* 0x000fe2000f8e0253 */
[----:B------:R-:W-:-:S04]  /*9120*/  UISETP.GE.AND UP1, UPT, UR15, 0x1, UPT ;  /* 0x000000010f00788c */ /* 0x000fc8000bf26270 */
[----:B------:R-:W-:Y:S02]  /*9130*/  R2UR UR14, R83 ;  /* 0x00000000530e72ca */ /* 0x000fe400000e0000 */
[----:B------:R-:W-:Y:S01]  /*9140*/  PLOP3.LUT P5, PT, PT, PT, UP1, 0x80, 0x0 ;  /* 0x000000000000781c */ /* 0x000fe20003faf018 */
[----:B------:R-:W-:Y:S01]  /*9150*/  @UP0 ULDC UR18, c[0x0][0x450] ;  /* 0x0001140000120ab9 */ /* 0x000fe20000000800 */
[----:B0-----:R-:W-:-:S03]  /*9160*/  UIMAD UR11, UR6, UR11, 0xbf ;  /* 0x000000bf060b74a4 */ /* 0x001fc6000f8e020b */
[----:B------:R-:W-:Y:S02]  /*9170*/  @UP0 ULDC UR6, c[0x0][0x44c] ;  /* 0x0001130000060ab9 */ /* 0x000fe40000000800 */
[----:B------:R-:W-:-:S04]  /*9180*/  UIMAD.WIDE.U32 UR6, UR11, UR6, URZ ;  /* 0x000000060b0672a5 */ /* 0x000fc8000f8e003f */
[----:B------:R-:W-:-:S04]  /*9190*/  @UP0 USHF.R.U32.HI UR11, URZ, UR18, UR7 ;  /* 0x000000123f0b0299 */ /* 0x000fc80008011607 */
[----:B------:R-:W-:-:S03]  /*91a0*/  UIADD3 UR11, UR14, UR11, URZ ;  /* 0x0000000b0e0b7290 */ /* 0x000fc6000fffe03f */
[----:B------:R-:W-:Y:S02]  /*91b0*/  ULDC UR14, c[0x0][0x9dc] ;  /* 0x00027700000e7ab9 */ /* 0x000fe40000000800 */
[----:B------:R-:W-:Y:S01]  /*91c0*/  UIADD3 UR14, UR11, -UR14, URZ ;  /* 0x8000000e0b0e7290 */ /* 0x000fe2000fffe03f */
[----:B------:R-:W-:Y:S11]  /*91d0*/  @!P5 BRA `(.L_x_891) ;  /* 0x000000000044d947 */ /* 0x000ff60003800000 */
        /* <DEDUP_REMOVED lines=10> */
.L_x_892:
[----:B------:R-:W-:-:S11]  /*9280*/  UISETP.NE.AND UP1, UPT, UR15, 0x1, UPT ;  /* 0x000000010f00788c */ /* 0x000fd6000bf25270 */
[----:B------:R-:W-:Y:S02]  /*9290*/  @UP1 ULDC.64 UR18, c[0x0][0x9e8] ;  /* 0x00027a0000121ab9 */ /* 0x000fe40000000a00 */
[----:B------:R-:W-:-:S04]  /*92a0*/  UIMAD.WIDE.U32 UR6, UR11, UR18, URZ ;  /* 0x000000120b0672a5 */ /* 0x000fc8000f8e003f */
[----:B------:R-:W-:-:S12]  /*92b0*/  @UP1 USHF.R.U32.HI UR11, URZ, UR19, UR7 ;  /* 0x000000133f0b1299 */ /* 0x000fd80008011607 */
.L_x_893:
[----:B------:R-:W-:-:S04]  /*92c0*/  UIMAD UR11, UR11, UR15, URZ ;  /* 0x0000000f0b0b72a4 */ /* 0x000fc8000f8e023f */
[----:B------:R-:W-:-:S04]  /*92d0*/  UISETP.LT.AND UP1, UPT, UR14, UR11, UPT ;  /* 0x0000000b0e00728c */ /* 0x000fc8000bf21270 */
[----:B------:R-:W-:-:S12]  /*92e0*/  USEL UR14, UR14, UR11, !UP1 ;  /* 0x0000000b0e0e7287 */ /* 0x000fd8000c800000 */
.L_x_891:
[----:B------:R-:W-:Y:S01]  /*92f0*/  UIADD3 UR14, UR14, 0x7f, URZ ;  /* 0x0000007f0e0e7890 */ /* 0x000fe2000fffe03f */
[----:B------:R-:W-:-:S03]  /*9300*/  R2UR UR7, R19 ;  /* 0x00000000130772ca */ /* 0x000fc600000e0000 */
[----:B------:R-:W-:-:S04]  /*9310*/  USHF.R.S32.HI UR6, URZ, 0x1f, UR14 ;  /* 0x0000001f3f067899 */ /* 0x000fc8000801140e */
[----:B------:R-:W-:-:S04]  /*9320*/  ULEA.HI UR6, UR6, UR14, URZ, 0x7 ;  /* 0x0000000e06067291 */ /* 0x000fc8000f8f383f */
[----:B------:R-:W-:-:S04]  /*9330*/  USHF.R.S32.HI UR6, URZ, 0x7, UR6 ;  /* 0x000000073f067899 */ /* 0x000fc80008011406 */
[----:B------:R-:W-:-:S04]  /*9340*/  UISETP.LT.AND UP1, UPT, UR7, UR6, UPT ;  /* 0x000000060700728c */ /* 0x000fc8000bf21270 */
[----:B------:R-:W-:-:S06]  /*9350*/  USEL UR6, UR7, UR6, !UP1 ;  /* 0x0000000607067287 */ /* 0x000fcc000c800000 */
[----:B------:R-:W-:-:S13]  /*9360*/  ISETP.GE.AND P2, PT, R11, UR6, PT ;  /* 0x000000060b007c0c */ /* 0x000fda000bf46270 */
[----:B------:R-:W-:Y:S05]  /*9370*/  @!P2 BRA `(.L_x_894) ;  /* 0x00000028002ca947 */ /* 0x000fea0003800000 */
[----:B------:R-:W-:Y:S01]  /*9380*/  IMAD.MOV.U32 R20, RZ, RZ, R21 ;  /* 0x000000ffff147224 */ /* 0x000fe200078e0015 */
[----:B------:R-:W-:Y:S01]  /*9390*/  UMOV UR32, UR5 ;  /* 0x0000000500207c82 */ /* 0x000fe20008000000 */
[----:B------:R-:W-:Y:S01]  /*93a0*/  IMAD.MOV.U32 R15, RZ, RZ, R14 ;  /* 0x000000ffff0f7224 */ /* 0x000fe200078e000e */
[----:B------:R-:W-:Y:S01]  /*93b0*/  UMOV UR11, UR4 ;  /* 0x00000004000b7c82 */ /* 0x000fe20008000000 */
[----:B------:R-:W-:Y:S01]  /*93c0*/  ULDC UR7, c[0x0][0x9d8] ;  /* 0x0002760000077ab9 */ /* 0x000fe20000000800 */
[----:B------:R-:W-:-:S05]  /*93d0*/  ULDC UR10, c[0x0][0x988] ;  /* 0x00026200000a7ab9 */ /* 0x000fca0000000800 */
.L_x_903:
[----:B------:R-:W-:Y:S01]  /*93e0*/  UIADD3 UR4, UR11, 0x1, URZ ;  /* 0x000000010b047890 */ /* 0x000fe2000fffe03f */
[----:B------:R-:W-:-:S03]  /*93f0*/  ISETP.NE.AND P3, PT, RZ, UR38, PT ;  /* 0x00000026ff007c0c */ /* 0x000fc6000bf65270 */
[----:B------:R-:W-:-:S04]  /*9400*/  UISETP.NE.AND UP1, UPT, UR4, 0x2, UPT ;  /* 0x000000020400788c */ /* 0x000fc8000bf25270 */
[----:B------:R-:W-:Y:S02]  /*9410*/  USEL UR5, URZ, 0x1, UP1 ;  /* 0x000000013f057887 */ /* 0x000fe40008800000 */
[----:B------:R-:W-:Y:S02]  /*9420*/  USEL UR4, UR4, URZ, UP1 ;  /* 0x0000003f04047287 */ /* 0x000fe40008800000 */
[----:B------:R-:W-:Y:S02]  /*9430*/  ULOP3.LUT UR5, UR32, UR5, URZ, 0x3c, !UPT ;  /* 0x0000000520057292 */ /* 0x000fe4000f8e3c3f */
[----:B----4-:R-:W-:Y:S10]  /*9440*/  @P3 BRA `(.L_x_895) ;  /* 0x00000000002c3947 */ /* 0x010ff40003800000 */
[----:B------:R-:W-:Y:S05]  /*9450*/  @!P0 BRA `(.L_x_896) ;  /* 0x0000000000048947 */ /* 0x000fea0003800000 */
[----:B------:R-:W-:Y:S01]  /*9460*/  BPT.TRAP 0x1 ;  /* 0x000000040000795c */ /* 0x000fe20000300000 */
.L_x_896:
[----:B------:R-:W-:Y:S01]  /*9470*/  ULEA UR14, UR4, UR36, 0x3 ;  /* 0x00000024040e7291 */ /* 0x000fe2000f8e183f */
[----:B------:R-:W-:-:S05]  /*9480*/  IMAD.U32 R14, RZ, RZ, UR5 ;  /* 0x00000005ff0e7e24 */ /* 0x000fca000f8e00ff */
[----:B------:R-:W-:-:S04]  /*9490*/  SHF.L.U32 R14, R14, 0x1f, RZ ;  /* 0x0000001f0e0e7819 */ /* 0x000fc800000006ff */
[----:B------:R0:W2:Y:S01]  /*94a0*/  SYNCS.PHASECHK.TRANS64.TRYWAIT P2, [UR14+0x2d830], R14 ;  /* 0x02d8300eff0075a7 */ /* 0x0000a2000804014e */
[----:B------:R-:W-:Y:S05]  /*94b0*/  @!P0 BRA `(.L_x_897) ;  /* 0x0000000000048947 */ /* 0x000fea0003800000 */
[----:B------:R-:W-:Y:S01]  /*94c0*/  BPT.TRAP 0x1 ;  /* 0x000000040000795c */ /* 0x000fe20000300000 */
.L_x_897:
[----:B--2---:R-:W-:Y:S05]  /*94d0*/  @P2 BRA `(.L_x_895) ;  /* 0x0000000000082947 */ /* 0x004fea0003800000 */
[----:B------:R-:W2:Y:S02]  /*94e0*/  SYNCS.PHASECHK.TRANS64.TRYWAIT P2, [UR14+0x2d830], R14 ;  /* 0x02d8300eff0075a7 */ /* 0x000ea4000804014e */
[----:B--2---:R-:W-:Y:S05]  /*94f0*/  @!P2 BRA `(.L_x_898) ;  /* 0x000000c400e0a947 */ /* 0x004fea0003800000 */
.L_x_895:
        /* <DEDUP_REMOVED lines=8> */
[----:B------:R-:W-:-:S02]  /*9580*/  UIADD3 UR22, UR26, 0x400, URZ ;  /* 0x000004001a167890 */ /* 0x000fc4000fffe03f */
[----:B------:R-:W-:Y:S01]  /*9590*/  UMOV UR30, UR26 ;  /* 0x0000001a001e7c82 */ /* 0x000fe20008000000 */
[----:B------:R-:W-:Y:S01]  /*95a0*/  UMOV UR15, 0x80000020 ;  /* 0x80000020000f7882 */ /* 0x000fe20000000000 */
[----:B------:R-:W-:Y:S01]  /*95b0*/  UMOV UR19, 0x80000020 ;  /* 0x8000002000137882 */ /* 0x000fe20000000000 */
[----:B------:R-:W-:Y:S01]  /*95c0*/  UMOV UR23, 0x80000020 ;  /* 0x8000002000177882 */ /* 0x000fe20000000000 */
[----:B------:R-:W-:Y:S01]  /*95d0*/  UMOV UR27, 0x80000020 ;  /* 0x80000020001b7882 */ /* 0x000fe20000000000 */
[----:B-1-3--:R-:W-:-:S06]  /*95e0*/  WARPGROUP.ARRIVE ;  /* 0x00000000000079c5 */ /* 0x00afcc0000000000 */
[----:B------:R-:W-:Y:S01]  /*95f0*/  HGMMA.64x128x16.F32 R24, gdesc[UR28], RZ, !UPT, gsb0 ;  /* 0x01e000001c1879f0 */ /* 0x000fe2000c0008ff */
[----:B------:R-:W-:Y:S01]  /*9600*/  UIADD3 UR30, UR26, 0x2, URZ ;  /* 0x000000021a1e7890 */ /* 0x000fe2000fffe03f */
[----:B------:R-:W-:Y:S01]  /*9610*/  UMOV UR28, UR8 ;  /* 0x00000008001c7c82 */ /* 0x000fe20008000000 */
[----:B------:R-:W-:Y:S01]  /*9620*/  UMOV UR29, UR9 ;  /* 0x00000009001d7c82 */ /* 0x000fe20008000000 */
[----:B------:R-:W-:Y:S01]  /*9630*/  UMOV UR31, 0x80000020 ;  /* 0x80000020001f7882 */ /* 0x000fe20000000000 */
[----:B------:R-:W-:Y:S01]  /*9640*/  UIADD3 UR26, UR26, 0x402, URZ ;  /* 0x000004021a1a7890 */ /* 0x000fe2000fffe03f */
[----:B------:R-:W-:Y:S02]  /*9650*/  WARPGROUP.DEPBAR.LE gsb0, 0x0 ;  /* 0x00008000000079c5 */ /* 0x000fe40000010000 */
[----:B------:R-:W-:-:S06]  /*9660*/  WARPGROUP.ARRIVE ;  /* 0x00000000000079c5 */ /* 0x000fcc0000000000 */
        /* <DEDUP_REMOVED lines=17> */
.L_x_900:
[----:B------:R-:W-:Y:S01]  /*9780*/  ULEA UR14, UR11, UR36, 0x3 ;  /* 0x000000240b0e7291 */ /* 0x000fe2000f8e183f */
[----:B------:R-:W-:-:S05]  /*9790*/  IMAD.U32 R14, RZ, RZ, UR32 ;  /* 0x00000020ff0e7e24 */ /* 0x000fca000f8e00ff */
[----:B------:R-:W-:-:S04]  /*97a0*/  SHF.L.U32 R14, R14, 0x1f, RZ ;  /* 0x0000001f0e0e7819 */ /* 0x000fc800000006ff */
[----:B------:R0:W1:Y:S01]  /*97b0*/  SYNCS.PHASECHK.TRANS64.TRYWAIT P2, [UR14+0x2d850], R14 ;  /* 0x02d8500eff0075a7 */ /* 0x000062000804014e */
[----:B------:R-:W-:Y:S05]  /*97c0*/  @!P0 BRA `(.L_x_901) ;  /* 0x0000000000048947 */ /* 0x000fea0003800000 */
[----:B------:R-:W-:Y:S01]  /*97d0*/  BPT.TRAP 0x1 ;  /* 0x000000040000795c */ /* 0x000fe20000300000 */
.L_x_901:
[----:B-1----:R-:W-:Y:S05]  /*97e0*/  @P2 BRA `(.L_x_899) ;  /* 0x0000000000082947 */ /* 0x002fea0003800000 */
[----:B------:R-:W1:Y:S02]  /*97f0*/  SYNCS.PHASECHK.TRANS64.TRYWAIT P2, [UR14+0x2d850], R14 ;  /* 0x02d8500eff0075a7 */ /* 0x000e64000804014e */
[----:B-1----:R-:W-:Y:S05]  /*9800*/  @!P2 BRA `(.L_x_902) ;  /* 0x000000c40034a947 */ /* 0x002fea0003800000 */
.L_x_899:
[----:B------:R-:W-:Y:S01]  /*9810*/  UIADD3 UR14, UR36, 0x400, URZ ;  /* 0x00000400240e7890 */ /* 0x000fe2000fffe03f */
[----:B------:R-:W-:Y:S01]  /*9820*/  WARPGROUP.ARRIVE ;  /* 0x00000000000079c5 */ /* 0x000fe20000000000 */
[----:B------:R-:W-:Y:S01]  /*9830*/  ULOP3.LUT UR15, UR60, 0x10000, URZ, 0xfc, !UPT ;  /* 0x000100003c0f7892 */ /* 0x000fe2000f8efc3f */
[----:B------:R-:W-:Y:S01]  /*9840*/  FMUL.FTZ R24, R24, UR7 ;  /* 0x0000000718187c20 */ /* 0x000fe20008410000 */
[----:B------:R-:W-:Y:S01]  /*9850*/  USHF.R.U32.HI UR14, URZ, 0x4, UR14 ;  /* 0x000000043f0e7899 */ /* 0x000fe2000801160e */
[----:B-1----:R-:W-:Y:S01]  /*9860*/  FMUL.FTZ R21, R25, UR7 ;  /* 0x0000000719157c20 */ /* 0x002fe20008410000 */
        /* <DEDUP_REMOVED lines=23> */
[----:B------:R-:W-:Y:S01]  /*99e0*/  FMUL.FTZ R40, R41, UR7 ;  /* 0x0000000729287c20 */ /* 0x000fe20008410000 */
[----:B------:R-:W-:Y:S01]  /*99f0*/  UMOV UR29, 0x40000040 ;  /* 0x40000040001d7882 */ /* 0x000fe20000000000 */
[----:B------:R-:W-:Y:S01]  /*9a00*/  UMOV UR31, 0x80000020 ;  /* 0x80000020001f7882 */ /* 0x000fe20000000000 */
        /* <DEDUP_REMOVED lines=12> */
[----:B0-----:R-:W-:Y:S01]  /*9ad0*/  FMNMX.FTZ R14, R24, R15, !PT ;  /* 0x0000000f180e7209 */ /* 0x001fe20007810000 */
[----:B------:R-:W-:Y:S01]  /*9ae0*/  FMUL.FTZ R34, R36, UR7 ;  /* 0x0000000724227c20 */ /* 0x000fe20008410000 */
[----:B------:R-:W-:Y:S01]  /*9af0*/  FMUL.FTZ R57, R59, UR7 ;  /* 0x000000073b397c20 */ /* 0x000fe20008410000 */
[----:B------:R-:W-:Y:S01]  /*9b00*/  FMUL.FTZ R59, R61, UR7 ;  /* 0x000000073d3b7c20 */ /* 0x000fe20008410000 */
[----:B------:R-:W-:Y:S01]  /*9b10*/  FMUL.FTZ R61, R63, UR7 ;  /* 0x000000073f3d7c20 */ /* 0x000fe20008410000 */
[----:B-1----:R-:W-:Y:S01]  /*9b20*/  FMNMX.FTZ R63, R21, R14, !PT ;  /* 0x0000000e153f7209 */ /* 0x002fe20007810000 */
[----:B------:R-:W-:Y:S01]  /*9b30*/  FMUL.FTZ R36, R37, UR7 ;  /* 0x0000000725247c20 */ /* 0x000fe20008410000 */
[----:B------:R-:W0:Y:S01]  /*9b40*/  MUFU.TANH R32, R32 ;  /* 0x0000002000207308 */ /* 0x000e220000002400 */
[----:B------:R-:W-:Y:S01]  /*9b50*/  FMUL.FTZ R37, R39, UR7 ;  /* 0x0000000727257c20 */ /* 0x000fe20008410000 */
[----:B--2---:R-:W-:Y:S01]  /*9b60*/  FMNMX.FTZ R14, R26, R63, !PT ;  /* 0x0000003f1a0e7209 */ /* 0x004fe20007810000 */
[----:B------:R-:W-:Y:S01]  /*9b70*/  FMUL.FTZ R39, R42, UR7 ;  /* 0x000000072a277c20 */ /* 0x000fe20008410000 */
[----:B------:R-:W-:Y:S01]  /*9b80*/  FMUL.FTZ R42, R44, UR7 ;  /* 0x000000072c2a7c20 */ /* 0x000fe20008410000 */
[----:B------:R-:W-:Y:S01]  /*9b90*/  FMUL.FTZ R44, R45, UR7 ;  /* 0x000000072d2c7c20 */ /* 0x000fe20008410000 */
[----:B---3--:R-:W-:Y:S01]  /*9ba0*/  FMNMX.FTZ R137, R27, R14, !PT ;  /* 0x0000000e1b897209 */ /* 0x008fe20007810000 */
[----:B------:R-:W-:Y:S01]  /*9bb0*/  FMUL.FTZ R45, R47, UR7 ;  /* 0x000000072f2d7c20 */ /* 0x000fe20008410000 */
[----:B------:R-:W1:Y:S01]  /*9bc0*/  MUFU.TANH R34, R34 ;  /* 0x0000002200227308 */ /* 0x000e620000002400 */
[----:B------:R-:W-:Y:S01]  /*9bd0*/  FMUL.FTZ R47, R49, UR7 ;  /* 0x00000007312f7c20 */ /* 0x000fe20008410000 */
[----:B----4-:R-:W-:Y:S01]  /*9be0*/  FMNMX.FTZ R137, R30, R137, !PT ;  /* 0x000000891e897209 */ /* 0x010fe20007810000 */
        /* <DEDUP_REMOVED lines=33> */
[----:B------:R-:W-:Y:S01]  /*9e00*/  ISETP.GE.U32.AND P2, PT, R2, 0x180, PT ;  /* 0x000001800200780c */ /* 0x000fe20003f46070 */
[----:B------:R-:W-:-:S03]  /*9e10*/  UMOV UR32, UR5 ;  /* 0x0000000500207c82 */ /* 0x000fc60008000000 */
        /* <DEDUP_REMOVED lines=9> */
[----:B------:R-:W-:-:S04]  /*9eb0*/  WARPGROUP.ARRIVE ;  /* 0x00000000000079c5 */ /* 0x000fc80000000000 */
[----:B------:R-:W1:Y:S01]  /*9ec0*/  MUFU.TANH R52, R52 ;  /* 0x0000003400347308 */ /* 0x000e620000002400 */
[----:B--2---:R-:W-:Y:S01]  /*9ed0*/  FMNMX.FTZ R73, R47, R14, !PT ;  /* 0x0000000e2f497209 */ /* 0x004fe20007810000 */
[----:B------:R-:W-:Y:S01]  /*9ee0*/  HGMMA.64x96x16.F32 R88, gdesc[UR28].tnspB, R88, gsb0 ;  /* 0x416000001c5879f0 */ /* 0x000fe20008000858 */
[----:B------:R-:W-:Y:S02]  /*9ef0*/  UIADD3 UR28, UR15, 0x4, URZ ;  /* 0x000000040f1c7890 */ /* 0x000fe4000fffe03f */
[----:B------:R-:W-:-:S03]  /*9f00*/  UIADD3 UR30, UR14, 0x80, URZ ;  /* 0x000000800e1e7890 */ /* 0x000fc6000fffe03f */
[----:B------:R-:W2:Y:S01]  /*9f10*/  MUFU.TANH R54, R54 ;  /* 0x0000003600367308 */ /* 0x000ea20000002400 */
[----:B------:R-:W-:Y:S01]  /*9f20*/  UMOV UR29, 0x40000040 ;  /* 0x40000040001d7882 */ /* 0x000fe20000000000 */
[----:B------:R-:W-:Y:S01]  /*9f30*/  UMOV UR31, 0x80000020 ;  /* 0x80000020001f7882 */ /* 0x000fe20000000000 */
[----:B0-----:R-:W-:-:S05]  /*9f40*/  FMNMX.FTZ R73, R50, R73, !PT ;  /* 0x0000004932497209 */ /* 0x001fca0007810000 */
[----:B------:R-:W0:Y:S01]  /*9f50*/  MUFU.TANH R55, R55 ;  /* 0x0000003700377308 */ /* 0x000e220000002400 */
[----:B-1----:R-:W-:-:S07]  /*9f60*/  FMNMX.FTZ R73, R52, R73, !PT ;  /* 0x0000004934497209 */ /* 0x002fce0007810000 */
[----:B------:R-:W1:Y:S01]  /*9f70*/  MUFU.TANH R58, R58 ;  /* 0x0000003a003a7308 */ /* 0x000e620000002400 */
[----:B--2---:R-:W-:Y:S01]  /*9f80*/  FMNMX.FTZ R14, R54, R73, !PT ;  /* 0x00000049360e7209 */ /* 0x004fe20007810000 */
[----:B------:R-:W-:-:S06]  /*9f90*/  FMUL.FTZ R73, R77, UR7 ;  /* 0x000000074d497c20 */ /* 0x000fcc0008410000 */
        /* <DEDUP_REMOVED lines=8> */
[----:B------:R-:W-:-:S06]  /*a020*/  FMUL.FTZ R77, R81, UR7 ;  /* 0x00000007514d7c20 */ /* 0x000fcc0008410000 */
[----:B------:R-:W0:Y:S01]  /*a030*/  MUFU.TANH R65, R65 ;  /* 0x0000004100417308 */ /* 0x000e220000002400 */
[----:B-1----:R-:W-:-:S07]  /*a040*/  FMNMX.FTZ R81, R63, R14, !PT ;  /* 0x0000000e3f517209 */ /* 0x002fce0007810000 */
[----:B------:R-:W1:Y:S01]  /*a050*/  MUFU.TANH R68, R68 ;  /* 0x0000004400447308 */ /* 0x000e620000002400 */
[----:B--2---:R-:W-:Y:S01]  /*a060*/  FMNMX.FTZ R14, R64, R81, !PT ;  /* 0x00000051400e7209 */ /* 0x004fe20007810000 */
        /* <DEDUP_REMOVED lines=20> */
[----:B--2---:R-:W-:-:S07]  /*a1b0*/  FMNMX.FTZ R14, R76, R85, !PT ;  /* 0x000000554c0e7209 */ /* 0x004fce0007810000 */
[----:B------:R-:W2:Y:S01]  /*a1c0*/  MUFU.TANH R80, R80 ;  /* 0x0000005000507308 */ /* 0x000ea20000002400 */
[----:B0-----:R-:W-:-:S07]  /*a1d0*/  FMNMX.FTZ R14, R77, R14, !PT ;  /* 0x0000000e4d0e7209 */ /* 0x001fce0007810000 */
[----:B------:R-:W0:Y:S01]  /*a1e0*/  MUFU.TANH R23, R23 ;  /* 0x0000001700177308 */ /* 0x000e220000002400 */
[----:B-1----:R-:W-:-:S07]  /*a1f0*/  FMNMX.FTZ R85, R81, R14, !PT ;  /* 0x0000000e51557209 */ /* 0x002fce0007810000 */
[----:B------:R-:W1:Y:S01]  /*a200*/  MUFU.TANH R25, R25 ;  /* 0x0000001900197308 */ /* 0x000e620000002400 */
[----:B--2---:R-:W-:-:S05]  /*a210*/  FMNMX.FTZ R85, R80, R85, !PT ;  /* 0x0000005550557209 */ /* 0x004fca0007810000 */
[----:B------:R-:W2:Y:S02]  /*a220*/  SHFL.BFLY PT, R14, R85, 0x2, 0x1f ;  /* 0x0c401f00550e7f89 */ /* 0x000ea400000e0000 */
[----:B------:R-:W3:Y:S08]  /*a230*/  MUFU.TANH R28, R28 ;  /* 0x0000001c001c7308 */ /* 0x000ef00000002400 */
[----:B------:R-:W4:Y:S08]  /*a240*/  MUFU.TANH R29, R29 ;  /* 0x0000001d001d7308 */ /* 0x000f300000002400 */
[----:B------:R-:W5:Y:S01]  /*a250*/  MUFU.TANH R31, R31 ;  /* 0x0000001f001f7308 */ /* 0x000f620000002400 */
[----:B--2---:R-:W-:Y:S01]  /*a260*/  FMNMX.FTZ R136, R85, R14, !PT ;  /* 0x0000000e55887209 */ /* 0x004fe20007810000 */
[----:B------:R-:W-:-:S06]  /*a270*/  FMUL.FTZ R85, R87, UR7 ;  /* 0x0000000757557c20 */ /* 0x000fcc0008410000 */
[----:B------:R-:W2:Y:S01]  /*a280*/  MUFU.TANH R33, R33 ;  /* 0x0000002100217308 */ /* 0x000ea20000002400 */
[----:B------:R-:W0:Y:S07]  /*a290*/  SHFL.BFLY PT, R137, R136, 0x1, 0x1f ;  /* 0x0c201f0088897f89 */ /* 0x000e2e00000e0000 */
[----:B------:R-:W2:Y:S08]  /*a2a0*/  MUFU.TANH R35, R35 ;  /* 0x0000002300237308 */ /* 0x000eb00000002400 */
[----:B------:R-:W2:Y:S08]  /*a2b0*/  MUFU.TANH R37, R37 ;  /* 0x0000002500257308 */ /* 0x000eb00000002400 */
[----:B------:R-:W2:Y:S01]  /*a2c0*/  MUFU.TANH R39, R39 ;  /* 0x0000002700277308 */ /* 0x000ea20000002400 */
[----:B0-----:R-:W-:-:S02]  /*a2d0*/  FMNMX.FTZ R14, R136, R137, !PT ;  /* 0x00000089880e7209 */ /* 0x001fc40007810000 */
[----:B------:R-:W-:-:S03]  /*a2e0*/  FMNMX.FTZ R136, R23, R20, !PT ;  /* 0x0000001417887209 */ /* 0x000fc60007810000 */
[C---:B------:R-:W-:Y:S02]  /*a2f0*/  FADD.FTZ R15, -R14.reuse, R15 ;  /* 0x0000000f0e0f7221 */ /* 0x040fe40000010100 */
[----:B------:R-:W0:Y:S02]  /*a300*/  MUFU.TANH R41, R41 ;  /* 0x0000002900297308 */ /* 0x000e240000002400 */
[----:B------:R-:W-:Y:S01]  /*a310*/  FMUL.FTZ R86, R15, UR10 ;  /* 0x0000000a0f567c20 */ /* 0x000fe20008410000 */
[----:B------:R-:W-:Y:S01]  /*a320*/  FMUL.FTZ R15, R14, UR10 ;  /* 0x0000000a0e0f7c20 */ /* 0x000fe20008410000 */
[----:B------:R-:W-:Y:S02]  /*a330*/  WARPGROUP.DEPBAR.LE gsb0, 0x0 ;  /* 0x00008000000079c5 */ /* 0x000fe40000010000 */
[----:B------:R-:W-:Y:S01]  /*a340*/  WARPGROUP.ARRIVE ;  /* 0x00000000000079c5 */ /* 0x000fe20000000000 */
[--C-:B------:R-:W-:Y:S01]  /*a350*/  FFMA.FTZ R87, R24, UR10, -R15.reuse ;  /* 0x0000000a18577c23 */ /* 0x100fe2000801080f */
[--C-:B------:R-:W-:Y:S01]  /*a360*/  FFMA.FTZ R24, R21, UR10, -R15.reuse ;  /* 0x0000000a15187c23 */ /* 0x100fe2000801080f */
[----:B-1----:R-:W-:Y:S01]  /*a370*/  FMNMX.FTZ R21, R25, R136, !PT ;  /* 0x0000008819157209 */ /* 0x002fe20007810000 */
[----:B------:R-:W1:Y:S01]  /*a380*/  MUFU.TANH R43, R43 ;  /* 0x0000002b002b7308 */ /* 0x000e620000002400 */
[--C-:B------:R-:W-:Y:S01]  /*a390*/  FFMA.FTZ R139, R36, UR10, -R15.reuse ;  /* 0x0000000a248b7c23 */ /* 0x100fe2000801080f */
[----:B------:R-:W-:Y:S01]  /*a3a0*/  HGMMA.64x96x16.F32 R88, gdesc[UR28].tnspB, R88, gsb0 ;  /* 0x416000001c5879f0 */ /* 0x000fe20008000858 */
[----:B------:R-:W-:Y:S01]  /*a3b0*/  UIADD3 UR28, UR15, 0x600, URZ ;  /* 0x000006000f1c7890 */ /* 0x000fe2000fffe03f */
[----:B---3--:R-:W-:Y:S01]  /*a3c0*/  FMNMX.FTZ R136, R28, R21, !PT ;  /* 0x000000151c887209 */ /* 0x008fe20007810000 */
[----:B------:R-:W-:Y:S01]  /*a3d0*/  UIADD3 UR30, UR14, 0x100, URZ ;  /* 0x000001000e1e7890 */ /* 0x000fe2000fffe03f */
[--C-:B------:R-:W-:Y:S01]  /*a3e0*/  FFMA.FTZ R137, R32, UR10, -R15.reuse ;  /* 0x0000000a20897c23 */ /* 0x100fe2000801080f */
[----:B------:R-:W-:Y:S01]  /*a3f0*/  UMOV UR29, 0x40000040 ;  /* 0x40000040001d7882 */ /* 0x000fe20000000000 */
[----:B------:R-:W-:Y:S01]  /*a400*/  UMOV UR31, 0x80000020 ;  /* 0x80000020001f7882 */ /* 0x000fe20000000000 */
[----:B----4-:R-:W-:Y:S01]  /*a410*/  FMNMX.FTZ R136, R29, R136, !PT ;  /* 0x000000881d887209 */ /* 0x010fe20007810000 */
[----:B------:R-:W3:Y:S01]  /*a420*/  MUFU.TANH R45, R45 ;  /* 0x0000002d002d7308 */ /* 0x000ee20000002400 */
[--C-:B------:R-:W-:Y:S01]  /*a430*/  FFMA.FTZ R32, R34, UR10, -R15.reuse ;  /* 0x0000000a22207c23 */ /* 0x100fe2000801080f */
[--C-:B------:R-:W-:Y:S01]  /*a440*/  FFMA.FTZ R34, R38, UR10, -R15.reuse ;  /* 0x0000000a26227c23 */ /* 0x100fe2000801080f */
[----:B-----5:R-:W-:Y:S01]  /*a450*/  FMNMX.FTZ R136, R31, R136, !PT ;  /* 0x000000881f887209 */ /* 0x020fe20007810000 */
[--C-:B------:R-:W-:Y:S01]  /*a460*/  FFMA.FTZ R141, R40, UR10, -R15.reuse ;  /* 0x0000000a288d7c23 */ /* 0x100fe2000801080f */
[--C-:B------:R-:W-:Y:S01]  /*a470*/  FFMA.FTZ R42, R42, UR10, -R15.reuse ;  /* 0x0000000a2a2a7c23 */ /* 0x100fe2000801080f */
[--C-:B------:R-:W-:Y:S01]  /*a480*/  FFMA.FTZ R143, R44, UR10, -R15.reuse ;  /* 0x0000000a2c8f7c23 */ /* 0x100fe2000801080f */
[----:B--2---:R-:W-:Y:S01]  /*a490*/  FMNMX.FTZ R136, R33, R136, !PT ;  /* 0x0000008821887209 */ /* 0x004fe20007810000 */
[----:B------:R-:W2:Y:S01]  /*a4a0*/  MUFU.TANH R48, R48 ;  /* 0x0000003000307308 */ /* 0x000ea20000002400 */
[--C-:B------:R-:W-:Y:S01]  /*a4b0*/  FFMA.FTZ R46, R46, UR10, -R15.reuse ;  /* 0x0000000a2e2e7c23 */ /* 0x100fe2000801080f */
[--C-:B------:R-:W-:Y:S01]  /*a4c0*/  FFMA.FTZ R54, R54, UR10, -R15.reuse ;  /* 0x0000000a36367c23 */ /* 0x100fe2000801080f */
[----:B------:R-:W-:Y:S01]  /*a4d0*/  FMNMX.FTZ R136, R35, R136, !PT ;  /* 0x0000008823887209 */ /* 0x000fe20007810000 */
[--C-:B------:R-:W-:Y:S01]  /*a4e0*/  FFMA.FTZ R50, R50, UR10, -R15.reuse ;  /* 0x0000000a32327c23 */ /* 0x100fe2000801080f */
[--C-:B------:R-:W-:Y:S01]  /*a4f0*/  FFMA.FTZ R58, R58, UR10, -R15.reuse ;  /* 0x0000000a3a3a7c23 */ /* 0x100fe2000801080f */
[--C-:B------:R-:W-:Y:S01]  /*a500*/  FFMA.FTZ R26, R26, UR10, -R15.reuse ;  /* 0x0000000a1a1a7c23 */ /* 0x100fe2000801080f */
[----:B------:R-:W-:Y:S01]  /*a510*/  FMNMX.FTZ R136, R37, R136, !PT ;  /* 0x0000008825887209 */ /* 0x000fe20007810000 */
[----:B------:R-:W4:Y:S01]  /*a520*/  MUFU.TANH R49, R49 ;  /* 0x0000003100317308 */ /* 0x000f220000002400 */
[--C-:B------:R-:W-:Y:S01]  /*a530*/  FFMA.FTZ R145, R52, UR10, -R15.reuse ;  /* 0x0000000a34917c23 */ /* 0x100fe2000801080f */
[--C-:B------:R-:W-:Y:S01]  /*a540*/  FFMA.FTZ R27, R27, UR10, -R15.reuse ;  /* 0x0000000a1b1b7c23 */ /* 0x100fe2000801080f */
[----:B------:R-:W-:Y:S01]  /*a550*/  FMNMX.FTZ R136, R39, R136, !PT ;  /* 0x0000008827887209 */ /* 0x000fe20007810000 */
[--C-:B------:R-:W-:Y:S01]  /*a560*/  FFMA.FTZ R30, R30, UR10, -R15.reuse ;  /* 0x0000000a1e1e7c23 */ /* 0x100fe2000801080f */
[--C-:B------:R-:W-:Y:S01]  /*a570*/  FFMA.FTZ R47, R47, UR10, -R15.reuse ;  /* 0x0000000a2f2f7c23 */ /* 0x100fe2000801080f */
[--C-:B------:R-:W-:Y:S01]  /*a580*/  FFMA.FTZ R55, R55, UR10, -R15.reuse ;  /* 0x0000000a37377c23 */ /* 0x100fe2000801080f */
[----:B0-----:R-:W-:Y:S01]  /*a590*/  FMNMX.FTZ R136, R41, R136, !PT ;  /* 0x0000008829887209 */ /* 0x001fe20007810000 */
[----:B------:R-:W0:Y:S01]  /*a5a0*/  MUFU.TANH R51, R51 ;  /* 0x0000003300337308 */ /* 0x000e220000002400 */
[--C-:B------:R-:W-:Y:S01]  /*a5b0*/  FFMA.FTZ R59, R59, UR10, -R15.reuse ;  /* 0x0000000a3b3b7c23 */ /* 0x100fe2000801080f */
[--C-:B------:R-:W-:Y:S01]  /*a5c0*/  FFMA.FTZ R63, R63, UR10, -R15.reuse ;  /* 0x0000000a3f3f7c23 */ /* 0x100fe2000801080f */
[----:B-1----:R-:W-:Y:S01]  /*a5d0*/  FMNMX.FTZ R136, R43, R136, !PT ;  /* 0x000000882b887209 */ /* 0x002fe20007810000 */
[--C-:B------:R-:W-:Y:S01]  /*a5e0*/  FFMA.FTZ R65, R65, UR10, -R15.reuse ;  /* 0x0000000a41417c23 */ /* 0x100fe2000801080f */
[--C-:B------:R-:W-:Y:S01]  /*a5f0*/  FFMA.FTZ R52, R68, UR10, -R15.reuse ;  /* 0x0000000a44347c23 */ /* 0x100fe2000801080f */
[--C-:B------:R-:W-:Y:S01]  /*a600*/  FFMA.FTZ R69, R69, UR10, -R15.reuse ;  /* 0x0000000a45457c23 */ /* 0x100fe2000801080f */
[----:B---3--:R-:W-:Y:S01]  /*a610*/  FMNMX.FTZ R21, R45, R136, !PT ;  /* 0x000000882d157209 */ /* 0x008fe20007810000 */
[----:B------:R-:W1:Y:S01]  /*a620*/  MUFU.TANH R53, R53 ;  /* 0x0000003500357308 */ /* 0x000e620000002400 */
[--C-:B------:R-:W-:Y:S01]  /*a630*/  FFMA.FTZ R73, R73, UR10, -R15.reuse ;  /* 0x0000000a49497c23 */ /* 0x100fe2000801080f */
[----:B------:R-:W-:Y:S01]  /*a640*/  FFMA.FTZ R77, R77, UR10, -R15 ;  /* 0x0000000a4d4d7c23 */ /* 0x000fe2000801080f */
[----:B--2---:R-:W-:-:S04]  /*a650*/  FMNMX.FTZ R36, R48, R21, !PT ;  /* 0x0000001530247209 */ /* 0x004fc80007810000 */
[----:B----4-:R-:W-:Y:S01]  /*a660*/  FMNMX.FTZ R38, R49, R36, !PT ;  /* 0x0000002431267209 */ /* 0x010fe20007810000 */
[----:B------:R-:W2:Y:S03]  /*a670*/  MUFU.TANH R56, R56 ;  /* 0x0000003800387308 */ /* 0x000ea60000002400 */
[----:B0-----:R-:W-:-:S05]  /*a680*/  FMNMX.FTZ R38, R51, R38, !PT ;  /* 0x0000002633267209 */ /* 0x001fca0007810000 */
        /* <DEDUP_REMOVED lines=18> */
[----:B------:R-:W-:-:S03]  /*a7b0*/  UIADD3 UR30, UR14, 0x140, URZ ;  /* 0x000001400e1e7890 */ /* 0x000fc6000fffe03f */
[----:B------:R-:W1:Y:S01]  /*a7c0*/  MUFU.TANH R74, R74 ;  /* 0x0000004a004a7308 */ /* 0x000e620000002400 */
[----:B------:R-:W-:Y:S01]  /*a7d0*/  UMOV UR29, 0x40000040 ;  /* 0x40000040001d7882 */ /* 0x000fe20000000000 */
[----:B------:R-:W-:-:S06]  /*a7e0*/  UMOV UR31, 0x80000020 ;  /* 0x80000020001f7882 */ /* 0x000fcc0000000000 */
[----:B------:R-:W3:Y:S08]  /*a7f0*/  MUFU.TANH R75, R75 ;  /* 0x0000004b004b7308 */ /* 0x000ef00000002400 */
[----:B------:R-:W4:Y:S08]  /*a800*/  MUFU.TANH R78, R78 ;  /* 0x0000004e004e7308 */ /* 0x000f300000002400 */
[----:B------:R2:W-:Y:S08]  /*a810*/  MUFU.EX2 R36, R42 ;  /* 0x0000002a00247308 */ /* 0x0005f00000000800 */
[----:B------:R-:W5:Y:S01]  /*a820*/  MUFU.TANH R79, R79 ;  /* 0x0000004f004f7308 */ /* 0x000f620000002400 */
[----:B--2---:R-:W-:-:S04]  /*a830*/  FMNMX.FTZ R42, R70, R21, !PT ;  /* 0x00000015462a7209 */ /* 0x004fc80007810000 */
[----:B0-----:R-:W-:-:S03]  /*a840*/  FMNMX.FTZ R21, R71, R42, !PT ;  /* 0x0000002a47157209 */ /* 0x001fc60007810000 */
[----:B------:R-:W0:Y:S01]  /*a850*/  MUFU.TANH R82, R82 ;  /* 0x0000005200527308 */ /* 0x000e220000002400 */
[----:B-1----:R-:W-:-:S04]  /*a860*/  FMNMX.FTZ R42, R74, R21, !PT ;  /* 0x000000154a2a7209 */ /* 0x002fc80007810000 */
[----:B---3--:R-:W-:-:S03]  /*a870*/  FMNMX.FTZ R21, R75, R42, !PT ;  /* 0x0000002a4b157209 */ /* 0x008fc60007810000 */
[----:B------:R-:W1:Y:S01]  /*a880*/  MUFU.TANH R83, R83 ;  /* 0x0000005300537308 */ /* 0x000e620000002400 */
[----:B----4-:R-:W-:-:S04]  /*a890*/  FMNMX.FTZ R44, R78, R21, !PT ;  /* 0x000000154e2c7209 */ /* 0x010fc80007810000 */
[----:B-----5:R-:W-:-:S03]  /*a8a0*/  FMNMX.FTZ R21, R79, R44, !PT ;  /* 0x0000002c4f157209 */ /* 0x020fc60007810000 */
[----:B------:R-:W2:Y:S01]  /*a8b0*/  MUFU.TANH R84, R84 ;  /* 0x0000005400547308 */ /* 0x000ea20000002400 */
[----:B0-----:R-:W-:-:S07]  /*a8c0*/  FMNMX.FTZ R44, R82, R21, !PT ;  /* 0x00000015522c7209 */ /* 0x001fce0007810000 */
[----:B------:R-:W0:Y:S01]  /*a8d0*/  MUFU.TANH R85, R85 ;  /* 0x0000005500557308 */ /* 0x000e220000002400 */
[----:B-1----:R-:W-:-:S07]  /*a8e0*/  FMNMX.FTZ R21, R83, R44, !PT ;  /* 0x0000002c53157209 */ /* 0x002fce0007810000 */
[----:B------:R2:W-:Y:S08]  /*a8f0*/  MUFU.EX2 R38, R46 ;  /* 0x0000002e00267308 */ /* 0x0005f00000000800 */
[----:B------:R1:W-:Y:S01]  /*a900*/  MUFU.EX2 R42, R54 ;  /* 0x00000036002a7308 */ /* 0x0003e20000000800 */
[----:B--2---:R-:W-:-:S04]  /*a910*/  FMNMX.FTZ R46, R84, R21, !PT ;  /* 0x00000015542e7209 */ /* 0x004fc80007810000 */
[----:B0-----:R-:W-:Y:S01]  /*a920*/  FMNMX.FTZ R21, R85, R46, !PT ;  /* 0x0000002e55157209 */ /* 0x001fe20007810000 */
[--C-:B------:R-:W-:Y:S02]  /*a930*/  FFMA.FTZ R46, R62, UR10, -R15.reuse ;  /* 0x0000000a3e2e7c23 */ /* 0x100fe4000801080f */
[----:B------:R0:W-:Y:S02]  /*a940*/  MUFU.EX2 R40, R50 ;  /* 0x0000003200287308 */ /* 0x0001e40000000800 */
[----:B-1----:R-:W1:Y:S06]  /*a950*/  SHFL.BFLY PT, R54, R21, 0x2, 0x1f ;  /* 0x0c401f0015367f89 */ /* 0x002e6c00000e0000 */
[----:B------:R-:W-:Y:S01]  /*a960*/  MUFU.EX2 R86, R86 ;  /* 0x0000005600567308 */ /* 0x000fe20000000800 */
[----:B0-----:R-:W-:Y:S01]  /*a970*/  FFMA.FTZ R50, R64, UR10, -R15 ;  /* 0x0000000a40327c23 */ /* 0x001fe2000801080f */
[----:B------:R-:W-:-:S02]  /*a980*/  WARPGROUP.DEPBAR.LE gsb0, 0x0 ;  /* 0x00008000000079c5 */ /* 0x000fc40000010000 */
[----:B------:R-:W-:Y:S01]  /*a990*/  WARPGROUP.ARRIVE ;  /* 0x00000000000079c5 */ /* 0x000fe20000000000 */
[----:B------:R-:W-:-:S03]  /*a9a0*/  FFMA.FTZ R64, R81, UR10, -R15 ;  /* 0x0000000a51407c23 */ /* 0x000fc6000801080f */
[----:B------:R-:W0:Y:S02]  /*a9b0*/  MUFU.EX2 R87, R87 ;  /* 0x0000005700577308 */ /* 0x000e240000000800 */
[----:B------:R-:W-:Y:S01]  /*a9c0*/  HGMMA.64x96x16.F32 R88, gdesc[UR28].tnspB, R88, gsb0 ;  /* 0x416000001c5879f0 */ /* 0x000fe20008000858 */
[----:B------:R-:W-:Y:S02]  /*a9d0*/  UIADD3 UR28, UR15, 0x604, URZ ;  /* 0x000006040f1c7890 */ /* 0x000fe4000fffe03f */
[----:B------:R-:W-:Y:S01]  /*a9e0*/  UIADD3 UR30, UR14, 0x180, URZ ;  /* 0x000001800e1e7890 */ /* 0x000fe2000fffe03f */
[----:B------:R-:W-:Y:S01]  /*a9f0*/  UMOV UR29, 0x40000040 ;  /* 0x40000040001d7882 */ /* 0x000fe20000000000 */
[----:B------:R-:W-:Y:S01]  /*aa00*/  UMOV UR31, 0x80000020 ;  /* 0x80000020001f7882 */ /* 0x000fe20000000000 */
[----:B------:R2:W-:Y:S01]  /*aa10*/  MUFU.EX2 R44, R58 ;  /* 0x0000003a002c7308 */ /* 0x0005e20000000800 */
[----:B-1----:R-:W-:Y:S01]  /*aa20*/  FMNMX.FTZ R62, R21, R54, !PT ;  /* 0x00000036153e7209 */ /* 0x002fe20007810000 */
[----:B------:R-:W-:-:S04]  /*aa30*/  FFMA.FTZ R54, R72, UR10, -R15 ;  /* 0x0000000a48367c23 */ /* 0x000fc8000801080f */
[----:B------:R-:W1:Y:S02]  /*aa40*/  SHFL.BFLY PT, R21, R62, 0x1, 0x1f ;  /* 0x0c201f003e157f89 */ /* 0x000e6400000e0000 */
[----:B------:R-:W3:Y:S01]  /*aa50*/  MUFU.EX2 R24, R24 ;  /* 0x0000001800187308 */ /* 0x000ee20000000800 */
[--C-:B--2---:R-:W-:Y:S01]  /*aa60*/  FFMA.FTZ R58, R76, UR10, -R15.reuse ;  /* 0x0000000a4c3a7c23 */ /* 0x104fe2000801080f */
[----:B------:R-:W-:Y:S01]  /*aa70*/  FFMA.FTZ R15, R80, UR10, -R15 ;  /* 0x0000000a500f7c23 */ /* 0x000fe2000801080f */
[----:B0-----:R-:W-:-:S05]  /*aa80*/  FFMA.FTZ R5, R86, R5, R87 ;  /* 0x0000000556057223 */ /* 0x001fca0000010057 */
[----:B------:R-:W0:Y:S08]  /*aa90*/  MUFU.EX2 R26, R26 ;  /* 0x0000001a001a7308 */ /* 0x000e300000000800 */
[----:B------:R-:W2:Y:S01]  /*aaa0*/  MUFU.EX2 R27, R27 ;  /* 0x0000001b001b7308 */ /* 0x000ea20000000800 */
[C---:B---3--:R-:W-:Y:S01]  /*aab0*/  FADD.FTZ R5, R24.reuse, R5 ;  /* 0x0000000518057221 */ /* 0x048fe20000010000 */
[----:B------:R-:W-:-:S02]  /*aac0*/  F2FP.F16.F32.PACK_AB R24, R24, R87 ;  /* 0x000000571818723e */ /* 0x000fc400000000ff */
[----:B-1----:R-:W-:-:S04]  /*aad0*/  FMNMX.FTZ R21, R62, R21, !PT ;  /* 0x000000153e157209 */ /* 0x002fc80007810000 */
        /* <DEDUP_REMOVED lines=10> */
[----:B------:R-:W-:Y:S02]  /*ab80*/  IMAD.U32 R41, RZ, RZ, UR4 ;  /* 0x00000004ff297e24 */ /* 0x000fe4000f8e00ff */
[----:B------:R-:W-:Y:S01]  /*ab90*/  FFMA.FTZ R28, R28, UR10, -R138 ;  /* 0x0000000a1c1c7c23 */ /* 0x000fe2000801088a */
[----:B------:R-:W-:-:S02]  /*aba0*/  IMAD.U32 R48, RZ, RZ, UR11 ;  /* 0x0000000bff307e24 */ /* 0x000fc4000f8e00ff */
[--C-:B------:R-:W-:Y:S01]  /*abb0*/  FFMA.FTZ R147, R29, UR10, -R138.reuse ;  /* 0x0000000a1d937c23 */ /* 0x100fe2000801088a */
[--C-:B------:R-:W-:Y:S01]  /*abc0*/  FFMA.FTZ R29, R31, UR10, -R138.reuse ;  /* 0x0000000a1f1d7c23 */ /* 0x100fe2000801088a */
[----:B------:R-:W-:Y:S01]  /*abd0*/  @!P1 LEA R41, R41, UR36, 0x3 ;  /* 0x0000002429299c11 */ /* 0x000fe2000f8e18ff */
[--C-:B------:R-:W-:Y:S01]  /*abe0*/  FFMA.FTZ R31, R35, UR10, -R138.reuse ;  /* 0x0000000a231f7c23 */ /* 0x100fe2000801088a */
[----:B------:R-:W1:Y:S01]  /*abf0*/  MUFU.EX2 R20, R20 ;  /* 0x0000001400147308 */ /* 0x000e620000000800 */
[----:B------:R-:W-:Y:S01]  /*ac00*/  @!P1 LEA R48, R48, UR36, 0x3 ;  /* 0x0000002430309c11 */ /* 0x000fe2000f8e18ff */
[----:B------:R-:W-:Y:S02]  /*ac10*/  VIADD R23, R22, 0x9 ;  /* 0x0000000916177836 */ /* 0x000fe40000000000 */
[--C-:B------:R-:W-:Y:S01]  /*ac20*/  FFMA.FTZ R35, R43, UR10, -R138.reuse ;  /* 0x0000000a2b237c23 */ /* 0x100fe2000801088a */
[----:B------:R-:W-:Y:S02]  /*ac30*/  @!P1 VIADD R43, R41, 0x2d840 ;  /* 0x0002d840292b9836 */ /* 0x000fe40000000000 */
[----:B------:R-:W-:Y:S01]  /*ac40*/  FFMA.FTZ R68, R33, UR10, -R138 ;  /* 0x0000000a21447c23 */ /* 0x000fe2000801088a */
[----:B------:R-:W-:-:S02]  /*ac50*/  @!P1 VIADD R41, R48, 0x2d860 ;  /* 0x0002d86030299836 */ /* 0x000fc40000000000 */
[--C-:B------:R-:W-:Y:S01]  /*ac60*/  FFMA.FTZ R76, R49, UR10, -R138.reuse ;  /* 0x0000000a314c7c23 */ /* 0x100fe2000801088a */
[----:B------:R-:W3:Y:S01]  /*ac70*/  MUFU.EX2 R25, R25 ;  /* 0x0000001900197308 */ /* 0x000ee20000000800 */
[----:B------:R-:W-:Y:S01]  /*ac80*/  @!P1 PRMT R49, RZ, 0x654, R43 ;  /* 0x00000654ff319816 */ /* 0x000fe2000000002b */
[--C-:B------:R-:W-:Y:S01]  /*ac90*/  FFMA.FTZ R33, R39, UR10, -R138.reuse ;  /* 0x0000000a27217c23 */ /* 0x100fe2000801088a */
[----:B------:R-:W-:Y:S01]  /*aca0*/  @!P1 PRMT R43, RZ, 0x654, R41 ;  /* 0x00000654ff2b9816 */ /* 0x000fe20000000029 */
[--C-:B------:R-:W-:Y:S01]  /*acb0*/  FFMA.FTZ R41, R60, UR10, -R138.reuse ;  /* 0x0000000a3c297c23 */ /* 0x100fe2000801088a */
[----:B0-----:R-:W-:Y:S01]  /*acc0*/  FADD.FTZ R60, R26, R5 ;  /* 0x000000051a3c7221 */ /* 0x001fe20000010000 */
[----:B--2---:R-:W-:Y:S01]  /*acd0*/  F2FP.F16.F32.PACK_AB R26, R27, R26 ;  /* 0x0000001a1b1a723e */ /* 0x004fe200000000ff */
[----:B------:R-:W-:Y:S01]  /*ace0*/  FFMA.FTZ R39, R51, UR10, -R138 ;  /* 0x0000000a33277c23 */ /* 0x000fe2000801088a */
[----:B------:R-:W0:Y:S01]  /*acf0*/  MUFU.EX2 R28, R28 ;  /* 0x0000001c001c7308 */ /* 0x000e220000000800 */
[----:B-1----:R-:W-:Y:S01]  /*ad00*/  FFMA.FTZ R4, R81, R4, R20 ;  /* 0x0000000451047223 */ /* 0x002fe20000010014 */
[----:B------:R-:W-:Y:S01]  /*ad10*/  FADD.FTZ R5, R27, R60 ;  /* 0x0000003c1b057221 */ /* 0x000fe20000010000 */
[--C-:B------:R-:W-:Y:S01]  /*ad20*/  FFMA.FTZ R72, R53, UR10, -R138.reuse ;  /* 0x0000000a35487c23 */ /* 0x100fe2000801088a */
[--C-:B------:R-:W-:Y:S01]  /*ad30*/  FFMA.FTZ R48, R57, UR10, -R138.reuse ;  /* 0x0000000a39307c23 */ /* 0x100fe2000801088a */
[--C-:B------:R-:W-:Y:S01]  /*ad40*/  FFMA.FTZ R61, R61, UR10, -R138.reuse ;  /* 0x0000000a3d3d7c23 */ /* 0x100fe2000801088a */
[----:B------:R-:W-:Y:S01]  /*ad50*/  FADD.FTZ R60, R30, R5 ;  /* 0x000000051e3c7221 */ /* 0x000fe20000010000 */
[--C-:B------:R-:W-:Y:S01]  /*ad60*/  FFMA.FTZ R51, R70, UR10, -R138.reuse ;  /* 0x0000000a46337c23 */ /* 0x100fe2000801088a */
[----:B------:R1:W-:Y:S01]  /*ad70*/  MUFU.EX2 R62, R64 ;  /* 0x00000040003e7308 */ /* 0x0003e20000000800 */
        /* <DEDUP_REMOVED lines=8> */
[--C-:B-1----:R-:W-:Y:S01]  /*ae00*/  FFMA.FTZ R64, R45, UR10, -R138.reuse ;  /* 0x0000000a2d407c23 */ /* 0x102fe2000801088a */
[----:B------:R-:W-:Y:S01]  /*ae10*/  SEL R45, R23, 0x9, !P2 ;  /* 0x00000009172d7807 */ /* 0x000fe20005000000 */
[--C-:B------:R-:W-:Y:S01]  /*ae20*/  FFMA.FTZ R23, R56, UR10, -R138.reuse ;  /* 0x0000000a38177c23 */ /* 0x100fe2000801088a */
[--C-:B------:R-:W-:Y:S01]  /*ae30*/  FFMA.FTZ R56, R67, UR10, -R138.reuse ;  /* 0x0000000a43387c23 */ /* 0x100fe2000801088a */
[--C-:B------:R-:W-:Y:S01]  /*ae40*/  FFMA.FTZ R85, R85, UR10, -R138.reuse ;  /* 0x0000000a55557c23 */ /* 0x100fe2000801088a */
[----:B------:R-:W-:Y:S01]  /*ae50*/  FFMA.FTZ R75, R75, UR10, -R138 ;  /* 0x0000000a4b4b7c23 */ /* 0x000fe2000801088a */
[----:B------:R-:W-:Y:S01]  /*ae60*/  ISETP.GT.AND P2, PT, R11, UR6, PT ;  /* 0x000000060b007c0c */ /* 0x000fe2000bf44270 */
[----:B------:R-:W1:Y:S01]  /*ae70*/  MUFU.EX2 R137, R137 ;  /* 0x0000008900897308 */ /* 0x000e620000000800 */
[----:B------:R-:W-:Y:S01]  /*ae80*/  UMOV UR11, UR4 ;  /* 0x00000004000b7c82 */ /* 0x000fe20008000000 */
[----:B------:R-:W-:-:S02]  /*ae90*/  WARPGROUP.DEPBAR.LE gsb0, 0x0 ;  /* 0x00008000000079c5 */ /* 0x000fc40000010000 */
[----:B------:R-:W-:Y:S01]  /*aea0*/  WARPGROUP.ARRIVE ;  /* 0x00000000000079c5 */ /* 0x000fe20000000000 */
[----:B------:R-:W-:-:S03]  /*aeb0*/  VIADD R11, R11, 0xffffffff ;  /* 0xffffffff0b0b7836 */ /* 0x000fc60000000000 */
[----:B------:R-:W2:Y:S02]  /*aec0*/  MUFU.EX2 R29, R29 ;  /* 0x0000001d001d7308 */ /* 0x000ea40000000800 */
[----:B------:R-:W-:Y:S01]  /*aed0*/  HGMMA.64x96x16.F32 R88, gdesc[UR28].tnspB, R88, gsb0 ;  /* 0x416000001c5879f0 */ /* 0x000fe20008000858 */
[----:B------:R-:W-:Y:S02]  /*aee0*/  UIADD3 UR28, UR15, 0x606, URZ ;  /* 0x000006060f1c7890 */ /* 0x000fe4000fffe03f */
[----:B------:R-:W-:Y:S01]  /*aef0*/  UIADD3 UR30, UR14, 0x1c0, URZ ;  /* 0x000001c00e1e7890 */ /* 0x000fe2000fffe03f */
[----:B------:R-:W-:Y:S01]  /*af00*/  UMOV UR29, 0x40000040 ;  /* 0x40000040001d7882 */ /* 0x000fe20000000000 */
[----:B------:R-:W-:Y:S01]  /*af10*/  UMOV UR31, 0x80000020 ;  /* 0x80000020001f7882 */ /* 0x000fe20000000000 */
[----:B------:R-:W4:Y:S08]  /*af20*/  MUFU.EX2 R32, R32 ;  /* 0x0000002000207308 */ /* 0x000f300000000800 */
[----:B------:R-:W5:Y:S08]  /*af30*/  MUFU.EX2 R68, R68 ;  /* 0x0000004400447308 */ /* 0x000f700000000800 */
        /* <DEDUP_REMOVED lines=9> */
[----:B------:R-:W5:Y:S01]  /*afd0*/  MUFU.EX2 R64, R64 ;  /* 0x0000004000407308 */ /* 0x000f620000000800 */
[----:B------:R-:W-:-:S02]  /*afe0*/  WARPGROUP.DEPBAR.LE gsb0, 0x0 ;  /* 0x00008000000079c5 */ /* 0x000fc40000010000 */
[----:B------:R-:W-:-:S05]  /*aff0*/  WARPGROUP.ARRIVE ;  /* 0x00000000000079c5 */ /* 0x000fca0000000000 */
[----:B------:R-:W5:Y:S01]  /*b000*/  MUFU.EX2 R47, R47 ;  /* 0x0000002f002f7308 */ /* 0x000f620000000800 */
[----:B------:R-:W-:Y:S07]  /*b010*/  HGMMA.64x96x16.F32 R88, gdesc[UR28].tnspB, R88, gsb0 ;  /* 0x416000001c5879f0 */ /* 0x000fee0008000858 */
        /* <DEDUP_REMOVED lines=11> */
[----:B------:R-:W-:Y:S08]  /*b0d0*/  MUFU.EX2 R63, R63 ;  /* 0x0000003f003f7308 */ /* 0x000ff00000000800 */
[----:B------:R-:W-:Y:S01]  /*b0e0*/  MUFU.EX2 R50, R50 ;  /* 0x0000003200327308 */ /* 0x000fe20000000800 */
[----:B------:R-:W-:-:S02]  /*b0f0*/  WARPGROUP.DEPBAR.LE gsb0, 0x0 ;  /* 0x00008000000079c5 */ /* 0x000fc40000010000 */
[----:B------:R0:W-:Y:S06]  /*b100*/  BAR.ARV R45, 0x100 ;  /* 0x0004002d0000751d */ /* 0x0001ec0000002000 */
[----:B------:R3:W-:Y:S01]  /*b110*/  @!P1 SYNCS.ARRIVE.TRANS64.RED.A1T0 RZ, [R49+URZ], RZ ;  /* 0x000000ff31ff99a7 */ /* 0x0007e2000810043f */
[----:B------:R-:W-:Y:S01]  /*b120*/  MUFU.EX2 R56, R56 ;  /* 0x0000003800387308 */ /* 0x000fe20000000800 */
[-C--:B------:R-:W-:Y:S01]  /*b130*/  FMUL.FTZ R88, R88, R86.reuse ;  /* 0x0000005658587220 */ /* 0x080fe20000410000 */
[-C--:B------:R-:W-:Y:S01]  /*b140*/  FMUL.FTZ R89, R89, R86.reuse ;  /* 0x0000005659597220 */ /* 0x080fe20000410000 */
[-C--:B------:R-:W-:Y:S01]  /*b150*/  FMUL.FTZ R92, R92, R86.reuse ;  /* 0x000000565c5c7220 */ /* 0x080fe20000410000 */
[-C--:B------:R-:W-:Y:S01]  /*b160*/  FMUL.FTZ R93, R93, R86.reuse ;  /* 0x000000565d5d7220 */ /* 0x080fe20000410000 */
[-C--:B------:R-:W-:Y:S01]  /*b170*/  FMUL.FTZ R96, R96, R86.reuse ;  /* 0x0000005660607220 */ /* 0x080fe20000410000 */
[-C--:B------:R-:W-:Y:S01]  /*b180*/  FMUL.FTZ R97, R97, R86.reuse ;  /* 0x0000005661617220 */ /* 0x080fe20000410000 */
[----:B------:R1:W-:Y:S01]  /*b190*/  @!P1 SYNCS.ARRIVE.TRANS64.RED.A1T0 RZ, [R43+URZ], RZ ;  /* 0x000000ff2bff99a7 */ /* 0x0003e2000810043f */
[----:B---3--:R-:W-:Y:S01]  /*b1a0*/  FFMA.FTZ R49, R66, UR10, -R138 ;  /* 0x0000000a42317c23 */ /* 0x008fe2000801088a */
[----:B------:R-:W-:Y:S01]  /*b1b0*/  MUFU.EX2 R65, R65 ;  /* 0x0000004100417308 */ /* 0x000fe20000000800 */
[-C--:B------:R-:W-:Y:S01]  /*b1c0*/  FMUL.FTZ R100, R100, R86.reuse ;  /* 0x0000005664647220 */ /* 0x080fe20000410000 */
[-C--:B------:R-:W-:Y:S01]  /*b1d0*/  FMUL.FTZ R101, R101, R86.reuse ;  /* 0x0000005665657220 */ /* 0x080fe20000410000 */
[-C--:B------:R-:W-:Y:S01]  /*b1e0*/  FMUL.FTZ R104, R104, R86.reuse ;  /* 0x0000005668687220 */ /* 0x080fe20000410000 */
[-C--:B------:R-:W-:Y:S01]  /*b1f0*/  FMUL.FTZ R105, R105, R86.reuse ;  /* 0x0000005669697220 */ /* 0x080fe20000410000 */
[----:B------:R-:W-:Y:S01]  /*b200*/  FMUL.FTZ R108, R108, R86 ;  /* 0x000000566c6c7220 */ /* 0x000fe20000410000 */
[C---:B-1----:R-:W-:Y:S01]  /*b210*/  FADD.FTZ R43, R25.reuse, R4 ;  /* 0x00000004192b7221 */ /* 0x042fe20000010000 */
[----:B------:R-:W-:Y:S01]  /*b220*/  F2FP.F16.F32.PACK_AB R25, R25, R20 ;  /* 0x000000141919723e */ /* 0x000fe200000000ff */
[----:B------:R-:W1:Y:S01]  /*b230*/  MUFU.EX2 R4, R61 ;  /* 0x0000003d00047308 */ /* 0x000e620000000800 */
[-C--:B------:R-:W-:Y:S01]  /*b240*/  FMUL.FTZ R109, R109, R86.reuse ;  /* 0x000000566d6d7220 */ /* 0x080fe20000410000 */
[----:B0-----:R-:W-:Y:S01]  /*b250*/  FADD.FTZ R66, R28, R43 ;  /* 0x0000002b1c427221 */ /* 0x001fe20000010000 */
[----:B------:R-:W-:Y:S01]  /*b260*/  FADD.FTZ R43, R137, R60 ;  /* 0x0000003c892b7221 */ /* 0x000fe20000010000 */
[-C--:B------:R-:W-:Y:S01]  /*b270*/  FMUL.FTZ R112, R112, R86.reuse ;  /* 0x0000005670707220 */ /* 0x080fe20000410000 */
[-C--:B------:R-:W-:Y:S01]  /*b280*/  FMUL.FTZ R113, R113, R86.reuse ;  /* 0x0000005671717220 */ /* 0x080fe20000410000 */
[----:B------:R-:W-:Y:S01]  /*b290*/  FADD.FTZ R66, R147, R66 ;  /* 0x0000004293427221 */ /* 0x000fe20000010000 */
[-C--:B------:R-:W-:Y:S01]  /*b2a0*/  FMUL.FTZ R116, R116, R86.reuse ;  /* 0x0000005674747220 */ /* 0x080fe20000410000 */
[----:B------:R-:W0:Y:S01]  /*b2b0*/  MUFU.EX2 R49, R49 ;  /* 0x0000003100317308 */ /* 0x000e220000000800 */
[-C--:B------:R-:W-:Y:S01]  /*b2c0*/  FMUL.FTZ R117, R117, R86.reuse ;  /* 0x0000005675757220 */ /* 0x080fe20000410000 */
[----:B--2---:R-:W-:Y:S01]  /*b2d0*/  FADD.FTZ R5, R29, R66 ;  /* 0x000000421d057221 */ /* 0x004fe20000010000 */
[----:B----4-:R-:W-:Y:S01]  /*b2e0*/  FADD.FTZ R66, R32, R43 ;  /* 0x0000002b20427221 */ /* 0x010fe20000010000 */
[----:B-----5:R-:W-:Y:S01]  /*b2f0*/  F2FP.F16.F32.PACK_AB R29, R68, R29 ;  /* 0x0000001d441d723e */ /* 0x020fe200000000ff */
[-C--:B------:R-:W-:Y:S01]  /*b300*/  FMUL.FTZ R120, R120, R86.reuse ;  /* 0x0000005678787220 */ /* 0x080fe20000410000 */
[----:B------:R-:W-:Y:S01]  /*b310*/  FADD.FTZ R60, R68, R5 ;  /* 0x00000005443c7221 */ /* 0x000fe20000010000 */
[----:B------:R-:W-:Y:S01]  /*b320*/  FADD.FTZ R43, R139, R66 ;  /* 0x000000428b2b7221 */ /* 0x000fe20000010000 */
[----:B------:R-:W2:Y:S01]  /*b330*/  MUFU.EX2 R51, R51 ;  /* 0x0000003300337308 */ /* 0x000ea20000000800 */
[-C--:B------:R-:W-:Y:S01]  /*b340*/  FMUL.FTZ R121, R121, R86.reuse ;  /* 0x0000005679797220 */ /* 0x080fe20000410000 */
[----:B------:R-:W-:Y:S01]  /*b350*/  FADD.FTZ R5, R31, R60 ;  /* 0x0000003c1f057221 */ /* 0x000fe20000010000 */
[----:B------:R-:W-:Y:S01]  /*b360*/  FADD.FTZ R66, R34, R43 ;  /* 0x0000002b22427221 */ /* 0x000fe20000010000 */
[----:B------:R-:W-:Y:S01]  /*b370*/  F2FP.F16.F32.PACK_AB R31, R80, R31 ;  /* 0x0000001f501f723e */ /* 0x000fe200000000ff */
[-C--:B------:R-:W-:Y:S01]  /*b380*/  FMUL.FTZ R124, R124, R86.reuse ;  /* 0x000000567c7c7220 */ /* 0x080fe20000410000 */
[----:B------:R-:W-:Y:S01]  /*b390*/  FADD.FTZ R60, R80, R5 ;  /* 0x00000005503c7221 */ /* 0x000fe20000010000 */
[----:B------:R-:W-:Y:S01]  /*b3a0*/  FADD.FTZ R27, R141, R66 ;  /* 0x000000428d1b7221 */ /* 0x000fe20000010000 */
[----:B------:R-:W3:Y:S01]  /*b3b0*/  MUFU.EX2 R52, R52 ;  /* 0x0000003400347308 */ /* 0x000ee20000000800 */
[----:B------:R-:W-:Y:S01]  /*b3c0*/  FMUL.FTZ R125, R125, R86 ;  /* 0x000000567d7d7220 */ /* 0x000fe20000410000 */
[----:B------:R-:W-:Y:S01]  /*b3d0*/  FADD.FTZ R5, R33, R60 ;  /* 0x0000003c21057221 */ /* 0x000fe20000010000 */
[----:B------:R-:W-:Y:S01]  /*b3e0*/  FADD.FTZ R66, R36, R27 ;  /* 0x0000001b24427221 */ /* 0x000fe20000010000 */
[----:B------:R-:W-:Y:S01]  /*b3f0*/  F2FP.F16.F32.PACK_AB R27, R147, R28 ;  /* 0x0000001c931b723e */ /* 0x000fe200000000ff */
[----:B------:R-:W-:Y:S01]  /*b400*/  FMUL.FTZ R128, R128, R86 ;  /* 0x0000005680807220 */ /* 0x000fe20000410000 */
[----:B------:R-:W-:Y:S01]  /*b410*/  FADD.FTZ R60, R136, R5 ;  /* 0x00000005883c7221 */ /* 0x000fe20000010000 */
[----:B------:R-:W-:Y:S01]  /*b420*/  FADD.FTZ R43, R143, R66 ;  /* 0x000000428f2b7221 */ /* 0x000fe20000010000 */
[----:B------:R-:W-:Y:S01]  /*b430*/  F2FP.F16.F32.PACK_AB R28, R137, R30 ;  /* 0x0000001e891c723e */ /* 0x000fe200000000ff */
[----:B------:R4:W-:Y:S01]  /*b440*/  STSM.16.M88.4 [R9+0x21800], R24 ;  /* 0x0218001809007844 */ /* 0x0009e20000000200 */
[----:B------:R-:W-:Y:S01]  /*b450*/  FADD.FTZ R5, R35, R60 ;  /* 0x0000003c23057221 */ /* 0x000fe20000010000 */
[----:B------:R-:W-:Y:S01]  /*b460*/  FADD.FTZ R66, R38, R43 ;  /* 0x0000002b26427221 */ /* 0x000fe20000010000 */
[----:B------:R-:W-:Y:S01]  /*b470*/  F2FP.F16.F32.PACK_AB R30, R139, R32 ;  /* 0x000000208b1e723e */ /* 0x000fe200000000ff */
[----:B------:R-:W5:Y:S01]  /*b480*/  MUFU.EX2 R20, R71 ;  /* 0x0000004700147308 */ /* 0x000f620000000800 */
[----:B------:R-:W-:Y:S01]  /*b490*/  FADD.FTZ R60, R64, R5 ;  /* 0x00000005403c7221 */ /* 0x000fe20000010000 */
[----:B------:R-:W-:Y:S01]  /*b4a0*/  FADD.FTZ R43, R47, R66 ;  /* 0x000000422f2b7221 */ /* 0x000fe20000010000 */
[----:B------:R-:W-:Y:S01]  /*b4b0*/  F2FP.F16.F32.PACK_AB R32, R141, R34 ;  /* 0x000000228d20723e */ /* 0x000fe200000000ff */
[----:B------:R2:W-:Y:S01]  /*b4c0*/  STSM.16.M88.4 [R8], R28 ;  /* 0x0000001c08007844 */ /* 0x0005e20000000200 */
[----:B------:R-:W-:Y:S01]  /*b4d0*/  FADD.FTZ R5, R37, R60 ;  /* 0x0000003c25057221 */ /* 0x000fe20000010000 */
[----:B------:R-:W-:Y:S01]  /*b4e0*/  FADD.FTZ R66, R40, R43 ;  /* 0x0000002b28427221 */ /* 0x000fe20000010000 */
[----:B------:R-:W-:Y:S01]  /*b4f0*/  F2FP.F16.F32.PACK_AB R35, R64, R35 ;  /* 0x000000234023723e */ /* 0x000fe200000000ff */
[----:B------:R-:W5:Y:S01]  /*b500*/  MUFU.EX2 R69, R69 ;  /* 0x0000004500457308 */ /* 0x000f620000000800 */
[----:B------:R-:W-:Y:S01]  /*b510*/  FADD.FTZ R34, R76, R5 ;  /* 0x000000054c227221 */ /* 0x000fe20000010000 */
[----:B------:R-:W-:Y:S01]  /*b520*/  FADD.FTZ R43, R145, R66 ;  /* 0x00000042912b7221 */ /* 0x000fe20000010000 */
[----:B------:R-:W-:Y:S01]  /*b530*/  F2FP.F16.F32.PACK_AB R33, R136, R33 ;  /* 0x000000218821723e */ /* 0x000fe200000000ff */
[----:B------:R-:W-:Y:S01]  /*b540*/  FMUL.FTZ R129, R129, R86 ;  /* 0x0000005681817220 */ /* 0x000fe20000410000 */
[----:B------:R-:W-:Y:S01]  /*b550*/  FADD.FTZ R5, R39, R34 ;  /* 0x0000002227057221 */ /* 0x000fe20000010000 */
[----:B------:R-:W-:Y:S01]  /*b560*/  FADD.FTZ R64, R42, R43 ;  /* 0x0000002b2a407221 */ /* 0x000fe20000010000 */
[----:B------:R-:W-:Y:S01]  /*b570*/  F2FP.F16.F32.PACK_AB R34, R143, R36 ;  /* 0x000000248f22723e */ /* 0x000fe200000000ff */
[----:B------:R-:W5:Y:S01]  /*b580*/  MUFU.EX2 R53, R74 ;  /* 0x0000004a00357308 */ /* 0x000f620000000800 */
[----:B------:R-:W-:Y:S01]  /*b590*/  FADD.FTZ R36, R72, R5 ;  /* 0x0000000548247221 */ /* 0x000fe20000010000 */
[----:B------:R-:W-:Y:S01]  /*b5a0*/  FADD.FTZ R43, R55, R64 ;  /* 0x00000040372b7221 */ /* 0x000fe20000010000 */
[----:B------:R-:W-:Y:S01]  /*b5b0*/  F2FP.F16.F32.PACK_AB R37, R76, R37 ;  /* 0x000000254c25723e */ /* 0x000fe200000000ff */
[----:B------:R-:W-:Y:S01]  /*b5c0*/  STSM.16.M88.4 [R7], R32 ;  /* 0x0000002007007844 */ /* 0x000fe20000000200 */
[----:B------:R-:W-:Y:S01]  /*b5d0*/  FADD.FTZ R5, R23, R36 ;  /* 0x0000002417057221 */ /* 0x000fe20000010000 */
[----:B------:R-:W-:Y:S01]  /*b5e0*/  FADD.FTZ R66, R44, R43 ;  /* 0x0000002b2c427221 */ /* 0x000fe20000010000 */
[----:B------:R-:W-:Y:S01]  /*b5f0*/  F2FP.F16.F32.PACK_AB R36, R47, R38 ;  /* 0x000000262f24723e */ /* 0x000fe200000000ff */
[----:B------:R-:W5:Y:S01]  /*b600*/  MUFU.EX2 R54, R54 ;  /* 0x0000003600367308 */ /* 0x000f620000000800 */
[----:B------:R-:W-:Y:S01]  /*b610*/  FADD.FTZ R64, R48, R5 ;  /* 0x0000000530407221 */ /* 0x000fe20000010000 */
[----:B----4-:R-:W-:Y:S01]  /*b620*/  FADD.FTZ R25, R59, R66 ;  /* 0x000000423b197221 */ /* 0x010fe20000010000 */
[----:B------:R-:W-:Y:S01]  /*b630*/  F2FP.F16.F32.PACK_AB R38, R145, R40 ;  /* 0x000000289126723e */ /* 0x000fe200000000ff */
[-C--:B------:R-:W-:Y:S01]  /*b640*/  FMUL.FTZ R132, R132, R86.reuse ;  /* 0x0000005684847220 */ /* 0x080fe20000410000 */
[----:B------:R-:W-:Y:S01]  /*b650*/  FADD.FTZ R5, R41, R64 ;  /* 0x0000004029057221 */ /* 0x000fe20000010000 */
[----:B------:R-:W-:Y:S01]  /*b660*/  FADD.FTZ R26, R46, R25 ;  /* 0x000000192e1a7221 */ /* 0x000fe20000010000 */
[----:B------:R-:W-:Y:S01]  /*b670*/  F2FP.F16.F32.PACK_AB R25, R48, R23 ;  /* 0x000000173019723e */ /* 0x000fe200000000ff */
[----:B------:R-:W-:Y:S01]  /*b680*/  MUFU.EX2 R73, R73 ;  /* 0x0000004900497308 */ /* 0x000fe20000000800 */
[----:B-1----:R-:W-:Y:S01]  /*b690*/  FADD.FTZ R24, R4, R5 ;  /* 0x0000000504187221 */ /* 0x002fe20000010000 */
[----:B------:R-:W-:Y:S01]  /*b6a0*/  FADD.FTZ R27, R63, R26 ;  /* 0x0000001a3f1b7221 */ /* 0x000fe20000010000 */
[----:B------:R-:W-:Y:S01]  /*b6b0*/  F2FP.F16.F32.PACK_AB R39, R72, R39 ;  /* 0x000000274827723e */ /* 0x000fe200000000ff */
[----:B------:R-:W-:Y:S01]  /*b6c0*/  FMUL.FTZ R133, R133, R86 ;  /* 0x0000005685857220 */ /* 0x000fe20000410000 */
[----:B0-----:R-:W-:Y:S01]  /*b6d0*/  FADD.FTZ R5, R49, R24 ;  /* 0x0000001831057221 */ /* 0x001fe20000010000 */
[----:B--2---:R-:W-:Y:S01]  /*b6e0*/  FADD.FTZ R30, R50, R27 ;  /* 0x0000001b321e7221 */ /* 0x004fe20000010000 */
[----:B------:R-:W-:Y:S01]  /*b6f0*/  F2FP.F16.F32.PACK_AB R27, R4, R41 ;  /* 0x00000029041b723e */ /* 0x000fe200000000ff */
[----:B------:R-:W0:Y:S01]  /*b700*/  MUFU.EX2 R60, R75 ;  /* 0x0000004b003c7308 */ /* 0x000e220000000800 */
[----:B------:R-:W-:Y:S01]  /*b710*/  FADD.FTZ R28, R56, R5 ;  /* 0x00000005381c7221 */ /* 0x000fe20000010000 */
[----:B------:R-:W-:Y:S01]  /*b720*/  FADD.FTZ R23, R65, R30 ;  /* 0x0000001e41177221 */ /* 0x000fe20000010000 */
[----:B------:R-:W-:Y:S01]  /*b730*/  F2FP.F16.F32.PACK_AB R24, R55, R42 ;  /* 0x0000002a3718723e */ /* 0x000fe200000000ff */
[----:B------:R-:W-:Y:S01]  /*b740*/  STSM.16.M88.4 [R6], R36 ;  /* 0x0000002406007844 */ /* 0x000fe20000000200 */
[----:B------:R-:W-:Y:S01]  /*b750*/  FADD.FTZ R5, R51, R28 ;  /* 0x0000001c33057221 */ /* 0x000fe20000010000 */
[----:B---3--:R-:W-:Y:S01]  /*b760*/  FADD.FTZ R28, R52, R23 ;  /* 0x00000017341c7221 */ /* 0x008fe20000010000 */
[----:B------:R-:W-:Y:S01]  /*b770*/  F2FP.F16.F32.PACK_AB R26, R59, R44 ;  /* 0x0000002c3b1a723e */ /* 0x000fe200000000ff */
[----:B------:R-:W1:Y:S01]  /*b780*/  MUFU.EX2 R78, R78 ;  /* 0x0000004e004e7308 */ /* 0x000e620000000800 */
[----:B-----5:R-:W-:Y:S01]  /*b790*/  FADD.FTZ R4, R20, R5 ;  /* 0x0000000514047221 */ /* 0x020fe20000010000 */
[----:B------:R-:W-:Y:S01]  /*b7a0*/  FADD.FTZ R23, R69, R28 ;  /* 0x0000001c45177221 */ /* 0x000fe20000010000 */
[----:B------:R-:W-:Y:S01]  /*b7b0*/  F2FP.F16.F32.PACK_AB R48, R63, R46 ;  /* 0x0000002e3f30723e */ /* 0x000fe200000000ff */
[----:B------:R2:W-:Y:S01]  /*b7c0*/  STSM.16.M88.4 [R9+0x27800], R24 ;  /* 0x0278001809007844 */ /* 0x0005e20000000200 */
[----:B------:R-:W-:Y:S01]  /*b7d0*/  FADD.FTZ R5, R53, R4 ;  /* 0x0000000435057221 */ /* 0x000fe20000010000 */
[----:B------:R-:W-:Y:S01]  /*b7e0*/  F2FP.F16.F32.PACK_AB R49, R56, R49 ;  /* 0x000000313831723e */ /* 0x000fe200000000ff */
[----:B------:R-:W-:Y:S01]  /*b7f0*/  FADD.FTZ R4, R54, R23 ;  /* 0x0000001736047221 */ /* 0x000fe20000010000 */
[----:B------:R-:W3:Y:S01]  /*b800*/  MUFU.EX2 R79, R79 ;  /* 0x0000004f004f7308 */ /* 0x000ee20000000800 */
[----:B------:R-:W-:Y:S01]  /*b810*/  F2FP.F16.F32.PACK_AB R50, R65, R50 ;  /* 0x000000324132723e */ /* 0x000fe200000000ff */
[----:B0-----:R-:W-:Y:S01]  /*b820*/  FADD.FTZ R5, R60, R5 ;  /* 0x000000053c057221 */ /* 0x001fe20000010000 */
[----:B------:R-:W-:Y:S01]  /*b830*/  F2FP.F16.F32.PACK_AB R51, R20, R51 ;  /* 0x000000331433723e */ /* 0x000fe200000000ff */
[----:B------:R-:W-:Y:S01]  /*b840*/  FADD.FTZ R23, R73, R4 ;  /* 0x0000000449177221 */ /* 0x000fe20000010000 */
[----:B------:R-:W-:Y:S01]  /*b850*/  F2FP.F16.F32.PACK_AB R52, R69, R52 ;  /* 0x000000344534723e */ /* 0x000fe200000000ff */
[----:B------:R-:W-:Y:S01]  /*b860*/  FMUL.FTZ R90, R90, R81 ;  /* 0x000000515a5a7220 */ /* 0x000fe20000410000 */
[----:B------:R-:W-:Y:S01]  /*b870*/  F2FP.F16.F32.PACK_AB R53, R60, R53 ;  /* 0x000000353c35723e */ /* 0x000fe200000000ff */
[----:B------:R-:W0:Y:S01]  /*b880*/  MUFU.EX2 R58, R58 ;  /* 0x0000003a003a7308 */ /* 0x000e220000000800 */
[----:B------:R-:W-:Y:S01]  /*b890*/  F2FP.F16.F32.PACK_AB R54, R73, R54 ;  /* 0x000000364936723e */ /* 0x000fe200000000ff */
[----:B------:R4:W-:Y:S01]  /*b8a0*/  STSM.16.M88.4 [R8+0x6000], R48 ;  /* 0x0060003008007844 */ /* 0x0009e20000000200 */
[----:B-1----:R-:W-:Y:S01]  /*b8b0*/  FADD.FTZ R5, R78, R5 ;  /* 0x000000054e057221 */ /* 0x002fe20000010000 */
[-C--:B------:R-:W-:Y:S01]  /*b8c0*/  FMUL.FTZ R91, R91, R81.reuse ;  /* 0x000000515b5b7220 */ /* 0x080fe20000410000 */
[-C--:B------:R-:W-:Y:S01]  /*b8d0*/  FMUL.FTZ R94, R94, R81.reuse ;  /* 0x000000515e5e7220 */ /* 0x080fe20000410000 */
[-C--:B------:R-:W-:Y:S01]  /*b8e0*/  FMUL.FTZ R95, R95, R81.reuse ;  /* 0x000000515f5f7220 */ /* 0x080fe20000410000 */
[-C--:B------:R-:W-:Y:S01]  /*b8f0*/  FMUL.FTZ R98, R98, R81.reuse ;  /* 0x0000005162627220 */ /* 0x080fe20000410000 */
[----:B------:R-:W2:Y:S01]  /*b900*/  MUFU.EX2 R77, R77 ;  /* 0x0000004d004d7308 */ /* 0x000ea20000000800 */
[C---:B---3--:R-:W-:Y:S01]  /*b910*/  F2FP.F16.F32.PACK_AB R55, R79.reuse, R78 ;  /* 0x0000004e4f37723e */ /* 0x048fe200000000ff */
[----:B------:R-:W-:Y:S01]  /*b920*/  FADD.FTZ R5, R79, R5 ;  /* 0x000000054f057221 */ /* 0x000fe20000010000 */
[-C--:B------:R-:W-:Y:S01]  /*b930*/  FMUL.FTZ R99, R99, R81.reuse ;  /* 0x0000005163637220 */ /* 0x080fe20000410000 */
[-C--:B------:R-:W-:Y:S01]  /*b940*/  FMUL.FTZ R102, R102, R81.reuse ;  /* 0x0000005166667220 */ /* 0x080fe20000410000 */
[-C--:B------:R-:W-:Y:S01]  /*b950*/  FMUL.FTZ R103, R103, R81.reuse ;  /* 0x0000005167677220 */ /* 0x080fe20000410000 */
[----:B------:R4:W-:Y:S01]  /*b960*/  STSM.16.M88.4 [R7+0x6000], R52 ;  /* 0x0060003407007844 */ /* 0x0009e20000000200 */
        /* <DEDUP_REMOVED lines=10> */
[C---:B--2---:R-:W-:Y:S01]  /*ba10*/  F2FP.F16.F32.PACK_AB R24, R77.reuse, R58 ;  /* 0x0000003a4d18723e */ /* 0x044fe200000000ff */
[----:B------:R-:W-:Y:S01]  /*ba20*/  FADD.FTZ R23, R77, R4 ;  /* 0x000000044d177221 */ /* 0x000fe20000010000 */
[-C--:B------:R-:W-:Y:S01]  /*ba30*/  FMUL.FTZ R119, R119, R81.reuse ;  /* 0x0000005177777220 */ /* 0x080fe20000410000 */
[-C--:B------:R-:W-:Y:S01]  /*ba40*/  FMUL.FTZ R122, R122, R81.reuse ;  /* 0x000000517a7a7220 */ /* 0x080fe20000410000 */
[-C--:B------:R-:W-:Y:S01]  /*ba50*/  FMUL.FTZ R123, R123, R81.reuse ;  /* 0x000000517b7b7220 */ /* 0x080fe20000410000 */
[-C--:B------:R-:W-:Y:S01]  /*ba60*/  FMUL.FTZ R126, R126, R81.reuse ;  /* 0x000000517e7e7220 */ /* 0x080fe20000410000 */
[-C--:B------:R-:W-:Y:S01]  /*ba70*/  FMUL.FTZ R127, R127, R81.reuse ;  /* 0x000000517f7f7220 */ /* 0x080fe20000410000 */
[----:B------:R-:W2:Y:S01]  /*ba80*/  MUFU.EX2 R83, R83 ;  /* 0x0000005300537308 */ /* 0x000ea20000000800 */
[----:B-1----:R-:W-:Y:S01]  /*ba90*/  F2FP.F16.F32.PACK_AB R26, R15, R62 ;  /* 0x0000003e0f1a723e */ /* 0x002fe200000000ff */
[----:B------:R-:W-:Y:S01]  /*baa0*/  FADD.FTZ R62, R62, R23 ;  /* 0x000000173e3e7221 */ /* 0x000fe20000010000 */
[-C--:B------:R-:W-:Y:S01]  /*bab0*/  FMUL.FTZ R130, R130, R81.reuse ;  /* 0x0000005182827220 */ /* 0x080fe20000410000 */
[-C--:B------:R-:W-:Y:S01]  /*bac0*/  FMUL.FTZ R131, R131, R81.reuse ;  /* 0x0000005183837220 */ /* 0x080fe20000410000 */
[-C--:B------:R-:W-:Y:S01]  /*bad0*/  FMUL.FTZ R134, R134, R81.reuse ;  /* 0x0000005186867220 */ /* 0x080fe20000410000 */
[----:B------:R-:W-:Y:S01]  /*bae0*/  FMUL.FTZ R135, R135, R81 ;  /* 0x0000005187877220 */ /* 0x000fe20000410000 */
[----:B------:R-:W-:Y:S01]  /*baf0*/  IMAD.MOV.U32 R20, RZ, RZ, R21 ;  /* 0x000000ffff147224 */ /* 0x000fe200078e0015 */
[----:B------:R-:W1:Y:S01]  /*bb00*/  MUFU.EX2 R84, R84 ;  /* 0x0000005400547308 */ /* 0x000e620000000800 */
[----:B0-----:R-:W-:-:S07]  /*bb10*/  FADD.FTZ R5, R82, R5 ;  /* 0x0000000552057221 */ /* 0x001fce0000010000 */
[----:B------:R-:W0:Y:S01]  /*bb20*/  MUFU.EX2 R85, R85 ;  /* 0x0000005500557308 */ /* 0x000e220000000800 */
[C---:B--2---:R-:W-:Y:S01]  /*bb30*/  F2FP.F16.F32.PACK_AB R25, R83.reuse, R82 ;  /* 0x000000525319723e */ /* 0x044fe200000000ff */
[----:B------:R-:W-:-:S04]  /*bb40*/  FADD.FTZ R5, R83, R5 ;  /* 0x0000000553057221 */ /* 0x000fc80000010000 */
[----:B-1----:R-:W-:Y:S01]  /*bb50*/  FADD.FTZ R4, R84, R5 ;  /* 0x0000000554047221 */ /* 0x002fe20000010000 */
[----:B------:R-:W-:Y:S01]  /*bb60*/  FADD.FTZ R5, R15, R62 ;  /* 0x0000003e0f057221 */ /* 0x000fe20000010000 */
[----:B------:R-:W-:Y:S01]  /*bb70*/  IMAD.MOV.U32 R15, RZ, RZ, R14 ;  /* 0x000000ffff0f7224 */ /* 0x000fe200078e000e */
[C---:B0-----:R-:W-:Y:S01]  /*bb80*/  F2FP.F16.F32.PACK_AB R27, R85.reuse, R84 ;  /* 0x00000054551b723e */ /* 0x041fe200000000ff */
[----:B------:R-:W-:-:S04]  /*bb90*/  FADD.FTZ R4, R85, R4 ;  /* 0x0000000455047221 */ /* 0x000fc80000010000 */
        /* <DEDUP_REMOVED lines=9> */
.L_x_894:
[----:B------:R-:W-:-:S13]  /*bc30*/  R2UR UR6, R19 ;  /* 0x00000000130672ca */ /* 0x000fda00000e0000 */
[----:B------:R-:W-:-:S13]  /*bc40*/  ISETP.GE.AND P2, PT, R11, UR6, PT ;  /* 0x000000060b007c0c */ /* 0x000fda000bf46270 */
[----:B------:R-:W-:Y:S05]  /*bc50*/  @!P2 BRA `(.L_x_904) ;  /* 0x000000380078a947 */ /* 0x000fea0003800000 */
[----:B------:R-:W-:Y:S01]  /*bc60*/  ULOP3.LUT UR39, UR60, 0x10000, URZ, 0xfc, !UPT ;  /* 0x000100003c277892 */ /* 0x000fe2000f8efc3f */
[----:B------:R-:W-:Y:S01]  /*bc70*/  IMAD.MOV.U32 R15, RZ, RZ, R14 ;  /* 0x000000ffff0f7224 */ /* 0x000fe200078e000e */
[----:B------:R-:W-:Y:S01]  /*bc80*/  UMOV UR7, UR4 ;  /* 0x0000000400077c82 */ /* 0x000fe20008000000 */
[----:B------:R-:W-:Y:S01]  /*bc90*/  VIADD R14, R22, 0x9 ;  /* 0x00000009160e7836 */ /* 0x000fe20000000000 */
[----:B------:R-:W-:Y:S01]  /*bca0*/  UIADD3 UR4, UR39, 0x2, URZ ;  /* 0x0000000227047890 */ /* 0x000fe2000fffe03f */
[----:B------:R-:W-:Y:S01]  /*bcb0*/  ISETP.GE.U32.AND P2, PT, R2, 0x180, PT ;  /* 0x000001800200780c */ /* 0x000fe20003f46070 */
[----:B------:R-:W-:Y:S01]  /*bcc0*/  UMOV UR30, UR5 ;  /* 0x00000005001e7c82 */ /* 0x000fe20008000000 */
[----:B------:R-:W-:Y:S01]  /*bcd0*/  UMOV UR5, 0x40000040 ;  /* 0x4000004000057882 */ /* 0x000fe20000000000 */
[----:B------:R-:W-:Y:S01]  /*bce0*/  VIADD R23, R22, 0x8 ;  /* 0x0000000816177836 */ /* 0x000fe20000000000 */
[----:B------:R-:W-:Y:S01]  /*bcf0*/  SEL R22, R14, 0x9, !P2 ;  /* 0x000000090e167807 */ /* 0x000fe20005000000 */
[----:B------:R-:W-:Y:S01]  /*bd00*/  IMAD.MOV.U32 R20, RZ, RZ, R21 ;  /* 0x000000ffff147224 */ /* 0x000fe200078e0015 */
[----:B------:R-:W-:Y:S01]  /*bd10*/  ULDC UR61, c[0x0][0x9e4] ;  /* 0x00027900003d7ab9 */ /* 0x000fe20000000800 */
[----:B------:R-:W-:Y:S01]  /*bd20*/  IMAD.U32 R136, RZ, RZ, UR4 ;  /* 0x00000004ff887e24 */ /* 0x000fe2000f8e00ff */
[----:B------:R-:W-:Y:S01]  /*bd30*/  ULDC UR6, c[0x0][0x9d8] ;  /* 0x0002760000067ab9 */ /* 0x000fe20000000800 */
[----:B------:R-:W-:Y:S01]  /*bd40*/  IMAD.U32 R137, RZ, RZ, UR5 ;  /* 0x00000005ff897e24 */ /* 0x000fe2000f8e00ff */
[----:B------:R-:W-:-:S02]  /*bd50*/  UIADD3 UR56, UR39, 0x4, URZ ;  /* 0x0000000427387890 */ /* 0x000fc4000fffe03f */
[----:B------:R-:W-:Y:S02]  /*bd60*/  UIADD3 UR28, UR39, 0x6, URZ ;  /* 0x00000006271c7890 */ /* 0x000fe4000fffe03f */
[----:B------:R-:W-:Y:S02]  /*bd70*/  UIADD3 UR32, UR39, 0x600, URZ ;  /* 0x0000060027207890 */ /* 0x000fe4000fffe03f */
[----:B------:R-:W-:Y:S02]  /*bd80*/  UIADD3 UR40, UR39, 0x602, URZ ;  /* 0x0000060227287890 */ /* 0x000fe4000fffe03f */
[----:B------:R-:W-:Y:S02]  /*bd90*/  UIADD3 UR44, UR39, 0x604, URZ ;  /* 0x00000604272c7890 */ /* 0x000fe4000fffe03f */
[----:B------:R-:W-:Y:S01]  /*bda0*/  UIADD3 UR48, UR39, 0x606, URZ ;  /* 0x0000060627307890 */ /* 0x000fe2000fffe03f */
[----:B------:R-:W-:Y:S01]  /*bdb0*/  UMOV UR57, 0x40000040 ;  /* 0x4000004000397882 */ /* 0x000fe20000000000 */
[----:B------:R-:W-:Y:S01]  /*bdc0*/  UMOV UR29, 0x40000040 ;  /* 0x40000040001d7882 */ /* 0x000fe20000000000 */
[----:B------:R-:W-:Y:S01]  /*bdd0*/  UMOV UR33, 0x40000040 ;  /* 0x4000004000217882 */ /* 0x000fe20000000000 */
[----:B------:R-:W-:Y:S01]  /*bde0*/  UMOV UR41, 0x40000040 ;  /* 0x4000004000297882 */ /* 0x000fe20000000000 */
[----:B------:R-:W-:Y:S01]  /*bdf0*/  UMOV UR45, 0x40000040 ;  /* 0x40000040002d7882 */ /* 0x000fe20000000000 */
[----:B------:R-:W-:-:S06]  /*be00*/  UMOV UR49, 0x40000040 ;  /* 0x4000004000317882 */ /* 0x000fcc0000000000 */
.L_x_921:
[----:B------:R-:W-:Y:S01]  /*be10*/  UIADD3 UR4, UR7, 0x1, URZ ;  /* 0x0000000107047890 */ /* 0x000fe2000fffe03f */
[----:B------:R-:W-:-:S03]  /*be20*/  ISETP.NE.AND P3, PT, RZ, UR38, PT ;  /* 0x00000026ff007c0c */ /* 0x000fc6000bf65270 */
[----:B------:R-:W-:-:S04]  /*be30*/  UISETP.NE.AND UP1, UPT, UR4, 0x2, UPT ;  /* 0x000000020400788c */ /* 0x000fc8000bf25270 */
[----:B------:R-:W-:Y:S02]  /*be40*/  USEL UR5, URZ, 0x1, UP1 ;  /* 0x000000013f057887 */ /* 0x000fe40008800000 */
[----:B------:R-:W-:Y:S02]  /*be50*/  USEL UR4, UR4, URZ, UP1 ;  /* 0x0000003f04047287 */ /* 0x000fe40008800000 */
[----:B------:R-:W-:Y:S02]  /*be60*/  ULOP3.LUT UR5, UR30, UR5, URZ, 0x3c, !UPT ;  /* 0x000000051e057292 */ /* 0x000fe4000f8e3c3f */
[----:B0-----:R-:W-:Y:S10]  /*be70*/  @P3 BRA `(.L_x_905) ;  /* 0x00000000002c3947 */ /* 0x001ff40003800000 */
[----:B------:R-:W-:Y:S05]  /*be80*/  @!P0 BRA `(.L_x_906) ;  /* 0x0000000000048947 */ /* 0x000fea0003800000 */
[----:B------:R-:W-:Y:S01]  /*be90*/  BPT.TRAP 0x1 ;  /* 0x000000040000795c */ /* 0x000fe20000300000 */
.L_x_906:
[----:B------:R-:W-:Y:S01]  /*bea0*/  ULEA UR10, UR4, UR36, 0x3 ;  /* 0x00000024040a7291 */ /* 0x000fe2000f8e183f */
[----:B------:R-:W-:-:S05]  /*beb0*/  IMAD.U32 R14, RZ, RZ, UR5 ;  /* 0x00000005ff0e7e24 */ /* 0x000fca000f8e00ff */
[----:B------:R-:W-:-:S04]  /*bec0*/  SHF.L.U32 R14, R14, 0x1f, RZ ;  /* 0x0000001f0e0e7819 */ /* 0x000fc800000006ff */
[----:B------:R0:W2:Y:S01]  /*bed0*/  SYNCS.PHASECHK.TRANS64.TRYWAIT P2, [UR10+0x2d830], R14 ;  /* 0x02d8300eff0075a7 */ /* 0x0000a2000804014a */
[----:B------:R-:W-:Y:S05]  /*bee0*/  @!P0 BRA `(.L_x_907) ;  /* 0x0000000000048947 */ /* 0x000fea0003800000 */
[----:B------:R-:W-:Y:S01]  /*bef0*/  BPT.TRAP 0x1 ;  /* 0x000000040000795c */ /* 0x000fe20000300000 */
.L_x_907:
[----:B--2---:R-:W-:Y:S05]  /*bf00*/  @P2 BRA `(.L_x_905) ;  /* 0x0000000000082947 */ /* 0x004fea0003800000 */
[----:B------:R-:W2:Y:S02]  /*bf10*/  SYNCS.PHASECHK.TRANS64.TRYWAIT P2, [UR10+0x2d830], R14 ;  /* 0x02d8300eff0075a7 */ /* 0x000ea4000804014a */
[----:B--2---:R-:W-:Y:S05]  /*bf20*/  @!P2 BRA `(.L_x_908) ;  /* 0x0000009c0084a947 */ /* 0x004fea0003800000 */
.L_x_905:
[----:B------:R0:W-:Y:S01]  /*bf30*/  BAR.SYNC.DEFER_BLOCKING R23, 0x100 ;  /* 0x000400170000751d */ /* 0x0001e20000010000 */
[----:B------:R-:W-:Y:S01]  /*bf40*/  R2UR UR52, R12 ;  /* 0x000000000c3472ca */ /* 0x000fe200000e0000 */
[----:B------:R-:W-:Y:S01]  /*bf50*/  UIMAD UR26, UR4, 0x600, UR37 ;  /* 0x00000600041a78a4 */ /* 0x000fe2000f8e0225 */
[----:B------:R-:W-:-:S03]  /*bf60*/  R2UR UR53, R13 ;  /* 0x000000000d3572ca */ /* 0x000fc600000e0000 */
[----:B------:R-:W-:Y:S01]  /*bf70*/  UMOV UR55, 0x80000020 ;  /* 0x8000002000377882 */ /* 0x000fe20000000000 */
[----:B------:R-:W-:Y:S02]  /*bf80*/  UIADD3 UR10, UR26, 0x2, URZ ;  /* 0x000000021a0a7890 */ /* 0x000fe4000fffe03f */
[----:B------:R-:W-:Y:S01]  /*bf90*/  UMOV UR54, UR26 ;  /* 0x0000001a00367c82 */ /* 0x000fe20008000000 */
[----:B------:R-:W-:Y:S01]  /*bfa0*/  UMOV UR11, 0x80000020 ;  /* 0x80000020000b7882 */ /* 0x000fe20000000000 */
[----:B------:R-:W-:Y:S01]  /*bfb0*/  UIADD3 UR14, UR26, 0x200, URZ ;  /* 0x000002001a0e7890 */ /* 0x000fe2000fffe03f */
[----:B------:R-:W-:Y:S01]  /*bfc0*/  UMOV UR15, 0x80000020 ;  /* 0x80000020000f7882 */ /* 0x000fe20000000000 */
[----:B------:R-:W-:Y:S01]  /*bfd0*/  UIADD3 UR18, UR26, 0x202, URZ ;  /* 0x000002021a127890 */ /* 0x000fe2000fffe03f */
[----:B------:R-:W-:Y:S01]  /*bfe0*/  UMOV UR19, 0x80000020 ;  /* 0x8000002000137882 */ /* 0x000fe20000000000 */
[----:B------:R-:W-:Y:S01]  /*bff0*/  UIADD3 UR22, UR26, 0x400, URZ ;  /* 0x000004001a167890 */ /* 0x000fe2000fffe03f */
[----:B------:R-:W-:Y:S01]  /*c000*/  UMOV UR23, 0x80000020 ;  /* 0x8000002000177882 */ /* 0x000fe20000000000 */
[----:B------:R-:W-:Y:S01]  /*c010*/  UIADD3 UR26, UR26, 0x402, URZ ;  /* 0x000004021a1a7890 */ /* 0x000fe2000fffe03f */
[----:B------:R-:W-:Y:S01]  /*c020*/  UMOV UR27, 0x80000020 ;  /* 0x80000020001b7882 */ /* 0x000fe20000000000 */
[----:B-1-34-:R-:W-:-:S06]  /*c030*/  WARPGROUP.ARRIVE ;  /* 0x00000000000079c5 */ /* 0x01afcc0000000000 */
        /* <DEDUP_REMOVED lines=20> */
.L_x_910:
[----:B------:R-:W-:Y:S01]  /*c180*/  ULEA UR10, UR7, UR36, 0x3 ;  /* 0x00000024070a7291 */ /* 0x000fe2000f8e183f */
[----:B--2---:R-:W-:-:S05]  /*c190*/  IMAD.U32 R14, RZ, RZ, UR30 ;  /* 0x0000001eff0e7e24 */ /* 0x004fca000f8e00ff */
[----:B------:R-:W-:-:S04]  /*c1a0*/  SHF.L.U32 R14, R14, 0x1f, RZ ;  /* 0x0000001f0e0e7819 */ /* 0x000fc800000006ff */
[----:B------:R0:W1:Y:S01]  /*c1b0*/  SYNCS.PHASECHK.TRANS64.TRYWAIT P2, [UR10+0x2d850], R14 ;  /* 0x02d8500eff0075a7 */ /* 0x000062000804014a */
[----:B------:R-:W-:Y:S05]  /*c1c0*/  @!P0 BRA `(.L_x_911) ;  /* 0x0000000000048947 */ /* 0x000fea0003800000 */
[----:B------:R-:W-:Y:S01]  /*c1d0*/  BPT.TRAP 0x1 ;  /* 0x000000040000795c */ /* 0x000fe20000300000 */
.L_x_911:
[----:B-1----:R-:W-:Y:S05]  /*c1e0*/  @P2 BRA `(.L_x_909) ;  /* 0x0000000000082947 */ /* 0x002fea0003800000 */
[----:B------:R-:W1:Y:S02]  /*c1f0*/  SYNCS.PHASECHK.TRANS64.TRYWAIT P2, [UR10+0x2d850], R14 ;  /* 0x02d8500eff0075a7 */ /* 0x000e64000804014a */
[----:B-1----:R-:W-:Y:S05]  /*c200*/  @!P2 BRA `(.L_x_912) ;  /* 0x0000009800e4a947 */ /* 0x002fea0003800000 */
.L_x_909:
[----:B------:R-:W-:Y:S01]  /*c210*/  UIADD3 UR10, UR36, 0x400, URZ ;  /* 0x00000400240a7890 */ /* 0x000fe2000fffe03f */
[----:B------:R-:W-:Y:S01]  /*c220*/  WARPGROUP.ARRIVE ;  /* 0x00000000000079c5 */ /* 0x000fe20000000000 */
[----:B------:R-:W-:Y:S01]  /*c230*/  UMOV UR52, UR39 ;  /* 0x0000002700347c82 */ /* 0x000fe20008000000 */
[----:B------:R-:W-:Y:S01]  /*c240*/  UMOV UR53, 0x40000040 ;  /* 0x4000004000357882 */ /* 0x000fe20000000000 */
[----:B------:R-:W-:Y:S01]  /*c250*/  USHF.R.U32.HI UR10, URZ, 0x4, UR10 ;  /* 0x000000043f0a7899 */ /* 0x000fe2000801160a */
[----:B012---:R-:W-:Y:S01]  /*c260*/  FMUL.FTZ R14, R24, UR6 ;  /* 0x00000006180e7c20 */ /* 0x007fe20008410000 */
[----:B------:R-:W-:Y:S01]  /*c270*/  UMOV UR55, 0x80000020 ;  /* 0x8000002000377882 */ /* 0x000fe20000000000 */
[----:B------:R-:W-:Y:S01]  /*c280*/  UMOV UR59, 0x80000020 ;  /* 0x80000020003b7882 */ /* 0x000fe20000000000 */
[----:B------:R-:W-:Y:S01]  /*c290*/  ULOP3.LUT UR10, UR10, 0x3fff, URZ, 0xc0, !UPT ;  /* 0x00003fff0a0a7892 */ /* 0x000fe2000f8ec03f */
[----:B------:R-:W-:Y:S01]  /*c2a0*/  FMUL.FTZ R24, R25, UR6 ;  /* 0x0000000619187c20 */ /* 0x000fe20008410000 */
[----:B------:R-:W-:Y:S01]  /*c2b0*/  UMOV UR31, 0x80000020 ;  /* 0x80000020001f7882 */ /* 0x000fe20000000000 */
[----:B------:R-:W-:Y:S01]  /*c2c0*/  UMOV UR35, 0x80000020 ;  /* 0x8000002000237882 */ /* 0x000fe20000000000 */
[----:B------:R-:W-:Y:S01]  /*c2d0*/  ULOP3.LUT UR10, UR10, 0x2000000, URZ, 0xfc, !UPT ;  /* 0x020000000a0a7892 */ /* 0x000fe2000f8efc3f */
[----:B------:R-:W-:Y:S01]  /*c2e0*/  FMUL.FTZ R25, R27, UR6 ;  /* 0x000000061b197c20 */ /* 0x000fe20008410000 */
[----:B------:R-:W-:Y:S01]  /*c2f0*/  UMOV UR43, 0x80000020 ;  /* 0x80000020002b7882 */ /* 0x000fe20000000000 */
[----:B------:R-:W-:Y:S01]  /*c300*/  UMOV UR47, 0x80000020 ;  /* 0x80000020002f7882 */ /* 0x000fe20000000000 */
[----:B------:R-:W-:Y:S01]  /*c310*/  UIMAD UR10, UR7, 0x600, UR10 ;  /* 0x00000600070a78a4 */ /* 0x000fe2000f8e020a */
[----:B------:R-:W-:Y:S01]  /*c320*/  FMUL.FTZ R27, R30, UR6 ;  /* 0x000000061e1b7c20 */ /* 0x000fe20008410000 */
[----:B------:R-:W-:Y:S01]  /*c330*/  UMOV UR51, 0x80000020 ;  /* 0x8000002000337882 */ /* 0x000fe20000000000 */
[----:B------:R-:W-:Y:S01]  /*c340*/  FMUL.FTZ R138, R57, UR6 ;  /* 0x00000006398a7c20 */ /* 0x000fe20008410000 */
[----:B------:R-:W-:Y:S01]  /*c350*/  UIADD3 UR11, UR10, 0x40, URZ ;  /* 0x000000400a0b7890 */ /* 0x000fe2000fffe03f */
[----:B------:R-:W-:Y:S01]  /*c360*/  FMUL.FTZ R30, R32, UR6 ;  /* 0x00000006201e7c20 */ /* 0x000fe20008410000 */
[----:B------:R-:W-:Y:S01]  /*c370*/  UIADD3 UR58, UR10, 0x80, URZ ;  /* 0x000000800a3a7890 */ /* 0x000fe2000fffe03f */
[----:B------:R-:W-:Y:S01]  /*c380*/  FMUL.FTZ R57, R58, UR6 ;  /* 0x000000063a397c20 */ /* 0x000fe20008410000 */
[----:B------:R-:W-:Y:S01]  /*c390*/  UMOV UR54, UR10 ;  /* 0x0000000a00367c82 */ /* 0x000fe20008000000 */
[----:B------:R-:W-:Y:S01]  /*c3a0*/  UIADD3 UR30, UR10, 0xc0, URZ ;  /* 0x000000c00a1e7890 */ /* 0x000fe2000fffe03f */
[----:B------:R-:W-:Y:S01]  /*c3b0*/  HGMMA.64x96x16.F32 R88, gdesc[UR52].tnspB, R88, gsb0 ;  /* 0x41600000345879f0 */ /* 0x000fe20008000858 */
[----:B------:R-:W-:Y:S01]  /*c3c0*/  R2UR UR52, R136 ;  /* 0x00000000883472ca */ /* 0x000fe200000e0000 */
[----:B------:R-:W-:Y:S01]  /*c3d0*/  UMOV UR54, UR11 ;  /* 0x0000000b00367c82 */ /* 0x000fe20008000000 */
[----:B------:R-:W-:Y:S01]  /*c3e0*/  R2UR UR53, R137 ;  /* 0x00000000893572ca */ /* 0x000fe200000e0000 */
[----:B------:R-:W-:Y:S01]  /*c3f0*/  UMOV UR55, 0x80000020 ;  /* 0x8000002000377882 */ /* 0x000fe20000000000 */
[----:B------:R-:W-:Y:S01]  /*c400*/  UIADD3 UR34, UR10, 0x100, URZ ;  /* 0x000001000a227890 */ /* 0x000fe2000fffe03f */
[----:B------:R-:W-:Y:S01]  /*c410*/  FMUL.FTZ R32, R34, UR6 ;  /* 0x0000000622207c20 */ /* 0x000fe20008410000 */
[----:B------:R-:W-:Y:S01]  /*c420*/  UIADD3 UR42, UR10, 0x140, URZ ;  /* 0x000001400a2a7890 */ /* 0x000fe2000fffe03f */
[----:B------:R-:W-:Y:S01]  /*c430*/  FMUL.FTZ R58, R59, UR6 ;  /* 0x000000063b3a7c20 */ /* 0x000fe20008410000 */
[----:B------:R-:W-:Y:S01]  /*c440*/  UIADD3 UR46, UR10, 0x180, URZ ;  /* 0x000001800a2e7890 */ /* 0x000fe2000fffe03f */
[----:B------:R-:W-:Y:S01]  /*c450*/  FMUL.FTZ R34, R36, UR6 ;  /* 0x0000000624227c20 */ /* 0x000fe20008410000 */
[----:B------:R-:W-:Y:S01]  /*c460*/  UIADD3 UR50, UR10, 0x1c0, URZ ;  /* 0x000001c00a327890 */ /* 0x000fe2000fffe03f */
        /* <DEDUP_REMOVED lines=23> */
[----:B------:R-:W-:-:S02]  /*c5e0*/  IMAD.U32 R55, RZ, RZ, UR4 ;  /* 0x00000004ff377e24 */ /* 0x000fc4000f8e00ff */
[----:B------:R-:W-:Y:S01]  /*c5f0*/  FMUL.FTZ R75, R76, UR6 ;  /* 0x000000064c4b7c20 */ /* 0x000fe20008410000 */
[----:B------:R-:W-:Y:S01]  /*c600*/  FMUL.FTZ R21, R26, UR6 ;  /* 0x000000061a157c20 */ /* 0x000fe20008410000 */
[----:B------:R-:W-:Y:S01]  /*c610*/  FMUL.FTZ R76, R78, UR6 ;  /* 0x000000064e4c7c20 */ /* 0x000fe20008410000 */
[----:B------:R-:W-:Y:S01]  /*c620*/  @UP0 ULDC UR10, c[0x0][0x44c] ;  /* 0x00011300000a0ab9 */ /* 0x000fe20000000800 */
[----:B------:R-:W-:Y:S01]  /*c630*/  FMUL.FTZ R26, R28, UR6 ;  /* 0x000000061c1a7c20 */ /* 0x000fe20008410000 */
[----:B------:R-:W-:Y:S01]  /*c640*/  FMUL.FTZ R78, R79, UR6 ;  /* 0x000000064f4e7c20 */ /* 0x000fe20008410000 */
[----:B------:R-:W-:Y:S01]  /*c650*/  FMUL.FTZ R139, R84, UR6 ;  /* 0x00000006548b7c20 */ /* 0x000fe20008410000 */
[----:B------:R-:W-:Y:S01]  /*c660*/  FMUL.FTZ R28, R29, UR6 ;  /* 0x000000061d1c7c20 */ /* 0x000fe20008410000 */
[----:B------:R-:W-:Y:S01]  /*c670*/  FMUL.FTZ R79, R80, UR6 ;  /* 0x00000006504f7c20 */ /* 0x000fe20008410000 */
[----:B------:R-:W-:-:S04]  /*c680*/  @P2 IMAD.HI.U32 R84, R0, UR10, RZ ;  /* 0x0000000a00542c27 */ /* 0x000fc8000f8e00ff */
[----:B------:R-:W-:Y:S01]  /*c690*/  FMUL.FTZ R29, R31, UR6 ;  /* 0x000000061f1d7c20 */ /* 0x000fe20008410000 */
[----:B------:R-:W-:Y:S01]  /*c6a0*/  FMUL.FTZ R80, R82, UR6 ;  /* 0x0000000652507c20 */ /* 0x000fe20008410000 */
[----:B------:R-:W-:Y:S01]  /*c6b0*/  @!P1 LEA R55, R55, UR36, 0x3 ;  /* 0x0000002437379c11 */ /* 0x000fe2000f8e18ff */
[----:B------:R-:W-:Y:S01]  /*c6c0*/  FMUL.FTZ R31, R33, UR6 ;  /* 0x00000006211f7c20 */ /* 0x000fe20008410000 */
[----:B------:R-:W-:Y:S01]  /*c6d0*/  FMUL.FTZ R82, R83, UR6 ;  /* 0x0000000653527c20 */ /* 0x000fe20008410000 */
[----:B------:R-:W-:Y:S01]  /*c6e0*/  FMUL.FTZ R33, R35, UR6 ;  /* 0x0000000623217c20 */ /* 0x000fe20008410000 */
[----:B------:R-:W-:Y:S01]  /*c6f0*/  FMUL.FTZ R83, R86, UR6 ;  /* 0x0000000656537c20 */ /* 0x000fe20008410000 */
[----:B------:R-:W-:Y:S01]  /*c700*/  @UP0 ULDC UR10, c[0x0][0x450] ;  /* 0x00011400000a0ab9 */ /* 0x000fe20000000800 */
[----:B------:R-:W-:Y:S01]  /*c710*/  FMUL.FTZ R35, R38, UR6 ;  /* 0x0000000626237c20 */ /* 0x000fe20008410000 */
[----:B------:R-:W-:Y:S02]  /*c720*/  IMAD.MOV.U32 R86, RZ, RZ, R0 ;  /* 0x000000ffff567224 */ /* 0x000fe400078e0000 */
[----:B------:R-:W-:Y:S01]  /*c730*/  FMUL.FTZ R38, R40, UR6 ;  /* 0x0000000628267c20 */ /* 0x000fe20008410000 */
[----:B------:R-:W-:Y:S01]  /*c740*/  @P2 SHF.R.U32.HI R86, RZ, UR10, R84 ;  /* 0x0000000aff562c19 */ /* 0x000fe20008011654 */
[----:B------:R-:W-:Y:S01]  /*c750*/  FMUL.FTZ R40, R41, UR6 ;  /* 0x0000000629287c20 */ /* 0x000fe20008410000 */
[----:B------:R-:W-:-:S02]  /*c760*/  @!P1 VIADD R84, R55, 0x2d840 ;  /* 0x0002d84037549836 */ /* 0x000fc40000000000 */
[----:B------:R-:W-:Y:S01]  /*c770*/  FMUL.FTZ R41, R43, UR6 ;  /* 0x000000062b297c20 */ /* 0x000fe20008410000 */
[----:B------:R-:W-:Y:S01]  /*c780*/  FMUL.FTZ R140, R85, UR6 ;  /* 0x00000006558c7c20 */ /* 0x000fe20008410000 */
[----:B------:R-:W-:Y:S01]  /*c790*/  FMUL.FTZ R43, R46, UR6 ;  /* 0x000000062e2b7c20 */ /* 0x000fe20008410000 */
[----:B------:R-:W-:Y:S02]  /*c7a0*/  IMAD.SHL.U32 R85, R11, 0x80, RZ ;  /* 0x000000800b557824 */ /* 0x000fe400078e00ff */
[----:B------:R-:W-:Y:S01]  /*c7b0*/  FMUL.FTZ R46, R48, UR6 ;  /* 0x00000006302e7c20 */ /* 0x000fe20008410000 */
[----:B------:R-:W-:Y:S01]  /*c7c0*/  FMUL.FTZ R48, R49, UR6 ;  /* 0x0000000631307c20 */ /* 0x000fe20008410000 */
[----:B------:R-:W0:Y:S01]  /*c7d0*/  SHFL.IDX PT, R145, R86, RZ, 0x1c1f ;  /* 0x001c1fff56917589 */ /* 0x000e2200000e0000 */
[----:B------:R-:W-:Y:S01]  /*c7e0*/  FMUL.FTZ R49, R51, UR6 ;  /* 0x0000000633317c20 */ /* 0x000fe20008410000 */
[----:B------:R-:W-:Y:S01]  /*c7f0*/  @!P1 PRMT R84, RZ, 0x654, R84 ;  /* 0x00000654ff549816 */ /* 0x000fe20000000054 */
[----:B------:R-:W-:Y:S01]  /*c800*/  FMUL.FTZ R51, R54, UR6 ;  /* 0x0000000636337c20 */ /* 0x000fe20008410000 */
[----:B------:R-:W-:Y:S01]  /*c810*/  IADD3 R54, -R85, 0x1, RZ ;  /* 0x0000000155367810 */ /* 0x000fe20007ffe1ff */
[----:B------:R-:W-:Y:S01]  /*c820*/  FMUL.FTZ R56, R56, UR6 ;  /* 0x0000000638387c20 */ /* 0x000fe20008410000 */
[----:B------:R-:W-:Y:S01]  /*c830*/  FMUL.FTZ R61, R61, UR6 ;  /* 0x000000063d3d7c20 */ /* 0x000fe20008410000 */
[----:B------:R-:W-:Y:S01]  /*c840*/  FMUL.FTZ R65, R65, UR6 ;  /* 0x0000000641417c20 */ /* 0x000fe20008410000 */
[----:B------:R-:W-:Y:S01]  /*c850*/  FMUL.FTZ R69, R69, UR6 ;  /* 0x0000000645457c20 */ /* 0x000fe20008410000 */
[----:B------:R-:W-:Y:S01]  /*c860*/  FMUL.FTZ R73, R73, UR6 ;  /* 0x0000000649497c20 */ /* 0x000fe20008410000 */
[----:B------:R-:W-:Y:S01]  /*c870*/  FMUL.FTZ R77, R77, UR6 ;  /* 0x000000064d4d7c20 */ /* 0x000fe20008410000 */
[----:B------:R-:W-:Y:S01]  /*c880*/  FMUL.FTZ R81, R81, UR6 ;  /* 0x0000000651517c20 */ /* 0x000fe20008410000 */
[----:B------:R-:W-:Y:S01]  /*c890*/  R2UR UR11, R10 ;  /* 0x000000000a0b72ca */ /* 0x000fe200000e0000 */
[----:B------:R-:W-:Y:S01]  /*c8a0*/  IMAD R55, R3, -0x2, R54 ;  /* 0xfffffffe03377824 */ /* 0x000fe200078e0236 */
[----:B------:R-:W-:Y:S01]  /*c8b0*/  ULDC UR18, c[0x0][0x2f0] ;  /* 0x0000bc0000127ab9 */ /* 0x000fe20000000800 */
[----:B------:R-:W1:Y:S01]  /*c8c0*/  MUFU.TANH R14, R14 ;  /* 0x0000000e000e7308 */ /* 0x000e620000002400 */
[----:B------:R-:W-:Y:S01]  /*c8d0*/  ULDC UR15, c[0x0][0x288] ;  /* 0x0000a200000f7ab9 */ /* 0x000fe20000000800 */
[----:B------:R-:W-:Y:S01]  /*c8e0*/  IMAD R55, R18, UR18, R55 ;  /* 0x0000001212377c24 */ /* 0x000fe2000f8e0237 */
[----:B------:R-:W-:-:S03]  /*c8f0*/  ULDC UR14, c[0x0][0x9e0] ;  /* 0x00027800000e7ab9 */ /* 0x000fc60000000800 */
[----:B------:R-:W-:Y:S02]  /*c900*/  VIADD R55, R55, -UR15 ;  /* 0x8000000f37377c36 */ /* 0x000fe40008000000 */
[----:B------:R-:W2:Y:S02]  /*c910*/  MUFU.TANH R24, R24 ;  /* 0x0000001800187308 */ /* 0x000ea40000002400 */
[C---:B------:R-:W-:Y:S02]  /*c920*/  VIADD R143, R55.reuse, UR14 ;  /* 0x0000000e378f7c36 */ /* 0x040fe40008000000 */
[----:B------:R-:W-:Y:S02]  /*c930*/  VIADD R142, R55, UR11 ;  /* 0x0000000b378e7c36 */ /* 0x000fe40008000000 */
[----:B0-----:R-:W-:Y:S02]  /*c940*/  IMAD.IADD R141, R143, 0x1, R145 ;  /* 0x000000018f8d7824 */ /* 0x001fe400078e0291 */
[----:B------:R-:W0:Y:S01]  /*c950*/  MUFU.TANH R21, R21 ;  /* 0x0000001500157308 */ /* 0x000e220000002400 */
[----:B------:R-:W-:-:S02]  /*c960*/  WARPGROUP.DEPBAR.LE gsb0, 0x0 ;  /* 0x00008000000079c5 */ /* 0x000fc40000010000 */
[----:B------:R-:W-:-:S05]  /*c970*/  WARPGROUP.ARRIVE ;  /* 0x00000000000079c5 */ /* 0x000fca0000000000 */
[----:B------:R-:W3:Y:S01]  /*c980*/  MUFU.TANH R25, R25 ;  /* 0x0000001900197308 */ /* 0x000ee20000002400 */
[----:B------:R-:W-:Y:S07]  /*c990*/  HGMMA.64x96x16.F32 R88, gdesc[UR52].tnspB, R88, gsb0 ;  /* 0x41600000345879f0 */ /* 0x000fee0008000858 */
        /* <DEDUP_REMOVED lines=16> */
[----:B------:R-:W-:Y:S07]  /*caa0*/  HGMMA.64x96x16.F32 R88, gdesc[UR56].tnspB, R88, gsb0 ;  /* 0x41600000385879f0 */ /* 0x000fee0008000858 */
        /* <DEDUP_REMOVED lines=53> */
[----:B------:R-:W0:Y:S01]  /*ce00*/  MUFU.TANH R83, R83 ;  /* 0x0000005300537308 */ /* 0x000e220000002400 */
[----:B------:R-:W-:-:S02]  /*ce10*/  WARPGROUP.DEPBAR.LE gsb0, 0x0 ;  /* 0x00008000000079c5 */ /* 0x000fc40000010000 */
[----:B------:R-:W-:-:S06]  /*ce20*/  WARPGROUP.ARRIVE ;  /* 0x00000000000079c5 */ /* 0x000fcc0000000000 */
[----:B------:R-:W-:Y:S03]  /*ce30*/  HGMMA.64x96x16.F32 R88, gdesc[UR44].tnspB, R88, gsb0 ;  /* 0x416000002c5879f0 */ /* 0x000fe60008000858 */
[----:B------:R-:W-:Y:S02]  /*ce40*/  WARPGROUP.DEPBAR.LE gsb0, 0x0 ;  /* 0x00008000000079c5 */ /* 0x000fe40000010000 */
[----:B------:R-:W-:-:S06]  /*ce50*/  WARPGROUP.ARRIVE ;  /* 0x00000000000079c5 */ /* 0x000fcc0000000000 */
[----:B------:R-:W-:Y:S03]  /*ce60*/  HGMMA.64x96x16.F32 R88, gdesc[UR48].tnspB, R88, gsb0 ;  /* 0x41600000305879f0 */ /* 0x000fe60008000858 */
[----:B------:R-:W-:Y:S02]  /*ce70*/  WARPGROUP.DEPBAR.LE gsb0, 0x0 ;  /* 0x00008000000079c5 */ /* 0x000fe40000010000 */
[----:B------:R0:W-:Y:S06]  /*ce80*/  BAR.ARV R22, 0x100 ;  /* 0x000400160000751d */ /* 0x0001ec0000002000 */
[----:B------:R5:W-:Y:S02]  /*ce90*/  @!P1 SYNCS.ARRIVE.TRANS64.RED.A1T0 RZ, [R84+URZ], RZ ;  /* 0x000000ff54ff99a7 */ /* 0x000be4000810043f */
[----:B-----5:R-:W-:Y:S01]  /*cea0*/  FMUL.FTZ R84, R87, UR6 ;  /* 0x0000000657547c20 */ /* 0x020fe20008410000 */
[----:B------:R-:W-:-:S05]  /*ceb0*/  IMAD.IADD R87, R142, 0x1, R145 ;  /* 0x000000018e577824 */ /* 0x000fca00078e0291 */
[----:B------:R-:W0:Y:S01]  /*cec0*/  MUFU.TANH R84, R84 ;  /* 0x0000005400547308 */ /* 0x000e220000002400 */
[----:B-1234-:R-:W-:Y:S05]  /*ced0*/  @!P5 BRA `(.L_x_913) ;  /* 0x000000000064d947 */ /* 0x01efea0003800000 */
[----:B------:R-:W-:Y:S01]  /*cee0*/  ULDC UR11, c[0x0][0x2f0] ;  /* 0x0000bc00000b7ab9 */ /* 0x000fe20000000800 */
[----:B------:R-:W-:Y:S01]  /*cef0*/  ULDC UR10, c[0x0][0x288] ;  /* 0x0000a200000a7ab9 */ /* 0x000fe20000000800 */
[----:B------:R-:W-:Y:S01]  /*cf00*/  IMAD R54, R18, UR11, R145 ;  /* 0x0000000b12367c24 */ /* 0x000fe2000f8e0291 */
[----:B------:R-:W-:Y:S03]  /*cf10*/  BSSY B0, `(.L_x_914) ;  /* 0x0000011000007945 */ /* 0x000fe60003800000 */
[----:B------:R-:W-:-:S05]  /*cf20*/  VIADD R144, R54, -UR10 ;  /* 0x8000000a36907c36 */ /* 0x000fca0008000000 */
[----:B------:R-:W-:-:S13]  /*cf30*/  ISETP.GT.AND P2, PT, R144, -0x1, PT ;  /* 0xffffffff9000780c */ /* 0x000fda0003f44270 */
[----:B------:R-:W-:Y:S05]  /*cf40*/  @P2 BRA `(.L_x_915) ;  /* 0x0000000000202947 */ /* 0x000fea0003800000 */
[----:B------:R-:W-:Y:S01]  /*cf50*/  IMAD.U32 R146, RZ, RZ, UR61 ;  /* 0x0000003dff927e24 */ /* 0x000fe2000f8e00ff */
[----:B------:R-:W-:-:S04]  /*cf60*/  LOP3.LUT R145, RZ, R144, RZ, 0x33, !PT ;  /* 0x00000090ff917212 */ /* 0x000fc800078e33ff */
[----:B------:R-:W-:-:S13]  /*cf70*/  ISETP.NE.AND P2, PT, R146, 0x1, PT ;  /* 0x000000019200780c */ /* 0x000fda0003f45270 */
[----:B------:R-:W1:Y:S02]  /*cf80*/  @P2 LDC.64 R54, c[0x0][0x9e8] ;  /* 0x00027a00ff362b82 */ /* 0x000e640000000a00 */
[----:B-1----:R-:W-:-:S05]  /*cf90*/  @P2 IMAD.HI.U32 R54, R145, R54, RZ ;  /* 0x0000003691362227 */ /* 0x002fca00078e00ff */
[----:B------:R-:W-:-:S04]  /*cfa0*/  @P2 SHF.R.U32.HI R145, RZ, R55, R54 ;  /* 0x00000037ff912219 */ /* 0x000fc80000011636 */
[----:B------:R-:W-:Y:S01]  /*cfb0*/  LOP3.LUT R144, RZ, R145, RZ, 0x33, !PT ;  /* 0x00000091ff907212 */ /* 0x000fe200078e33ff */
[----:B------:R-:W-:Y:S06]  /*cfc0*/  BRA `(.L_x_916) ;  /* 0x0000000000147947 */ /* 0x000fec0003800000 */
.L_x_915:
[----:B------:R-:W-:-:S05]  /*cfd0*/  IMAD.U32 R146, RZ, RZ, UR61 ;  /* 0x0000003dff927e24 */ /* 0x000fca000f8e00ff */
[----:B------:R-:W-:-:S13]  /*cfe0*/  ISETP.NE.AND P2, PT, R146, 0x1, PT ;  /* 0x000000019200780c */ /* 0x000fda0003f45270 */
[----:B------:R-:W1:Y:S02]  /*cff0*/  @P2 LDC.64 R54, c[0x0][0x9e8] ;  /* 0x00027a00ff362b82 */ /* 0x000e640000000a00 */
[----:B-1----:R-:W-:-:S05]  /*d000*/  @P2 IMAD.HI.U32 R54, R144, R54, RZ ;  /* 0x0000003690362227 */ /* 0x002fca00078e00ff */
[----:B------:R-:W-:-:S07]  /*d010*/  @P2 SHF.R.U32.HI R144, RZ, R55, R54 ;  /* 0x00000037ff902219 */ /* 0x000fce0000011636 */
.L_x_916:
[----:B------:R-:W-:Y:S05]  /*d020*/  BSYNC B0 ;  /* 0x0000000000007941 */ /* 0x000fea0003800000 */
.L_x_914:
[----:B------:R-:W-:-:S04]  /*d030*/  IMAD R144, R144, R146, -R85 ;  /* 0x0000009290907224 */ /* 0x000fc800078e0a55 */
[----:B------:R-:W-:-:S05]  /*d040*/  IMAD R144, R3, -0x2, R144 ;  /* 0xfffffffe03907824 */ /* 0x000fca00078e0290 */
[----:B------:R-:W-:Y:S02]  /*d050*/  VIADDMNMX R141, R144, R146, R141, PT ;  /* 0x00000092908d7246 */ /* 0x000fe4000380018d */
[----:B------:R-:W-:-:S07]  /*d060*/  VIMNMX R87, R87, R144, !PT ;  /* 0x0000009057577248 */ /* 0x000fce0007fe0100 */
.L_x_913:
[----:B------:R-:W-:-:S04]  /*d070*/  ISETP.GT.AND P2, PT, R11, -0x1, PT ;  /* 0xffffffff0b00780c */ /* 0x000fc80003f44270 */
[C---:B------:R-:W-:Y:S02]  /*d080*/  ISETP.GT.AND P4, PT, R87.reuse, RZ, P2 ;  /* 0x000000ff5700720c */ /* 0x040fe40001784270 */
[----:B------:R-:W-:Y:S02]  /*d090*/  ISETP.GT.AND P6, PT, R87, 0x1, P2 ;  /* 0x000000015700780c */ /* 0x000fe400017c4270 */
[C---:B------:R-:W-:Y:S02]  /*d0a0*/  ISETP.LT.OR P4, PT, R141.reuse, 0x1, P4 ;  /* 0x000000018d00780c */ /* 0x040fe40002781670 */
[----:B------:R-:W-:Y:S02]  /*d0b0*/  ISETP.LT.OR P6, PT, R141, 0x2, P6 ;  /* 0x000000028d00780c */ /* 0x000fe400037c1670 */
        /* <DEDUP_REMOVED lines=9> */
[----:B0-----:R-:W-:Y:S02]  /*d150*/  FSEL R28, R28, -INF , !P4 ;  /* 0xff8000001c1c7808 */ /* 0x001fe40006000000 */
[----:B------:R-:W-:Y:S02]  /*d160*/  FSEL R55, R30, -INF , !P6 ;  /* 0xff8000001e377808 */ /* 0x000fe40007000000 */
[C---:B------:R-:W-:Y:S02]  /*d170*/  ISETP.GT.AND P3, PT, R87.reuse, 0x11, P2 ;  /* 0x000000115700780c */ /* 0x040fe40001764270 */
[C---:B------:R-:W-:Y:S02]  /*d180*/  ISETP.GT.AND P4, PT, R87.reuse, 0x18, P2 ;  /* 0x000000185700780c */ /* 0x040fe40001784270 */
[----:B------:R-:W-:-:S02]  /*d190*/  ISETP.GT.AND P6, PT, R87, 0x19, P2 ;  /* 0x000000195700780c */ /* 0x000fc400017c4270 */
[C---:B------:R-:W-:Y:S02]  /*d1a0*/  ISETP.LT.OR P3, PT, R141.reuse, 0x12, P3 ;  /* 0x000000128d00780c */ /* 0x040fe40001f61670 */
[C---:B------:R-:W-:Y:S02]  /*d1b0*/  ISETP.LT.OR P4, PT, R141.reuse, 0x19, P4 ;  /* 0x000000198d00780c */ /* 0x040fe40002781670 */
[----:B------:R-:W-:Y:S02]  /*d1c0*/  ISETP.LT.OR P6, PT, R141, 0x1a, P6 ;  /* 0x0000001a8d00780c */ /* 0x000fe400037c1670 */
[----:B------:R-:W-:Y:S02]  /*d1d0*/  FSEL R144, R31, -INF , !P3 ;  /* 0xff8000001f907808 */ /* 0x000fe40005800000 */
[----:B------:R-:W-:Y:S01]  /*d1e0*/  FSEL R34, R34, -INF , !P4 ;  /* 0xff80000022227808 */ /* 0x000fe20006000000 */
[----:B------:R-:W0:Y:S01]  /*d1f0*/  SHFL.IDX PT, R31, R86, 0x1, 0x1c1f ;  /* 0x003c1f00561f7f89 */ /* 0x000e2200000e0000 */
        /* <DEDUP_REMOVED lines=9> */
[----:B------:R-:W-:Y:S02]  /*d290*/  FSEL R42, R42, -INF , !P6 ;  /* 0xff8000002a2a7808 */ /* 0x000fe40007000000 */
[C---:B------:R-:W-:Y:S02]  /*d2a0*/  ISETP.GT.AND P3, PT, R87.reuse, 0x29, P2 ;  /* 0x000000295700780c */ /* 0x040fe40001764270 */
[----:B------:R-:W-:Y:S01]  /*d2b0*/  ISETP.GT.AND P4, PT, R87, 0x30, P2 ;  /* 0x000000305700780c */ /* 0x000fe20001784270 */
[--C-:B0-----:R-:W-:Y:S01]  /*d2c0*/  IMAD.IADD R143, R143, 0x1, R31.reuse ;  /* 0x000000018f8f7824 */ /* 0x101fe200078e021f */
[----:B------:R-:W-:Y:S01]  /*d2d0*/  ISETP.GT.AND P6, PT, R87, 0x31, P2 ;  /* 0x000000315700780c */ /* 0x000fe200017c4270 */
[----:B------:R-:W-:Y:S01]  /*d2e0*/  IMAD.IADD R142, R142, 0x1, R31 ;  /* 0x000000018e8e7824 */ /* 0x000fe200078e021f */
[----:B------:R-:W-:-:S02]  /*d2f0*/  ISETP.LT.OR P3, PT, R141, 0x2a, P3 ;  /* 0x0000002a8d00780c */ /* 0x000fc40001f61670 */
[C---:B------:R-:W-:Y:S02]  /*d300*/  ISETP.LT.OR P4, PT, R141.reuse, 0x31, P4 ;  /* 0x000000318d00780c */ /* 0x040fe40002781670 */
[----:B------:R-:W-:Y:S02]  /*d310*/  ISETP.LT.OR P6, PT, R141, 0x32, P6 ;  /* 0x000000328d00780c */ /* 0x000fe400037c1670 */
[----:B------:R-:W-:Y:S02]  /*d320*/  FSEL R44, R44, -INF , !P3 ;  /* 0xff8000002c2c7808 */ /* 0x000fe40005800000 */
[----:B------:R-:W-:Y:S02]  /*d330*/  FSEL R46, R46, -INF , !P4 ;  /* 0xff8000002e2e7808 */ /* 0x000fe40006000000 */
[----:B------:R-:W-:Y:S02]  /*d340*/  FSEL R48, R48, -INF , !P6 ;  /* 0xff80000030307808 */ /* 0x000fe40007000000 */
[----:B------:R-:W-:-:S02]  /*d350*/  ISETP.GT.AND P3, PT, R87, 0x38, P2 ;  /* 0x000000385700780c */ /* 0x000fc40001764270 */
[C---:B------:R-:W-:Y:S02]  /*d360*/  ISETP.GT.AND P4, PT, R87.reuse, 0x39, P2 ;  /* 0x000000395700780c */ /* 0x040fe40001784270 */
[----:B------:R-:W-:Y:S02]  /*d370*/  ISETP.GT.AND P6, PT, R87, 0x40, P2 ;  /* 0x000000405700780c */ /* 0x000fe400017c4270 */
[C---:B------:R-:W-:Y:S02]  /*d380*/  ISETP.LT.OR P3, PT, R141.reuse, 0x39, P3 ;  /* 0x000000398d00780c */ /* 0x040fe40001f61670 */
[C---:B------:R-:W-:Y:S02]  /*d390*/  ISETP.LT.OR P4, PT, R141.reuse, 0x3a, P4 ;  /* 0x0000003a8d00780c */ /* 0x040fe40002781670 */
[----:B------:R-:W-:Y:S02]  /*d3a0*/  ISETP.LT.OR P6, PT, R141, 0x41, P6 ;  /* 0x000000418d00780c */ /* 0x000fe400037c1670 */
[----:B------:R-:W-:-:S02]  /*d3b0*/  FSEL R50, R50, -INF , !P3 ;  /* 0xff80000032327808 */ /* 0x000fc40005800000 */
[----:B------:R-:W-:Y:S02]  /*d3c0*/  FSEL R52, R52, -INF , !P4 ;  /* 0xff80000034347808 */ /* 0x000fe40006000000 */
[----:B------:R-:W-:Y:S02]  /*d3d0*/  FSEL R56, R56, -INF , !P6 ;  /* 0xff80000038387808 */ /* 0x000fe40007000000 */
[C---:B------:R-:W-:Y:S02]  /*d3e0*/  ISETP.GT.AND P3, PT, R87.reuse, 0x41, P2 ;  /* 0x000000415700780c */ /* 0x040fe40001764270 */
[C---:B------:R-:W-:Y:S02]  /*d3f0*/  ISETP.GT.AND P4, PT, R87.reuse, 0x48, P2 ;  /* 0x000000485700780c */ /* 0x040fe40001784270 */
[----:B------:R-:W-:Y:S02]  /*d400*/  ISETP.GT.AND P6, PT, R87, 0x49, P2 ;  /* 0x000000495700780c */ /* 0x000fe400017c4270 */
        /* <DEDUP_REMOVED lines=41> */
[----:B------:R-:W-:Y:S01]  /*d6a0*/  FSEL R140, R140, -INF , !P6 ;  /* 0xff8000008c8c7808 */ /* 0x000fe20007000000 */
[----:B------:R-:W-:Y:S06]  /*d6b0*/  @!P5 BRA `(.L_x_917) ;  /* 0x000000000064d947 */ /* 0x000fec0003800000 */
        /* <DEDUP_REMOVED lines=15> */
.L_x_919:
[----:B------:R-:W-:-:S05]  /*d7b0*/  IMAD.U32 R86, RZ, RZ, UR61 ;  /* 0x0000003dff567e24 */ /* 0x000fca000f8e00ff */
[----:B------:R-:W-:-:S13]  /*d7c0*/  ISETP.NE.AND P3, PT, R86, 0x1, PT ;  /* 0x000000015600780c */ /* 0x000fda0003f65270 */
[----:B------:R-:W0:Y:S02]  /*d7d0*/  @P3 LDC.64 R30, c[0x0][0x9e8] ;  /* 0x00027a00ff1e3b82 */ /* 0x000e240000000a00 */
[----:B0-----:R-:W-:-:S05]  /*d7e0*/  @P3 IMAD.HI.U32 R30, R14, R30, RZ ;  /* 0x0000001e0e1e3227 */ /* 0x001fca00078e00ff */
[----:B------:R-:W-:-:S07]  /*d7f0*/  @P3 SHF.R.U32.HI R14, RZ, R31, R30 ;  /* 0x0000001fff0e3219 */ /* 0x000fce000001161e */
.L_x_920:
[----:B------:R-:W-:Y:S05]  /*d800*/  BSYNC B0 ;  /* 0x0000000000007941 */ /* 0x000fea0003800000 */
.L_x_918:
[----:B------:R-:W-:-:S04]  /*d810*/  IMAD R14, R14, R86, -R85 ;  /* 0x000000560e0e7224 */ /* 0x000fc800078e0a55 */
[----:B------:R-:W-:-:S05]  /*d820*/  IMAD R14, R3, -0x2, R14 ;  /* 0xfffffffe030e7824 */ /* 0x000fca00078e020e */
[----:B------:R-:W-:Y:S02]  /*d830*/  VIADDMNMX R143, R14, R86, R143, PT ;  /* 0x000000560e8f7246 */ /* 0x000fe4000380018f */
[----:B------:R-:W-:-:S07]  /*d840*/  VIMNMX R142, R142, R14, !PT ;  /* 0x0000000e8e8e7248 */ /* 0x000fce0007fe0100 */
.L_x_917:
[----:B------:R-:W-:Y:S01]  /*d850*/  FMNMX.FTZ R31, R54, R15, !PT ;  /* 0x0000000f361f7209 */ /* 0x000fe20007810000 */
[----:B------:R-:W-:Y:S01]  /*d860*/  ULDC UR10, c[0x0][0x988] ;  /* 0x00026200000a7ab9 */ /* 0x000fe20000000800 */
[----:B------:R-:W-:Y:S01]  /*d870*/  ISETP.GT.AND P3, PT, R142, 0x9, P2 ;  /* 0x000000098e00780c */ /* 0x000fe20001764270 */
[----:B------:R-:W-:Y:S01]  /*d880*/  UMOV UR30, UR5 ;  /* 0x00000005001e7c82 */ /* 0x000fe20008000000 */
[----:B------:R-:W-:Y:S02]  /*d890*/  FMNMX.FTZ R31, R24, R31, !PT ;  /* 0x0000001f181f7209 */ /* 0x000fe40007810000 */
[----:B------:R-:W-:Y:S02]  /*d8a0*/  ISETP.LT.OR P3, PT, R143, 0xa, P3 ;  /* 0x0000000a8f00780c */ /* 0x000fe40001f61670 */
[----:B------:R-:W-:Y:S02]  /*d8b0*/  FMNMX.FTZ R31, R26, R31, !PT ;  /* 0x0000001f1a1f7209 */ /* 0x000fe40007810000 */
[----:B------:R-:W-:-:S02]  /*d8c0*/  ISETP.GT.AND P6, PT, R142, 0x8, P2 ;  /* 0x000000088e00780c */ /* 0x000fc400017c4270 */
[----:B------:R-:W-:Y:S02]  /*d8d0*/  FMNMX.FTZ R14, R28, R31, !PT ;  /* 0x0000001f1c0e7209 */ /* 0x000fe40007810000 */
[----:B------:R-:W-:Y:S02]  /*d8e0*/  FSEL R29, R29, -INF , !P3 ;  /* 0xff8000001d1d7808 */ /* 0x000fe40005800000 */
[----:B------:R-:W-:Y:S02]  /*d8f0*/  FMNMX.FTZ R31, R55, R14, !PT ;  /* 0x0000000e371f7209 */ /* 0x000fe40007810000 */
[----:B------:R-:W-:Y:S02]  /*d900*/  ISETP.GT.AND P3, PT, R142, 0x11, P2 ;  /* 0x000000118e00780c */ /* 0x000fe40001764270 */
[----:B------:R-:W-:Y:S02]  /*d910*/  FMNMX.FTZ R31, R144, R31, !PT ;  /* 0x0000001f901f7209 */ /* 0x000fe40007810000 */
[----:B------:R-:W-:-:S02]  /*d920*/  ISETP.LT.OR P6, PT, R143, 0x9, P6 ;  /* 0x000000098f00780c */ /* 0x000fc400037c1670 */
[----:B------:R-:W-:Y:S02]  /*d930*/  FMNMX.FTZ R31, R34, R31, !PT ;  /* 0x0000001f221f7209 */ /* 0x000fe40007810000 */
[----:B------:R-:W-:Y:S02]  /*d940*/  ISETP.LT.OR P3, PT, R143, 0x12, P3 ;  /* 0x000000128f00780c */ /* 0x000fe40001f61670 */
[----:B------:R-:W-:Y:S02]  /*d950*/  FMNMX.FTZ R31, R36, R31, !PT ;  /* 0x0000001f241f7209 */ /* 0x000fe40007810000 */
[----:B------:R-:W-:Y:S02]  /*d960*/  FSEL R27, R27, -INF , !P6 ;  /* 0xff8000001b1b7808 */ /* 0x000fe40007000000 */
        /* <DEDUP_REMOVED lines=35> */
[----:B------:R-:W-:Y:S02]  /*dba0*/  R2UR UR11, R19 ;  /* 0x00000000130b72ca */ /* 0x000fe400000e0000 */
[----:B------:R-:W-:-:S04]  /*dbb0*/  FMNMX.FTZ R14, R75, R14, !PT ;  /* 0x0000000e4b0e7209 */ /* 0x000fc80007810000 */
[----:B------:R-:W-:-:S04]  /*dbc0*/  FMNMX.FTZ R14, R77, R14, !PT ;  /* 0x0000000e4d0e7209 */ /* 0x000fc80007810000 */
[----:B------:R-:W-:-:S04]  /*dbd0*/  FMNMX.FTZ R14, R79, R14, !PT ;  /* 0x0000000e4f0e7209 */ /* 0x000fc80007810000 */
[----:B------:R-:W-:-:S04]  /*dbe0*/  FMNMX.FTZ R14, R81, R14, !PT ;  /* 0x0000000e510e7209 */ /* 0x000fc80007810000 */
[----:B------:R-:W-:-:S04]  /*dbf0*/  FMNMX.FTZ R31, R139, R14, !PT ;  /* 0x0000000e8b1f7209 */ /* 0x000fc80007810000 */
[----:B------:R-:W-:-:S05]  /*dc00*/  FMNMX.FTZ R31, R140, R31, !PT ;  /* 0x0000001f8c1f7209 */ /* 0x000fca0007810000 */
[----:B------:R-:W0:Y:S02]  /*dc10*/  SHFL.BFLY PT, R14, R31, 0x2, 0x1f ;  /* 0x0c401f001f0e7f89 */ /* 0x000e2400000e0000 */
[----:B0-----:R-:W-:-:S05]  /*dc20*/  FMNMX.FTZ R30, R31, R14, !PT ;  /* 0x0000000e1f1e7209 */ /* 0x001fca0007810000 */
[----:B------:R-:W0:Y:S02]  /*dc30*/  SHFL.BFLY PT, R85, R30, 0x1, 0x1f ;  /* 0x0c201f001e557f89 */ /* 0x000e2400000e0000 */
[----:B0-----:R-:W-:-:S04]  /*dc40*/  FMNMX.FTZ R14, R30, R85, !PT ;  /* 0x000000551e0e7209 */ /* 0x001fc80007810000 */
[C---:B------:R-:W-:Y:S01]  /*dc50*/  FSETP.NEU.FTZ.AND P6, PT, R14.reuse, -INF , PT ;  /* 0xff8000000e00780b */ /* 0x040fe20003fdd000 */
[----:B------:R-:W-:-:S03]  /*dc60*/  FMUL.FTZ R31, R14, UR10 ;  /* 0x0000000a0e1f7c20 */ /* 0x000fc60008410000 */
[----:B------:R-:W-:Y:S02]  /*dc70*/  FSEL R146, R14, RZ, P6 ;  /* 0x000000ff0e927208 */ /* 0x000fe40003000000 */
[----:B------:R-:W-:-:S03]  /*dc80*/  FSEL R31, R31, RZ, P6 ;  /* 0x000000ff1f1f7208 */ /* 0x000fc60003000000 */
[----:B------:R-:W-:Y:S02]  /*dc90*/  FADD.FTZ R146, -R146, R15 ;  /* 0x0000000f92927221 */ /* 0x000fe40000010100 */
[--C-:B------:R-:W-:Y:S01]  /*dca0*/  FFMA.FTZ R30, R54, UR10, -R31.reuse ;  /* 0x0000000a361e7c23 */ /* 0x100fe2000801081f */
[--C-:B------:R-:W-:Y:S01]  /*dcb0*/  FFMA.FTZ R54, R24, UR10, -R31.reuse ;  /* 0x0000000a18367c23 */ /* 0x100fe2000801081f */
[----:B------:R-:W-:Y:S01]  /*dcc0*/  FSEL R24, R37, -INF , !P3 ;  /* 0xff80000025187808 */ /* 0x000fe20005800000 */
[--C-:B------:R-:W-:Y:S01]  /*dcd0*/  FFMA.FTZ R87, R28, UR10, -R31.reuse ;  /* 0x0000000a1c577c23 */ /* 0x100fe2000801081f */
[----:B------:R-:W-:Y:S01]  /*dce0*/  ISETP.GT.AND P3, PT, R142, 0x21, P2 ;  /* 0x000000218e00780c */ /* 0x000fe20001764270 */
[----:B------:R0:W-:Y:S01]  /*dcf0*/  MUFU.EX2 R37, R54 ;  /* 0x0000003600257308 */ /* 0x0001e20000000800 */
[----:B------:R-:W-:Y:S01]  /*dd00*/  FSEL R28, R43, -INF , !P4 ;  /* 0xff8000002b1c7808 */ /* 0x000fe20006000000 */
[--C-:B------:R-:W-:Y:S01]  /*dd10*/  FFMA.FTZ R42, R42, UR10, -R31.reuse ;  /* 0x0000000a2a2a7c23 */ /* 0x100fe2000801081f */
[----:B------:R-:W-:Y:S01]  /*dd20*/  ISETP.LT.OR P3, PT, R143, 0x22, P3 ;  /* 0x000000228f00780c */ /* 0x000fe20001f61670 */
[--C-:B------:R-:W-:Y:S01]  /*dd30*/  FFMA.FTZ R149, R138, UR10, -R31.reuse ;  /* 0x0000000a8a957c23 */ /* 0x100fe2000801081f */
[----:B------:R-:W-:Y:S01]  /*dd40*/  ISETP.GT.AND P4, PT, R142, 0x29, P2 ;  /* 0x000000298e00780c */ /* 0x000fe20001784270 */
[--C-:B------:R-:W-:Y:S01]  /*dd50*/  FFMA.FTZ R141, R44, UR10, -R31.reuse ;  /* 0x0000000a2c8d7c23 */ /* 0x100fe2000801081f */
[----:B------:R-:W-:Y:S01]  /*dd60*/  FSEL R41, R41, -INF , !P3 ;  /* 0xff80000029297808 */ /* 0x000fe20005800000 */
[----:B------:R1:W-:Y:S01]  /*dd70*/  MUFU.EX2 R43, R87 ;  /* 0x00000057002b7308 */ /* 0x0003e20000000800 */
[----:B------:R-:W-:Y:S01]  /*dd80*/  ISETP.GT.AND P3, PT, R142, RZ, P2 ;  /* 0x000000ff8e00720c */ /* 0x000fe20001764270 */
[--C-:B0-----:R-:W-:Y:S01]  /*dd90*/  FFMA.FTZ R54, R55, UR10, -R31.reuse ;  /* 0x0000000a37367c23 */ /* 0x101fe2000801081f */
[C---:B------:R-:W-:Y:S01]  /*dda0*/  ISETP.LT.OR P4, PT, R143.reuse, 0x2a, P4 ;  /* 0x0000002a8f00780c */ /* 0x040fe20002781670 */
[--C-:B------:R-:W-:Y:S01]  /*ddb0*/  FFMA.FTZ R44, R56, UR10, -R31.reuse ;  /* 0x0000000a382c7c23 */ /* 0x100fe2000801081f */
[----:B------:R-:W-:Y:S01]  /*ddc0*/  ISETP.LT.OR P3, PT, R143, 0x1, P3 ;  /* 0x000000018f00780c */ /* 0x000fe20001f61670 */
[--C-:B------:R-:W-:Y:S01]  /*ddd0*/  FFMA.FTZ R147, R52, UR10, -R31.reuse ;  /* 0x0000000a34937c23 */ /* 0x100fe2000801081f */
[----:B------:R-:W-:Y:S01]  /*dde0*/  FSEL R45, R45, -INF , !P4 ;  /* 0xff8000002d2d7808 */ /* 0x000fe20006000000 */
[--C-:B------:R-:W-:Y:S01]  /*ddf0*/  FFMA.FTZ R52, R71, UR10, -R31.reuse ;  /* 0x0000000a47347c23 */ /* 0x100fe2000801081f */
[----:B------:R-:W-:Y:S01]  /*de00*/  FSEL R85, R21, -INF , !P3 ;  /* 0xff80000015557808 */ /* 0x000fe20005800000 */
[--C-:B-1----:R-:W-:Y:S01]  /*de10*/  FFMA.FTZ R87, R144, UR10, -R31.reuse ;  /* 0x0000000a90577c23 */ /* 0x102fe2000801081f */
[----:B------:R-:W-:Y:S01]  /*de20*/  ISETP.GT.AND P3, PT, R142, 0x30, P2 ;  /* 0x000000308e00780c */ /* 0x000fe20001764270 */
[--C-:B------:R-:W-:Y:S01]  /*de30*/  FFMA.FTZ R46, R46, UR10, -R31.reuse ;  /* 0x0000000a2e2e7c23 */ /* 0x100fe2000801081f */
[----:B------:R-:W-:Y:S01]  /*de40*/  FMNMX.FTZ R86, R85, R20, !PT ;  /* 0x0000001455567209 */ /* 0x000fe20007810000 */
[--C-:B------:R-:W-:Y:S01]  /*de50*/  FFMA.FTZ R145, R48, UR10, -R31.reuse ;  /* 0x0000000a30917c23 */ /* 0x100fe2000801081f */
[----:B------:R-:W-:Y:S01]  /*de60*/  ISETP.LT.OR P3, PT, R143, 0x31, P3 ;  /* 0x000000318f00780c */ /* 0x000fe20001f61670 */
[--C-:B------:R-:W-:Y:S01]  /*de70*/  FFMA.FTZ R48, R63, UR10, -R31.reuse ;  /* 0x0000000a3f307c23 */ /* 0x100fe2000801081f */
[----:B------:R-:W-:Y:S01]  /*de80*/  FMNMX.FTZ R86, R25, R86, !PT ;  /* 0x0000005619567209 */ /* 0x000fe20007810000 */
[--C-:B------:R-:W-:Y:S01]  /*de90*/  FFMA.FTZ R26, R26, UR10, -R31.reuse ;  /* 0x0000000a1a1a7c23 */ /* 0x100fe2000801081f */
[----:B------:R-:W-:Y:S01]  /*dea0*/  FSEL R55, R47, -INF , !P3 ;  /* 0xff8000002f377808 */ /* 0x000fe20005800000 */
[--C-:B------:R-:W-:Y:S01]  /*deb0*/  FFMA.FTZ R34, R34, UR10, -R31.reuse ;  /* 0x0000000a22227c23 */ /* 0x100fe2000801081f */
[----:B------:R-:W-:Y:S01]  /*dec0*/  FMNMX.FTZ R86, R27, R86, !PT ;  /* 0x000000561b567209 */ /* 0x000fe20007810000 */
[----:B------:R0:W-:Y:S01]  /*ded0*/  MUFU.EX2 R47, R87 ;  /* 0x00000057002f7308 */ /* 0x0001e20000000800 */
[----:B------:R-:W-:Y:S01]  /*dee0*/  ISETP.GT.AND P3, PT, R142, 0x38, P2 ;  /* 0x000000388e00780c */ /* 0x000fe20001764270 */
[--C-:B------:R-:W-:Y:S01]  /*def0*/  FFMA.FTZ R63, R73, UR10, -R31.reuse ;  /* 0x0000000a493f7c23 */ /* 0x100fe2000801081f */
[----:B------:R-:W-:Y:S01]  /*df00*/  FMNMX.FTZ R21, R29, R86, !PT ;  /* 0x000000561d157209 */ /* 0x000fe20007810000 */
[----:B------:R-:W-:Y:S01]  /*df10*/  FFMA.FTZ R140, R140, UR10, -R31 ;  /* 0x0000000a8c8c7c23 */ /* 0x000fe2000801081f */
[----:B------:R-:W-:Y:S01]  /*df20*/  ISETP.LT.OR P3, PT, R143, 0x39, P3 ;  /* 0x000000398f00780c */ /* 0x000fe20001f61670 */
[----:B------:R-:W-:Y:S01]  /*df30*/  FMUL.FTZ R15, R146, UR10 ;  /* 0x0000000a920f7c20 */ /* 0x000fe20008410000 */
[----:B------:R-:W-:Y:S01]  /*df40*/  FMNMX.FTZ R144, R32, R21, !PT ;  /* 0x0000001520907209 */ /* 0x000fe20007810000 */
[----:B------:R-:W-:Y:S01]  /*df50*/  MUFU.EX2 R30, R30 ;  /* 0x0000001e001e7308 */ /* 0x000fe20000000800 */
[----:B------:R-:W-:-:S02]  /*df60*/  ISETP.GT.AND P4, PT, R142, 0x31, P2 ;  /* 0x000000318e00780c */ /* 0x000fc40001784270 */
[----:B------:R-:W-:Y:S02]  /*df70*/  FMNMX.FTZ R144, R33, R144, !PT ;  /* 0x0000009021907209 */ /* 0x000fe40007810000 */
[----:B------:R-:W-:Y:S01]  /*df80*/  FSEL R86, R51, -INF , !P3 ;  /* 0xff80000033567808 */ /* 0x000fe20005800000 */
[--C-:B------:R-:W-:Y:S01]  /*df90*/  FFMA.FTZ R51, R36, UR10, -R31.reuse ;  /* 0x0000000a24337c23 */ /* 0x100fe2000801081f */
[----:B------:R-:W-:Y:S01]  /*dfa0*/  FMNMX.FTZ R21, R35, R144, !PT ;  /* 0x0000009023157209 */ /* 0x000fe20007810000 */
[----:B------:R-:W-:Y:S01]  /*dfb0*/  FFMA.FTZ R36, R38, UR10, -R31 ;  /* 0x0000000a26247c23 */ /* 0x000fe2000801081f */
[----:B------:R-:W-:Y:S01]  /*dfc0*/  ISETP.LT.OR P4, PT, R143, 0x32, P4 ;  /* 0x000000328f00780c */ /* 0x000fe20002781670 */
[----:B------:R-:W1:Y:S01]  /*dfd0*/  MUFU.EX2 R15, R15 ;  /* 0x0000000f000f7308 */ /* 0x000e620000000800 */
[----:B------:R-:W-:Y:S02]  /*dfe0*/  FMNMX.FTZ R38, R24, R21, !PT ;  /* 0x0000001518267209 */ /* 0x000fe40007810000 */
[----:B------:R-:W-:-:S02]  /*dff0*/  FSEL R49, R49, -INF , !P4 ;  /* 0xff80000031317808 */ /* 0x000fc40006000000 */
[----:B------:R-:W-:Y:S02]  /*e000*/  FMNMX.FTZ R38, R39, R38, !PT ;  /* 0x0000002627267209 */ /* 0x000fe40007810000 */
[----:B------:R-:W-:Y:S01]  /*e010*/  ISETP.GT.AND P4, PT, R142, 0x39, P2 ;  /* 0x000000398e00780c */ /* 0x000fe20001784270 */
[----:B------:R-:W-:Y:S01]  /*e020*/  MUFU.EX2 R26, R26 ;  /* 0x0000001a001a7308 */ /* 0x000fe20000000800 */
[----:B------:R-:W-:Y:S02]  /*e030*/  FMNMX.FTZ R21, R41, R38, !PT ;  /* 0x0000002629157209 */ /* 0x000fe40007810000 */
[----:B------:R-:W-:Y:S02]  /*e040*/  ISETP.LT.OR P4, PT, R143, 0x3a, P4 ;  /* 0x0000003a8f00780c */ /* 0x000fe40002781670 */
[----:B------:R-:W-:Y:S02]  /*e050*/  FMNMX.FTZ R38, R28, R21, !PT ;  /* 0x000000151c267209 */ /* 0x000fe40007810000 */
[----:B0-----:R-:W-:Y:S01]  /*e060*/  FSEL R87, R53, -INF , !P4 ;  /* 0xff80000035577808 */ /* 0x001fe20006000000 */
[--C-:B------:R-:W-:Y:S01]  /*e070*/  FFMA.FTZ R53, R40, UR10, -R31.reuse ;  /* 0x0000000a28357c23 */ /* 0x100fe2000801081f */
[----:B------:R-:W-:Y:S01]  /*e080*/  FMNMX.FTZ R40, R45, R38, !PT ;  /* 0x000000262d287209 */ /* 0x000fe20007810000 */
[----:B------:R-:W-:Y:S01]  /*e090*/  MUFU.EX2 R54, R54 ;  /* 0x0000003600367308 */ /* 0x000fe20000000800 */
[----:B------:R-:W-:Y:S01]  /*e0a0*/  ISETP.GT.AND P3, PT, R142, 0x40, P2 ;  /* 0x000000408e00780c */ /* 0x000fe20001764270 */
[-C--:B-1----:R-:W-:Y:S01]  /*e0b0*/  FMUL.FTZ R88, R88, R15.reuse ;  /* 0x0000000f58587220 */ /* 0x082fe20000410000 */
[----:B------:R-:W-:Y:S01]  /*e0c0*/  FMNMX.FTZ R40, R55, R40, !PT ;  /* 0x0000002837287209 */ /* 0x000fe20007810000 */
[-C--:B------:R-:W-:Y:S01]  /*e0d0*/  FMUL.FTZ R89, R89, R15.reuse ;  /* 0x0000000f59597220 */ /* 0x080fe20000410000 */
[----:B------:R-:W-:Y:S01]  /*e0e0*/  ISETP.LT.OR P3, PT, R143, 0x41, P3 ;  /* 0x000000418f00780c */ /* 0x000fe20001f61670 */
[-C--:B------:R-:W-:Y:S01]  /*e0f0*/  FMUL.FTZ R92, R92, R15.reuse ;  /* 0x0000000f5c5c7220 */ /* 0x080fe20000410000 */
[----:B------:R-:W-:Y:S01]  /*e100*/  ISETP.GT.AND P4, PT, R142, 0x41, P2 ;  /* 0x000000418e00780c */ /* 0x000fe20001784270 */
[----:B------:R0:W-:Y:S01]  /*e110*/  MUFU.EX2 R38, R42 ;  /* 0x0000002a00267308 */ /* 0x0001e20000000800 */
[----:B------:R-:W-:Y:S01]  /*e120*/  FMNMX.FTZ R21, R49, R40, !PT ;  /* 0x0000002831157209 */ /* 0x000fe20007810000 */
[-C--:B------:R-:W-:Y:S01]  /*e130*/  FMUL.FTZ R93, R93, R15.reuse ;  /* 0x0000000f5d5d7220 */ /* 0x080fe20000410000 */
[----:B------:R-:W-:Y:S01]  /*e140*/  FSEL R57, R57, -INF , !P3 ;  /* 0xff80000039397808 */ /* 0x000fe20005800000 */
[-C--:B------:R-:W-:Y:S01]  /*e150*/  FMUL.FTZ R96, R96, R15.reuse ;  /* 0x0000000f60607220 */ /* 0x080fe20000410000 */
[----:B------:R-:W-:Y:S01]  /*e160*/  ISETP.GT.AND P3, PT, R142, 0x48, P2 ;  /* 0x000000488e00780c */ /* 0x000fe20001764270 */
[----:B------:R-:W-:Y:S01]  /*e170*/  FMUL.FTZ R97, R97, R15 ;  /* 0x0000000f61617220 */ /* 0x000fe20000410000 */
[C---:B------:R-:W-:Y:S01]  /*e180*/  ISETP.LT.OR P4, PT, R143.reuse, 0x42, P4 ;  /* 0x000000428f00780c */ /* 0x040fe20002781670 */
[----:B------:R-:W-:Y:S01]  /*e190*/  MUFU.EX2 R34, R34 ;  /* 0x0000002200227308 */ /* 0x000fe20000000800 */
[----:B------:R-:W-:Y:S01]  /*e1a0*/  FMNMX.FTZ R40, R86, R21, !PT ;  /* 0x0000001556287209 */ /* 0x000fe20007810000 */
[-C--:B------:R-:W-:Y:S01]  /*e1b0*/  FMUL.FTZ R100, R100, R15.reuse ;  /* 0x0000000f64647220 */ /* 0x080fe20000410000 */
[----:B------:R-:W-:Y:S01]  /*e1c0*/  ISETP.LT.OR P3, PT, R143, 0x49, P3 ;  /* 0x000000498f00780c */ /* 0x000fe20001f61670 */
[-C--:B------:R-:W-:Y:S01]  /*e1d0*/  FMUL.FTZ R101, R101, R15.reuse ;  /* 0x0000000f65657220 */ /* 0x080fe20000410000 */
[----:B------:R-:W-:Y:S01]  /*e1e0*/  FSEL R58, R58, -INF , !P4 ;  /* 0xff8000003a3a7808 */ /* 0x000fe20006000000 */
[-C--:B------:R-:W-:Y:S01]  /*e1f0*/  FMUL.FTZ R104, R104, R15.reuse ;  /* 0x0000000f68687220 */ /* 0x080fe20000410000 */
[----:B------:R-:W-:Y:S01]  /*e200*/  ISETP.GT.AND P4, PT, R142, 0x49, P2 ;  /* 0x000000498e00780c */ /* 0x000fe20001784270 */
[----:B------:R-:W-:Y:S01]  /*e210*/  MUFU.EX2 R51, R51 ;  /* 0x0000003300337308 */ /* 0x000fe20000000800 */
[----:B0-----:R-:W-:Y:S01]  /*e220*/  FMNMX.FTZ R42, R87, R40, !PT ;  /* 0x00000028572a7209 */ /* 0x001fe20007810000 */
[-C--:B------:R-:W-:Y:S01]  /*e230*/  FMUL.FTZ R105, R105, R15.reuse ;  /* 0x0000000f69697220 */ /* 0x080fe20000410000 */
[----:B------:R-:W-:Y:S01]  /*e240*/  FSEL R60, R60, -INF , !P3 ;  /* 0xff8000003c3c7808 */ /* 0x000fe20005800000 */
[-C--:B------:R-:W-:Y:S01]  /*e250*/  FMUL.FTZ R108, R108, R15.reuse ;  /* 0x0000000f6c6c7220 */ /* 0x080fe20000410000 */
[----:B------:R-:W-:Y:S01]  /*e260*/  ISETP.GT.AND P3, PT, R142, 0x50, P2 ;  /* 0x000000508e00780c */ /* 0x000fe20001764270 */
[----:B------:R-:W-:Y:S01]  /*e270*/  FMUL.FTZ R109, R109, R15 ;  /* 0x0000000f6d6d7220 */ /* 0x000fe20000410000 */
[----:B------:R-:W-:Y:S01]  /*e280*/  ISETP.LT.OR P4, PT, R143, 0x4a, P4 ;  /* 0x0000004a8f00780c */ /* 0x000fe20002781670 */
[----:B------:R0:W-:Y:S01]  /*e290*/  MUFU.EX2 R40, R46 ;  /* 0x0000002e00287308 */ /* 0x0001e20000000800 */
[----:B------:R-:W-:Y:S01]  /*e2a0*/  FMNMX.FTZ R21, R57, R42, !PT ;  /* 0x0000002a39157209 */ /* 0x000fe20007810000 */
[--C-:B------:R-:W-:Y:S01]  /*e2b0*/  FFMA.FTZ R42, R50, UR10, -R31.reuse ;  /* 0x0000000a322a7c23 */ /* 0x100fe2000801081f */
[----:B------:R-:W-:Y:S01]  /*e2c0*/  ISETP.LT.OR P3, PT, R143, 0x51, P3 ;  /* 0x000000518f00780c */ /* 0x000fe20001f61670 */
[--C-:B------:R-:W-:Y:S01]  /*e2d0*/  FFMA.FTZ R50, R67, UR10, -R31.reuse ;  /* 0x0000000a43327c23 */ /* 0x100fe2000801081f */
[----:B------:R-:W-:Y:S01]  /*e2e0*/  FSEL R62, R62, -INF , !P4 ;  /* 0xff8000003e3e7808 */ /* 0x000fe20006000000 */
[--C-:B------:R-:W-:Y:S01]  /*e2f0*/  FFMA.FTZ R67, R139, UR10, -R31.reuse ;  /* 0x0000000a8b437c23 */ /* 0x100fe2000801081f */
[----:B------:R-:W-:Y:S01]  /*e300*/  ISETP.GT.AND P4, PT, R142, 0x51, P2 ;  /* 0x000000518e00780c */ /* 0x000fe20001784270 */
[----:B------:R-:W-:Y:S01]  /*e310*/  MUFU.EX2 R36, R36 ;  /* 0x0000002400247308 */ /* 0x000fe20000000800 */
[----:B------:R-:W-:Y:S01]  /*e320*/  FMNMX.FTZ R21, R58, R21, !PT ;  /* 0x000000153a157209 */ /* 0x000fe20007810000 */
[--C-:B0-----:R-:W-:Y:S01]  /*e330*/  FFMA.FTZ R46, R59, UR10, -R31.reuse ;  /* 0x0000000a3b2e7c23 */ /* 0x101fe2000801081f */
[----:B------:R-:W-:Y:S01]  /*e340*/  FSEL R64, R64, -INF , !P3 ;  /* 0xff80000040407808 */ /* 0x000fe20005800000 */
[--C-:B------:R-:W-:Y:S01]  /*e350*/  FFMA.FTZ R59, R65, UR10, -R31.reuse ;  /* 0x0000000a413b7c23 */ /* 0x100fe2000801081f */
[----:B------:R-:W-:Y:S01]  /*e360*/  ISETP.GT.AND P3, PT, R142, 0x58, P2 ;  /* 0x000000588e00780c */ /* 0x000fe20001764270 */
[----:B------:R-:W-:Y:S01]  /*e370*/  FFMA.FTZ R65, R77, UR10, -R31 ;  /* 0x0000000a4d417c23 */ /* 0x000fe2000801081f */
[C---:B------:R-:W-:Y:S01]  /*e380*/  ISETP.LT.OR P4, PT, R143.reuse, 0x52, P4 ;  /* 0x000000528f00780c */ /* 0x040fe20002781670 */
[----:B------:R-:W-:Y:S01]  /*e390*/  MUFU.EX2 R53, R53 ;  /* 0x0000003500357308 */ /* 0x000fe20000000800 */
[----:B------:R-:W-:Y:S01]  /*e3a0*/  FMNMX.FTZ R21, R60, R21, !PT ;  /* 0x000000153c157209 */ /* 0x000fe20007810000 */
[-C--:B------:R-:W-:Y:S01]  /*e3b0*/  FMUL.FTZ R112, R112, R15.reuse ;  /* 0x0000000f70707220 */ /* 0x080fe20000410000 */
[----:B------:R-:W-:Y:S01]  /*e3c0*/  ISETP.LT.OR P3, PT, R143, 0x59, P3 ;  /* 0x000000598f00780c */ /* 0x000fe20001f61670 */
[-C--:B------:R-:W-:Y:S01]  /*e3d0*/  FMUL.FTZ R113, R113, R15.reuse ;  /* 0x0000000f71717220 */ /* 0x080fe20000410000 */
[----:B------:R-:W-:Y:S01]  /*e3e0*/  FSEL R66, R66, -INF , !P4 ;  /* 0xff80000042427808 */ /* 0x000fe20006000000 */
[----:B------:R-:W-:Y:S01]  /*e3f0*/  FMUL.FTZ R116, R116, R15 ;  /* 0x0000000f74747220 */ /* 0x000fe20000410000 */
[----:B------:R-:W-:Y:S01]  /*e400*/  FMNMX.FTZ R21, R62, R21, !PT ;  /* 0x000000153e157209 */ /* 0x000fe20007810000 */
[----:B------:R-:W-:Y:S01]  /*e410*/  MUFU.EX2 R141, R141 ;  /* 0x0000008d008d7308 */ /* 0x000fe20000000800 */
[----:B------:R-:W-:Y:S01]  /*e420*/  ISETP.GT.AND P4, PT, R142, 0x59, P2 ;  /* 0x000000598e00780c */ /* 0x000fe20001784270 */
[-C--:B------:R-:W-:Y:S01]  /*e430*/  FMUL.FTZ R117, R117, R15.reuse ;  /* 0x0000000f75757220 */ /* 0x080fe20000410000 */
[----:B------:R-:W-:Y:S01]  /*e440*/  FSEL R68, R68, -INF , !P3 ;  /* 0xff80000044447808 */ /* 0x000fe20005800000 */
[----:B------:R-:W-:Y:S01]  /*e450*/  FMUL.FTZ R120, R120, R15 ;  /* 0x0000000f78787220 */ /* 0x000fe20000410000 */
[----:B------:R-:W-:Y:S01]  /*e460*/  FMNMX.FTZ R21, R64, R21, !PT ;  /* 0x0000001540157209 */ /* 0x000fe20007810000 */
[-C--:B------:R-:W-:Y:S01]  /*e470*/  FMUL.FTZ R121, R121, R15.reuse ;  /* 0x0000000f79797220 */ /* 0x080fe20000410000 */
[----:B------:R-:W-:Y:S01]  /*e480*/  ISETP.GT.AND P3, PT, R142, 0x60, P2 ;  /* 0x000000608e00780c */ /* 0x000fe20001764270 */
[----:B------:R-:W-:Y:S01]  /*e490*/  MUFU.EX2 R145, R145 ;  /* 0x0000009100917308 */ /* 0x000fe20000000800 */
[----:B------:R-:W-:Y:S01]  /*e4a0*/  ISETP.LT.OR P4, PT, R143, 0x5a, P4 ;  /* 0x0000005a8f00780c */ /* 0x000fe20002781670 */
[----:B------:R-:W-:Y:S01]  /*e4b0*/  FMUL.FTZ R124, R124, R15 ;  /* 0x0000000f7c7c7220 */ /* 0x000fe20000410000 */
[----:B------:R-:W-:Y:S01]  /*e4c0*/  FMNMX.FTZ R21, R66, R21, !PT ;  /* 0x0000001542157209 */ /* 0x000fe20007810000 */
[-C--:B------:R-:W-:Y:S01]  /*e4d0*/  FMUL.FTZ R125, R125, R15.reuse ;  /* 0x0000000f7d7d7220 */ /* 0x080fe20000410000 */
[----:B------:R-:W-:Y:S01]  /*e4e0*/  ISETP.LT.OR P3, PT, R143, 0x61, P3 ;  /* 0x000000618f00780c */ /* 0x000fe20001f61670 */
[-C--:B------:R-:W-:Y:S01]  /*e4f0*/  FMUL.FTZ R128, R128, R15.reuse ;  /* 0x0000000f80807220 */ /* 0x080fe20000410000 */
[----:B------:R-:W-:Y:S01]  /*e500*/  FSEL R70, R70, -INF , !P4 ;  /* 0xff80000046467808 */ /* 0x000fe20006000000 */
[----:B------:R-:W-:Y:S01]  /*e510*/  MUFU.EX2 R42, R42 ;  /* 0x0000002a002a7308 */ /* 0x000fe20000000800 */
[----:B------:R-:W-:Y:S01]  /*e520*/  ISETP.GT.AND P4, PT, R142, 0x61, P2 ;  /* 0x000000618e00780c */ /* 0x000fe20001784270 */
[----:B------:R-:W-:Y:S01]  /*e530*/  FMUL.FTZ R129, R129, R15 ;  /* 0x0000000f81817220 */ /* 0x000fe20000410000 */
[----:B------:R-:W-:Y:S01]  /*e540*/  FMNMX.FTZ R21, R68, R21, !PT ;  /* 0x0000001544157209 */ /* 0x000fe20007810000 */
[-C--:B------:R-:W-:Y:S01]  /*e550*/  FMUL.FTZ R132, R132, R15.reuse ;  /* 0x0000000f84847220 */ /* 0x080fe20000410000 */
[----:B------:R-:W-:Y:S01]  /*e560*/  FSEL R72, R72, -INF , !P3 ;  /* 0xff80000048487808 */ /* 0x000fe20005800000 */
[----:B------:R-:W-:Y:S01]  /*e570*/  FMUL.FTZ R133, R133, R15 ;  /* 0x0000000f85857220 */ /* 0x000fe20000410000 */
[----:B------:R-:W-:Y:S01]  /*e580*/  ISETP.GT.AND P3, PT, R142, 0x68, P2 ;  /* 0x000000688e00780c */ /* 0x000fe20001764270 */
[----:B------:R-:W-:Y:S01]  /*e590*/  MUFU.EX2 R147, R147 ;  /* 0x0000009300937308 */ /* 0x000fe20000000800 */
[----:B------:R-:W-:-:S02]  /*e5a0*/  ISETP.LT.OR P4, PT, R143, 0x62, P4 ;  /* 0x000000628f00780c */ /* 0x000fc40002781670 */
[----:B------:R-:W-:Y:S02]  /*e5b0*/  FMNMX.FTZ R21, R70, R21, !PT ;  /* 0x0000001546157209 */ /* 0x000fe40007810000 */
[----:B------:R-:W-:Y:S02]  /*e5c0*/  ISETP.LT.OR P3, PT, R143, 0x69, P3 ;  /* 0x000000698f00780c */ /* 0x000fe40001f61670 */
[----:B------:R-:W-:Y:S01]  /*e5d0*/  FSEL R74, R74, -INF , !P4 ;  /* 0xff8000004a4a7808 */ /* 0x000fe20006000000 */
[----:B------:R-:W-:Y:S01]  /*e5e0*/  MUFU.EX2 R44, R44 ;  /* 0x0000002c002c7308 */ /* 0x000fe20000000800 */
[----:B------:R-:W-:Y:S02]  /*e5f0*/  ISETP.GT.AND P4, PT, R142, 0x69, P2 ;  /* 0x000000698e00780c */ /* 0x000fe40001784270 */
[----:B------:R-:W-:Y:S02]  /*e600*/  FMNMX.FTZ R21, R72, R21, !PT ;  /* 0x0000001548157209 */ /* 0x000fe40007810000 */
[----:B------:R-:W-:-:S02]  /*e610*/  FSEL R76, R76, -INF , !P3 ;  /* 0xff8000004c4c7808 */ /* 0x000fc40005800000 */
[----:B------:R-:W-:Y:S01]  /*e620*/  ISETP.GT.AND P3, PT, R142, 0x70, P2 ;  /* 0x000000708e00780c */ /* 0x000fe20001764270 */
[----:B------:R-:W-:Y:S01]  /*e630*/  MUFU.EX2 R149, R149 ;  /* 0x0000009500957308 */ /* 0x000fe20000000800 */
[C---:B------:R-:W-:Y:S02]  /*e640*/  ISETP.LT.OR P4, PT, R143.reuse, 0x6a, P4 ;  /* 0x0000006a8f00780c */ /* 0x040fe40002781670 */
[----:B------:R-:W-:Y:S02]  /*e650*/  FMNMX.FTZ R21, R74, R21, !PT ;  /* 0x000000154a157209 */ /* 0x000fe40007810000 */
[----:B------:R-:W-:Y:S02]  /*e660*/  ISETP.LT.OR P3, PT, R143, 0x71, P3 ;  /* 0x000000718f00780c */ /* 0x000fe40001f61670 */
[----:B------:R-:W-:Y:S01]  /*e670*/  FSEL R144, R78, -INF , !P4 ;  /* 0xff8000004e907808 */ /* 0x000fe20006000000 */
[----:B------:R-:W-:Y:S01]  /*e680*/  MUFU.EX2 R46, R46 ;  /* 0x0000002e002e7308 */ /* 0x000fe20000000800 */
[----:B------:R-:W-:-:S02]  /*e690*/  ISETP.GT.AND P4, PT, R142, 0x71, P2 ;  /* 0x000000718e00780c */ /* 0x000fc40001784270 */
[----:B------:R-:W-:Y:S02]  /*e6a0*/  FMNMX.FTZ R21, R76, R21, !PT ;  /* 0x000000154c157209 */ /* 0x000fe40007810000 */
[----:B------:R-:W-:Y:S01]  /*e6b0*/  FSEL R138, R80, -INF , !P3 ;  /* 0xff800000508a7808 */ /* 0x000fe20005800000 */
[----:B------:R-:W-:Y:S01]  /*e6c0*/  FFMA.FTZ R80, R81, UR10, -R31 ;  /* 0x0000000a51507c23 */ /* 0x000fe2000801081f */
[----:B------:R-:W-:Y:S01]  /*e6d0*/  ISETP.GT.AND P3, PT, R142, 0x78, P2 ;  /* 0x000000788e00780c */ /* 0x000fe20001764270 */
[----:B------:R-:W-:Y:S01]  /*e6e0*/  MUFU.EX2 R48, R48 ;  /* 0x0000003000307308 */ /* 0x000fe20000000800 */
[----:B------:R-:W-:Y:S02]  /*e6f0*/  ISETP.LT.OR P4, PT, R143, 0x72, P4 ;  /* 0x000000728f00780c */ /* 0x000fe40002781670 */
[----:B------:R-:W-:Y:S02]  /*e700*/  FMNMX.FTZ R21, R144, R21, !PT ;  /* 0x0000001590157209 */ /* 0x000fe40007810000 */
[----:B------:R-:W-:-:S02]  /*e710*/  ISETP.GT.AND P2, PT, R142, 0x79, P2 ;  /* 0x000000798e00780c */ /* 0x000fc40001744270 */
[C---:B------:R-:W-:Y:S01]  /*e720*/  ISETP.LT.OR P3, PT, R143.reuse, 0x79, P3 ;  /* 0x000000798f00780c */ /* 0x040fe20001f61670 */
[----:B------:R-:W-:Y:S01]  /*e730*/  MUFU.EX2 R59, R59 ;  /* 0x0000003b003b7308 */ /* 0x000fe20000000800 */
[----:B------:R-:W-:Y:S02]  /*e740*/  FSEL R82, R82, -INF , !P4 ;  /* 0xff80000052527808 */ /* 0x000fe40006000000 */
[----:B------:R-:W-:Y:S02]  /*e750*/  FMNMX.FTZ R21, R138, R21, !PT ;  /* 0x000000158a157209 */ /* 0x000fe40007810000 */
[----:B------:R-:W-:Y:S02]  /*e760*/  ISETP.LT.OR P2, PT, R143, 0x7a, P2 ;  /* 0x0000007a8f00780c */ /* 0x000fe40001741670 */
[----:B------:R-:W-:Y:S01]  /*e770*/  FSEL R142, R83, -INF , !P3 ;  /* 0xff800000538e7808 */ /* 0x000fe20005800000 */
[--C-:B------:R-:W-:Y:S01]  /*e780*/  FFMA.FTZ R83, R61, UR10, -R31.reuse ;  /* 0x0000000a3d537c23 */ /* 0x100fe2000801081f */
[----:B------:R-:W-:Y:S01]  /*e790*/  FMNMX.FTZ R21, R82, R21, !PT ;  /* 0x0000001552157209 */ /* 0x000fe20007810000 */
[--C-:B------:R-:W-:Y:S01]  /*e7a0*/  FFMA.FTZ R61, R69, UR10, -R31.reuse ;  /* 0x0000000a453d7c23 */ /* 0x100fe2000801081f */
[----:B------:R-:W-:Y:S01]  /*e7b0*/  FSEL R84, R84, -INF , !P2 ;  /* 0xff80000054547808 */ /* 0x000fe20005000000 */
[----:B------:R-:W-:Y:S01]  /*e7c0*/  FFMA.FTZ R69, R79, UR10, -R31 ;  /* 0x0000000a4f457c23 */ /* 0x000fe2000801081f */
[----:B------:R-:W-:Y:S01]  /*e7d0*/  FMNMX.FTZ R21, R142, R21, !PT ;  /* 0x000000158e157209 */ /* 0x000fe20007810000 */
[----:B------:R-:W-:Y:S03]  /*e7e0*/  MUFU.EX2 R83, R83 ;  /* 0x0000005300537308 */ /* 0x000fe60000000800 */
[----:B------:R-:W-:-:S05]  /*e7f0*/  FMNMX.FTZ R21, R84, R21, !PT ;  /* 0x0000001554157209 */ /* 0x000fca0007810000 */
[----:B------:R-:W0:Y:S01]  /*e800*/  SHFL.BFLY PT, R56, R21, 0x2, 0x1f ;  /* 0x0c401f0015387f89 */ /* 0x000e2200000e0000 */
[----:B------:R-:W-:Y:S08]  /*e810*/  MUFU.EX2 R50, R50 ;  /* 0x0000003200327308 */ /* 0x000ff00000000800 */
[----:B------:R-:W-:Y:S08]  /*e820*/  MUFU.EX2 R61, R61 ;  /* 0x0000003d003d7308 */ /* 0x000ff00000000800 */
[----:B------:R-:W-:Y:S01]  /*e830*/  MUFU.EX2 R52, R52 ;  /* 0x0000003400347308 */ /* 0x000fe20000000800 */
[----:B0-----:R-:W-:Y:S01]  /*e840*/  FMNMX.FTZ R71, R21, R56, !PT ;  /* 0x0000003815477209 */ /* 0x001fe20007810000 */
[----:B------:R-:W-:-:S06]  /*e850*/  FFMA.FTZ R56, R75, UR10, -R31 ;  /* 0x0000000a4b387c23 */ /* 0x000fcc000801081f */
[----:B------:R-:W-:Y:S01]  /*e860*/  MUFU.EX2 R63, R63 ;  /* 0x0000003f003f7308 */ /* 0x000fe20000000800 */
[----:B------:R-:W0:Y:S07]  /*e870*/  SHFL.BFLY PT, R78, R71, 0x1, 0x1f ;  /* 0x0c201f00474e7f89 */ /* 0x000e2e00000e0000 */
[----:B------:R-:W-:Y:S08]  /*e880*/  MUFU.EX2 R56, R56 ;  /* 0x0000003800387308 */ /* 0x000ff00000000800 */
[----:B------:R-:W-:Y:S08]  /*e890*/  MUFU.EX2 R65, R65 ;  /* 0x0000004100417308 */ /* 0x000ff00000000800 */
[----:B------:R-:W-:Y:S01]  /*e8a0*/  MUFU.EX2 R69, R69 ;  /* 0x0000004500457308 */ /* 0x000fe20000000800 */
[----:B0-----:R-:W-:-:S04]  /*e8b0*/  FMNMX.FTZ R21, R71, R78, !PT ;  /* 0x0000004e47157209 */ /* 0x001fc80007810000 */
[C---:B------:R-:W-:Y:S01]  /*e8c0*/  FSETP.NEU.FTZ.AND P2, PT, R21.reuse, -INF , PT ;  /* 0xff8000001500780b */ /* 0x040fe20003f5d000 */
[----:B------:R-:W-:Y:S02]  /*e8d0*/  FMUL.FTZ R31, R21, UR10 ;  /* 0x0000000a151f7c20 */ /* 0x000fe40008410000 */
[----:B------:R0:W-:Y:S03]  /*e8e0*/  MUFU.EX2 R78, R140 ;  /* 0x0000008c004e7308 */ /* 0x0001e60000000800 */
[----:B------:R-:W-:-:S05]  /*e8f0*/  FSEL R31, R31, RZ, P2 ;  /* 0x000000ff1f1f7208 */ /* 0x000fca0001000000 */
[----:B------:R-:W-:Y:S01]  /*e900*/  MUFU.EX2 R80, R80 ;  /* 0x0000005000507308 */ /* 0x000fe20000000800 */
[--C-:B------:R-:W-:Y:S01]  /*e910*/  FFMA.FTZ R154, R29, UR10, -R31.reuse ;  /* 0x0000000a1d9a7c23 */ /* 0x100fe2000801081f */
[----:B------:R-:W-:Y:S01]  /*e920*/  FSEL R29, R21, RZ, P2 ;  /* 0x000000ff151d7208 */ /* 0x000fe20001000000 */
[--C-:B------:R-:W-:Y:S01]  /*e930*/  FFMA.FTZ R148, R85, UR10, -R31.reuse ;  /* 0x0000000a55947c23 */ /* 0x100fe2000801081f */
[--C-:B------:R-:W-:Y:S01]  /*e940*/  FFMA.FTZ R25, R25, UR10, -R31.reuse ;  /* 0x0000000a19197c23 */ /* 0x100fe2000801081f */
[--C-:B------:R-:W-:Y:S01]  /*e950*/  FFMA.FTZ R71, R32, UR10, -R31.reuse ;  /* 0x0000000a20477c23 */ /* 0x100fe2000801081f */
[----:B------:R-:W-:Y:S02]  /*e960*/  IMAD.U32 R32, RZ, RZ, UR7 ;  /* 0x00000007ff207e24 */ /* 0x000fe4000f8e00ff */
[----:B------:R-:W-:Y:S01]  /*e970*/  FADD.FTZ R29, -R29, R20 ;  /* 0x000000141d1d7221 */ /* 0x000fe20000010100 */
[--C-:B------:R-:W-:Y:S01]  /*e980*/  FFMA.FTZ R27, R27, UR10, -R31.reuse ;  /* 0x0000000a1b1b7c23 */ /* 0x100fe2000801081f */
[----:B------:R-:W-:Y:S01]  /*e990*/  MUFU.EX2 R148, R148 ;  /* 0x0000009400947308 */ /* 0x000fe20000000800 */
[--C-:B------:R-:W-:Y:S01]  /*e9a0*/  FFMA.FTZ R146, R24, UR10, -R31.reuse ;  /* 0x0000000a18927c23 */ /* 0x100fe2000801081f */
[----:B------:R-:W-:Y:S01]  /*e9b0*/  FMUL.FTZ R29, R29, UR10 ;  /* 0x0000000a1d1d7c20 */ /* 0x000fe20008410000 */
[----:B------:R-:W-:Y:S01]  /*e9c0*/  @!P1 LEA R32, R32, UR36, 0x3 ;  /* 0x0000002420209c11 */ /* 0x000fe2000f8e18ff */
[----:B------:R-:W-:Y:S01]  /*e9d0*/  FFMA.FTZ R24, R15, R5, R30 ;  /* 0x000000050f187223 */ /* 0x000fe2000001001e */
[--C-:B0-----:R-:W-:Y:S01]  /*e9e0*/  FFMA.FTZ R140, R33, UR10, -R31.reuse ;  /* 0x0000000a218c7c23 */ /* 0x101fe2000801081f */
[--C-:B------:R-:W-:Y:S01]  /*e9f0*/  FFMA.FTZ R35, R35, UR10, -R31.reuse ;  /* 0x0000000a23237c23 */ /* 0x100fe2000801081f */
[----:B------:R-:W-:Y:S01]  /*ea00*/  FFMA.FTZ R39, R39, UR10, -R31 ;  /* 0x0000000a27277c23 */ /* 0x000fe2000801081f */
[----:B------:R-:W0:Y:S01]  /*ea10*/  MUFU.EX2 R29, R29 ;  /* 0x0000001d001d7308 */ /* 0x000e220000000800 */
[----:B------:R-:W-:-:S02]  /*ea20*/  @!P1 VIADD R32, R32, 0x2d860 ;  /* 0x0002d86020209836 */ /* 0x000fc40000000000 */
[C---:B------:R-:W-:Y:S01]  /*ea30*/  FADD.FTZ R33, R37.reuse, R24 ;  /* 0x0000001825217221 */ /* 0x040fe20000010000 */
[----:B------:R-:W-:Y:S01]  /*ea40*/  F2FP.F16.F32.PACK_AB R24, R37, R30 ;  /* 0x0000001e2518723e */ /* 0x000fe200000000ff */
[--C-:B------:R-:W-:Y:S01]  /*ea50*/  FFMA.FTZ R5, R60, UR10, -R31.reuse ;  /* 0x0000000a3c057c23 */ /* 0x100fe2000801081f */
[--C-:B------:R-:W-:Y:S01]  /*ea60*/  FFMA.FTZ R150, R41, UR10, -R31.reuse ;  /* 0x0000000a29967c23 */ /* 0x100fe2000801081f */
[----:B------:R-:W-:Y:S01]  /*ea70*/  @!P1 PRMT R32, RZ, 0x654, R32 ;  /* 0x00000654ff209816 */ /* 0x000fe20000000020 */
[--C-:B------:R-:W-:Y:S01]  /*ea80*/  FFMA.FTZ R73, R28, UR10, -R31.reuse ;  /* 0x0000000a1c497c23 */ /* 0x100fe2000801081f */
[----:B------:R-:W1:Y:S01]  /*ea90*/  MUFU.EX2 R25, R25 ;  /* 0x0000001900197308 */ /* 0x000e620000000800 */
[--C-:B------:R-:W-:Y:S01]  /*eaa0*/  FFMA.FTZ R30, R62, UR10, -R31.reuse ;  /* 0x0000000a3e1e7c23 */ /* 0x100fe2000801081f */
[----:B------:R2:W-:Y:S01]  /*eab0*/  @!P1 SYNCS.ARRIVE.TRANS64.RED.A1T0 RZ, [R32+URZ], RZ ;  /* 0x000000ff20ff99a7 */ /* 0x0005e2000810043f */
[--C-:B------:R-:W-:Y:S01]  /*eac0*/  FFMA.FTZ R152, R45, UR10, -R31.reuse ;  /* 0x0000000a2d987c23 */ /* 0x100fe2000801081f */
[--C-:B------:R-:W-:Y:S01]  /*ead0*/  FFMA.FTZ R41, R55, UR10, -R31.reuse ;  /* 0x0000000a37297c23 */ /* 0x100fe2000801081f */
[--C-:B------:R-:W-:Y:S01]  /*eae0*/  FFMA.FTZ R28, R49, UR10, -R31.reuse ;  /* 0x0000000a311c7c23 */ /* 0x100fe2000801081f */
[--C-:B------:R-:W-:Y:S01]  /*eaf0*/  FFMA.FTZ R45, R86, UR10, -R31.reuse ;  /* 0x0000000a562d7c23 */ /* 0x100fe2000801081f */
[----:B------:R-:W-:Y:S01]  /*eb00*/  FFMA.FTZ R87, R87, UR10, -R31 ;  /* 0x0000000a57577c23 */ /* 0x000fe2000801081f */
[----:B------:R-:W3:Y:S01]  /*eb10*/  MUFU.EX2 R27, R27 ;  /* 0x0000001b001b7308 */ /* 0x000ee20000000800 */
[----:B0-----:R-:W-:Y:S01]  /*eb20*/  FFMA.FTZ R4, R29, R4, R148 ;  /* 0x000000041d047223 */ /* 0x001fe20000010094 */
[----:B--2---:R-:W-:Y:S01]  /*eb30*/  FADD.FTZ R32, R26, R33 ;  /* 0x000000211a207221 */ /* 0x004fe20000010000 */
[--C-:B------:R-:W-:Y:S01]  /*eb40*/  FFMA.FTZ R49, R57, UR10, -R31.reuse ;  /* 0x0000000a39317c23 */ /* 0x100fe2000801081f */
[--C-:B------:R-:W-:Y:S01]  /*eb50*/  FFMA.FTZ R58, R58, UR10, -R31.reuse ;  /* 0x0000000a3a3a7c23 */ /* 0x100fe2000801081f */
[C---:B------:R-:W-:Y:S01]  /*eb60*/  F2FP.F16.F32.PACK_AB R26, R43.reuse, R26 ;  /* 0x0000001a2b1a723e */ /* 0x040fe200000000ff */
[----:B------:R-:W-:Y:S01]  /*eb70*/  FADD.FTZ R37, R43, R32 ;  /* 0x000000202b257221 */ /* 0x000fe20000010000 */
[----:B------:R-:W-:Y:S01]  /*eb80*/  FFMA.FTZ R55, R66, UR10, -R31 ;  /* 0x0000000a42377c23 */ /* 0x000fe2000801081f */
[----:B------:R-:W0:Y:S01]  /*eb90*/  MUFU.EX2 R154, R154 ;  /* 0x0000009a009a7308 */ /* 0x000e220000000800 */
[C---:B-1----:R-:W-:Y:S01]  /*eba0*/  FADD.FTZ R4, R25.reuse, R4 ;  /* 0x0000000419047221 */ /* 0x042fe20000010000 */
[----:B------:R-:W-:Y:S01]  /*ebb0*/  FADD.FTZ R60, R54, R37 ;  /* 0x00000025363c7221 */ /* 0x000fe20000010000 */
[----:B------:R-:W-:Y:S01]  /*ebc0*/  F2FP.F16.F32.PACK_AB R25, R25, R148 ;  /* 0x000000941919723e */ /* 0x000fe200000000ff */
[--C-:B------:R-:W-:Y:S01]  /*ebd0*/  FFMA.FTZ R57, R68, UR10, -R31.reuse ;  /* 0x0000000a44397c23 */ /* 0x100fe2000801081f */
[--C-:B------:R-:W-:Y:S01]  /*ebe0*/  FFMA.FTZ R74, R74, UR10, -R31.reuse ;  /* 0x0000000a4a4a7c23 */ /* 0x100fe2000801081f */
[----:B------:R-:W-:Y:S01]  /*ebf0*/  FADD.FTZ R37, R47, R60 ;  /* 0x0000003c2f257221 */ /* 0x000fe20000010000 */
[----:B------:R-:W-:Y:S01]  /*ec00*/  FFMA.FTZ R60, R70, UR10, -R31 ;  /* 0x0000000a463c7c23 */ /* 0x000fe2000801081f */
[----:B------:R-:W1:Y:S01]  /*ec10*/  MUFU.EX2 R71, R71 ;  /* 0x0000004700477308 */ /* 0x000e620000000800 */
[----:B---3--:R-:W-:Y:S01]  /*ec20*/  FADD.FTZ R33, R27, R4 ;  /* 0x000000041b217221 */ /* 0x008fe20000010000 */
[----:B------:R-:W-:Y:S01]  /*ec30*/  FADD.FTZ R62, R34, R37 ;  /* 0x00000025223e7221 */ /* 0x000fe20000010000 */
[--C-:B------:R-:W-:Y:S01]  /*ec40*/  FFMA.FTZ R4, R64, UR10, -R31.reuse ;  /* 0x0000000a40047c23 */ /* 0x100fe2000801081f */
[--C-:B------:R-:W-:Y:S01]  /*ec50*/  FFMA.FTZ R76, R76, UR10, -R31.reuse ;  /* 0x0000000a4c4c7c23 */ /* 0x100fe2000801081f */
[C---:B------:R-:W-:Y:S01]  /*ec60*/  F2FP.F16.F32.PACK_AB R34, R51.reuse, R34 ;  /* 0x000000223322723e */ /* 0x040fe200000000ff */
[----:B------:R-:W-:Y:S01]  /*ec70*/  FADD.FTZ R37, R51, R62 ;  /* 0x0000003e33257221 */ /* 0x000fe20000010000 */
[----:B------:R-:W-:Y:S01]  /*ec80*/  FFMA.FTZ R62, R72, UR10, -R31 ;  /* 0x0000000a483e7c23 */ /* 0x000fe2000801081f */
[----:B------:R-:W2:Y:S01]  /*ec90*/  MUFU.EX2 R140, R140 ;  /* 0x0000008c008c7308 */ /* 0x000ea20000000800 */
[----:B0-----:R-:W-:Y:S01]  /*eca0*/  FADD.FTZ R32, R154, R33 ;  /* 0x000000219a207221 */ /* 0x001fe20000010000 */
[----:B------:R-:W-:Y:S01]  /*ecb0*/  FADD.FTZ R64, R36, R37 ;  /* 0x0000002524407221 */ /* 0x000fe20000010000 */
[----:B------:R-:W-:Y:S01]  /*ecc0*/  F2FP.F16.F32.PACK_AB R27, R154, R27 ;  /* 0x0000001b9a1b723e */ /* 0x000fe200000000ff */
[--C-:B------:R-:W-:Y:S01]  /*ecd0*/  FFMA.FTZ R144, R144, UR10, -R31.reuse ;  /* 0x0000000a90907c23 */ /* 0x100fe2000801081f */
[C---:B------:R-:W-:Y:S01]  /*ece0*/  F2FP.F16.F32.PACK_AB R36, R53.reuse, R36 ;  /* 0x000000243524723e */ /* 0x040fe200000000ff */
[----:B------:R-:W-:Y:S01]  /*ecf0*/  FADD.FTZ R37, R53, R64 ;  /* 0x0000004035257221 */ /* 0x000fe20000010000 */
[----:B------:R-:W-:Y:S01]  /*ed00*/  FFMA.FTZ R138, R138, UR10, -R31 ;  /* 0x0000000a8a8a7c23 */ /* 0x000fe2000801081f */
[----:B------:R-:W0:Y:S01]  /*ed10*/  MUFU.EX2 R35, R35 ;  /* 0x0000002300237308 */ /* 0x000e220000000800 */
[----:B-1----:R-:W-:Y:S01]  /*ed20*/  FADD.FTZ R33, R71, R32 ;  /* 0x0000002047217221 */ /* 0x002fe20000010000 */
[----:B------:R-:W-:Y:S01]  /*ed30*/  FADD.FTZ R64, R38, R37 ;  /* 0x0000002526407221 */ /* 0x000fe20000010000 */
[----:B------:R1:W-:Y:S01]  /*ed40*/  STSM.16.M88.4 [R9+0x21800], R24 ;  /* 0x0218001809007844 */ /* 0x0003e20000000200 */
[--C-:B------:R-:W-:Y:S01]  /*ed50*/  FFMA.FTZ R82, R82, UR10, -R31.reuse ;  /* 0x0000000a52527c23 */ /* 0x100fe2000801081f */
[--C-:B------:R-:W-:Y:S01]  /*ed60*/  FFMA.FTZ R142, R142, UR10, -R31.reuse ;  /* 0x0000000a8e8e7c23 */ /* 0x100fe2000801081f */
[C---:B------:R-:W-:Y:S01]  /*ed70*/  FADD.FTZ R37, R141.reuse, R64 ;  /* 0x000000408d257221 */ /* 0x040fe20000010000 */
[----:B------:R-:W-:Y:S01]  /*ed80*/  FFMA.FTZ R31, R84, UR10, -R31 ;  /* 0x0000000a541f7c23 */ /* 0x000fe2000801081f */
[----:B------:R-:W3:Y:S01]  /*ed90*/  MUFU.EX2 R146, R146 ;  /* 0x0000009200927308 */ /* 0x000ee20000000800 */
[----:B--2---:R-:W-:Y:S01]  /*eda0*/  FADD.FTZ R32, R140, R33 ;  /* 0x000000218c207221 */ /* 0x004fe20000010000 */
[----:B------:R-:W-:Y:S01]  /*edb0*/  F2FP.F16.F32.PACK_AB R38, R141, R38 ;  /* 0x000000268d26723e */ /* 0x000fe200000000ff */
[----:B------:R-:W-:Y:S01]  /*edc0*/  UMOV UR7, UR4 ;  /* 0x0000000400077c82 */ /* 0x000fe20008000000 */
[C---:B------:R-:W-:Y:S01]  /*edd0*/  ISETP.GT.AND P2, PT, R11.reuse, UR11, PT ;  /* 0x0000000b0b007c0c */ /* 0x040fe2000bf44270 */
[----:B------:R-:W-:-:S02]  /*ede0*/  VIADD R11, R11, 0xffffffff ;  /* 0xffffffff0b0b7836 */ /* 0x000fc40000000000 */
[-C--:B------:R-:W-:Y:S01]  /*edf0*/  FMUL.FTZ R90, R90, R29.reuse ;  /* 0x0000001d5a5a7220 */ /* 0x080fe20000410000 */
[-C--:B------:R-:W-:Y:S01]  /*ee00*/  FMUL.FTZ R91, R91, R29.reuse ;  /* 0x0000001d5b5b7220 */ /* 0x080fe20000410000 */
[----:B------:R-:W2:Y:S01]  /*ee10*/  MUFU.EX2 R39, R39 ;  /* 0x0000002700277308 */ /* 0x000ea20000000800 */
[----:B0-----:R-:W-:Y:S01]  /*ee20*/  FADD.FTZ R33, R35, R32 ;  /* 0x0000002023217221 */ /* 0x001fe20000010000 */
[-C--:B------:R-:W-:Y:S01]  /*ee30*/  FMUL.FTZ R94, R94, R29.reuse ;  /* 0x0000001d5e5e7220 */ /* 0x080fe20000410000 */
[-C--:B------:R-:W-:Y:S01]  /*ee40*/  FMUL.FTZ R95, R95, R29.reuse ;  /* 0x0000001d5f5f7220 */ /* 0x080fe20000410000 */
[-C--:B------:R-:W-:Y:S01]  /*ee50*/  FMUL.FTZ R98, R98, R29.reuse ;  /* 0x0000001d62627220 */ /* 0x080fe20000410000 */
[-C--:B------:R-:W-:Y:S01]  /*ee60*/  FMUL.FTZ R99, R99, R29.reuse ;  /* 0x0000001d63637220 */ /* 0x080fe20000410000 */
[-C--:B------:R-:W-:Y:S01]  /*ee70*/  FMUL.FTZ R102, R102, R29.reuse ;  /* 0x0000001d66667220 */ /* 0x080fe20000410000 */
[----:B------:R-:W-:Y:S01]  /*ee80*/  FMUL.FTZ R103, R103, R29 ;  /* 0x0000001d67677220 */ /* 0x000fe20000410000 */
[----:B------:R-:W0:Y:S01]  /*ee90*/  MUFU.EX2 R150, R150 ;  /* 0x0000009600967308 */ /* 0x000e220000000800 */
        /* <DEDUP_REMOVED lines=21> */
[----:B------:R-:W-:Y:S01]  /*eff0*/  FMUL.FTZ R135, R135, R29 ;  /* 0x0000001d87877220 */ /* 0x000fe20000410000 */
[----:B------:R-:W-:Y:S01]  /*f000*/  IMAD.MOV.U32 R15, RZ, RZ, R14 ;  /* 0x000000ffff0f7224 */ /* 0x000fe200078e000e */
[----:B------:R-:W0:Y:S01]  /*f010*/  MUFU.EX2 R41, R41 ;  /* 0x0000002900297308 */ /* 0x000e220000000800 */
[----:B---3--:R-:W-:Y:S01]  /*f020*/  FADD.FTZ R33, R73, R32 ;  /* 0x0000002049217221 */ /* 0x008fe20000010000 */
[----:B------:R-:W-:Y:S01]  /*f030*/  FADD.FTZ R32, R40, R37 ;  /* 0x0000002528207221 */ /* 0x000fe20000010000 */
[----:B------:R-:W-:-:S03]  /*f040*/  F2FP.F16.F32.PACK_AB R40, R145, R40 ;  /* 0x000000289128723e */ /* 0x000fc600000000ff */
[----:B------:R-:W-:Y:S01]  /*f050*/  FADD.FTZ R37, R145, R32 ;  /* 0x0000002091257221 */ /* 0x000fe20000010000 */
[----:B------:R-:W-:Y:S01]  /*f060*/  F2FP.F16.F32.PACK_AB R32, R47, R54 ;  /* 0x000000362f20723e */ /* 0x000fe200000000ff */
[----:B------:R-:W3:Y:S01]  /*f070*/  MUFU.EX2 R28, R28 ;  /* 0x0000001c001c7308 */ /* 0x000ee20000000800 */
[----:B--2---:R-:W-:-:S07]  /*f080*/  FADD.FTZ R64, R152, R33 ;  /* 0x0000002198407221 */ /* 0x004fce0000010000 */
[----:B------:R-:W2:Y:S01]  /*f090*/  MUFU.EX2 R45, R45 ;  /* 0x0000002d002d7308 */ /* 0x000ea20000000800 */
[----:B0-----:R-:W-:Y:S01]  /*f0a0*/  FADD.FTZ R33, R41, R64 ;  /* 0x0000004029217221 */ /* 0x001fe20000010000 */
[----:B------:R-:W-:Y:S01]  /*f0b0*/  FADD.FTZ R64, R42, R37 ;  /* 0x000000252a407221 */ /* 0x000fe20000010000 */
[----:B------:R-:W-:Y:S02]  /*f0c0*/  F2FP.F16.F32.PACK_AB R37, R150, R39 ;  /* 0x000000279625723e */ /* 0x000fe400000000ff */
[----:B------:R-:W-:Y:S02]  /*f0d0*/  F2FP.F16.F32.PACK_AB R39, R152, R73 ;  /* 0x000000499827723e */ /* 0x000fe400000000ff */
[C---:B------:R-:W-:Y:S01]  /*f0e0*/  F2FP.F16.F32.PACK_AB R42, R147.reuse, R42 ;  /* 0x0000002a932a723e */ /* 0x040fe200000000ff */
[----:B------:R-:W0:Y:S01]  /*f0f0*/  MUFU.EX2 R20, R87 ;  /* 0x0000005700147308 */ /* 0x000e220000000800 */
[C---:B---3--:R-:W-:Y:S01]  /*f100*/  FADD.FTZ R54, R28.reuse, R33 ;  /* 0x000000211c367221 */ /* 0x048fe20000010000 */
[----:B------:R-:W-:Y:S01]  /*f110*/  FADD.FTZ R33, R147, R64 ;  /* 0x0000004093217221 */ /* 0x000fe20000010000 */
[----:B------:R-:W-:-:S03]  /*f120*/  F2FP.F16.F32.PACK_AB R41, R28, R41 ;  /* 0x000000291c29723e */ /* 0x000fc600000000ff */
[----:B-1----:R-:W-:Y:S01]  /*f130*/  FADD.FTZ R26, R44, R33 ;  /* 0x000000212c1a7221 */ /* 0x002fe20000010000 */
[----:B------:R-:W-:Y:S01]  /*f140*/  F2FP.F16.F32.PACK_AB R33, R140, R71 ;  /* 0x000000478c21723e */ /* 0x000fe200000000ff */
[----:B------:R-:W1:Y:S01]  /*f150*/  MUFU.EX2 R49, R49 ;  /* 0x0000003100317308 */ /* 0x000e620000000800 */
[----:B--2---:R-:W-:Y:S01]  /*f160*/  FADD.FTZ R25, R45, R54 ;  /* 0x000000362d197221 */ /* 0x004fe20000010000 */
[C---:B------:R-:W-:Y:S01]  /*f170*/  FADD.FTZ R27, R149.reuse, R26 ;  /* 0x0000001a951b7221 */ /* 0x040fe20000010000 */
[----:B------:R-:W-:Y:S01]  /*f180*/  F2FP.F16.F32.PACK_AB R44, R149, R44 ;  /* 0x0000002c952c723e */ /* 0x000fe200000000ff */
[----:B------:R2:W-:Y:S01]  /*f190*/  STSM.16.M88.4 [R8], R32 ;  /* 0x0000002008007844 */ /* 0x0005e20000000200 */
[----:B------:R-:W-:Y:S01]  /*f1a0*/  F2FP.F16.F32.PACK_AB R54, R65, R56 ;  /* 0x000000384136723e */ /* 0x000fe200000000ff */
[----:B------:R-:W-:Y:S01]  /*f1b0*/  FADD.FTZ R26, R46, R27 ;  /* 0x0000001b2e1a7221 */ /* 0x000fe20000010000 */
[C---:B------:R-:W-:Y:S01]  /*f1c0*/  F2FP.F16.F32.PACK_AB R46, R83.reuse, R46 ;  /* 0x0000002e532e723e */ /* 0x040fe200000000ff */
[----:B------:R-:W3:Y:S01]  /*f1d0*/  MUFU.EX2 R58, R58 ;  /* 0x0000003a003a7308 */ /* 0x000ee20000000800 */
[----:B0-----:R-:W-:Y:S01]  /*f1e0*/  FADD.FTZ R24, R20, R25 ;  /* 0x0000001914187221 */ /* 0x001fe20000010000 */
[----:B------:R-:W-:Y:S01]  /*f1f0*/  FADD.FTZ R43, R83, R26 ;  /* 0x0000001a532b7221 */ /* 0x000fe20000010000 */
[----:B------:R0:W-:Y:S05]  /*f200*/  STSM.16.M88.4 [R7], R36 ;  /* 0x0000002407007844 */ /* 0x0001ea0000000200 */
[----:B------:R-:W4:Y:S01]  /*f210*/  MUFU.EX2 R5, R5 ;  /* 0x0000000500057308 */ /* 0x000f220000000800 */
[----:B-1----:R-:W-:-:S07]  /*f220*/  FADD.FTZ R25, R49, R24 ;  /* 0x0000001831197221 */ /* 0x002fce0000010000 */
[----:B------:R-:W1:Y:S01]  /*f230*/  MUFU.EX2 R30, R30 ;  /* 0x0000001e001e7308 */ /* 0x000e620000000800 */
[----:B---3--:R-:W-:-:S07]  /*f240*/  FADD.FTZ R24, R58, R25 ;  /* 0x000000193a187221 */ /* 0x008fce0000010000 */
[----:B------:R-:W3:Y:S01]  /*f250*/  MUFU.EX2 R4, R4 ;  /* 0x0000000400047308 */ /* 0x000ee20000000800 */
[----:B----4-:R-:W-:Y:S01]  /*f260*/  FADD.FTZ R27, R5, R24 ;  /* 0x00000018051b7221 */ /* 0x010fe20000010000 */
[----:B------:R-:W-:Y:S01]  /*f270*/  FADD.FTZ R24, R48, R43 ;  /* 0x0000002b30187221 */ /* 0x000fe20000010000 */
[----:B------:R-:W-:-:S03]  /*f280*/  F2FP.F16.F32.PACK_AB R48, R59, R48 ;  /* 0x000000303b30723e */ /* 0x000fc600000000ff */
[----:B------:R-:W-:Y:S02]  /*f290*/  FADD.FTZ R43, R59, R24 ;  /* 0x000000183b2b7221 */ /* 0x000fe40000010000 */
[----:B------:R-:W4:Y:S01]  /*f2a0*/  MUFU.EX2 R55, R55 ;  /* 0x0000003700377308 */ /* 0x000f220000000800 */
[----:B-1----:R-:W-:Y:S01]  /*f2b0*/  FADD.FTZ R27, R30, R27 ;  /* 0x0000001b1e1b7221 */ /* 0x002fe20000010000 */
[----:B------:R-:W-:Y:S01]  /*f2c0*/  FADD.FTZ R26, R50, R43 ;  /* 0x0000002b321a7221 */ /* 0x000fe20000010000 */
[----:B------:R-:W-:Y:S02]  /*f2d0*/  F2FP.F16.F32.PACK_AB R43, R20, R45 ;  /* 0x0000002d142b723e */ /* 0x000fe400000000ff */
[----:B------:R-:W-:Y:S01]  /*f2e0*/  F2FP.F16.F32.PACK_AB R47, R30, R5 ;  /* 0x000000051e2f723e */ /* 0x000fe200000000ff */
[C---:B--2---:R-:W-:Y:S01]  /*f2f0*/  FADD.FTZ R33, R61.reuse, R26 ;  /* 0x0000001a3d217221 */ /* 0x044fe20000010000 */
[----:B------:R-:W-:Y:S01]  /*f300*/  F2FP.F16.F32.PACK_AB R45, R58, R49 ;  /* 0x000000313a2d723e */ /* 0x000fe200000000ff */
[----:B------:R-:W1:Y:S01]  /*f310*/  MUFU.EX2 R57, R57 ;  /* 0x0000003900397308 */ /* 0x000e620000000800 */
[----:B---3--:R-:W-:Y:S01]  /*f320*/  FADD.FTZ R24, R4, R27 ;  /* 0x0000001b04187221 */ /* 0x008fe20000010000 */
[----:B------:R-:W-:Y:S01]  /*f330*/  FADD.FTZ R20, R52, R33 ;  /* 0x0000002134147221 */ /* 0x000fe20000010000 */
[----:B------:R-:W-:Y:S01]  /*f340*/  F2FP.F16.F32.PACK_AB R50, R61, R50 ;  /* 0x000000323d32723e */ /* 0x000fe200000000ff */
[----:B------:R0:W-:Y:S01]  /*f350*/  STSM.16.M88.4 [R6], R40 ;  /* 0x0000002806007844 */ /* 0x0001e20000000200 */
[C---:B------:R-:W-:Y:S01]  /*f360*/  F2FP.F16.F32.PACK_AB R52, R63.reuse, R52 ;  /* 0x000000343f34723e */ /* 0x040fe200000000ff */
[----:B------:R-:W-:-:S02]  /*f370*/  FADD.FTZ R5, R63, R20 ;  /* 0x000000143f057221 */ /* 0x000fc40000010000 */
[----:B------:R-:W2:Y:S01]  /*f380*/  MUFU.EX2 R60, R60 ;  /* 0x0000003c003c7308 */ /* 0x000ea20000000800 */
[C---:B----4-:R-:W-:Y:S01]  /*f390*/  FADD.FTZ R24, R55.reuse, R24 ;  /* 0x0000001837187221 */ /* 0x050fe20000010000 */
[----:B------:R-:W-:Y:S01]  /*f3a0*/  F2FP.F16.F32.PACK_AB R49, R55, R4 ;  /* 0x000000043731723e */ /* 0x000fe200000000ff */
[----:B------:R0:W-:Y:S05]  /*f3b0*/  STSM.16.M88.4 [R9+0x27800], R44 ;  /* 0x0278002c09007844 */ /* 0x0001ea0000000200 */
[----:B------:R-:W3:Y:S01]  /*f3c0*/  MUFU.EX2 R62, R62 ;  /* 0x0000003e003e7308 */ /* 0x000ee20000000800 */
[----:B-1----:R-:W-:Y:S01]  /*f3d0*/  FADD.FTZ R27, R57, R24 ;  /* 0x00000018391b7221 */ /* 0x002fe20000010000 */
[----:B------:R-:W-:-:S04]  /*f3e0*/  FADD.FTZ R24, R56, R5 ;  /* 0x0000000538187221 */ /* 0x000fc80000010000 */
[----:B------:R-:W-:Y:S02]  /*f3f0*/  FADD.FTZ R24, R65, R24 ;  /* 0x0000001841187221 */ /* 0x000fe40000010000 */
[----:B------:R-:W1:Y:S01]  /*f400*/  MUFU.EX2 R53, R74 ;  /* 0x0000004a00357308 */ /* 0x000e620000000800 */
[C---:B--2---:R-:W-:Y:S01]  /*f410*/  FADD.FTZ R27, R60.reuse, R27 ;  /* 0x0000001b3c1b7221 */ /* 0x044fe20000010000 */
[----:B------:R-:W-:-:S05]  /*f420*/  F2FP.F16.F32.PACK_AB R51, R60, R57 ;  /* 0x000000393c33723e */ /* 0x000fca00000000ff */
[----:B------:R0:W-:Y:S01]  /*f430*/  STSM.16.M88.4 [R8+0x6000], R48 ;  /* 0x0060003008007844 */ /* 0x0001e20000000200 */
[----:B------:R-:W2:Y:S01]  /*f440*/  MUFU.EX2 R76, R76 ;  /* 0x0000004c004c7308 */ /* 0x000ea20000000800 */
[----:B---3--:R-:W-:-:S07]  /*f450*/  FADD.FTZ R20, R62, R27 ;  /* 0x0000001b3e147221 */ /* 0x008fce0000010000 */
[----:B------:R-:W3:Y:S01]  /*f460*/  MUFU.EX2 R25, R144 ;  /* 0x0000009000197308 */ /* 0x000ee20000000800 */
[C---:B-1----:R-:W-:Y:S01]  /*f470*/  FADD.FTZ R5, R53.reuse, R20 ;  /* 0x0000001435057221 */ /* 0x042fe20000010000 */
[----:B------:R-:W-:-:S06]  /*f480*/  F2FP.F16.F32.PACK_AB R53, R53, R62 ;  /* 0x0000003e3535723e */ /* 0x000fcc00000000ff */
[----:B------:R-:W1:Y:S01]  /*f490*/  MUFU.EX2 R81, R138 ;  /* 0x0000008a00517308 */ /* 0x000e620000000800 */
[----:B--2---:R-:W-:Y:S01]  /*f4a0*/  FADD.FTZ R20, R76, R5 ;  /* 0x000000054c147221 */ /* 0x004fe20000010000 */
[----:B------:R-:W-:-:S04]  /*f4b0*/  FADD.FTZ R5, R69, R24 ;  /* 0x0000001845057221 */ /* 0x000fc80000010000 */
[C---:B------:R-:W-:Y:S01]  /*f4c0*/  FADD.FTZ R24, R80.reuse, R5 ;  /* 0x0000000550187221 */ /* 0x040fe20000010000 */
[----:B------:R-:W-:Y:S01]  /*f4d0*/  F2FP.F16.F32.PACK_AB R80, R80, R69 ;  /* 0x000000455050723e */ /* 0x000fe200000000ff */
[----:B------:R-:W2:Y:S01]  /*f4e0*/  MUFU.EX2 R82, R82 ;  /* 0x0000005200527308 */ /* 0x000ea20000000800 */
[C---:B---3--:R-:W-:Y:S01]  /*f4f0*/  FADD.FTZ R20, R25.reuse, R20 ;  /* 0x0000001419147221 */ /* 0x048fe20000010000 */
[----:B------:R-:W-:-:S05]  /*f500*/  F2FP.F16.F32.PACK_AB R55, R25, R76 ;  /* 0x0000004c1937723e */ /* 0x000fca00000000ff */
[----:B------:R0:W-:Y:S01]  /*f510*/  STSM.16.M88.4 [R7+0x6000], R52 ;  /* 0x0060003407007844 */ /* 0x0001e20000000200 */
[----:B------:R-:W3:Y:S01]  /*f520*/  MUFU.EX2 R67, R67 ;  /* 0x0000004300437308 */ /* 0x000ee20000000800 */
[----:B-1----:R-:W-:-:S07]  /*f530*/  FADD.FTZ R20, R81, R20 ;  /* 0x0000001451147221 */ /* 0x002fce0000010000 */
[----:B------:R-:W1:Y:S01]  /*f540*/  MUFU.EX2 R33, R142 ;  /* 0x0000008e00217308 */ /* 0x000e620000000800 */
[C---:B--2---:R-:W-:Y:S01]  /*f550*/  FADD.FTZ R20, R82.reuse, R20 ;  /* 0x0000001452147221 */ /* 0x044fe20000010000 */
[----:B------:R-:W-:-:S06]  /*f560*/  F2FP.F16.F32.PACK_AB R81, R82, R81 ;  /* 0x000000515251723e */ /* 0x000fcc00000000ff */
[----:B------:R-:W2:Y:S01]  /*f570*/  MUFU.EX2 R31, R31 ;  /* 0x0000001f001f7308 */ /* 0x000ea20000000800 */
[----:B---3--:R-:W-:Y:S01]  /*f580*/  F2FP.F16.F32.PACK_AB R82, R78, R67 ;  /* 0x000000434e52723e */ /* 0x008fe200000000ff */
[----:B------:R-:W-:-:S04]  /*f590*/  FADD.FTZ R5, R67, R24 ;  /* 0x0000001843057221 */ /* 0x000fc80000010000 */
[----:B------:R-:W-:Y:S01]  /*f5a0*/  FADD.FTZ R5, R78, R5 ;  /* 0x000000054e057221 */ /* 0x000fe20000010000 */
[----:B-1----:R-:W-:Y:S01]  /*f5b0*/  FADD.FTZ R20, R33, R20 ;  /* 0x0000001421147221 */ /* 0x002fe20000010000 */
[----:B--2---:R-:W-:-:S03]  /*f5c0*/  F2FP.F16.F32.PACK_AB R83, R31, R33 ;  /* 0x000000211f53723e */ /* 0x004fc600000000ff */
[----:B------:R-:W-:Y:S01]  /*f5d0*/  FADD.FTZ R4, R31, R20 ;  /* 0x000000141f047221 */ /* 0x000fe20000010000 */
[----:B------:R-:W-:Y:S01]  /*f5e0*/  IMAD.MOV.U32 R20, RZ, RZ, R21 ;  /* 0x000000ffff147224 */ /* 0x000fe200078e0015 */
[----:B------:R0:W-:Y:S01]  /*f5f0*/  STSM.16.M88.4 [R6+0x6000], R80 ;  /* 0x0060005006007844 */ /* 0x0001e20000000200 */
[----:B------:R1:W-:Y:S06]  /*f600*/  MEMBAR.ALL.CTA ;  /* 0x0000000000007992 */ /* 0x0003ec0000008000 */
[----:B-1----:R-:W1:Y:S02]  /*f610*/  FENCE.VIEW.ASYNC.S ;  /* 0x00000000000073c6 */ /* 0x002e640000000000 */
[----:B-1----:R-:W-:Y:S01]  /*f620*/  NOP ;  /* 0x0000000000007918 */ /* 0x002fe20000000000 */
[----:B------:R-:W-:Y:S05]  /*f630*/  @P2 BRA `(.L_x_921) ;  /* 0xffffffc400f42947 */ /* 0x000fea000383ffff */
.L_x_904:
[----:B------:R-:W-:Y:S06]  /*f640*/  BAR.ARV 0x8, 0x200 ;  /* 0x0208000000007b1d */ /* 0x000fec0000002000 */
[----:B------:R-:W-:Y:S05]  /*f650*/  @!P0 BRA `(.L_x_922) ;  /* 0x0000000000048947 */ /* 0x000fea0003800000 */
[----:B------:R-:W-:Y:S01]  /*f660*/  BPT.TRAP 0x1 ;  /* 0x000000040000795c */ /* 0x000fe20000300000 */
.L_x_922:
[----:B------:R-:W-:Y:S01]  /*f670*/  ULEA UR9, UR4, UR36, 0x3 ;  /* 0x0000002404097291 */ /* 0x000fe2000f8e183f */
[----:B------:R-:W-:-:S05]  /*f680*/  IMAD.U32 R0, RZ, RZ, UR5 ;  /* 0x00000005ff007e24 */ /* 0x000fca000f8e00ff */
[----:B------:R-:W-:-:S04]  /*f690*/  SHF.L.U32 R0, R0, 0x1f, RZ ;  /* 0x0000001f00007819 */ /* 0x000fc800000006ff */
[----:B------:R2:W0:Y:S01]  /*f6a0*/  SYNCS.PHASECHK.TRANS64.TRYWAIT P2, [UR9+0x2d850], R0 ;  /* 0x02d85000ff0075a7 */ /* 0x0004220008040149 */
[----:B------:R-:W-:Y:S05]  /*f6b0*/  @!P0 BRA `(.L_x_923) ;  /* 0x0000000000048947 */ /* 0x000fea0003800000 */
[----:B------:R-:W-:Y:S01]  /*f6c0*/  BPT.TRAP 0x1 ;  /* 0x000000040000795c */ /* 0x000fe20000300000 */
.L_x_923:
[----:B0-----:R-:W-:Y:S05]  /*f6d0*/  @P2 BRA `(.L_x_924) ;  /* 0x0000000000082947 */ /* 0x001fea0003800000 */
[----:B------:R-:W0:Y:S02]  /*f6e0*/  SYNCS.PHASECHK.TRANS64.TRYWAIT P0, [UR9+0x2d850], R0 ;  /* 0x02d85000ff0075a7 */ /* 0x000e240008000149 */
[----:B0-----:R-:W-:Y:S05]  /*f6f0*/  @!P0 BRA `(.L_x_925) ;  /* 0x0000006400c08947 */ /* 0x001fea0003800000 */
.L_x_924:
[----:B------:R-:W-:Y:S01]  /*f700*/  UIADD3 UR36, UR36, 0x400, URZ ;  /* 0x0000040024247890 */ /* 0x000fe2000fffe03f */
[----:B------:R-:W-:Y:S01]  /*f710*/  WARPGROUP.ARRIVE ;  /* 0x00000000000079c5 */ /* 0x000fe20000000000 */
[----:B------:R-:W-:Y:S01]  /*f720*/  ULOP3.LUT UR60, UR60, 0x10000, URZ, 0xfc, !UPT ;  /* 0x000100003c3c7892 */ /* 0x000fe2000f8efc3f */
[----:B--2---:R-:W0:Y:S01]  /*f730*/  SHFL.BFLY PT, R0, R5, 0x2, 0x1f ;  /* 0x0c401f0005007f89 */ /* 0x004e2200000e0000 */
[----:B------:R-:W-:Y:S01]  /*f740*/  USHF.R.U32.HI UR36, URZ, 0x4, UR36 ;  /* 0x000000043f247899 */ /* 0x000fe20008011624 */
[----:B-1----:R-:W-:Y:S01]  /*f750*/  IMAD.U32 R9, RZ, RZ, UR9 ;  /* 0x00000009ff097e24 */ /* 0x002fe2000f8e00ff */
[----:B------:R-:W-:Y:S01]  /*f760*/  UMOV UR5, 0x40000040 ;  /* 0x4000004000057882 */ /* 0x000fe20000000000 */
[----:B------:R-:W-:Y:S01]  /*f770*/  UMOV UR7, 0x80000020 ;  /* 0x8000002000077882 */ /* 0x000fe20000000000 */
[----:B------:R-:W-:Y:S01]  /*f780*/  ULOP3.LUT UR36, UR36, 0x3fff, URZ, 0xc0, !UPT ;  /* 0x00003fff24247892 */ /* 0x000fe2000f8ec03f */
[----:B------:R-:W3:Y:S01]  /*f790*/  SHFL.BFLY PT, R3, R4, 0x2, 0x1f ;  /* 0x0c401f0004037f89 */ /* 0x000ee200000e0000 */
[----:B------:R-:W-:-:S02]  /*f7a0*/  @!P1 VIADD R9, R9, 0x2d860 ;  /* 0x0002d86009099836 */ /* 0x000fc40000000000 */
[----:B------:R-:W-:Y:S01]  /*f7b0*/  ULOP3.LUT UR8, UR36, 0x2000000, URZ, 0xfc, !UPT ;  /* 0x0200000024087892 */ /* 0x000fe2000f8efc3f */
[----:B------:R-:W-:Y:S02]  /*f7c0*/  IMAD.U32 R13, RZ, RZ, UR10 ;  /* 0x0000000aff0d7e24 */ /* 0x000fe4000f8e00ff */
[----:B------:R-:W-:Y:S01]  /*f7d0*/  @!P1 PRMT R9, RZ, 0x654, R9 ;  /* 0x00000654ff099816 */ /* 0x000fe20000000009 */
[----:B------:R-:W-:-:S03]  /*f7e0*/  UIMAD UR8, UR4, 0x600, UR8 ;  /* 0x00000600040878a4 */ /* 0x000fc6000f8e0208 */
[----:B------:R-:W-:-:S04]  /*f7f0*/  UMOV UR4, UR60 ;  /* 0x0000003c00047c82 */ /* 0x000fc80008000000 */
[----:B------:R-:W-:Y:S02]  /*f800*/  UMOV UR6, UR8 ;  /* 0x0000000800067c82 */ /* 0x000fe40008000000 */
[----:B------:R-:W-:Y:S01]  /*f810*/  HGMMA.64x96x16.F32 R88, gdesc[UR4].tnspB, R88, gsb0 ;  /* 0x41600000045879f0 */ /* 0x000fe20008000858 */
[----:B------:R-:W-:Y:S01]  /*f820*/  UIADD3 UR4, UR60, 0x2, URZ ;  /* 0x000000023c047890 */ /* 0x000fe2000fffe03f */
[----:B0-----:R-:W-:Y:S01]  /*f830*/  FADD.FTZ R0, R0, R5 ;  /* 0x0000000500007221 */ /* 0x001fe20000010000 */
[----:B------:R-:W-:Y:S01]  /*f840*/  UIADD3 UR6, UR8, 0x40, URZ ;  /* 0x0000004008067890 */ /* 0x000fe2000fffe03f */
[----:B------:R-:W-:Y:S01]  /*f850*/  IMAD.U32 R5, RZ, RZ, UR10 ;  /* 0x0000000aff057e24 */ /* 0x000fe2000f8e00ff */
[----:B------:R-:W-:Y:S01]  /*f860*/  UMOV UR5, 0x40000040 ;  /* 0x4000004000057882 */ /* 0x000fe20000000000 */
[----:B------:R-:W-:Y:S01]  /*f870*/  UMOV UR7, 0x80000020 ;  /* 0x8000002000077882 */ /* 0x000fe20000000000 */
[----:B---34-:R-:W-:Y:S02]  /*f880*/  FADD.FTZ R6, R3, R4 ;  /* 0x0000000403067221 */ /* 0x018fe40000010000 */
[----:B------:R-:W0:Y:S04]  /*f890*/  SHFL.BFLY PT, R3, R0, 0x1, 0x1f ;  /* 0x0c201f0000037f89 */ /* 0x000e2800000e0000 */
[----:B------:R-:W1:Y:S01]  /*f8a0*/  SHFL.BFLY PT, R7, R6, 0x1, 0x1f ;  /* 0x0c201f0006077f89 */ /* 0x000e6200000e0000 */
[----:B0-----:R-:W-:Y:S01]  /*f8b0*/  FADD.FTZ R10, R0, R3 ;  /* 0x00000003000a7221 */ /* 0x001fe20000010000 */
[----:B------:R-:W-:-:S02]  /*f8c0*/  IMAD.MOV.U32 R0, RZ, RZ, -0x800000 ;  /* 0xff800000ff007424 */ /* 0x000fc400078e00ff */
[----:B------:R-:W-:Y:S02]  /*f8d0*/  IMAD.MOV.U32 R3, RZ, RZ, -0x800000 ;  /* 0xff800000ff037424 */ /* 0x000fe400078e00ff */
[----:B-1----:R-:W-:Y:S01]  /*f8e0*/  FADD.FTZ R11, R6, R7 ;  /* 0x00000007060b7221 */ /* 0x002fe20000010000 */
[----:B------:R-:W-:Y:S02]  /*f8f0*/  FSETP.NE.FTZ.AND P0, PT, R10, RZ, PT ;  /* 0x000000ff0a00720b */ /* 0x000fe40003f15000 */
[----:B------:R-:W-:Y:S02]  /*f900*/  CS2R R6, SRZ ;  /* 0x0000000000067805 */ /* 0x000fe4000001ff00 */
[----:B------:R-:W-:-:S09]  /*f910*/  FSETP.NE.FTZ.AND P2, PT, R11, RZ, PT ;  /* 0x000000ff0b00720b */ /* 0x000fd20003f55000 */
[----:B------:R-:W0:Y:S01]  /*f920*/  @P0 MUFU.LG2 R4, R10 ;  /* 0x0000000a00040308 */ /* 0x000e220000000c00 */
[----:B------:R-:W-:-:S03]  /*f930*/  @P0 FMUL.FTZ R5, R5, 0.69314718246459960938 ;  /* 0x3f31721805050820 */ /* 0x000fc60000410000 */
[----:B------:R-:W-:-:S04]  /*f940*/  @P2 FMUL.FTZ R13, R13, 0.69314718246459960938 ;  /* 0x3f3172180d0d2820 */ /* 0x000fc80000410000 */
[----:B------:R-:W1:Y:S08]  /*f950*/  @P2 MUFU.LG2 R8, R11 ;  /* 0x0000000b00082308 */ /* 0x000e700000000c00 */
[----:B------:R-:W2:Y:S01]  /*f960*/  @P0 MUFU.RCP R7, R10 ;  /* 0x0000000a00070308 */ /* 0x000ea20000001000 */
[----:B0-----:R-:W-:-:S04]  /*f970*/  @P0 FMUL.FTZ R4, R4, 0.69314718246459960938 ;  /* 0x3f31721804040820 */ /* 0x001fc80000410000 */
[----:B------:R-:W-:Y:S01]  /*f980*/  @P0 FFMA.FTZ R0, R5, R14, R4 ;  /* 0x0000000e05000223 */ /* 0x000fe20000010004 */
[----:B------:R-:W-:Y:S02]  /*f990*/  PLOP3.LUT P0, PT, PT, PT, PT, 0x8, 0x0 ;  /* 0x000000000000781c */ /* 0x000fe40003f0e170 */
[----:B------:R-:W0:Y:S01]  /*f9a0*/  @P2 MUFU.RCP R6, R11 ;  /* 0x0000000b00062308 */ /* 0x000e220000001000 */
        /* <DEDUP_REMOVED lines=48> */
[----:B------:R1:W-:Y:S01]  /*fcb0*/  @!P1 SYNCS.ARRIVE.TRANS64.RED.A1T0 RZ, [R9+URZ], RZ ;  /* 0x000000ff09ff99a7 */ /* 0x0003e2000810043f */
[-C--:B--2---:R-:W-:Y:S01]  /*fcc0*/  FMUL.FTZ R4, R88, R7.reuse ;  /* 0x0000000758047220 */ /* 0x084fe20000410000 */
        /* <DEDUP_REMOVED lines=47> */
.L_x_855:
[----:B------:R-:W-:Y:S05]  /*ffc0*/  @P0 BRA `(.L_x_926) ;  /* 0x00000010009c0947 */ /* 0x000fea0003800000 */
[----:B------:R-:W-:Y:S01]  /*ffd0*/  VIADD R6, R2, 0xffffff80 ;  /* 0xffffff8002067836 */ /* 0x000fe20000000000 */
[----:B------:R-:W-:Y:S01]  /*ffe0*/  R2UR UR13, R17 ;  /* 0x00000000110d72ca */ /* 0x000fe200000e0000 */
[----:B------:R-:W0:Y:S01]  /*fff0*/  S2UR UR12, SR_CTAID.Z ;  /* 0x00000000000c79c3 */ /* 0x000e220000002700 */
[----:B------:R-:W1:Y:S01]  /*10000*/  S2R R25, SR_CTAID.X ;  /* 0x0000000000197919 */ /* 0x000e620000002500 */
[----:B------:R-:W-:Y:S01]  /*10010*/  ULDC.64 UR8, c[0x0][0xbd0] ;  /* 0x0002f40000087ab9 */ /* 0x000fe20000000a00 */
[----:B------:R-:W-:Y:S01]  /*10020*/  SHF.R.S32.HI R7, RZ, 0x1f, R6 ;  /* 0x0000001fff077819 */ /* 0x000fe20000011406 */
[----:B------:R-:W-:Y:S01]  /*10030*/  ULDC.64 UR14, c[0x0][0x208] ;  /* 0x00008200000e7ab9 */ /* 0x000fe20000000a00 */
[----:B------:R-:W-:Y:S02]  /*10040*/  BSSY B0, `(.L_x_927) ;  /* 0x00000d1000007945 */ /* 0x000fe40003800000 */
[CC--:B------:R-:W-:Y:S01]  /*10050*/  LEA.HI R10, R7.reuse, R6.reuse, RZ, 0x7 ;  /* 0x00000006070a7211 */ /* 0x0c0fe200078f38ff */
[----:B------:R-:W2:Y:S01]  /*10060*/  S2UR UR11, SR_CTAID.Y ;  /* 0x00000000000b79c3 */ /* 0x000ea20000002600 */
[----:B------:R-:W-:-:S02]  /*10070*/  LEA.HI R14, R7, R6, RZ, 0x2 ;  /* 0x00000006070e7211 */ /* 0x000fc400078f10ff */
[----:B------:R-:W-:Y:S01]  /*10080*/  LOP3.LUT R9, R10, 0xffffff80, RZ, 0xc0, !PT ;  /* 0xffffff800a097812 */ /* 0x000fe200078ec0ff */
[----:B------:R-:W-:Y:S01]  /*10090*/  USHF.R.S32.HI UR7, URZ, 0x1f, UR13 ;  /* 0x0000001f3f077899 */ /* 0x000fe2000801140d */
[----:B------:R-:W-:Y:S01]  /*100a0*/  LOP3.LUT R19, R14, 0xfffffffc, RZ, 0xc0, !PT ;  /* 0xfffffffc0e137812 */ /* 0x000fe200078ec0ff */
[----:B------:R-:W-:Y:S01]  /*100b0*/  UIMAD.WIDE.U32 UR4, UR13, UR8, URZ ;  /* 0x000000080d0472a5 */ /* 0x000fe2000f8e003f */
[----:B------:R-:W-:Y:S01]  /*100c0*/  SHF.R.S32.HI R10, RZ, 0x7, R10 ;  /* 0x00000007ff0a7819 */ /* 0x000fe2000001140a */
[C---:B------:R-:W-:Y:S01]  /*100d0*/  IMAD.IADD R2, R6.reuse, 0x1, -R9 ;  /* 0x0000000106027824 */ /* 0x040fe200078e0a09 */
[----:B------:R-:W-:Y:S01]  /*100e0*/  UIMAD UR6, UR7, UR8, URZ ;  /* 0x00000008070672a4 */ /* 0x000fe2000f8e023f */
[----:B------:R-:W3:Y:S01]  /*100f0*/  LDC R9, c[0x0][0xbe8] ;  /* 0x0002fa00ff097b82 */ /* 0x000ee20000000800 */
[----:B------:R-:W-:Y:S02]  /*10100*/  IMAD.IADD R14, R6, 0x1, -R19 ;  /* 0x00000001060e7824 */ /* 0x000fe400078e0a13 */
[----:B------:R-:W-:Y:S01]  /*10110*/  SHF.R.S32.HI R13, RZ, 0x1f, R2 ;  /* 0x0000001fff0d7819 */ /* 0x000fe20000011402 */
[----:B------:R-:W-:Y:S01]  /*10120*/  IMAD.HI R7, R10, 0x55555556, RZ ;  /* 0x555555560a077827 */ /* 0x000fe200078e02ff */
[----:B------:R-:W-:-:S02]  /*10130*/  UIMAD UR6, UR13, UR9, UR6 ;  /* 0x000000090d0672a4 */ /* 0x000fc4000f8e0206 */
[-C--:B------:R-:W-:Y:S01]  /*10140*/  LEA.HI R8, R13, R2.reuse, RZ, 0x2 ;  /* 0x000000020d087211 */ /* 0x080fe200078f10ff */
[----:B------:R-:W4:Y:S01]  /*10150*/  LDC.64 R18, c[0x0][0xbd8] ;  /* 0x0002f600ff127b82 */ /* 0x000f220000000a00 */
[----:B------:R-:W-:Y:S01]  /*10160*/  LEA.HI R7, R7, R7, RZ, 0x1 ;  /* 0x0000000707077211 */ /* 0x000fe200078f08ff */
[----:B------:R-:W-:Y:S01]  /*10170*/  UIADD3 UR6, UR5, UR6, URZ ;  /* 0x0000000605067290 */ /* 0x000fe2000fffe03f */
[--C-:B------:R-:W-:Y:S01]  /*10180*/  SHF.R.S32.HI R12, RZ, 0x2, R8.reuse ;  /* 0x00000002ff0c7819 */ /* 0x100fe20000011408 */
[----:B0-----:R-:W-:Y:S01]  /*10190*/  USHF.R.S32.HI UR10, URZ, 0x1f, UR12 ;  /* 0x0000001f3f0a7899 */ /* 0x001fe2000801140c */
[----:B------:R-:W-:Y:S01]  /*101a0*/  SHF.R.S32.HI R11, RZ, 0x1f, R8 ;  /* 0x0000001fff0b7819 */ /* 0x000fe20000011408 */
[----:B------:R-:W-:Y:S01]  /*101b0*/  ULDC.64 UR8, c[0x0][0xb38] ;  /* 0x0002ce0000087ab9 */ /* 0x000fe20000000a00 */
[----:B------:R-:W-:Y:S01]  /*101c0*/  LEA.HI R13, R13, R2, RZ, 0x5 ;  /* 0x000000020d0d7211 */ /* 0x000fe200078f28ff */
[----:B------:R-:W2:Y:S01]  /*101d0*/  LDC R24, c[0x0][0xc50] ;  /* 0x00031400ff187b82 */ /* 0x000ea20000000800 */
[----:B------:R-:W-:Y:S01]  /*101e0*/  LEA.HI R11, R11, R12, RZ, 0x3 ;  /* 0x0000000c0b0b7211 */ /* 0x000fe200078f18ff */
[----:B------:R-:W-:Y:S01]  /*101f0*/  UIMAD UR7, UR7, UR8, URZ ;  /* 0x00000008070772a4 */ /* 0x000fe2000f8e023f */
[----:B------:R-:W-:-:S02]  /*10200*/  SHF.R.S32.HI R13, RZ, 0x5, R13 ;  /* 0x00000005ff0d7819 */ /* 0x000fc4000001140d */
[----:B------:R-:W-:Y:S01]  /*10210*/  LOP3.LUT R15, R11, 0xfffffff8, RZ, 0xc0, !PT ;  /* 0xfffffff80b0f7812 */ /* 0x000fe200078ec0ff */
[----:B------:R-:W-:Y:S01]  /*10220*/  IMAD R11, R7, -0x3, R10 ;  /* 0xfffffffd070b7824 */ /* 0x000fe200078e020a */
[----:B------:R-:W-:Y:S01]  /*10230*/  LEA.HI R7, R14, R14, RZ, 0x1 ;  /* 0x0000000e0e077211 */ /* 0x000fe200078f08ff */
[----:B------:R-:W0:Y:S08]  /*10240*/  LDC.64 R22, c[0x0][0xb40] ;  /* 0x0002d000ff167b82 */ /* 0x000e300000000a00 */
[----:B------:R-:W-:Y:S01]  /*10250*/  BAR.SYNC.DEFER_BLOCKING 0x1, 0x180 ;  /* 0x0046000000007b1d */ /* 0x000fe20000010000 */
[----:B---3--:R-:W-:Y:S01]  /*10260*/  ISETP.NE.AND P0, PT, R9, 0x1, PT ;  /* 0x000000010900780c */ /* 0x008fe20003f05270 */
[----:B------:R-:W-:Y:S01]  /*10270*/  IMAD.IADD R6, R12, 0x1, -R15 ;  /* 0x000000010c067824 */ /* 0x000fe200078e0a0f */
[----:B------:R-:W-:-:S03]  /*10280*/  LOP3.LUT R7, R7, 0x1ffffffe, RZ, 0xc0, !PT ;  /* 0x1ffffffe07077812 */ /* 0x000fc600078ec0ff */
[----:B------:R-:W-:Y:S02]  /*10290*/  IMAD R10, R13, 0x10, R6 ;  /* 0x000000100d0a7824 */ /* 0x000fe400078e0206 */
[----:B------:R-:W-:Y:S02]  /*102a0*/  IMAD.IADD R21, R14, 0x1, -R7 ;  /* 0x000000010e157824 */ /* 0x000fe400078e0a07 */
[----:B------:R-:W-:Y:S02]  /*102b0*/  IMAD R12, R11, 0x40, R10 ;  /* 0x000000400b0c7824 */ /* 0x000fe400078e020a */
[----:B------:R-:W-:Y:S02]  /*102c0*/  IMAD.U32 R7, RZ, RZ, UR5 ;  /* 0x00000005ff077e24 */ /* 0x000fe4000f8e00ff */
[----:B------:R-:W3:Y:S01]  /*102d0*/  @P0 LDC R15, c[0x0][0xbec] ;  /* 0x0002fb00ff0f0b82 */ /* 0x000ee20000000800 */
[----:B------:R-:W-:Y:S01]  /*102e0*/  IMAD.U32 R6, RZ, RZ, UR4 ;  /* 0x00000004ff067e24 */ /* 0x000fe2000f8e00ff */
[----:B------:R-:W-:Y:S01]  /*102f0*/  UIMAD.WIDE.U32 UR4, UR13, UR8, URZ ;  /* 0x000000080d0472a5 */ /* 0x000fe2000f8e003f */
[----:B------:R-:W-:Y:S01]  /*10300*/  IMAD.U32 R7, RZ, RZ, UR6 ;  /* 0x00000006ff077e24 */ /* 0x000fe2000f8e00ff */
[----:B------:R-:W-:Y:S01]  /*10310*/  UIMAD UR6, UR13, UR9, UR7 ;  /* 0x000000090d0672a4 */ /* 0x000fe2000f8e0207 */
[----:B----4-:R-:W-:-:S02]  /*10320*/  IMAD R14, R18, UR10, RZ ;  /* 0x0000000a120e7c24 */ /* 0x010fc4000f8e02ff */
[----:B------:R-:W-:Y:S01]  /*10330*/  IMAD R10, R21, 0x8, R12 ;  /* 0x00000008150a7824 */ /* 0x000fe200078e020c */
[----:B------:R-:W4:Y:S01]  /*10340*/  @P0 LDC R20, c[0x0][0xbf0] ;  /* 0x0002fc00ff140b82 */ /* 0x000f220000000800 */
[----:B------:R-:W-:Y:S01]  /*10350*/  IMAD R19, R19, UR12, R14 ;  /* 0x0000000c13137c24 */ /* 0x000fe2000f8e020e */
[----:B------:R-:W-:Y:S01]  /*10360*/  UIADD3 UR6, UR5, UR6, URZ ;  /* 0x0000000605067290 */ /* 0x000fe2000fffe03f */
[----:B-1----:R-:W-:Y:S01]  /*10370*/  IMAD R14, R25, 0xc0, R10 ;  /* 0x000000c0190e7824 */ /* 0x002fe200078e020a */
[----:B------:R-:W-:Y:S01]  /*10380*/  ULDC.64 UR8, c[0x0][0xb28] ;  /* 0x0002ca0000087ab9 */ /* 0x000fe20000000a00 */
[----:B------:R-:W-:Y:S02]  /*10390*/  IMAD R21, RZ, RZ, -UR13 ;  /* 0x8000000dff157e24 */ /* 0x000fe4000f8e02ff */
[----:B------:R-:W-:Y:S01]  /*103a0*/  IMAD.WIDE.U32 R6, R18, UR12, R6 ;  /* 0x0000000c12067c25 */ /* 0x000fe2000f8e0006 */
[----:B------:R-:W1:Y:S03]  /*103b0*/  @P0 LDC R29, c[0x0][0xbec] ;  /* 0x0002fb00ff1d0b82 */ /* 0x000e660000000800 */
[----:B------:R-:W-:-:S02]  /*103c0*/  IMAD.U32 R11, RZ, RZ, UR5 ;  /* 0x00000005ff0b7e24 */ /* 0x000fc4000f8e00ff */
[----:B--2---:R-:W-:Y:S02]  /*103d0*/  IMAD R27, R24, R21, UR11 ;  /* 0x0000000b181b7e24 */ /* 0x004fe4000f8e0215 */
[----:B------:R-:W-:Y:S01]  /*103e0*/  IMAD.U32 R10, RZ, RZ, UR4 ;  /* 0x00000004ff0a7e24 */ /* 0x000fe2000f8e00ff */
[----:B------:R-:W2:Y:S01]  /*103f0*/  @P0 LDC R26, c[0x0][0xbf0] ;  /* 0x0002fc00ff1a0b82 */ /* 0x000ea20000000800 */
[----:B---3--:R-:W-:Y:S01]  /*10400*/  @P0 IMAD.HI.U32 R15, R14, R15, RZ ;  /* 0x0000000f0e0f0227 */ /* 0x008fe200078e00ff */
[----:B------:R-:W-:-:S03]  /*10410*/  ULDC.64 UR4, c[0x0][0xbe0] ;  /* 0x0002f80000047ab9 */ /* 0x000fc60000000a00 */
[----:B------:R-:W-:Y:S01]  /*10420*/  IMAD.U32 R11, RZ, RZ, UR6 ;  /* 0x00000006ff0b7e24 */ /* 0x000fe2000f8e00ff */
[----:B------:R-:W-:Y:S01]  /*10430*/  ULDC.64 UR6, c[0x0][0xb48] ;  /* 0x0002d20000067ab9 */ /* 0x000fe20000000a00 */
[C---:B0-----:R-:W-:Y:S02]  /*10440*/  IMAD R18, R22.reuse, UR10, RZ ;  /* 0x0000000a16127c24 */ /* 0x041fe4000f8e02ff */
[----:B------:R-:W-:Y:S01]  /*10450*/  IMAD.MOV.U32 R13, RZ, RZ, R14 ;  /* 0x000000ffff0d7224 */ /* 0x000fe200078e000e */
[----:B----4-:R-:W-:Y:S01]  /*10460*/  @P0 SHF.R.U32.HI R13, RZ, R20, R15 ;  /* 0x00000014ff0d0219 */ /* 0x010fe2000001160f */
[----:B------:R-:W-:Y:S01]  /*10470*/  IMAD.IADD R7, R7, 0x1, R19 ;  /* 0x0000000107077824 */ /* 0x000fe200078e0213 */
[----:B------:R-:W-:Y:S01]  /*10480*/  SHF.R.S32.HI R20, RZ, 0x1f, R27 ;  /* 0x0000001fff147819 */ /* 0x000fe2000001141b */
[----:B------:R-:W-:Y:S02]  /*10490*/  IMAD R19, R23, UR12, R18 ;  /* 0x0000000c17137c24 */ /* 0x000fe4000f8e0212 */
[----:B------:R-:W-:-:S04]  /*104a0*/  IMAD.WIDE.U32 R10, R22, UR12, R10 ;  /* 0x0000000c160a7c25 */ /* 0x000fc8000f8e000a */
[----:B-1----:R-:W-:-:S04]  /*104b0*/  @P0 IMAD.HI.U32 R29, R14, R29, RZ ;  /* 0x0000001d0e1d0227 */ /* 0x002fc800078e00ff */
[----:B------:R-:W-:Y:S02]  /*104c0*/  IMAD.IADD R11, R11, 0x1, R19 ;  /* 0x000000010b0b7824 */ /* 0x000fe400078e0213 */
[----:B------:R-:W-:Y:S02]  /*104d0*/  IMAD R19, R20, UR6, RZ ;  /* 0x0000000614137c24 */ /* 0x000fe4000f8e02ff */
[----:B------:R-:W-:-:S04]  /*104e0*/  IMAD.WIDE.U32 R6, R27, UR4, R6 ;  /* 0x000000041b067c25 */ /* 0x000fc8000f8e0006 */
[----:B------:R-:W-:Y:S01]  /*104f0*/  IMAD.MOV.U32 R15, RZ, RZ, R14 ;  /* 0x000000ffff0f7224 */ /* 0x000fe200078e000e */
[----:B--2---:R-:W-:Y:S01]  /*10500*/  @P0 SHF.R.U32.HI R15, RZ, R26, R29 ;  /* 0x0000001aff0f0219 */ /* 0x004fe2000001161d */
[----:B------:R-:W-:Y:S01]  /*10510*/  IMAD R18, R20, UR4, RZ ;  /* 0x0000000414127c24 */ /* 0x000fe2000f8e02ff */
[----:B------:R-:W-:Y:S01]  /*10520*/  IADD3 R6, P0, R13, R6, RZ ;  /* 0x000000060d067210 */ /* 0x000fe20007f1e0ff */
[C---:B------:R-:W-:Y:S01]  /*10530*/  IMAD R21, R27.reuse, UR7, R19 ;  /* 0x000000071b157c24 */ /* 0x040fe2000f8e0213 */
[--C-:B------:R-:W-:Y:S01]  /*10540*/  SHF.R.S32.HI R19, RZ, 0x1f, R13.reuse ;  /* 0x0000001fff137819 */ /* 0x100fe2000001140d */
[----:B------:R-:W-:Y:S02]  /*10550*/  IMAD.MOV R13, RZ, RZ, -R13 ;  /* 0x000000ffff0d7224 */ /* 0x000fe400078e0a0d */
[C---:B------:R-:W-:Y:S01]  /*10560*/  IMAD R20, R27.reuse, UR5, R18 ;  /* 0x000000051b147c24 */ /* 0x040fe2000f8e0212 */
[----:B------:R-:W-:Y:S01]  /*10570*/  SHF.R.S32.HI R18, RZ, 0x1f, R15 ;  /* 0x0000001fff127819 */ /* 0x000fe2000001140f */
[----:B------:R-:W-:Y:S01]  /*10580*/  IMAD.WIDE.U32 R10, R27, UR6, R10 ;  /* 0x000000061b0a7c25 */ /* 0x000fe2000f8e000a */
[----:B------:R-:W-:Y:S01]  /*10590*/  ULDC.64 UR4, c[0x0][0xb30] ;  /* 0x0002cc0000047ab9 */ /* 0x000fe20000000a00 */
[----:B------:R-:W-:Y:S01]  /*105a0*/  ULDC.64 UR6, c[0x0][0xbc8] ;  /* 0x0002f20000067ab9 */ /* 0x000fe20000000a00 */
[----:B------:R-:W-:Y:S01]  /*105b0*/  IADD3.X R7, R19, R7, R20, P0, !PT ;  /* 0x0000000713077210 */ /* 0x000fe200007fe414 */
[----:B------:R-:W-:-:S02]  /*105c0*/  IMAD.MOV R22, RZ, RZ, -R15 ;  /* 0x000000ffff167224 */ /* 0x000fc400078e0a0f */
        /* <DEDUP_REMOVED lines=10> */
[----:B------:R-:W-:Y:S02]  /*10670*/  IMAD R14, R14, UR6, RZ ;  /* 0x000000060e0e7c24 */ /* 0x000fe4000f8e02ff */
[----:B------:R-:W-:Y:S02]  /*10680*/  IMAD R18, R15, UR8, RZ ;  /* 0x000000080f127c24 */ /* 0x000fe4000f8e02ff */
[----:B------:R-:W-:Y:S02]  /*10690*/  IMAD.IADD R11, R11, 0x1, R21 ;  /* 0x000000010b0b7824 */ /* 0x000fe400078e0215 */
[C---:B------:R-:W-:Y:S02]  /*106a0*/  IMAD R15, R13.reuse, UR7, R14 ;  /* 0x000000070d0f7c24 */ /* 0x040fe4000f8e020e */
[----:B------:R-:W-:Y:S01]  /*106b0*/  IMAD.WIDE.U32 R6, R13, UR6, R6 ;  /* 0x000000060d067c25 */ /* 0x000fe2000f8e0006 */
[----:B------:R-:W-:-:S03]  /*106c0*/  ULDC.64 UR6, c[0x0][0xba8] ;  /* 0x0002ea0000067ab9 */ /* 0x000fc60000000a00 */
[C---:B------:R-:W-:Y:S01]  /*106d0*/  IMAD R21, R19.reuse, UR9, R18 ;  /* 0x0000000913157c24 */ /* 0x040fe2000f8e0212 */
[----:B------:R-:W-:Y:S01]  /*106e0*/  LEA R18, P0, R6, UR6, 0x2 ;  /* 0x0000000606127c11 */ /* 0x000fe2000f8010ff */
[----:B------:R-:W-:Y:S01]  /*106f0*/  IMAD.WIDE.U32 R10, R19, UR8, R10 ;  /* 0x00000008130a7c25 */ /* 0x000fe2000f8e000a */
[----:B------:R-:W-:Y:S01]  /*10700*/  ULDC.64 UR8, c[0x0][0xb00] ;  /* 0x0002c00000087ab9 */ /* 0x000fe20000000a00 */
[----:B------:R-:W-:Y:S02]  /*10710*/  ULDC UR6, c[0x0][0xa88] ;  /* 0x0002a20000067ab9 */ /* 0x000fe40000000800 */
        /* <DEDUP_REMOVED lines=30> */
[C---:B------:R-:W-:Y:S01]  /*10900*/  VIADD R2, R9.reuse, 0x10 ;  /* 0x0000001009027836 */ /* 0x040fe20000000000 */
[C---:B------:R-:W-:Y:S01]  /*10910*/  ISETP.GE.AND P0, PT, R9.reuse, UR4, PT ;  /* 0x0000000409007c0c */ /* 0x040fe2000bf06270 */
[C---:B------:R-:W-:Y:S01]  /*10920*/  VIADD R3, R9.reuse, 0x18 ;  /* 0x0000001809037836 */ /* 0x040fe20000000000 */
[----:B------:R-:W-:Y:S01]  /*10930*/  ISETP.GE.AND P1, PT, R0, UR4, PT ;  /* 0x0000000400007c0c */ /* 0x000fe2000bf26270 */
[----:B------:R-:W-:Y:S01]  /*10940*/  VIADD R10, R9, 0x20 ;  /* 0x00000020090a7836 */ /* 0x000fe20000000000 */
[----:B------:R-:W-:Y:S01]  /*10950*/  ISETP.GE.AND P2, PT, R2, UR4, PT ;  /* 0x0000000402007c0c */ /* 0x000fe2000bf46270 */
[----:B------:R-:W-:Y:S01]  /*10960*/  ULDC.64 UR6, c[0x0][0x208] ;  /* 0x0000820000067ab9 */ /* 0x000fe20000000a00 */
[----:B------:R-:W-:Y:S01]  /*10970*/  ISETP.GE.AND P3, PT, R3, UR4, PT ;  /* 0x0000000403007c0c */ /* 0x000fe2000bf66270 */
[C---:B------:R-:W-:Y:S01]  /*10980*/  VIADD R22, R9.reuse, 0x38 ;  /* 0x0000003809167836 */ /* 0x040fe20000000000 */
[----:B------:R-:W-:Y:S01]  /*10990*/  ISETP.GE.AND P4, PT, R10, UR4, PT ;  /* 0x000000040a007c0c */ /* 0x000fe2000bf86270 */
[----:B------:R-:W-:-:S06]  /*109a0*/  VIADD R23, R9, 0x40 ;  /* 0x0000004009177836 */ /* 0x000fcc0000000000 */
        /* <DEDUP_REMOVED lines=19> */
[----:B------:R-:W-:Y:S01]  /*10ae0*/  ISETP.GE.AND P1, PT, R8, UR4, PT ;  /* 0x0000000408007c0c */ /* 0x000fe2000bf26270 */
[----:B------:R-:W-:Y:S01]  /*10af0*/  @!P4 IMAD.WIDE R18, R19, 0x4, R6 ;  /* 0x000000041312c825 */ /* 0x000fe200078e0206 */
[----:B------:R3:W-:Y:S01]  /*10b00*/  @!P3 ST.E.64 desc[UR6][R14.64], R100 ;  /* 0x000000640e00b985 */ /* 0x0007e2000c101b06 */
[----:B------:R-:W-:Y:S02]  /*10b10*/  ISETP.GE.AND P3, PT, R23, UR4, PT ;  /* 0x0000000417007c0c */ /* 0x000fe4000bf66270 */
[C---:B0-----:R-:W-:Y:S01]  /*10b20*/  VIADD R3, R9.reuse, 0x50 ;  /* 0x0000005009037836 */ /* 0x041fe20000000000 */
[----:B------:R0:W-:Y:S01]  /*10b30*/  @!P4 ST.E.64 desc[UR6][R18.64], R104 ;  /* 0x000000681200c985 */ /* 0x0001e2000c101b06 */
[C---:B------:R-:W-:Y:S01]  /*10b40*/  VIADD R2, R9.reuse, 0x48 ;  /* 0x0000004809027836 */ /* 0x040fe20000000000 */
[----:B------:R-:W-:Y:S01]  /*10b50*/  @!P0 LEA.HI R0, R0, R0, RZ, 0x1 ;  /* 0x0000000000008211 */ /* 0x000fe200078f08ff */
[----:B------:R-:W-:Y:S01]  /*10b60*/  VIADD R5, R9, 0x58 ;  /* 0x0000005809057836 */ /* 0x000fe20000000000 */
[----:B------:R-:W-:-:S02]  /*10b70*/  ISETP.GE.AND P5, PT, R3, UR4, PT ;  /* 0x0000000403007c0c */ /* 0x000fc4000bfa6270 */
[----:B------:R-:W-:Y:S02]  /*10b80*/  ISETP.GE.AND P4, PT, R2, UR4, PT ;  /* 0x0000000402007c0c */ /* 0x000fe4000bf86270 */
[----:B------:R-:W-:Y:S02]  /*10b90*/  ISETP.GE.AND P6, PT, R5, UR4, PT ;  /* 0x0000000405007c0c */ /* 0x000fe4000bfc6270 */
[----:B------:R-:W-:Y:S02]  /*10ba0*/  @!P1 LEA.HI R8, R8, R8, RZ, 0x1 ;  /* 0x0000000808089211 */ /* 0x000fe400078f08ff */
[----:B------:R-:W-:Y:S02]  /*10bb0*/  @!P2 LEA.HI R22, R22, R22, RZ, 0x1 ;  /* 0x000000161616a211 */ /* 0x000fe400078f08ff */
[----:B------:R-:W-:Y:S02]  /*10bc0*/  @!P3 LEA.HI R23, R23, R23, RZ, 0x1 ;  /* 0x000000171717b211 */ /* 0x000fe400078f08ff */
[----:B-1----:R-:W-:-:S02]  /*10bd0*/  @!P2 LOP3.LUT R11, R22, 0xfffffffe, RZ, 0xc0, !PT ;  /* 0xfffffffe160ba812 */ /* 0x002fc400078ec0ff */
[----:B------:R-:W-:Y:S02]  /*10be0*/  @!P5 LEA.HI R4, R3, R3, RZ, 0x1 ;  /* 0x000000030304d211 */ /* 0x000fe400078f08ff */
[----:B------:R-:W-:Y:S02]  /*10bf0*/  @!P4 LEA.HI R2, R2, R2, RZ, 0x1 ;  /* 0x000000020202c211 */ /* 0x000fe400078f08ff */
[----:B------:R-:W-:Y:S02]  /*10c00*/  @!P6 LEA.HI R10, R5, R5, RZ, 0x1 ;  /* 0x00000005050ae211 */ /* 0x000fe400078f08ff */
[----:B------:R-:W-:Y:S02]  /*10c10*/  @!P0 LOP3.LUT R3, R0, 0xfffffffe, RZ, 0xc0, !PT ;  /* 0xfffffffe00038812 */ /* 0x000fe400078ec0ff */
[----:B------:R-:W-:Y:S02]  /*10c20*/  @!P1 LOP3.LUT R5, R8, 0xfffffffe, RZ, 0xc0, !PT ;  /* 0xfffffffe08059812 */ /* 0x000fe400078ec0ff */
[----:B--2---:R-:W-:-:S02]  /*10c30*/  @!P3 LOP3.LUT R13, R23, 0xfffffffe, RZ, 0xc0, !PT ;  /* 0xfffffffe170db812 */ /* 0x004fc400078ec0ff */
[----:B---3--:R-:W-:Y:S01]  /*10c40*/  @!P4 LOP3.LUT R15, R2, 0xfffffffe, RZ, 0xc0, !PT ;  /* 0xfffffffe020fc812 */ /* 0x008fe200078ec0ff */
[--C-:B------:R-:W-:Y:S01]  /*10c50*/  @!P0 IMAD.WIDE R2, R3, 0x4, R6.reuse ;  /* 0x0000000403028825 */ /* 0x100fe200078e0206 */
[----:B0-----:R-:W-:Y:S02]  /*10c60*/  @!P5 LOP3.LUT R19, R4, 0xfffffffe, RZ, 0xc0, !PT ;  /* 0xfffffffe0413d812 */ /* 0x001fe400078ec0ff */
        /* <DEDUP_REMOVED lines=14> */
.L_x_928:
[----:B------:R-:W-:Y:S05]  /*10d50*/  BSYNC B0 ;  /* 0x0000000000007941 */ /* 0x000fea0003800000 */
.L_x_927:
[----:B------:R-:W-:Y:S01]  /*10d60*/  ISETP.GE.AND P0, PT, R20, R21, PT ;  /* 0x000000151400720c */ /* 0x000fe20003f06270 */
[----:B0-----:R0:W1:Y:S04]  /*10d70*/  SHFL.IDX PT, R15, R25, 0x1, 0x1c1f ;  /* 0x003c1f00190f7f89 */ /* 0x00106800000e0000 */
[----:B------:R0:W0:Y:S08]  /*10d80*/  SHFL.IDX PT, R14, R24, 0x1, 0x1c1f ;  /* 0x003c1f00180e7f89 */ /* 0x00003000000e0000 */
[----:B------:R-:W-:Y:S05]  /*10d90*/  @P0 BRA `(.L_x_847) ;  /* 0x0000004c00500947 */ /* 0x000fea0003800000 */
        /* <DEDUP_REMOVED lines=11> */
[----:B------:R-:W-:Y:S01]  /*10e50*/  ISETP.GE.AND P0, PT, R8, UR4, PT ;  /* 0x0000000408007c0c */ /* 0x000fe2000bf06270 */
[----:B------:R-:W-:Y:S01]  /*10e60*/  ULDC.64 UR6, c[0x0][0x208] ;  /* 0x0000820000067ab9 */ /* 0x000fe20000000a00 */
[----:B------:R-:W-:Y:S01]  /*10e70*/  ISETP.GE.AND P1, PT, R12, UR4, PT ;  /* 0x000000040c007c0c */ /* 0x000fe2000bf26270 */
[----:B------:R-:W-:-:S02]  /*10e80*/  VIADD R18, R9, 0x40 ;  /* 0x0000004009127836 */ /* 0x000fc40000000000 */
[C---:B------:R-:W-:Y:S02]  /*10e90*/  VIADD R19, R9.reuse, 0x48 ;  /* 0x0000004809137836 */ /* 0x040fe40000000000 */
[----:B------:R-:W-:Y:S01]  /*10ea0*/  @!P3 LEA.HI R0, R0, R0, RZ, 0x1 ;  /* 0x000000000000b211 */ /* 0x000fe200078f08ff */
[----:B------:R-:W-:Y:S01]  /*10eb0*/  VIADD R20, R9, 0x50 ;  /* 0x0000005009147836 */ /* 0x000fe20000000000 */
[----:B------:R-:W-:Y:S02]  /*10ec0*/  @!P4 LEA.HI R2, R2, R2, RZ, 0x1 ;  /* 0x000000020202c211 */ /* 0x000fe400078f08ff */
[----:B------:R-:W-:Y:S02]  /*10ed0*/  @!P5 LEA.HI R3, R3, R3, RZ, 0x1 ;  /* 0x000000030303d211 */ /* 0x000fe400078f08ff */
[----:B------:R-:W-:Y:S01]  /*10ee0*/  @!P3 LOP3.LUT R5, R0, 0xfffffffe, RZ, 0xc0, !PT ;  /* 0xfffffffe0005b812 */ /* 0x000fe200078ec0ff */
[----:B------:R-:W-:Y:S01]  /*10ef0*/  VIADD R0, R9, 0x30 ;  /* 0x0000003009007836 */ /* 0x000fe20000000000 */
[----:B----4-:R-:W-:-:S02]  /*10f00*/  @!P4 LOP3.LUT R7, R2, 0xfffffffe, RZ, 0xc0, !PT ;  /* 0xfffffffe0207c812 */ /* 0x010fc400078ec0ff */
[----:B------:R-:W-:Y:S01]  /*10f10*/  @!P5 LOP3.LUT R11, R3, 0xfffffffe, RZ, 0xc0, !PT ;  /* 0xfffffffe030bd812 */ /* 0x000fe200078ec0ff */
[--C-:B01----:R-:W-:Y:S01]  /*10f20*/  @!P2 IMAD.WIDE R2, R9, 0x4, R14.reuse ;  /* 0x000000040902a825 */ /* 0x103fe200078e020e */
[----:B------:R-:W-:Y:S02]  /*10f30*/  @!P0 LEA.HI R8, R8, R8, RZ, 0x1 ;  /* 0x0000000808088211 */ /* 0x000fe400078f08ff */
[----:B------:R-:W-:Y:S01]  /*10f40*/  ISETP.GE.AND P6, PT, R20, UR4, PT ;  /* 0x0000000414007c0c */ /* 0x000fe2000bfc6270 */
[--C-:B------:R-:W-:Y:S01]  /*10f50*/  @!P3 IMAD.WIDE R4, R5, 0x4, R14.reuse ;  /* 0x000000040504b825 */ /* 0x100fe200078e020e */
[----:B------:R0:W-:Y:S01]  /*10f60*/  @!P2 ST.E.64 desc[UR6][R2.64], R90 ;  /* 0x0000005a0200a985 */ /* 0x0001e2000c101b06 */
[----:B------:R-:W-:Y:S02]  /*10f70*/  ISETP.GE.AND P2, PT, R0, UR4, PT ;  /* 0x0000000400007c0c */ /* 0x000fe4000bf46270 */
[----:B---3--:R-:W-:Y:S01]  /*10f80*/  @!P4 IMAD.WIDE R6, R7, 0x4, R14 ;  /* 0x000000040706c825 */ /* 0x008fe200078e020e */
[----:B------:R1:W-:Y:S01]  /*10f90*/  @!P3 ST.E.64 desc[UR6][R4.64], R94 ;  /* 0x0000005e0400b985 */ /* 0x0003e2000c101b06 */
[----:B------:R-:W-:-:S02]  /*10fa0*/  ISETP.GE.AND P3, PT, R13, UR4, PT ;  /* 0x000000040d007c0c */ /* 0x000fc4000bf66270 */
[----:B------:R-:W-:Y:S01]  /*10fb0*/  @!P5 IMAD.WIDE R10, R11, 0x4, R14 ;  /* 0x000000040b0ad825 */ /* 0x000fe200078e020e */
[----:B------:R2:W-:Y:S01]  /*10fc0*/  @!P4 ST.E.64 desc[UR6][R6.64], R98 ;  /* 0x000000620600c985 */ /* 0x0005e2000c101b06 */
[----:B------:R-:W-:Y:S02]  /*10fd0*/  ISETP.GE.AND P4, PT, R18, UR4, PT ;  /* 0x0000000412007c0c */ /* 0x000fe4000bf86270 */
[----:B------:R-:W-:Y:S01]  /*10fe0*/  @!P1 LEA.HI R12, R12, R12, RZ, 0x1 ;  /* 0x0000000c0c0c9211 */ /* 0x000fe200078f08ff */
[----:B------:R3:W-:Y:S01]  /*10ff0*/  @!P5 ST.E.64 desc[UR6][R10.64], R102 ;  /* 0x000000660a00d985 */ /* 0x0007e2000c101b06 */
[----:B------:R-:W-:Y:S01]  /*11000*/  ISETP.GE.AND P5, PT, R19, UR4, PT ;  /* 0x0000000413007c0c */ /* 0x000fe2000bfa6270 */
[----:B------:R-:W-:Y:S01]  /*11010*/  VIADD R9, R9, 0x58 ;  /* 0x0000005809097836 */ /* 0x000fe20000000000 */
[----:B0-----:R-:W-:Y:S02]  /*11020*/  @!P0 LOP3.LUT R3, R8, 0xfffffffe, RZ, 0xc0, !PT ;  /* 0xfffffffe08038812 */ /* 0x001fe400078ec0ff */
[----:B------:R-:W-:-:S02]  /*11030*/  @!P2 LEA.HI R0, R0, R0, RZ, 0x1 ;  /* 0x000000000000a211 */ /* 0x000fc400078f08ff */
[----:B-1----:R-:W-:Y:S01]  /*11040*/  @!P1 LOP3.LUT R5, R12, 0xfffffffe, RZ, 0xc0, !PT ;  /* 0xfffffffe0c059812 */ /* 0x002fe200078ec0ff */
[--C-:B------:R-:W-:Y:S01]  /*11050*/  @!P0 IMAD.WIDE R2, R3, 0x4, R14.reuse ;  /* 0x0000000403028825 */ /* 0x100fe200078e020e */
[----:B------:R-:W-:Y:S02]  /*11060*/  @!P3 LEA.HI R13, R13, R13, RZ, 0x1 ;  /* 0x0000000d0d0db211 */ /* 0x000fe400078f08ff */
[----:B------:R-:W-:Y:S01]  /*11070*/  @!P4 LEA.HI R18, R18, R18, RZ, 0x1 ;  /* 0x000000121212c211 */ /* 0x000fe200078f08ff */
[----:B------:R-:W-:Y:S01]  /*11080*/  @!P1 IMAD.WIDE R4, R5, 0x4, R14 ;  /* 0x0000000405049825 */ /* 0x000fe200078e020e */
[----:B------:R-:W-:Y:S01]  /*11090*/  @!P6 LEA.HI R20, R20, R20, RZ, 0x1 ;  /* 0x000000141414e211 */ /* 0x000fe200078f08ff */
[----:B------:R0:W-:Y:S01]  /*110a0*/  @!P0 ST.E.64 desc[UR6][R2.64], R106 ;  /* 0x0000006a02008985 */ /* 0x0001e2000c101b06 */
[----:B------:R-:W-:Y:S02]  /*110b0*/  @!P5 LEA.HI R19, R19, R19, RZ, 0x1 ;  /* 0x000000131313d211 */ /* 0x000fe400078f08ff */
[----:B--2---:R-:W-:Y:S01]  /*110c0*/  @!P2 LOP3.LUT R7, R0, 0xfffffffe, RZ, 0xc0, !PT ;  /* 0xfffffffe0007a812 */ /* 0x004fe200078ec0ff */
[----:B------:R1:W-:Y:S01]  /*110d0*/  @!P1 ST.E.64 desc[UR6][R4.64], R110 ;  /* 0x0000006e04009985 */ /* 0x0003e2000c101b06 */
[----:B------:R-:W-:-:S02]  /*110e0*/  @!P3 LOP3.LUT R13, R13, 0xfffffffe, RZ, 0xc0, !PT ;  /* 0xfffffffe0d0db812 */ /* 0x000fc400078ec0ff */
[----:B---3--:R-:W-:Y:S02]  /*110f0*/  @!P4 LOP3.LUT R11, R18, 0xfffffffe, RZ, 0xc0, !PT ;  /* 0xfffffffe120bc812 */ /* 0x008fe400078ec0ff */
[----:B------:R-:W-:Y:S02]  /*11100*/  ISETP.GE.AND P0, PT, R9, UR4, PT ;  /* 0x0000000409007c0c */ /* 0x000fe4000bf06270 */
[----:B------:R-:W-:Y:S02]  /*11110*/  @!P5 LOP3.LUT R19, R19, 0xfffffffe, RZ, 0xc0, !PT ;  /* 0xfffffffe1313d812 */ /* 0x000fe400078ec0ff */
[----:B------:R-:W-:Y:S01]  /*11120*/  @!P6 LOP3.LUT R21, R20, 0xfffffffe, RZ, 0xc0, !PT ;  /* 0xfffffffe1415e812 */ /* 0x000fe200078ec0ff */
        /* <DEDUP_REMOVED lines=11> */
[----:B------:R-:W-:Y:S01]  /*111e0*/  LEA.HI R9, R9, R9, RZ, 0x1 ;  /* 0x0000000909097211 */ /* 0x000fe200078f08ff */
[----:B------:R-:W-:-:S03]  /*111f0*/  ULDC.64 UR4, c[0x0][0x208] ;  /* 0x0000820000047ab9 */ /* 0x000fc60000000a00 */
[----:B0-----:R-:W-:-:S05]  /*11200*/  LOP3.LUT R3, R9, 0xfffffffe, RZ, 0xc0, !PT ;  /* 0xfffffffe09037812 */ /* 0x001fca00078ec0ff */
[----:B------:R-:W-:-:S05]  /*11210*/  IMAD.WIDE R2, R3, 0x4, R14 ;  /* 0x0000000403027825 */ /* 0x000fca00078e020e */
[----:B------:R0:W-:Y:S01]  /*11220*/  ST.E.64 desc[UR4][R2.64], R134 ;  /* 0x0000008602007985 */ /* 0x0001e2000c101b04 */
[----:B------:R-:W-:Y:S05]  /*11230*/  BRA `(.L_x_847) ;  /* 0x0000004800287947 */ /* 0x000fea0003800000 */
.L_x_926:
[----:B------:R-:W-:-:S05]  /*11240*/  VIADD R0, R2, 0xffffff80 ;  /* 0xffffff8002007836 */ /* 0x000fca0000000000 */
[----:B------:R-:W-:-:S13]  /*11250*/  ISETP.GT.AND P0, PT, R0, 0xbf, PT ;  /* 0x000000bf0000780c */ /* 0x000fda0003f04270 */
[----:B------:R-:W-:Y:S05]  /*11260*/  @P0 BRA `(.L_x_847) ;  /* 0x00000048001c0947 */ /* 0x000fea0003800000 */
[----:B------:R-:W0:Y:S01]  /*11270*/  S2R R3, SR_CTAID.X ;  /* 0x0000000000037919 */ /* 0x000e220000002500 */
[----:B------:R-:W1:Y:S01]  /*11280*/  LDC R6, c[0x0][0xbe8] ;  /* 0x0002fa00ff067b82 */ /* 0x000e620000000800 */
[----:B------:R-:W-:Y:S01]  /*11290*/  ULDC UR4, c[0x0][0xa88] ;  /* 0x0002a20000047ab9 */ /* 0x000fe20000000800 */
[----:B0-----:R-:W-:Y:S02]  /*112a0*/  IMAD R2, R3, 0xc0, R2 ;  /* 0x000000c003027824 */ /* 0x001fe400078e0202 */
[----:B-1----:R-:W-:Y:S02]  /*112b0*/  IMAD R3, R6, UR4, RZ ;  /* 0x0000000406037c24 */ /* 0x002fe4000f8e02ff */
[----:B------:R-:W-:-:S05]  /*112c0*/  VIADD R0, R2, 0xffffff80 ;  /* 0xffffff8002007836 */ /* 0x000fca0000000000 */
[----:B------:R-:W-:-:S13]  /*112d0*/  ISETP.GE.AND P0, PT, R0, R3, PT ;  /* 0x000000030000720c */ /* 0x000fda0003f06270 */
[----:B------:R-:W-:Y:S05]  /*112e0*/  @P0 BRA `(.L_x_847) ;  /* 0x0000004400fc0947 */ /* 0x000fea0003800000 */
[----:B------:R-:W-:Y:S01]  /*112f0*/  ISETP.NE.AND P0, PT, R6, 0x1, PT ;  /* 0x000000010600780c */ /* 0x000fe20003f05270 */
[----:B------:R-:W0:Y:S01]  /*11300*/  S2UR UR7, SR_CTAID.Z ;  /* 0x00000000000779c3 */ /* 0x000e220000002700 */
[----:B------:R-:W-:Y:S01]  /*11310*/  R2UR UR11, R17 ;  /* 0x00000000110b72ca */ /* 0x000fe200000e0000 */
[----:B------:R-:W-:Y:S01]  /*11320*/  ULDC.64 UR8, c[0x0][0xbd0] ;  /* 0x0002f40000087ab9 */ /* 0x000fe20000000a00 */
[----:B------:R-:W-:Y:S01]  /*11330*/  IMAD.MOV.U32 R5, RZ, RZ, R0 ;  /* 0x000000ffff057224 */ /* 0x000fe200078e0000 */
[----:B------:R-:W-:-:S04]  /*11340*/  ULDC.64 UR12, c[0x0][0x208] ;  /* 0x00008200000c7ab9 */ /* 0x000fc80000000a00 */
[----:B------:R-:W1:Y:S06]  /*11350*/  LDC.64 R10, c[0x0][0xbd8] ;  /* 0x0002f600ff0a7b82 */ /* 0x000e6c0000000a00 */
[----:B------:R-:W-:Y:S02]  /*11360*/  USHF.R.S32.HI UR6, URZ, 0x1f, UR11 ;  /* 0x0000001f3f067899 */ /* 0x000fe4000801140b */
[----:B------:R-:W2:Y:S01]  /*11370*/  @P0 LDC R7, c[0x0][0xbec] ;  /* 0x0002fb00ff070b82 */ /* 0x000ea20000000800 */
[----:B------:R-:W-:Y:S02]  /*11380*/  UIMAD.WIDE.U32 UR4, UR11, UR8, URZ ;  /* 0x000000080b0472a5 */ /* 0x000fe4000f8e003f */
[----:B------:R-:W-:-:S04]  /*11390*/  UIMAD UR6, UR6, UR8, URZ ;  /* 0x00000008060672a4 */ /* 0x000fc8000f8e023f */
[----:B------:R-:W-:Y:S01]  /*113a0*/  UIMAD UR6, UR11, UR9, UR6 ;  /* 0x000000090b0672a4 */ /* 0x000fe2000f8e0206 */
[----:B------:R-:W3:Y:S01]  /*113b0*/  @P0 LDC R9, c[0x0][0xbf0] ;  /* 0x0002fc00ff090b82 */ /* 0x000ee20000000800 */
[----:B0-----:R-:W-:Y:S01]  /*113c0*/  USHF.R.S32.HI UR8, URZ, 0x1f, UR7 ;  /* 0x0000001f3f087899 */ /* 0x001fe20008011407 */
[----:B------:R-:W-:Y:S01]  /*113d0*/  IMAD.U32 R3, RZ, RZ, UR5 ;  /* 0x00000005ff037e24 */ /* 0x000fe2000f8e00ff */
[----:B------:R-:W-:Y:S01]  /*113e0*/  UIADD3 UR6, UR5, UR6, URZ ;  /* 0x0000000605067290 */ /* 0x000fe2000fffe03f */
[----:B------:R-:W-:Y:S02]  /*113f0*/  IMAD.U32 R2, RZ, RZ, UR4 ;  /* 0x00000004ff027e24 */ /* 0x000fe4000f8e00ff */
[----:B------:R-:W-:Y:S02]  /*11400*/  ULDC.64 UR4, c[0x0][0xbe0] ;  /* 0x0002f80000047ab9 */ /* 0x000fe40000000a00 */
[----:B------:R-:W0:Y:S01]  /*11410*/  S2UR UR10, SR_CTAID.Y ;  /* 0x00000000000a79c3 */ /* 0x000e220000002600 */
[----:B------:R-:W-:-:S02]  /*11420*/  IMAD.U32 R3, RZ, RZ, UR6 ;  /* 0x00000006ff037e24 */ /* 0x000fc4000f8e00ff */
[C---:B-1----:R-:W-:Y:S02]  /*11430*/  IMAD R12, R10.reuse, UR8, RZ ;  /* 0x000000080a0c7c24 */ /* 0x042fe4000f8e02ff */
[----:B------:R-:W-:-:S03]  /*11440*/  IMAD.WIDE.U32 R2, R10, UR7, R2 ;  /* 0x000000070a027c25 */ /* 0x000fc6000f8e0002 */
[----:B------:R-:W0:Y:S01]  /*11450*/  LDC R8, c[0x0][0xc50] ;  /* 0x00031400ff087b82 */ /* 0x000e220000000800 */
[----:B--2---:R-:W-:-:S04]  /*11460*/  @P0 IMAD.HI.U32 R4, R0, R7, RZ ;  /* 0x0000000700040227 */ /* 0x004fc800078e00ff */
[----:B------:R-:W-:Y:S02]  /*11470*/  IMAD R7, RZ, RZ, -UR11 ;  /* 0x8000000bff077e24 */ /* 0x000fe4000f8e02ff */
[----:B------:R-:W-:Y:S01]  /*11480*/  IMAD R11, R11, UR7, R12 ;  /* 0x000000070b0b7c24 */ /* 0x000fe2000f8e020c */
[----:B---3--:R-:W-:-:S03]  /*11490*/  @P0 SHF.R.U32.HI R5, RZ, R9, R4 ;  /* 0x00000009ff050219 */ /* 0x008fc60000011604 */
[----:B------:R-:W-:Y:S02]  /*114a0*/  IMAD.IADD R3, R11, 0x1, R3 ;  /* 0x000000010b037824 */ /* 0x000fe400078e0203 */
[----:B0-----:R-:W-:Y:S02]  /*114b0*/  IMAD R9, R8, R7, UR10 ;  /* 0x0000000a08097e24 */ /* 0x001fe4000f8e0207 */
[----:B------:R-:W-:Y:S02]  /*114c0*/  IMAD.MOV R7, RZ, RZ, -R5 ;  /* 0x000000ffff077224 */ /* 0x000fe400078e0a05 */
[----:B------:R-:W-:Y:S01]  /*114d0*/  IMAD.WIDE.U32 R2, R9, UR4, R2 ;  /* 0x0000000409027c25 */ /* 0x000fe2000f8e0002 */
[----:B------:R-:W-:-:S03]  /*114e0*/  SHF.R.S32.HI R4, RZ, 0x1f, R9 ;  /* 0x0000001fff047819 */ /* 0x000fc60000011409 */
[----:B------:R-:W-:Y:S01]  /*114f0*/  IMAD R7, R6, R7, R0 ;  /* 0x0000000706077224 */ /* 0x000fe200078e0200 */
[----:B------:R-:W-:Y:S01]  /*11500*/  IADD3 R2, P0, R5, R2, RZ ;  /* 0x0000000205027210 */ /* 0x000fe20007f1e0ff */
[----:B------:R-:W-:-:S03]  /*11510*/  IMAD R4, R4, UR4, RZ ;  /* 0x0000000404047c24 */ /* 0x000fc6000f8e02ff */
[----:B------:R-:W-:Y:S01]  /*11520*/  SHF.R.S32.HI R0, RZ, 0x1f, R7 ;  /* 0x0000001fff007819 */ /* 0x000fe20000011407 */
[----:B------:R-:W-:Y:S01]  /*11530*/  IMAD R4, R9, UR5, R4 ;  /* 0x0000000509047c24 */ /* 0x000fe2000f8e0204 */
[----:B------:R-:W-:Y:S01]  /*11540*/  SHF.R.S32.HI R9, RZ, 0x1f, R5 ;  /* 0x0000001fff097819 */ /* 0x000fe20000011405 */
[----:B------:R-:W-:Y:S02]  /*11550*/  ULDC.64 UR4, c[0x0][0xbc8] ;  /* 0x0002f20000047ab9 */ /* 0x000fe40000000a00 */
[----:B------:R-:W-:Y:S01]  /*11560*/  IMAD R0, R0, UR4, RZ ;  /* 0x0000000400007c24 */ /* 0x000fe2000f8e02ff */
[----:B------:R-:W-:-:S03]  /*11570*/  IADD3.X R3, R9, R3, R4, P0, !PT ;  /* 0x0000000309037210 */ /* 0x000fc600007fe404 */
[C---:B------:R-:W-:Y:S02]  /*11580*/  IMAD R5, R7.reuse, UR5, R0 ;  /* 0x0000000507057c24 */ /* 0x040fe4000f8e0200 */
[----:B------:R-:W-:Y:S01]  /*11590*/  IMAD.WIDE.U32 R2, R7, UR4, R2 ;  /* 0x0000000407027c25 */ /* 0x000fe2000f8e0002 */
[----:B------:R-:W-:-:S03]  /*115a0*/  ULDC.64 UR4, c[0x0][0xba8] ;  /* 0x0002ea0000047ab9 */ /* 0x000fc60000000a00 */
[----:B------:R-:W-:Y:S01]  /*115b0*/  IMAD.IADD R3, R3, 0x1, R5 ;  /* 0x0000000103037824 */ /* 0x000fe200078e0205 */
[----:B------:R-:W-:-:S04]  /*115c0*/  LEA R4, P0, R2, UR4, 0x2 ;  /* 0x0000000402047c11 */ /* 0x000fc8000f8010ff */
[----:B------:R-:W-:Y:S01]  /*115d0*/  LEA.HI.X R5, R2, UR5, R3, 0x2, P0 ;  /* 0x0000000502057c11 */ /* 0x000fe200080f1403 */
[----:B------:R-:W-:-:S05]  /*115e0*/  IMAD.MOV.U32 R3, RZ, RZ, -0x800000 ;  /* 0xff800000ff037424 */ /* 0x000fca00078e00ff */
[----:B------:R0:W-:Y:S01]  /*115f0*/  STG.E desc[UR12][R4.64], R3 ;  /* 0x0000000304007986 */ /* 0x0001e2000c10190c */
[----:B------:R-:W-:Y:S05]  /*11600*/  BRA `(.L_x_847) ;  /* 0x0000004400347947 */ /* 0x000fea0003800000 */
.L_x_845:
        /* <DEDUP_REMOVED lines=18> */
.L_x_929:
[----:B------:R-:W-:Y:S01]  /*11730*/  ULDC UR7, c[0x0][0xc50] ;  /* 0x0003140000077ab9 */ /* 0x000fe20000000800 */
[----:B------:R-:W-:Y:S01]  /*11740*/  UMOV UR36, UR6 ;  /* 0x0000000600247c82 */ /* 0x000fe20008000000 */
[----:B------:R-:W-:-:S11]  /*11750*/  UISETP.NE.AND UP0, UPT, UR7, 0x1, UPT ;  /* 0x000000010700788c */ /* 0x000fd6000bf05270 */
[----:B------:R-:W-:Y:S01]  /*11760*/  @UP0 ULDC UR4, c[0x0][0xc54] ;  /* 0x0003150000040ab9 */ /* 0x000fe20000000800 */
[----:B------:R-:W-:Y:S01]  /*11770*/  @UP0 ULDC UR8, c[0x0][0xc58] ;  /* 0x0003160000080ab9 */ /* 0x000fe20000000800 */
[----:B------:R-:W-:-:S04]  /*11780*/  UIMAD.WIDE.U32 UR4, UR6, UR4, URZ ;  /* 0x00000004060472a5 */ /* 0x000fc8000f8e003f */
[----:B------:R-:W-:-:S12]  /*11790*/  @UP0 USHF.R.U32.HI UR36, URZ, UR8, UR5 ;  /* 0x000000083f240299 */ /* 0x000fd80008011605 */
.L_x_930:
[----:B------:R-:W-:Y:S01]  /*117a0*/  ISETP.GE.AND P0, PT, R19, RZ, PT ;  /* 0x000000ff1300720c */ /* 0x000fe20003f06270 */
[----:B------:R-:W-:Y:S01]  /*117b0*/  UIADD3 UR47, -UR36, URZ, URZ ;  /* 0x0000003f242f7290 */ /* 0x000fe2000fffe13f */
[----:B------:R-:W-:Y:S02]  /*117c0*/  IMAD.MOV.U32 R3, RZ, RZ, 0x1 ;  /* 0x00000001ff037424 */ /* 0x000fe400078e00ff */
[----:B------:R-:W-:Y:S01]  /*117d0*/  IMAD.MOV.U32 R0, RZ, RZ, RZ ;  /* 0x000000ffff007224 */ /* 0x000fe200078e00ff */
[----:B------:R-:W-:Y:S01]  /*117e0*/  UIMAD UR47, UR7, UR47, UR6 ;  /* 0x0000002f072f72a4 */ /* 0x000fe2000f8e0206 */
[----:B------:R-:W-:-:S07]  /*117f0*/  IMAD.MOV.U32 R4, RZ, RZ, 0x1 ;  /* 0x00000001ff047424 */ /* 0x000fce00078e00ff */
[----:B------:R-:W-:Y:S05]  /*11800*/  @!P0 BRA `(.L_x_931) ;  /* 0x0000003c00fc8947 */ /* 0x000fea0003800000 */
[----:B------:R-:W0:Y:S01]  /*11810*/  S2UR UR48, SR_CTAID.X ;  /* 0x00000000003079c3 */ /* 0x000e220000002500 */
[----:B------:R-:W-:Y:S01]  /*11820*/  ULDC.64 UR4, c[0x0][0x418] ;  /* 0x0001060000047ab9 */ /* 0x000fe20000000a00 */
[----:B------:R-:W-:Y:S01]  /*11830*/  ULDC UR6, c[0x0][0x448] ;  /* 0x0001120000067ab9 */ /* 0x000fe20000000800 */
[----:B------:R-:W-:Y:S02]  /*11840*/  UISETP.NE.U32.AND UP0, UPT, UR4, URZ, UPT ;  /* 0x0000003f0400728c */ /* 0x000fe4000bf05070 */
[----:B------:R-:W-:Y:S02]  /*11850*/  UISETP.NE.AND UP1, UPT, UR6, 0x1, UPT ;  /* 0x000000010600788c */ /* 0x000fe4000bf25270 */
[----:B------:R-:W-:Y:S01]  /*11860*/  UISETP.NE.AND.EX UP0, UPT, UR5, URZ, UPT, UP0 ;  /* 0x0000003f0500728c */ /* 0x000fe2000bf05300 */
[----:B------:R-:W-:Y:S02]  /*11870*/  ULDC UR6, c[0x0][0x424] ;  /* 0x0001090000067ab9 */ /* 0x000fe40000000800 */
[----:B------:R-:W-:Y:S01]  /*11880*/  ULDC.64 UR4, c[0x0][0x9e0] ;  /* 0x0002780000047ab9 */ /* 0x000fe20000000a00 */
[----:B------:R-:W-:-:S02]  /*11890*/  USEL UR9, UR6, 0x1, UP0 ;  /* 0x0000000106097887 */ /* 0x000fc40008000000 */
[----:B------:R-:W-:Y:S01]  /*118a0*/  UISETP.GE.AND UP0, UPT, UR5, 0x1, UPT ;  /* 0x000000010500788c */ /* 0x000fe2000bf06270 */
[----:B------:R-:W-:Y:S02]  /*118b0*/  ULDC UR10, c[0x0][0x288] ;  /* 0x0000a200000a7ab9 */ /* 0x000fe40000000800 */
[----:B------:R-:W-:Y:S01]  /*118c0*/  @UP1 ULDC UR7, c[0x0][0x44c] ;  /* 0x0001130000071ab9 */ /* 0x000fe20000000800 */
[----:B------:R-:W-:Y:S01]  /*118d0*/  ULDC UR12, c[0x0][0x2f0] ;  /* 0x0000bc00000c7ab9 */ /* 0x000fe20000000800 */
[----:B------:R-:W-:Y:S01]  /*118e0*/  UIADD3 UR11, -UR10, 0x1, URZ ;  /* 0x000000010a0b7890 */ /* 0x000fe2000fffe13f */
[----:B------:R-:W-:Y:S01]  /*118f0*/  PLOP3.LUT P1, PT, PT, PT, UP0, 0x80, 0x0 ;  /* 0x000000000000781c */ /* 0x000fe20003f2f008 */
[----:B------:R-:W-:Y:S01]  /*11900*/  UIMAD UR13, UR9, UR12, 0x7f ;  /* 0x0000007f090d74a4 */ /* 0x000fe2000f8e020c */
[----:B------:R-:W-:Y:S01]  /*11910*/  @UP1 ULDC UR14, c[0x0][0x450] ;  /* 0x00011400000e1ab9 */ /* 0x000fe20000000800 */
[----:B------:R-:W-:Y:S02]  /*11920*/  UIMAD UR11, UR9, UR12, UR11 ;  /* 0x0000000c090b72a4 */ /* 0x000fe4000f8e020b */
[----:B0-----:R-:W-:-:S04]  /*11930*/  UIMAD UR48, UR48, 0xc0, URZ ;  /* 0x000000c0303078a4 */ /* 0x001fc8000f8e023f */
[----:B------:R-:W-:-:S04]  /*11940*/  UIADD3 UR8, UR48, 0xbf, URZ ;  /* 0x000000bf30087890 */ /* 0x000fc8000fffe03f */
[----:B------:R-:W-:-:S04]  /*11950*/  UIMAD.WIDE.U32 UR6, UR8, UR7, URZ ;  /* 0x00000007080672a5 */ /* 0x000fc8000f8e003f */
[----:B------:R-:W-:Y:S02]  /*11960*/  @UP1 USHF.R.U32.HI UR8, URZ, UR14, UR7 ;  /* 0x0000000e3f081299 */ /* 0x000fe40008011607 */
[----:B------:R-:W-:Y:S02]  /*11970*/  USHF.R.S32.HI UR7, URZ, 0x1f, UR13 ;  /* 0x0000001f3f077899 */ /* 0x000fe4000801140d */
[----:B------:R-:W-:Y:S02]  /*11980*/  UIADD3 UR6, UR11, UR8, URZ ;  /* 0x000000080b067290 */ /* 0x000fe4000fffe03f */
[----:B------:R-:W-:Y:S02]  /*11990*/  ULEA.HI UR7, UR7, UR13, URZ, 0x7 ;  /* 0x0000000d07077291 */ /* 0x000fe4000f8f383f */
[----:B------:R-:W-:Y:S02]  /*119a0*/  UIADD3 UR4, UR6, UR4, URZ ;  /* 0x0000000406047290 */ /* 0x000fe4000fffe03f */
[----:B------:R-:W-:Y:S01]  /*119b0*/  USHF.R.S32.HI UR46, URZ, 0x7, UR7 ;  /* 0x000000073f2e7899 */ /* 0x000fe20008011407 */
[----:B------:R-:W-:Y:S11]  /*119c0*/  @!P1 BRA `(.L_x_932) ;  /* 0x0000000000449947 */ /* 0x000ff60003800000 */
        /* <DEDUP_REMOVED lines=10> */
.L_x_933:
[----:B------:R-:W-:-:S11]  /*11a70*/  UISETP.NE.AND UP0, UPT, UR5, 0x1, UPT ;  /* 0x000000010500788c */ /* 0x000fd6000bf05270 */
[----:B------:R-:W-:Y:S02]  /*11a80*/  @UP0 ULDC.64 UR14, c[0x0][0x9e8] ;  /* 0x00027a00000e0ab9 */ /* 0x000fe40000000a00 */
[----:B------:R-:W-:-:S04]  /*11a90*/  UIMAD.WIDE.U32 UR6, UR8, UR14, URZ ;  /* 0x0000000e080672a5 */ /* 0x000fc8000f8e003f */
[----:B------:R-:W-:-:S12]  /*11aa0*/  @UP0 USHF.R.U32.HI UR8, URZ, UR15, UR7 ;  /* 0x0000000f3f080299 */ /* 0x000fd80008011607 */
.L_x_934:
[----:B------:R-:W-:-:S04]  /*11ab0*/  UIMAD UR8, UR8, UR5, UR5 ;  /* 0x00000005080872a4 */ /* 0x000fc8000f8e0205 */
[----:B------:R-:W-:-:S04]  /*11ac0*/  UISETP.LT.AND UP0, UPT, UR4, UR8, UPT ;  /* 0x000000080400728c */ /* 0x000fc8000bf01270 */
[----:B------:R-:W-:-:S12]  /*11ad0*/  USEL UR4, UR4, UR8, UP0 ;  /* 0x0000000804047287 */ /* 0x000fd80008000000 */
.L_x_932:
[----:B------:R-:W-:Y:S01]  /*11ae0*/  UIADD3 UR4, UR4, 0x7f, URZ ;  /* 0x0000007f04047890 */ /* 0x000fe2000fffe03f */
[----:B------:R-:W-:Y:S01]  /*11af0*/  @UP1 ULDC UR6, c[0x0][0x44c] ;  /* 0x0001130000061ab9 */ /* 0x000fe20000000800 */
[----:B------:R-:W-:Y:S02]  /*11b00*/  @UP1 ULDC UR11, c[0x0][0x450] ;  /* 0x00011400000b1ab9 */ /* 0x000fe40000000800 */
[----:B------:R-:W-:Y:S02]  /*11b10*/  USHF.R.S32.HI UR8, URZ, 0x1f, UR4 ;  /* 0x0000001f3f087899 */ /* 0x000fe40008011404 */
[----:B------:R-:W-:Y:S02]  /*11b20*/  UIMAD.WIDE.U32 UR6, UR48, UR6, URZ ;  /* 0x00000006300672a5 */ /* 0x000fe4000f8e003f */
[----:B------:R-:W-:Y:S02]  /*11b30*/  ULEA.HI UR8, UR8, UR4, URZ, 0x7 ;  /* 0x0000000408087291 */ /* 0x000fe4000f8f383f */
[----:B------:R-:W-:Y:S01]  /*11b40*/  UIMAD UR9, UR9, UR12, -UR10 ;  /* 0x0000000c090972a4 */ /* 0x000fe2000f8e0a0a */
[----:B------:R-:W-:Y:S01]  /*11b50*/  UMOV UR4, UR48 ;  /* 0x0000003000047c82 */ /* 0x000fe20008000000 */
[----:B------:R-:W-:-:S02]  /*11b60*/  USHF.R.S32.HI UR44, URZ, 0x7, UR8 ;  /* 0x000000073f2c7899 */ /* 0x000fc40008011408 */
[----:B------:R-:W-:Y:S02]  /*11b70*/  @UP1 USHF.R.U32.HI UR4, URZ, UR11, UR7 ;  /* 0x0000000b3f041299 */ /* 0x000fe40008011607 */
[----:B------:R-:W-:Y:S02]  /*11b80*/  UISETP.LT.AND UP0, UPT, UR46, UR44, UPT ;  /* 0x0000002c2e00728c */ /* 0x000fe4000bf01270 */
[----:B------:R-:W-:Y:S01]  /*11b90*/  UIADD3 UR4, UR9, UR4, URZ ;  /* 0x0000000409047290 */ /* 0x000fe2000fffe03f */
[----:B------:R-:W-:Y:S01]  /*11ba0*/  ULDC UR8, c[0x0][0x9dc] ;  /* 0x0002770000087ab9 */ /* 0x000fe20000000800 */
[----:B------:R-:W-:Y:S02]  /*11bb0*/  USEL UR12, UR46, UR44, UP0 ;  /* 0x0000002c2e0c7287 */ /* 0x000fe40008000000 */
        /* <DEDUP_REMOVED lines=12> */
.L_x_936:
[----:B------:R-:W-:-:S11]  /*11c80*/  UISETP.NE.AND UP0, UPT, UR5, 0x1, UPT ;  /* 0x000000010500788c */ /* 0x000fd6000bf05270 */
[----:B------:R-:W-:Y:S02]  /*11c90*/  @UP0 ULDC.64 UR10, c[0x0][0x9e8] ;  /* 0x00027a00000a0ab9 */ /* 0x000fe40000000a00 */
[----:B------:R-:W-:-:S04]  /*11ca0*/  UIMAD.WIDE.U32 UR6, UR4, UR10, URZ ;  /* 0x0000000a040672a5 */ /* 0x000fc8000f8e003f */
[----:B------:R-:W-:-:S12]  /*11cb0*/  @UP0 USHF.R.U32.HI UR4, URZ, UR11, UR7 ;  /* 0x0000000b3f040299 */ /* 0x000fd80008011607 */
.L_x_937:
[----:B------:R-:W-:-:S04]  /*11cc0*/  UIMAD UR4, UR4, UR5, URZ ;  /* 0x00000005040472a4 */ /* 0x000fc8000f8e023f */
[----:B------:R-:W-:-:S04]  /*11cd0*/  UISETP.LT.AND UP0, UPT, UR8, UR4, UPT ;  /* 0x000000040800728c */ /* 0x000fc8000bf01270 */
[----:B------:R-:W-:-:S12]  /*11ce0*/  USEL UR8, UR8, UR4, !UP0 ;  /* 0x0000000408087287 */ /* 0x000fd8000c000000 */
.L_x_935:
[----:B------:R-:W-:Y:S02]  /*11cf0*/  USHF.R.S32.HI UR4, URZ, 0x1f, UR8 ;  /* 0x0000001f3f047899 */ /* 0x000fe40008011408 */
[----:B------:R-:W-:Y:S02]  /*11d00*/  USHF.R.U32.HI UR9, URZ, 0x10, UR47 ;  /* 0x000000103f097899 */ /* 0x000fe4000801162f */
[----:B------:R-:W-:Y:S02]  /*11d10*/  ULEA.HI UR4, UR4, UR8, URZ, 0x7 ;  /* 0x0000000804047291 */ /* 0x000fe4000f8f383f */
[----:B------:R-:W-:Y:S02]  /*11d20*/  ULOP3.LUT UR47, UR47, 0xffff, URZ, 0xc0, !UPT ;  /* 0x0000ffff2f2f7892 */ /* 0x000fe4000f8ec03f */
[----:B------:R-:W-:Y:S01]  /*11d30*/  USHF.R.S32.HI UR4, URZ, 0x7, UR4 ;  /* 0x000000073f047899 */ /* 0x000fe20008011404 */
[----:B------:R-:W-:-:S03]  /*11d40*/  UMOV UR43, URZ ;  /* 0x0000003f002b7c82 */ /* 0x000fc60008000000 */
[----:B------:R-:W-:-:S04]  /*11d50*/  UISETP.LT.AND UP0, UPT, URZ, UR4, UPT ;  /* 0x000000043f00728c */ /* 0x000fc8000bf01270 */
[----:B------:R-:W-:Y:S02]  /*11d60*/  USEL UR42, URZ, UR4, !UP0 ;  /* 0x000000043f2a7287 */ /* 0x000fe4000c000000 */
[----:B------:R-:W-:Y:S02]  /*11d70*/  UISETP.NE.AND UP0, UPT, UR9, URZ, UPT ;  /* 0x0000003f0900728c */ /* 0x000fe4000bf05270 */
[----:B------:R-:W-:-:S06]  /*11d80*/  UISETP.GT.AND UP1, UPT, UR12, UR42, UPT ;  /* 0x0000002a0c00728c */ /* 0x000fcc000bf24270 */
[----:B------:R-:W-:-:S03]  /*11d90*/  PLOP3.LUT P0, PT, PT, PT, UP1, 0x80, 0x0 ;  /* 0x000000000000781c */ /* 0x000fc60003f0f018 */
[----:B------:R-:W-:-:S10]  /*11da0*/  @!UP0 ULDC UR9, c[0x0][0x9f0] ;  /* 0x00027c0000098ab9 */ /* 0x000fd40000000800 */
[----:B------:R-:W-:Y:S05]  /*11db0*/  @!P0 BRA `(.L_x_938) ;  /* 0x0000000000848947 */ /* 0x000fea0003800000 */
[----:B------:R-:W-:Y:S01]  /*11dc0*/  IMAD.U32 R4, RZ, RZ, UR9 ;  /* 0x00000009ff047e24 */ /* 0x000fe2000f8e00ff */
[----:B------:R-:W-:-:S04]  /*11dd0*/  UIADD3 UR4, UR9, -0x1, UR12 ;  /* 0xffffffff09047890 */ /* 0x000fc8000fffe00c */
[-C--:B------:R-:W-:Y:S01]  /*11de0*/  IABS R0, R4.reuse ;  /* 0x0000000400007213 */ /* 0x080fe20000000000 */
[----:B------:R-:W-:Y:S01]  /*11df0*/  UIADD3 UR6, -UR42, UR4, URZ ;  /* 0x000000042a067290 */ /* 0x000fe2000fffe13f */
[----:B------:R-:W-:Y:S02]  /*11e00*/  IABS R6, R4 ;  /* 0x0000000400067213 */ /* 0x000fe40000000000 */
[----:B------:R-:W-:Y:S01]  /*11e10*/  R2UR UR10, R0 ;  /* 0x00000000000a72ca */ /* 0x000fe200000e0000 */
[----:B------:R-:W-:Y:S02]  /*11e20*/  UMOV UR4, URZ ;  /* 0x0000003f00047c82 */ /* 0x000fe40008000000 */
[----:B------:R-:W-:Y:S01]  /*11e30*/  IABS R5, UR6 ;  /* 0x0000000600057c13 */ /* 0x000fe20008000000 */
[----:B------:R-:W-:-:S04]  /*11e40*/  ULOP3.LUT UR6, UR6, UR9, URZ, 0x3c, !UPT ;  /* 0x0000000906067292 */ /* 0x000fc8000f8e3c3f */
[----:B------:R-:W-:-:S05]  /*11e50*/  IMAD.MOV.U32 R4, RZ, RZ, R5 ;  /* 0x000000ffff047224 */ /* 0x000fca00078e0005 */
[----:B------:R-:W0:Y:S01]  /*11e60*/  I2F.RP R0, UR10 ;  /* 0x0000000a00007d06 */ /* 0x000e220008209400 */
[----:B------:R-:W-:-:S07]  /*11e70*/  R2UR UR8, R4 ;  /* 0x00000000040872ca */ /* 0x000fce00000e0000 */
[----:B0-----:R-:W0:Y:S02]  /*11e80*/  MUFU.RCP R0, R0 ;  /* 0x0000000000007308 */ /* 0x001e240000001000 */
[----:B0-----:R-:W-:Y:S02]  /*11e90*/  VIADD R3, R0, 0xffffffe ;  /* 0x0ffffffe00037836 */ /* 0x001fe40000000000 */
        /* <DEDUP_REMOVED lines=15> */
[----:B------:R-:W-:Y:S02]  /*11f90*/  UISETP.NE.AND UP0, UPT, UR9, URZ, UPT ;  /* 0x0000003f0900728c */ /* 0x000fe4000bf05270 */
[----:B------:R-:W-:-:S09]  /*11fa0*/  @!UP1 UIADD3 UR5, -UR5, URZ, URZ ;  /* 0x0000003f05059290 */ /* 0x000fd2000fffe13f */
[----:B------:R-:W-:-:S07]  /*11fb0*/  @!UP0 ULOP3.LUT UR5, URZ, UR9, URZ, 0x33, !UPT ;  /* 0x000000093f058292 */ /* 0x000fce000f8e333f */
[----:B------:R-:W-:-:S05]  /*11fc0*/  UMOV UR43, UR5 ;  /* 0x00000005002b7c82 */ /* 0x000fca0008000000 */
.L_x_938:
[----:B------:R-:W-:Y:S01]  /*11fd0*/  UIMAD UR39, UR47, UR43, UR42 ;  /* 0x0000002b2f2772a4 */ /* 0x000fe2000f8e022a */
[----:B------:R-:W-:Y:S02]  /*11fe0*/  IMAD.U32 R18, RZ, RZ, UR12 ;  /* 0x0000000cff127e24 */ /* 0x000fe4000f8e00ff */
[----:B------:R-:W-:Y:S02]  /*11ff0*/  IMAD.MOV.U32 R0, RZ, RZ, RZ ;  /* 0x000000ffff007224 */ /* 0x000fe400078e00ff */
[----:B------:R-:W-:Y:S02]  /*12000*/  IMAD.MOV.U32 R4, RZ, RZ, 0x1 ;  /* 0x00000001ff047424 */ /* 0x000fe400078e00ff */
[----:B------:R-:W-:-:S05]  /*12010*/  IMAD.U32 R3, RZ, RZ, UR39 ;  /* 0x00000027ff037e24 */ /* 0x000fca000f8e00ff */
[----:B------:R-:W-:Y:S01]  /*12020*/  VIADDMNMX R18, R3, UR43, R18, PT ;  /* 0x0000002b03127c46 */ /* 0x000fe2000b800112 */
[----:B------:R-:W-:-:S03]  /*12030*/  IMAD.MOV.U32 R3, RZ, RZ, 0x1 ;  /* 0x00000001ff037424 */ /* 0x000fc600078e00ff */
[----:B------:R-:W-:-:S13]  /*12040*/  ISETP.GT.AND P0, PT, R18, UR39, PT ;  /* 0x0000002712007c0c */ /* 0x000fda000bf04270 */
        /* <DEDUP_REMOVED lines=11> */
[----:B------:R-:W-:Y:S02]  /*12100*/  IMAD.U32 R4, RZ, RZ, UR4 ;  /* 0x00000004ff047e24 */ /* 0x000fe4000f8e00ff */
[----:B------:R-:W-:Y:S01]  /*12110*/  IMAD.U32 R5, RZ, RZ, UR5 ;  /* 0x00000005ff057e24 */ /* 0x000fe2000f8e00ff */
[----:B------:R-:W0:Y:S01]  /*12120*/  LDC.64 R14, c[0x4][R14] ;  /* 0x010000000e0e7b82 */ /* 0x000e220000000a00 */
[----:B------:R-:W-:Y:S01]  /*12130*/  ULDC.64 UR4, c[0x4][0x30] ;  /* 0x01000c0000047ab9 */ /* 0x000fe20000000a00 */
        /* <DEDUP_REMOVED lines=9> */
.L_x_939:
        /* <DEDUP_REMOVED lines=20> */
.L_x_941:
[----:B------:R0:W1:Y:S01]  /*12310*/  LDC.64 R14, c[0x4][R17] ;  /* 0x01000000110e7b82 */ /* 0x0000620000000a00 */
[----:B------:R-:W-:Y:S01]  /*12320*/  ULDC.64 UR4, c[0x4][0xa8] ;  /* 0x01002a0000047ab9 */ /* 0x000fe20000000a00 */
[----:B------:R-:W-:Y:S01]  /*12330*/  ULDC.64 UR6, c[0x4][0xb0] ;  /* 0x01002c0000067ab9 */ /* 0x000fe20000000a00 */
[----:B------:R-:W-:Y:S02]  /*12340*/  IMAD.U32 R4, RZ, RZ, UR4 ;  /* 0x00000004ff047e24 */ /* 0x000fe4000f8e00ff */
        /* <DEDUP_REMOVED lines=11> */
.L_x_940:
[----:B------:R-:W0:Y:S01]  /*12400*/  LDC.64 R4, c[0x0][0x9f8] ;  /* 0x00027e00ff047b82 */ /* 0x000e220000000a00 */
[----:B------:R-:W-:Y:S01]  /*12410*/  IMAD.MOV.U32 R17, RZ, RZ, R19 ;  /* 0x000000ffff117224 */ /* 0x000fe200078e0013 */
[----:B------:R-:W-:Y:S01]  /*12420*/  ULDC.64 UR4, c[0x0][0x208] ;  /* 0x0000820000047ab9 */ /* 0x000fe20000000a00 */
[----:B0-----:R-:W-:-:S04]  /*12430*/  ISETP.NE.U32.AND P0, PT, R4, RZ, PT ;  /* 0x000000ff0400720c */ /* 0x001fc80003f05070 */
[----:B------:R-:W-:-:S13]  /*12440*/  ISETP.NE.AND.EX P0, PT, R5, RZ, PT, P0 ;  /* 0x000000ff0500720c */ /* 0x000fda0003f05300 */
[----:B------:R-:W0:Y:S02]  /*12450*/  @P0 LDC.64 R4, c[0x0][0x9f8] ;  /* 0x00027e00ff040b82 */ /* 0x000e240000000a00 */
[----:B0-----:R-:W-:-:S06]  /*12460*/  @P0 IMAD.WIDE R6, R19, 0x4, R4 ;  /* 0x0000000413060825 */ /* 0x001fcc00078e0204 */
[----:B------:R-:W0:Y:S01]  /*12470*/  LDC.64 R4, c[0x0][0x418] ;  /* 0x00010600ff047b82 */ /* 0x000e220000000a00 */
[----:B------:R-:W2:Y:S01]  /*12480*/  @P0 LDG.E R17, desc[UR4][R6.64] ;  /* 0x0000000406110981 */ /* 0x000ea2000c1e1900 */
[----:B------:R-:W-:Y:S01]  /*12490*/  UMOV UR4, 0xffffffff ;  /* 0xffffffff00047882 */ /* 0x000fe20000000000 */
[----:B------:R-:W-:Y:S01]  /*124a0*/  LOP3.LUT R23, R23, 0xfffffffe, RZ, 0xc0, !PT ;  /* 0xfffffffe17177812 */ /* 0x000fe200078ec0ff */
[----:B------:R-:W-:Y:S01]  /*124b0*/  VIADD R27, R18, 0xffffffff ;  /* 0xffffffff121b7836 */ /* 0x000fe20000000000 */
[----:B0-----:R-:W-:-:S04]  /*124c0*/  ISETP.NE.U32.AND P0, PT, R4, RZ, PT ;  /* 0x000000ff0400720c */ /* 0x001fc80003f05070 */
[----:B------:R-:W-:-:S13]  /*124d0*/  ISETP.NE.AND.EX P1, PT, R5, RZ, PT, P0 ;  /* 0x000000ff0500720c */ /* 0x000fda0003f25300 */
[----:B------:R-:W-:Y:S02]  /*124e0*/  @P1 LOP3.LUT R23, R23, 0x1, RZ, 0xfc, !PT ;  /* 0x0000000117171812 */ /* 0x000fe400078efcff */
[----:B--2---:R-:W-:Y:S02]  /*124f0*/  SHF.R.S32.HI R22, RZ, 0x1f, R17 ;  /* 0x0000001fff167819 */ /* 0x004fe40000011411 */
[----:B------:R-:W-:Y:S01]  /*12500*/  SEL R25, R17, RZ, !P1 ;  /* 0x000000ff11197207 */ /* 0x000fe20004800000 */
[----:B------:R-:W-:Y:S06]  /*12510*/  BRA.DIV UR4, `(.L_x_942) ;  /* 0x0000003a04507947 */ /* 0x000fec000b800000 */
[----:B------:R0:W1:Y:S02]  /*12520*/  SHFL.IDX PT, R14, R26, RZ, 0x1f ;  /* 0x00001fff1a0e7589 */ /* 0x00006400000e0000 */
.L_x_1026:
[----:B-1----:R-:W-:Y:S02]  /*12530*/  ISETP.NE.AND P0, PT, R14, RZ, PT ;  /* 0x000000ff0e00720c */ /* 0x002fe40003f05270 */
[----:B------:R-:W-:Y:S02]  /*12540*/  PLOP3.LUT P2, PT, PT, PT, PT, 0x8, 0x0 ;  /* 0x000000000000781c */ /* 0x000fe40003f4e170 */
[----:B------:R-:W-:-:S11]  /*12550*/  LOP3.LUT R23, R23, 0xfffffffd, RZ, 0xc0, !PT ;  /* 0xfffffffd17177812 */ /* 0x000fd600078ec0ff */
[----:B------:R-:W-:Y:S01]  /*12560*/  @P2 LOP3.LUT R23, R23, 0x2, RZ, 0xfc, !PT ;  /* 0x0000000217172812 */ /* 0x000fe200078efcff */
[----:B------:R-:W-:Y:S06]  /*12570*/  @P0 BRA `(.L_x_943) ;  /* 0x00000004000c0947 */ /* 0x000fec0003800000 */
[----:B------:R-:W-:-:S03]  /*12580*/  UMOV UR4, 0xffffffff ;  /* 0xffffffff00047882 */ /* 0x000fc60000000000 */
[----:B------:R-:W-:Y:S05]  /*12590*/  BRA.DIV UR4, `(.L_x_944) ;  /* 0x0000003a04507947 */ /* 0x000fea000b800000 */
[----:B------:R-:W-:-:S13]  /*125a0*/  ELECT P6, URZ, PT ;  /* 0x00000000003f782f */ /* 0x000fda00038c0000 */
.L_x_1029:
[----:B------:R-:W-:Y:S05]  /*125b0*/  @!P6 BRA `(.L_x_943) ;  /* 0x0000000000fce947 */ /* 0x000fea0003800000 */
[----:B------:R-:W-:Y:S02]  /*125c0*/  IMAD.MOV.U32 R0, RZ, RZ, 0x1 ;  /* 0x00000001ff007424 */ /* 0x000fe400078e00ff */
[----:B------:R-:W-:-:S03]  /*125d0*/  IMAD.MOV.U32 R25, RZ, RZ, R17 ;  /* 0x000000ffff197224 */ /* 0x000fc600078e0011 */
[----:B------:R-:W-:Y:S01]  /*125e0*/  SHF.L.U32 R0, R0, 0x1f, RZ ;  /* 0x0000001f00007819 */ /* 0x000fe200000006ff */
[----:B------:R-:W-:Y:S06]  /*125f0*/  @!P1 BRA `(.L_x_945) ;  /* 0x00000000004c9947 */ /* 0x000fec0003800000 */
[----:B------:R-:W1:Y:S01]  /*12600*/  LDC R10, c[0x0][0x43c] ;  /* 0x00010f00ff0a7b82 */ /* 0x000e620000000800 */
[----:B------:R-:W-:Y:S01]  /*12610*/  IMAD.MOV.U32 R3, RZ, RZ, R27 ;  /* 0x000000ffff037224 */ /* 0x000fe200078e001b */
[----:B------:R-:W-:Y:S01]  /*12620*/  ULDC.64 UR4, c[0x0][0x428] ;  /* 0x00010a0000047ab9 */ /* 0x000fe20000000a00 */
[----:B------:R-:W-:Y:S01]  /*12630*/  ULDC.64 UR6, c[0x0][0x208] ;  /* 0x0000820000067ab9 */ /* 0x000fe20000000a00 */
[----:B------:R-:W-:-:S04]  /*12640*/  IMAD R8, R22, UR4, RZ ;  /* 0x0000000416087c24 */ /* 0x000fc8000f8e02ff */
[----:B------:R-:W-:Y:S01]  /*12650*/  IMAD R9, R17, UR5, R8 ;  /* 0x0000000511097c24 */ /* 0x000fe2000f8e0208 */
[----:B-1----:R-:W-:-:S13]  /*12660*/  ISETP.NE.AND P0, PT, R10, 0x1, PT ;  /* 0x000000010a00780c */ /* 0x002fda0003f05270 */
[----:B------:R-:W1:Y:S02]  /*12670*/  @P0 LDC.64 R6, c[0x0][0x440] ;  /* 0x00011000ff060b82 */ /* 0x000e640000000a00 */
[----:B-1----:R-:W-:-:S05]  /*12680*/  @P0 IMAD.HI.U32 R6, R27, R6, RZ ;  /* 0x000000061b060227 */ /* 0x002fca00078e00ff */
        /* <DEDUP_REMOVED lines=8> */
[----:B------:R-:W-:-:S04]  /*12710*/  IMAD.MOV R3, RZ, RZ, -R3 ;  /* 0x000000ffff037224 */ /* 0x000fc800078e0a03 */
[----:B------:R-:W-:-:S07]  /*12720*/  IMAD R27, R10, R3, R27 ;  /* 0x000000030a1b7224 */ /* 0x000fce00078e021b */
.L_x_945:
[----:B------:R-:W2:Y:S01]  /*12730*/  SYNCS.PHASECHK.TRANS64.TRYWAIT P0, [UR38+0x2d840], R0 ;  /* 0x02d84000ff0075a7 */ /* 0x000ea20008000166 */
[----:B------:R-:W-:Y:S01]  /*12740*/  ISETP.NE.AND P1, PT, R24, RZ, PT ;  /* 0x000000ff1800720c */ /* 0x000fe20003f25270 */
[----:B--2---:R-:W-:-:S12]  /*12750*/  @!P0 BRA `(.L_x_946) ;  /* 0x0000003800008947 */ /* 0x004fd80003800000 */
.L_x_1030:
[----:B------:R-:W-:Y:S05]  /*12760*/  @P1 BRA `(.L_x_947) ;  /* 0x0000000000141947 */ /* 0x000fea0003800000 */
[----:B------:R-:W-:Y:S01]  /*12770*/  LOP3.LUT P0, RZ, R2, 0x1f, RZ, 0xc0, !PT ;  /* 0x0000001f02ff7812 */ /* 0x000fe2000780c0ff */
[----:B--2---:R-:W-:-:S04]  /*12780*/  IMAD.MOV.U32 R0, RZ, RZ, 0x6000 ;  /* 0x00006000ff007424 */ /* 0x004fc800078e00ff */
[----:B------:R3:W-:Y:S08]  /*12790*/  SYNCS.ARRIVE.TRANS64 RZ, [UR38+0x2d830], R0 ;  /* 0x02d83000ffff79a7 */ /* 0x0007f00008000026 */
[----:B---3--:R-:W-:Y:S05]  /*127a0*/  @!P0 BRA `(.L_x_947) ;  /* 0x0000000000048947 */ /* 0x008fea0003800000 */
[----:B------:R-:W-:Y:S01]  /*127b0*/  BPT.TRAP 0x1 ;  /* 0x000000040000795c */ /* 0x000fe20000300000 */
.L_x_947:
[----:B------:R-:W-:Y:S01]  /*127c0*/  R2UR UR11, R27 ;  /* 0x000000001b0b72ca */ /* 0x000fe200000e0000 */
[----:B------:R-:W-:Y:S01]  /*127d0*/  ULDC.64 UR4, c[0x0][0x198] ;  /* 0x0000660000047ab9 */ /* 0x000fe20000000a00 */
[----:B-----5:R-:W-:Y:S01]  /*127e0*/  R2UR UR13, R25 ;  /* 0x00000000190d72ca */ /* 0x020fe200000e0000 */
[----:B------:R-:W-:Y:S01]  /*127f0*/  UIADD3 UR4, UP0, UR4, 0x370, URZ ;  /* 0x0000037004047890 */ /* 0x000fe2000ff1e03f */
[----:B------:R-:W-:Y:S01]  /*12800*/  PLOP3.LUT P0, PT, PT, PT, PT, 0x80, 0x0 ;  /* 0x000000000000781c */ /* 0x000fe20003f0f070 */
[----:B------:R-:W-:Y:S01]  /*12810*/  UIADD3 UR8, UR38, 0x15400, URZ ;  /* 0x0001540026087890 */ /* 0x000fe2000fffe03f */
[----:B------:R-:W-:Y:S01]  /*12820*/  LOP3.LUT R23, R23, 0xfffffffd, RZ, 0xc0, !PT ;  /* 0xfffffffd17177812 */ /* 0x000fe200078ec0ff */
[----:B------:R-:W-:Y:S02]  /*12830*/  UIADD3 UR9, UR38, 0x2d830, URZ ;  /* 0x0002d83026097890 */ /* 0x000fe4000fffe03f */
[----:B------:R-:W-:Y:S02]  /*12840*/  UIADD3.X UR5, URZ, UR5, URZ, UP0, !UPT ;  /* 0x000000053f057290 */ /* 0x000fe400087fe43f */
[----:B------:R-:W-:-:S02]  /*12850*/  UIADD3 UR24, UR38, 0x17400, URZ ;  /* 0x0001740026187890 */ /* 0x000fc4000fffe03f */
[----:B------:R-:W-:Y:S02]  /*12860*/  USHF.L.U32 UR11, UR11, 0x7, URZ ;  /* 0x000000070b0b7899 */ /* 0x000fe4000800063f */
        /* <DEDUP_REMOVED lines=13> */
[----:B------:R-:W-:Y:S01]  /*12940*/  UMOV UR21, UR13 ;  /* 0x0000000d00157c82 */ /* 0x000fe20008000000 */
[----:B------:R3:W-:Y:S01]  /*12950*/  UTMALDG.4D [UR8], [UR4], desc[UR6] ;  /* 0x00000608040075b4 */ /* 0x0007e20008019000 */
[----:B------:R-:W-:Y:S01]  /*12960*/  UMOV UR19, UR11 ;  /* 0x0000000b00137c82 */ /* 0x000fe20008000000 */
[----:B------:R-:W-:Y:S01]  /*12970*/  @P0 LOP3.LUT R23, R23, 0x2, RZ, 0xfc, !PT ;  /* 0x0000000217170812 */ /* 0x000fe200078efcff */
[----:B------:R3:W-:Y:S01]  /*12980*/  UTMALDG.4D [UR24], [UR4], desc[UR6] ;  /* 0x00000618040075b4 */ /* 0x0007e20008019000 */
[----:B------:R3:W-:Y:S02]  /*12990*/  UTMALDG.4D [UR16], [UR4], desc[UR6] ;  /* 0x00000610040075b4 */ /* 0x0007e40008019000 */
[----:B---3--:R-:W-:-:S03]  /*129a0*/  NOP ;  /* 0x0000000000007918 */ /* 0x008fc60000000000 */
.L_x_943:
[----:B------:R-:W-:Y:S05]  /*129b0*/  WARPSYNC.ALL ;  /* 0x0000000000007948 */ /* 0x000fea0003800000 */
[----:B------:R-:W-:Y:S01]  /*129c0*/  UIADD3 UR5, UR38, 0xc400, URZ ;  /* 0x0000c40026057890 */ /* 0x000fe2000fffe03f */
[----:B------:R-:W-:Y:S01]  /*129d0*/  BAR.SYNC.DEFER_BLOCKING 0x8, 0x200 ;  /* 0x0208000000007b1d */ /* 0x000fe20000010000 */
[----:B------:R-:W-:Y:S01]  /*129e0*/  USHF.R.S32.HI UR4, URZ, 0x1f, UR36 ;  /* 0x0000001f3f047899 */ /* 0x000fe20008011424 */
[----:B------:R-:W-:Y:S01]  /*129f0*/  SHF.R.S32.HI R29, RZ, 0x1f, R19 ;  /* 0x0000001fff1d7819 */ /* 0x000fe20000011413 */
[----:B------:R-:W-:-:S03]  /*12a00*/  ULOP3.LUT UP0, URZ, UR5, 0x1bf, URZ, 0xc0, !UPT ;  /* 0x000001bf053f7892 */ /* 0x000fc6000f80c03f */
[----:B------:R-:W-:Y:S02]  /*12a10*/  ULDC.64 UR6, c[0x0][0x2d8] ;  /* 0x0000b60000067ab9 */ /* 0x000fe40000000a00 */
[----:B------:R-:W-:Y:S01]  /*12a20*/  UIMAD UR4, UR4, UR6, URZ ;  /* 0x00000006040472a4 */ /* 0x000fe2000f8e023f */
[----:B------:R-:W-:Y:S01]  /*12a30*/  PLOP3.LUT P0, PT, PT, PT, UP0, 0x80, 0x0 ;  /* 0x000000000000781c */ /* 0x000fe20003f0f008 */
[----:B------:R-:W-:Y:S02]  /*12a40*/  UIMAD.WIDE.U32 UR40, UR36, UR6, URZ ;  /* 0x00000006242872a5 */ /* 0x000fe4000f8e003f */
[----:B------:R-:W-:-:S04]  /*12a50*/  UIMAD UR4, UR36, UR7, UR4 ;  /* 0x00000007240472a4 */ /* 0x000fc8000f8e0204 */
[----:B------:R-:W-:-:S06]  /*12a60*/  UIADD3 UR45, UR41, UR4, URZ ;  /* 0x00000004292d7290 */ /* 0x000fcc000fffe03f */
[----:B------:R-:W-:Y:S06]  /*12a70*/  @!P0 BRA `(.L_x_948) ;  /* 0x0000000000408947 */ /* 0x000fec0003800000 */
[----:B------:R-:W-:Y:S01]  /*12a80*/  MOV R14, 0x0 ;  /* 0x00000000000e7802 */ /* 0x000fe20000000f00 */
[----:B------:R-:W-:Y:S01]  /*12a90*/  ULDC.64 UR4, c[0x4][0xa8] ;  /* 0x01002a0000047ab9 */ /* 0x000fe20000000a00 */
[----:B------:R-:W-:Y:S01]  /*12aa0*/  ULDC.64 UR6, c[0x4][0xb0] ;  /* 0x01002c0000067ab9 */ /* 0x000fe20000000a00 */
[----:B-1----:R-:W-:Y:S02]  /*12ab0*/  IMAD.U32 R4, RZ, RZ, UR4 ;  /* 0x00000004ff047e24 */ /* 0x002fe4000f8e00ff */
[----:B------:R-:W-:Y:S01]  /*12ac0*/  IMAD.U32 R5, RZ, RZ, UR5 ;  /* 0x00000005ff057e24 */ /* 0x000fe2000f8e00ff */
[----:B------:R-:W1:Y:S01]  /*12ad0*/  LDC.64 R14, c[0x4][R14] ;  /* 0x010000000e0e7b82 */ /* 0x000e620000000a00 */
        /* <DEDUP_REMOVED lines=9> */
[----:B012---:R-:W-:Y:S05]  /*12b70*/  CALL.ABS.NOINC R14 ;  /* 0x000000000e007343 */ /* 0x007fea0003c00000 */
.L_x_948:
[----:B--2---:R-:W2:Y:S01]  /*12b80*/  LDC R0, c[0x0][0x448] ;  /* 0x00011200ff007b82 */ /* 0x004ea20000000800 */
[----:B------:R-:W-:Y:S01]  /*12b90*/  IMAD.SHL.U32 R3, R2, 0x8, RZ ;  /* 0x0000000802037824 */ /* 0x000fe200078e00ff */
[----:B-1----:R-:W-:Y:S01]  /*12ba0*/  SHF.R.U32.HI R4, RZ, 0x3, R2 ;  /* 0x00000003ff047819 */ /* 0x002fe20000011602 */
[----:B------:R-:W-:Y:S01]  /*12bb0*/  IMAD.SHL.U32 R6, R24, 0x8, RZ ;  /* 0x0000000818067824 */ /* 0x000fe200078e00ff */
[----:B------:R-:W-:Y:S01]  /*12bc0*/  UMOV UR4, UR40 ;  /* 0x0000002800047c82 */ /* 0x000fe20008000000 */
[----:B------:R-:W-:Y:S01]  /*12bd0*/  IMAD.SHL.U32 R8, R2, 0x20, RZ ;  /* 0x0000002002087824 */ /* 0x000fe200078e00ff */
[C---:B------:R-:W-:Y:S01]  /*12be0*/  LOP3.LUT R7, R3.reuse, 0x18, RZ, 0xc0, !PT ;  /* 0x0000001803077812 */ /* 0x040fe200078ec0ff */
[----:B------:R-:W-:Y:S01]  /*12bf0*/  UMOV UR5, UR45 ;  /* 0x0000002d00057c82 */ /* 0x000fe20008000000 */
[----:B------:R-:W-:Y:S01]  /*12c00*/  LOP3.LUT R3, R3, 0x20, RZ, 0xc0, !PT ;  /* 0x0000002003037812 */ /* 0x000fe200078ec0ff */
[----:B------:R-:W-:Y:S01]  /*12c10*/  ULDC.64 UR6, c[0x0][0x2c8] ;  /* 0x0000b20000067ab9 */ /* 0x000fe20000000a00 */
[----:B------:R-:W-:Y:S01]  /*12c20*/  LOP3.LUT R4, R4, 0x3, RZ, 0xc0, !PT ;  /* 0x0000000304047812 */ /* 0x000fe200078ec0ff */
[----:B------:R-:W-:Y:S01]  /*12c30*/  ULDC.64 UR8, c[0x0][0x280] ;  /* 0x0000a00000087ab9 */ /* 0x000fe20000000a00 */
[----:B------:R-:W-:-:S03]  /*12c40*/  LOP3.LUT R6, R3, 0x300, R6, 0xf8, !PT ;  /* 0x0000030003067812 */ /* 0x000fc600078ef806 */
[C---:B------:R-:W-:Y:S02]  /*12c50*/  IMAD R3, R4.reuse, 0x40, R7 ;  /* 0x0000004004037824 */ /* 0x040fe400078e0207 */
[----:B------:R-:W-:-:S05]  /*12c60*/  IMAD.SHL.U32 R4, R4, 0x8, RZ ;  /* 0x0000000804047824 */ /* 0x000fca00078e00ff */
[----:B------:R-:W-:Y:S02]  /*12c70*/  LOP3.LUT R6, R6, R3, R4, 0xf6, !PT ;  /* 0x0000000306067212 */ /* 0x000fe400078ef604 */
[----:B--2---:R-:W-:Y:S01]  /*12c80*/  ISETP.NE.AND P0, PT, R0, 0x1, PT ;  /* 0x000000010000780c */ /* 0x004fe20003f05270 */
[----:B------:R-:W1:Y:S01]  /*12c90*/  LDC.64 R4, c[0x0][0x2e0] ;  /* 0x0000b800ff047b82 */ /* 0x000e620000000a00 */
[----:B------:R-:W-:-:S04]  /*12ca0*/  SHF.R.U32.HI R3, RZ, 0x2, R24 ;  /* 0x00000002ff037819 */ /* 0x000fc80000011618 */
[----:B------:R-:W-:-:S05]  /*12cb0*/  LOP3.LUT R8, R3, 0x60, R8, 0xf8, !PT ;  /* 0x0000006003087812 */ /* 0x000fca00078ef808 */
[----:B------:R-:W-:Y:S02]  /*12cc0*/  VIADD R11, R8, UR48 ;  /* 0x00000030080b7c36 */ /* 0x000fe40008000000 */
[----:B------:R-:W2:Y:S02]  /*12cd0*/  @P0 LDC R10, c[0x0][0x44c] ;  /* 0x00011300ff0a0b82 */ /* 0x000ea40000000800 */
[----:B------:R-:W-:-:S06]  /*12ce0*/  IMAD.MOV.U32 R9, RZ, RZ, R11 ;  /* 0x000000ffff097224 */ /* 0x000fcc00078e000b */
[----:B------:R-:W3:Y:S08]  /*12cf0*/  @P0 LDC R13, c[0x0][0x450] ;  /* 0x00011400ff0d0b82 */ /* 0x000ef00000000800 */
[----:B------:R-:W4:Y:S01]  /*12d00*/  @P0 LDC R12, c[0x0][0x44c] ;  /* 0x00011300ff0c0b82 */ /* 0x000f220000000800 */
[----:B--2---:R-:W-:-:S07]  /*12d10*/  @P0 IMAD.HI.U32 R8, R11, R10, RZ ;  /* 0x0000000a0b080227 */ /* 0x004fce00078e00ff */
[----:B------:R-:W2:Y:S01]  /*12d20*/  @P0 LDC R10, c[0x0][0x450] ;  /* 0x00011400ff0a0b82 */ /* 0x000ea20000000800 */
[----:B---3--:R-:W-:Y:S01]  /*12d30*/  @P0 SHF.R.U32.HI R9, RZ, R13, R8 ;  /* 0x0000000dff090219 */ /* 0x008fe20000011608 */
[----:B-1----:R-:W-:-:S04]  /*12d40*/  IMAD R8, R29, R4, RZ ;  /* 0x000000041d087224 */ /* 0x002fc800078e02ff */
[C---:B------:R-:W-:Y:S01]  /*12d50*/  IMAD R13, R19.reuse, R5, R8 ;  /* 0x00000005130d7224 */ /* 0x040fe200078e0208 */
[----:B------:R-:W-:Y:S01]  /*12d60*/  SHF.R.S32.HI R8, RZ, 0x1f, R9 ;  /* 0x0000001fff087819 */ /* 0x000fe20000011409 */
[----:B------:R-:W-:Y:S01]  /*12d70*/  IMAD.WIDE.U32 R4, R19, R4, UR4 ;  /* 0x0000000413047e25 */ /* 0x000fe2000f8e0004 */
[----:B------:R-:W-:-:S03]  /*12d80*/  ULDC.64 UR4, c[0x0][0x2d0] ;  /* 0x0000b40000047ab9 */ /* 0x000fc60000000a00 */
[----:B------:R-:W-:Y:S02]  /*12d90*/  IMAD R8, R8, UR4, RZ ;  /* 0x0000000408087c24 */ /* 0x000fe4000f8e02ff */
[----:B------:R-:W-:Y:S02]  /*12da0*/  IMAD.IADD R5, R5, 0x1, R13 ;  /* 0x0000000105057824 */ /* 0x000fe400078e020d */
[C---:B------:R-:W-:Y:S02]  /*12db0*/  IMAD R13, R9.reuse, UR5, R8 ;  /* 0x00000005090d7c24 */ /* 0x040fe4000f8e0208 */
[----:B------:R-:W-:Y:S02]  /*12dc0*/  IMAD.MOV R14, RZ, RZ, -R9 ;  /* 0x000000ffff0e7224 */ /* 0x000fe400078e0a09 */
[----:B------:R-:W-:-:S04]  /*12dd0*/  IMAD.WIDE.U32 R8, R9, UR4, R4 ;  /* 0x0000000409087c25 */ /* 0x000fc8000f8e0004 */
[----:B------:R-:W-:Y:S02]  /*12de0*/  IMAD.IADD R9, R9, 0x1, R13 ;  /* 0x0000000109097824 */ /* 0x000fe400078e020d */
[----:B------:R-:W-:Y:S02]  /*12df0*/  IMAD R13, R0, R14, R11 ;  /* 0x0000000e000d7224 */ /* 0x000fe400078e020b */
[----:B------:R-:W-:Y:S02]  /*12e00*/  VIADD R11, R11, 0x80 ;  /* 0x000000800b0b7836 */ /* 0x000fe40000000000 */
[----:B------:R-:W-:Y:S01]  /*12e10*/  IMAD.WIDE.U32 R8, R13, UR6, R8 ;  /* 0x000000060d087c25 */ /* 0x000fe2000f8e0008 */
[----:B------:R-:W-:-:S03]  /*12e20*/  SHF.R.S32.HI R14, RZ, 0x1f, R13 ;  /* 0x0000001fff0e7819 */ /* 0x000fc6000001140d */
[----:B----4-:R-:W-:-:S04]  /*12e30*/  @P0 IMAD.HI.U32 R15, R11, R12, RZ ;  /* 0x0000000c0b0f0227 */ /* 0x010fc800078e00ff */
[----:B------:R-:W-:-:S04]  /*12e40*/  IMAD R14, R14, UR6, RZ ;  /* 0x000000060e0e7c24 */ /* 0x000fc8000f8e02ff */
[----:B------:R-:W-:Y:S02]  /*12e50*/  IMAD R19, R13, UR7, R14 ;  /* 0x000000070d137c24 */ /* 0x000fe4000f8e020e */
[----:B------:R-:W-:Y:S01]  /*12e60*/  IMAD.MOV.U32 R13, RZ, RZ, R11 ;  /* 0x000000ffff0d7224 */ /* 0x000fe200078e000b */
[----:B--2---:R-:W-:Y:S01]  /*12e70*/  @P0 SHF.R.U32.HI R13, RZ, R10, R15 ;  /* 0x0000000aff0d0219 */ /* 0x004fe2000001160f */
[----:B------:R-:W-:Y:S01]  /*12e80*/  IMAD.IADD R19, R9, 0x1, R19 ;  /* 0x0000000109137824 */ /* 0x000fe200078e0213 */
[----:B------:R-:W-:-:S03]  /*12e90*/  LEA R10, P0, R8, UR8, 0x1 ;  /* 0x00000008080a7c11 */ /* 0x000fc6000f8008ff */
[----:B------:R-:W-:Y:S01]  /*12ea0*/  IMAD.MOV R9, RZ, RZ, -R13 ;  /* 0x000000ffff097224 */ /* 0x000fe200078e0a0d */
[----:B------:R-:W-:Y:S01]  /*12eb0*/  LEA.HI.X R19, R8, UR9, R19, 0x1, P0 ;  /* 0x0000000908137c11 */ /* 0x000fe200080f0c13 */
[----:B------:R-:W-:Y:S01]  /*12ec0*/  IMAD.WIDE.U32 R4, R13, UR4, R4 ;  /* 0x000000040d047c25 */ /* 0x000fe2000f8e0004 */
[----:B------:R-:W-:-:S03]  /*12ed0*/  SHF.R.S32.HI R8, RZ, 0x1f, R13 ;  /* 0x0000001fff087819 */ /* 0x000fc6000001140d */
[----:B------:R-:W-:Y:S02]  /*12ee0*/  IMAD R9, R0, R9, R11 ;  /* 0x0000000900097224 */ /* 0x000fe400078e020b */
[----:B------:R-:W-:Y:S01]  /*12ef0*/  IMAD R8, R8, UR4, RZ ;  /* 0x0000000408087c24 */ /* 0x000fe2000f8e02ff */
[----:B------:R-:W-:Y:S02]  /*12f00*/  ULDC UR4, c[0x0][0x2b8] ;  /* 0x0000ae0000047ab9 */ /* 0x000fe40000000800 */
[----:B------:R-:W-:Y:S01]  /*12f10*/  ISETP.GE.AND P2, PT, R7, UR4, PT ;  /* 0x0000000407007c0c */ /* 0x000fe2000bf46270 */
[----:B------:R-:W-:Y:S01]  /*12f20*/  IMAD R13, R13, UR5, R8 ;  /* 0x000000050d0d7c24 */ /* 0x000fe2000f8e0208 */
[----:B------:R-:W-:-:S03]  /*12f30*/  SHF.R.S32.HI R8, RZ, 0x1f, R9 ;  /* 0x0000001fff087819 */ /* 0x000fc60000011409 */
[----:B------:R-:W-:Y:S02]  /*12f40*/  IMAD.IADD R5, R5, 0x1, R13 ;  /* 0x0000000105057824 */ /* 0x000fe400078e020d */
[----:B------:R-:W-:Y:S02]  /*12f50*/  IMAD R8, R8, UR6, RZ ;  /* 0x0000000608087c24 */ /* 0x000fe4000f8e02ff */
[----:B------:R-:W-:-:S04]  /*12f60*/  IMAD.WIDE.U32 R4, R9, UR6, R4 ;  /* 0x0000000609047c25 */ /* 0x000fc8000f8e0004 */
[----:B------:R-:W-:Y:S01]  /*12f70*/  IMAD R11, R9, UR7, R8 ;  /* 0x00000007090b7c24 */ /* 0x000fe2000f8e0208 */
[----:B------:R-:W-:-:S03]  /*12f80*/  LOP3.LUT R8, R7, 0x20, RZ, 0xfc, !PT ;  /* 0x0000002007087812 */ /* 0x000fc600078efcff */
[----:B------:R-:W-:Y:S01]  /*12f90*/  IMAD.IADD R9, R5, 0x1, R11 ;  /* 0x0000000105097824 */ /* 0x000fe200078e020b */
[----:B------:R-:W-:Y:S02]  /*12fa0*/  ISETP.GE.AND P0, PT, R8, UR4, PT ;  /* 0x0000000408007c0c */ /* 0x000fe4000bf06270 */
[----:B------:R-:W-:-:S04]  /*12fb0*/  LOP3.LUT R8, R7, 0x40, RZ, 0xfc, !PT ;  /* 0x0000004007087812 */ /* 0x000fc800078efcff */
[----:B------:R-:W-:Y:S01]  /*12fc0*/  ISETP.GE.AND P1, PT, R8, UR4, PT ;  /* 0x0000000408007c0c */ /* 0x000fe2000bf26270 */
[----:B------:R-:W-:Y:S01]  /*12fd0*/  UMOV UR4, 0xffffffff ;  /* 0xffffffff00047882 */ /* 0x000fe20000000000 */
[----:B------:R-:W-:-:S04]  /*12fe0*/  LEA R8, P3, R4, UR8, 0x1 ;  /* 0x0000000804087c11 */ /* 0x000fc8000f8608ff */
[----:B------:R-:W-:Y:S01]  /*12ff0*/  LEA.HI.X R9, R4, UR9, R9, 0x1, P3 ;  /* 0x0000000904097c11 */ /* 0x000fe200098f0c09 */
[----:B------:R-:W-:Y:S08]  /*13000*/  BRA.DIV UR4, `(.L_x_949) ;  /* 0x0000002e04ec7947 */ /* 0x000ff0000b800000 */
[----:B------:R-:W-:Y:S01]  /*13010*/  SHFL.IDX PT, R5, R19, RZ, 0x1c1f ;  /* 0x001c1fff13057589 */ /* 0x000fe200000e0000 */
[----:B------:R-:W-:Y:S01]  /*13020*/  ULDC UR4, c[0x0][0x288] ;  /* 0x0000a20000047ab9 */ /* 0x000fe20000000800 */
[----:B------:R-:W-:Y:S01]  /*13030*/  VIADD R3, R3, UR48 ;  /* 0x0000003003037c36 */ /* 0x000fe20008000000 */
[----:B------:R-:W-:Y:S01]  /*13040*/  ULDC.64 UR6, c[0x0][0x208] ;  /* 0x0000820000067ab9 */ /* 0x000fe20000000a00 */
[----:B------:R-:W1:Y:S01]  /*13050*/  SHFL.IDX PT, R4, R10, RZ, 0x1c1f ;  /* 0x001c1fff0a047589 */ /* 0x000e6200000e0000 */
[----:B------:R-:W-:Y:S02]  /*13060*/  IMAD R0, R0, UR4, RZ ;  /* 0x0000000400007c24 */ /* 0x000fe4000f8e02ff */
[C---:B------:R-:W-:Y:S01]  /*13070*/  VIADD R11, R3.reuse, 0x20 ;  /* 0x00000020030b7836 */ /* 0x040fe20000000000 */
[----:B------:R-:W-:Y:S01]  /*13080*/  SHFL.IDX PT, R20, R19, 0x1, 0x1c1f ;  /* 0x003c1f0013147f89 */ /* 0x000fe200000e0000 */
[C---:B------:R-:W-:Y:S01]  /*13090*/  VIADD R13, R3.reuse, 0x40 ;  /* 0x00000040030d7836 */ /* 0x040fe20000000000 */
[----:B------:R-:W-:-:S02]  /*130a0*/  ISETP.GE.AND P3, PT, R3, R0, PT ;  /* 0x000000000300720c */ /* 0x000fc40003f66270 */
[----:B------:R-:W2:Y:S02]  /*130b0*/  SHFL.IDX PT, R14, R10, 0x1, 0x1c1f ;  /* 0x003c1f000a0e7f89 */ /* 0x000ea400000e0000 */
[----:B------:R-:W-:Y:S02]  /*130c0*/  ISETP.GE.AND P4, PT, R13, R0, PT ;  /* 0x000000000d00720c */ /* 0x000fe40003f86270 */
[----:B------:R-:W3:Y:S04]  /*130d0*/  SHFL.IDX PT, R28, R19, 0x2, 0x1c1f ;  /* 0x005c1f00131c7f89 */ /* 0x000ee800000e0000 */
[----:B------:R-:W-:Y:S03]  /*130e0*/  SHFL.IDX PT, R19, R19, 0x3, 0x1c1f ;  /* 0x007c1f0013137f89 */ /* 0x000fe600000e0000 */
[----:B------:R-:W-:Y:S01]  /*130f0*/  @!P3 LEA R29, R6, UR38, 0x1 ;  /* 0x00000026061dbc11 */ /* 0x000fe2000f8e08ff */
[----:B-1----:R-:W-:-:S05]  /*13100*/  @!P3 IMAD.WIDE.U32 R4, R7, 0x2, R4 ;  /* 0x000000020704b825 */ /* 0x002fca00078e0004 */
[----:B------:R-:W-:Y:S04]  /*13110*/  @!P3 LDGSTS.E.BYPASS.LTC128B.128 [R29+0xc400], desc[UR6][R4.64], !P2 ;  /* 0x0c400000041dbfae */ /* 0x000fe8000d101d46 */
[----:B------:R-:W-:Y:S04]  /*13120*/  @!P3 LDGSTS.E.BYPASS.LTC128B.128 [R29+0xf400], desc[UR6][R4.64+0x40], !P0 ;  /* 0x0f400040041dbfae */ /* 0x000fe8000c101d46 */
[----:B------:R2:W-:Y:S01]  /*13130*/  @!P3 LDGSTS.E.BYPASS.LTC128B.128 [R29+0x12400], desc[UR6][R4.64+0x80], !P1 ;  /* 0x12400080041dbfae */ /* 0x0005e2000c901d46 */
[----:B------:R-:W-:-:S03]  /*13140*/  ISETP.GE.AND P3, PT, R11, R0, PT ;  /* 0x000000000b00720c */ /* 0x000fc60003f66270 */
[----:B------:R-:W1:Y:S01]  /*13150*/  SHFL.IDX PT, R11, R10, 0x2, 0x1c1f ;  /* 0x005c1f000a0b7f89 */ /* 0x000e6200000e0000 */
[----:B--2---:R-:W-:Y:S02]  /*13160*/  IMAD.MOV.U32 R4, RZ, RZ, R14 ;  /* 0x000000ffff047224 */ /* 0x004fe400078e000e */
[----:B------:R-:W-:-:S07]  /*13170*/  IMAD.MOV.U32 R5, RZ, RZ, R20 ;  /* 0x000000ffff057224 */ /* 0x000fce00078e0014 */
[----:B------:R-:W-:Y:S01]  /*13180*/  @!P3 LEA R29, R6, UR38, 0x1 ;  /* 0x00000026061dbc11 */ /* 0x000fe2000f8e08ff */
[----:B------:R2:W4:Y:S01]  /*13190*/  SHFL.IDX PT, R14, R10, 0x3, 0x1c1f ;  /* 0x007c1f000a0e7f89 */ /* 0x00052200000e0000 */
[----:B------:R-:W-:-:S04]  /*131a0*/  @!P3 IMAD.WIDE.U32 R20, R7, 0x2, R4 ;  /* 0x000000020714b825 */ /* 0x000fc800078e0004 */
[----:B---3--:R-:W-:Y:S01]  /*131b0*/  IMAD.MOV.U32 R5, RZ, RZ, R28 ;  /* 0x000000ffff057224 */ /* 0x008fe200078e001c */
[----:B------:R-:W-:Y:S04]  /*131c0*/  @!P3 LDGSTS.E.BYPASS.LTC128B.128 [R29+0xcc00], desc[UR6][R20.64], !P2 ;  /* 0x0cc00000141dbfae */ /* 0x000fe8000d101d46 */
[----:B------:R-:W-:Y:S01]  /*131d0*/  @!P3 LDGSTS.E.BYPASS.LTC128B.128 [R29+0xfc00], desc[UR6][R20.64+0x40], !P0 ;  /* 0x0fc00040141dbfae */ /* 0x000fe2000c101d46 */
[----:B-1----:R-:W-:Y:S02]  /*131e0*/  IMAD.MOV.U32 R4, RZ, RZ, R11 ;  /* 0x000000ffff047224 */ /* 0x002fe400078e000b */
[----:B------:R-:W-:Y:S01]  /*131f0*/  VIADD R11, R3, 0x60 ;  /* 0x00000060030b7836 */ /* 0x000fe20000000000 */
[----:B------:R1:W-:Y:S01]  /*13200*/  @!P3 LDGSTS.E.BYPASS.LTC128B.128 [R29+0x12c00], desc[UR6][R20.64+0x80], !P1 ;  /* 0x12c00080141dbfae */ /* 0x0003e2000c901d46 */
[----:B------:R-:W-:-:S03]  /*13210*/  @!P4 IMAD.WIDE.U32 R4, R7, 0x2, R4 ;  /* 0x000000020704c825 */ /* 0x000fc600078e0004 */
[----:B------:R-:W-:Y:S01]  /*13220*/  SHFL.IDX PT, R28, R9, RZ, 0x1c1f ;  /* 0x001c1fff091c7589 */ /* 0x000fe200000e0000 */
[----:B------:R-:W-:Y:S01]  /*13230*/  ISETP.GE.AND P3, PT, R11, R0, PT ;  /* 0x000000000b00720c */ /* 0x000fe20003f66270 */
[----:B------:R-:W-:Y:S02]  /*13240*/  VIADD R11, R3, 0x80 ;  /* 0x00000080030b7836 */ /* 0x000fe40000000000 */
[----:B------:R-:W-:Y:S04]  /*13250*/  SHFL.IDX PT, R9, R9, 0x1, 0x1c1f ;  /* 0x003c1f0009097f89 */ /* 0x000fe800000e0000 */
[----:B-1----:R-:W1:Y:S01]  /*13260*/  SHFL.IDX PT, R29, R8, RZ, 0x1c1f ;  /* 0x001c1fff081d7589 */ /* 0x002e6200000e0000 */
[----:B------:R-:W-:-:S05]  /*13270*/  @!P4 LEA R21, R6, UR38, 0x1 ;  /* 0x000000260615cc11 */ /* 0x000fca000f8e08ff */
[----:B------:R-:W-:Y:S01]  /*13280*/  @!P4 LDGSTS.E.BYPASS.LTC128B.128 [R21+0xd400], desc[UR6][R4.64], !P2 ;  /* 0x0d4000000415cfae */ /* 0x000fe2000d101d46 */
[----:B--2---:R-:W-:-:S03]  /*13290*/  @!P3 LEA R10, R6, UR38, 0x1 ;  /* 0x00000026060abc11 */ /* 0x004fc6000f8e08ff */
[----:B------:R-:W-:Y:S04]  /*132a0*/  @!P4 LDGSTS.E.BYPASS.LTC128B.128 [R21+0x10400], desc[UR6][R4.64+0x40], !P0 ;  /* 0x104000400415cfae */ /* 0x000fe8000c101d46 */
[----:B------:R4:W-:Y:S01]  /*132b0*/  @!P4 LDGSTS.E.BYPASS.LTC128B.128 [R21+0x13400], desc[UR6][R4.64+0x80], !P1 ;  /* 0x134000800415cfae */ /* 0x0009e2000c901d46 */
[----:B------:R-:W-:Y:S01]  /*132c0*/  ISETP.GE.AND P4, PT, R11, R0, PT ;  /* 0x000000000b00720c */ /* 0x000fe20003f86270 */
[----:B----4-:R-:W-:Y:S02]  /*132d0*/  IMAD.MOV.U32 R4, RZ, RZ, R14 ;  /* 0x000000ffff047224 */ /* 0x010fe400078e000e */
[----:B------:R-:W-:Y:S01]  /*132e0*/  IMAD.MOV.U32 R5, RZ, RZ, R19 ;  /* 0x000000ffff057224 */ /* 0x000fe200078e0013 */
[----:B------:R2:W3:Y:S01]  /*132f0*/  SHFL.IDX PT, R14, R8, 0x1, 0x1c1f ;  /* 0x003c1f00080e7f89 */ /* 0x0004e200000e0000 */
[----:B------:R-:W-:-:S02]  /*13300*/  IMAD.MOV.U32 R19, RZ, RZ, 0x1 ;  /* 0x00000001ff137424 */ /* 0x000fc400078e00ff */
[----:B------:R-:W-:-:S04]  /*13310*/  @!P3 IMAD.WIDE.U32 R20, R7, 0x2, R4 ;  /* 0x000000020714b825 */ /* 0x000fc800078e0004 */
[----:B-1----:R-:W-:Y:S02]  /*13320*/  IMAD.MOV.U32 R4, RZ, RZ, R29 ;  /* 0x000000ffff047224 */ /* 0x002fe400078e001d */
[----:B------:R-:W-:Y:S01]  /*13330*/  @!P4 LEA R29, R6, UR38, 0x1 ;  /* 0x00000026061dcc11 */ /* 0x000fe2000f8e08ff */
[----:B------:R-:W-:Y:S01]  /*13340*/  IMAD.MOV.U32 R5, RZ, RZ, R28 ;  /* 0x000000ffff057224 */ /* 0x000fe200078e001c */
[----:B------:R2:W-:Y:S01]  /*13350*/  @!P3 LDGSTS.E.BYPASS.LTC128B.128 [R10+0xdc00], desc[UR6][R20.64], !P2 ;  /* 0x0dc00000140abfae */ /* 0x0005e2000d101d46 */
[----:B------:R-:W-:-:S03]  /*13360*/  @!P4 IMAD.WIDE.U32 R4, R7, 0x2, R4 ;  /* 0x000000020704c825 */ /* 0x000fc600078e0004 */
[----:B------:R2:W-:Y:S04]  /*13370*/  @!P3 LDGSTS.E.BYPASS.LTC128B.128 [R10+0x10c00], desc[UR6][R20.64+0x40], !P0 ;  /* 0x10c00040140abfae */ /* 0x0005e8000c101d46 */
[----:B------:R2:W-:Y:S04]  /*13380*/  @!P3 LDGSTS.E.BYPASS.LTC128B.128 [R10+0x13c00], desc[UR6][R20.64+0x80], !P1 ;  /* 0x13c00080140abfae */ /* 0x0005e8000c901d46 */
[----:B------:R2:W-:Y:S04]  /*13390*/  @!P4 LDGSTS.E.BYPASS.LTC128B.128 [R29+0xe400], desc[UR6][R4.64], !P2 ;  /* 0x0e400000041dcfae */ /* 0x0005e8000d101d46 */
[----:B------:R2:W-:Y:S04]  /*133a0*/  @!P4 LDGSTS.E.BYPASS.LTC128B.128 [R29+0x11400], desc[UR6][R4.64+0x40], !P0 ;  /* 0x11400040041dcfae */ /* 0x0005e8000c101d46 */
[----:B---3--:R2:W-:Y:S02]  /*133b0*/  @!P4 LDGSTS.E.BYPASS.LTC128B.128 [R29+0x14400], desc[UR6][R4.64+0x80], !P1 ;  /* 0x14400080041dcfae */ /* 0x0085e4000c901d46 */
.L_x_1043:
[----:B------:R-:W-:Y:S01]  /*133c0*/  VIADD R3, R3, 0xa0 ;  /* 0x000000a003037836 */ /* 0x000fe20000000000 */
[----:B------:R-:W-:Y:S01]  /*133d0*/  BSSY B0, `(.L_x_950) ;  /* 0x0000010000007945 */ /* 0x000fe20003800000 */
[----:B--2---:R-:W-:Y:S02]  /*133e0*/  IMAD.MOV.U32 R4, RZ, RZ, R14 ;  /* 0x000000ffff047224 */ /* 0x004fe400078e000e */
[----:B------:R-:W-:Y:S01]  /*133f0*/  IMAD.MOV.U32 R5, RZ, RZ, R9 ;  /* 0x000000ffff057224 */ /* 0x000fe200078e0009 */
[----:B------:R-:W-:Y:S01]  /*13400*/  ISETP.GE.AND P3, PT, R3, R0, PT ;  /* 0x000000000300720c */ /* 0x000fe20003f66270 */
[----:B------:R-:W-:-:S05]  /*13410*/  IMAD.MOV.U32 R0, RZ, RZ, 0x1 ;  /* 0x00000001ff007424 */ /* 0x000fca00078e00ff */
[----:B------:R-:W-:-:S07]  /*13420*/  SHF.L.U32 R0, R0, 0x1f, RZ ;  /* 0x0000001f00007819 */ /* 0x000fce00000006ff */
[----:B------:R-:W-:Y:S05]  /*13430*/  @P3 BRA `(.L_x_951) ;  /* 0x0000000000243947 */ /* 0x000fea0003800000 */
[----:B------:R-:W-:Y:S01]  /*13440*/  IMAD.WIDE.U32 R4, R7, 0x2, R4 ;  /* 0x0000000207047825 */ /* 0x000fe200078e0004 */
[----:B------:R-:W-:Y:S01]  /*13450*/  LEA R3, R6, UR38, 0x1 ;  /* 0x0000002606037c11 */ /* 0x000fe2000f8e08ff */
[----:B------:R-:W-:-:S04]  /*13460*/  ULDC.64 UR4, c[0x0][0x208] ;  /* 0x0000820000047ab9 */ /* 0x000fc80000000a00 */
[----:B------:R-:W-:Y:S01]  /*13470*/  @!PT LDS RZ, [RZ] ;  /* 0x00000000fffff984 */ /* 0x000fe20000000800 */
[----:B------:R-:W-:Y:S01]  /*13480*/  @!PT LDS RZ, [RZ] ;  /* 0x00000000fffff984 */ /* 0x000fe20000000800 */
[----:B------:R-:W-:Y:S01]  /*13490*/  @!PT LDS RZ, [RZ] ;  /* 0x00000000fffff984 */ /* 0x000fe20000000800 */
[----:B------:R1:W-:Y:S04]  /*134a0*/  LDGSTS.E.BYPASS.LTC128B.128 [R3+0xec00], desc[UR4][R4.64], !P2 ;  /* 0x0ec0000004037fae */ /* 0x0003e8000d101d44 */
[----:B------:R1:W-:Y:S04]  /*134b0*/  LDGSTS.E.BYPASS.LTC128B.128 [R3+0x11c00], desc[UR4][R4.64+0x40], !P0 ;  /* 0x11c0004004037fae */ /* 0x0003e8000c101d44 */
[----:B------:R1:W-:Y:S02]  /*134c0*/  LDGSTS.E.BYPASS.LTC128B.128 [R3+0x14c00], desc[UR4][R4.64+0x80], !P1 ;  /* 0x14c0008004037fae */ /* 0x0003e4000c901d44 */
.L_x_951:
[----:B------:R-:W-:Y:S05]  /*134d0*/  BSYNC B0 ;  /* 0x0000000000007941 */ /* 0x000fea0003800000 */
.L_x_950:
[----:B------:R-:W-:Y:S01]  /*134e0*/  NOP ;  /* 0x0000000000007918 */ /* 0x000fe20000000000 */
[----:B------:R-:W-:Y:S01]  /*134f0*/  SYNCS.ARRIVE.TRANS64.RED.A0T1 RZ, [UR38+0x2d800], RZ ;  /* 0x02d800ffffff79a7 */ /* 0x000fe20008200426 */
[----:B------:R-:W-:Y:S01]  /*13500*/  ARRIVES.LDGSTSBAR.64.TRANSCNT [UR38+0x2d800] ;  /* 0x02d80000ff0079b0 */ /* 0x000fe20008000aa6 */
[----:B------:R-:W-:Y:S01]  /*13510*/  NOP ;  /* 0x0000000000007918 */ /* 0x000fe20000000000 */
[----:B------:R-:W-:Y:S01]  /*13520*/  SYNCS.ARRIVE.TRANS64.A1T0 RZ, [UR38+0x2d800], RZ ;  /* 0x02d800ffffff79a7 */ /* 0x000fe20008100026 */
[----:B-1----:R-:W-:-:S05]  /*13530*/  VIADD R3, R18, 0xfffffffe ;  /* 0xfffffffe12037836 */ /* 0x002fca0000000000 */
[----:B------:R-:W-:Y:S01]  /*13540*/  ISETP.GE.AND P1, PT, R3, UR39, PT ;  /* 0x0000002703007c0c */ /* 0x000fe2000bf26270 */
[----:B------:R-:W1:Y:S02]  /*13550*/  SYNCS.PHASECHK.TRANS64.TRYWAIT P0, [UR38+0x2d820], R0 ;  /* 0x02d82000ff0075a7 */ /* 0x000e640008000166 */
[----:B-1----:R-:W-:Y:S10]  /*13560*/  @!P0 BRA `(.L_x_952) ;  /* 0x0000003000ac8947 */ /* 0x002ff40003800000 */
.L_x_1044:
[----:B-1----:R-:W-:Y:S01]  /*13570*/  IMAD.MOV.U32 R0, RZ, RZ, RZ ;  /* 0x000000ffff007224 */ /* 0x002fe200078e00ff */
[----:B------:R-:W-:Y:S06]  /*13580*/  @!P1 BRA `(.L_x_953) ;  /* 0x0000001c007c9947 */ /* 0x000fec0003800000 */
[----:B------:R-:W-:Y:S01]  /*13590*/  UIADD3 UR4, UR47, 0x1, URZ ;  /* 0x000000012f047890 */ /* 0x000fe2000fffe03f */
[----:B------:R-:W-:Y:S01]  /*135a0*/  LOP3.LUT R8, R2, 0x1f, RZ, 0xc0, !PT ;  /* 0x0000001f02087812 */ /* 0x000fe200078ec0ff */
[----:B------:R-:W-:Y:S01]  /*135b0*/  ULOP3.LUT UR5, URZ, UR44, URZ, 0x33, !UPT ;  /* 0x0000002c3f057292 */ /* 0x000fe2000f8e333f */
[----:B------:R-:W-:Y:S01]  /*135c0*/  IMAD.MOV.U32 R19, RZ, RZ, 0x1 ;  /* 0x00000001ff137424 */ /* 0x000fe200078e00ff */
[----:B------:R-:W-:-:S04]  /*135d0*/  UIMAD UR4, UR4, UR43, URZ ;  /* 0x0000002b040472a4 */ /* 0x000fc8000f8e023f */
[----:B------:R-:W-:Y:S01]  /*135e0*/  IMAD.U32 R5, RZ, RZ, UR5 ;  /* 0x00000005ff057e24 */ /* 0x000fe2000f8e00ff */
[----:B------:R-:W-:Y:S01]  /*135f0*/  ULOP3.LUT UR5, URZ, UR39, URZ, 0x33, !UPT ;  /* 0x000000273f057292 */ /* 0x000fe2000f8e333f */
[----:B------:R-:W-:Y:S01]  /*13600*/  LOP3.LUT R4, RZ, UR4, RZ, 0x33, !PT ;  /* 0x00000004ff047c12 */ /* 0x000fe2000f8e33ff */
[----:B------:R-:W-:-:S03]  /*13610*/  ULOP3.LUT UR4, URZ, UR46, URZ, 0x33, !UPT ;  /* 0x0000002e3f047292 */ /* 0x000fc6000f8e333f */
[----:B------:R-:W-:Y:S01]  /*13620*/  VIADDMNMX R4, R4, -UR42, R5, !PT ;  /* 0x8000002a04047c46 */ /* 0x000fe2000f800105 */
[----:B------:R-:W-:-:S03]  /*13630*/  IMAD.MOV.U32 R5, RZ, RZ, 0x2 ;  /* 0x00000002ff057424 */ /* 0x000fc600078e00ff */
[----:B------:R-:W-:-:S04]  /*13640*/  VIMNMX R4, R4, UR4, !PT ;  /* 0x0000000404047c48 */ /* 0x000fc8000ffe0100 */
[----:B------:R-:W-:Y:S02]  /*13650*/  VIADDMNMX R5, R4, R5, UR5, !PT ;  /* 0x0000000504057e46 */ /* 0x000fe4000f800105 */
[----:B------:R-:W-:-:S03]  /*13660*/  LOP3.LUT R6, RZ, R4, RZ, 0x33, !PT ;  /* 0x00000004ff067212 */ /* 0x000fc600078e33ff */
[C---:B------:R-:W-:Y:S02]  /*13670*/  VIADD R7, R5.reuse, 0xfffffffe ;  /* 0xfffffffe05077836 */ /* 0x040fe40000000000 */
[----:B------:R-:W-:Y:S02]  /*13680*/  IMAD.IADD R10, R5, 0x1, R6 ;  /* 0x00000001050a7824 */ /* 0x000fe400078e0206 */
[----:B------:R-:W-:Y:S01]  /*13690*/  IMAD.MOV.U32 R6, RZ, RZ, R25 ;  /* 0x000000ffff067224 */ /* 0x000fe200078e0019 */
[----:B------:R-:W-:Y:S02]  /*136a0*/  ISETP.NE.AND P0, PT, R7, R4, PT ;  /* 0x000000040700720c */ /* 0x000fe40003f05270 */
[----:B------:R-:W-:-:S11]  /*136b0*/  LOP3.LUT R9, R10, 0x1, RZ, 0xc0, !PT ;  /* 0x000000010a097812 */ /* 0x000fd600078ec0ff */
[----:B------:R-:W-:Y:S05]  /*136c0*/  @!P0 BRA `(.L_x_954) ;  /* 0x0000001000d48947 */ /* 0x000fea0003800000 */
[----:B------:R-:W-:Y:S01]  /*136d0*/  BSSY B0, `(.L_x_954) ;  /* 0x0000134000007945 */ /* 0x000fe20003800000 */
[----:B------:R-:W-:Y:S02]  /*136e0*/  IMAD.IADD R10, R10, 0x1, -R9 ;  /* 0x000000010a0a7824 */ /* 0x000fe400078e0a09 */
[----:B------:R-:W-:Y:S02]  /*136f0*/  IMAD.MOV.U32 R11, RZ, RZ, 0x1 ;  /* 0x00000001ff0b7424 */ /* 0x000fe400078e00ff */
[----:B------:R-:W-:-:S07]  /*13700*/  IMAD.MOV.U32 R6, RZ, RZ, R25 ;  /* 0x000000ffff067224 */ /* 0x000fce00078e0019 */
.L_x_989:
[----:B------:R-:W-:Y:S01]  /*13710*/  LOP3.LUT P0, RZ, R23, 0x2, RZ, 0xc0, !PT ;  /* 0x0000000217ff7812 */ /* 0x000fe2000780c0ff */
[----:B------:R-:W-:Y:S01]  /*13720*/  VIADD R10, R10, 0xfffffffe ;  /* 0xfffffffe0a0a7836 */ /* 0x000fe20000000000 */
[----:B------:R-:W-:Y:S04]  /*13730*/  BSSY B1, `(.L_x_955) ;  /* 0x0000094000017945 */ /* 0x000fe80003800000 */
[----:B------:R-:W-:-:S07]  /*13740*/  ISETP.NE.AND P1, PT, R10, RZ, PT ;  /* 0x000000ff0a00720c */ /* 0x000fce0003f25270 */
[----:B------:R-:W-:Y:S06]  /*13750*/  @!P0 BRA `(.L_x_956) ;  /* 0x0000000800448947 */ /* 0x000fec0003800000 */
[----:B------:R-:W-:Y:S01]  /*13760*/  LOP3.LUT P0, RZ, R23, 0x1, RZ, 0xc0, !PT ;  /* 0x0000000117ff7812 */ /* 0x000fe2000780c0ff */
[----:B------:R-:W-:Y:S01]  /*13770*/  IMAD.MOV.U32 R14, RZ, RZ, R3 ;  /* 0x000000ffff0e7224 */ /* 0x000fe200078e0003 */
[----:B------:R-:W-:-:S11]  /*13780*/  SHF.L.U32 R12, R11, 0x1f, RZ ;  /* 0x0000001f0b0c7819 */ /* 0x000fd600000006ff */
[----:B------:R-:W-:Y:S05]  /*13790*/  @!P0 BRA `(.L_x_957) ;  /* 0x0000000000508947 */ /* 0x000fea0003800000 */
[----:B------:R-:W1:Y:S01]  /*137a0*/  LDC R14, c[0x0][0x43c] ;  /* 0x00010f00ff0e7b82 */ /* 0x000e620000000800 */
[----:B------:R-:W-:Y:S01]  /*137b0*/  IMAD.MOV.U32 R13, RZ, RZ, R3 ;  /* 0x000000ffff0d7224 */ /* 0x000fe200078e0003 */
[----:B------:R-:W-:Y:S01]  /*137c0*/  ULDC.64 UR4, c[0x0][0x428] ;  /* 0x00010a0000047ab9 */ /* 0x000fe20000000a00 */
[----:B------:R-:W-:Y:S01]  /*137d0*/  ULDC.64 UR6, c[0x0][0x208] ;  /* 0x0000820000067ab9 */ /* 0x000fe20000000a00 */
[----:B-1----:R-:W-:-:S13]  /*137e0*/  ISETP.NE.AND P0, PT, R14, 0x1, PT ;  /* 0x000000010e00780c */ /* 0x002fda0003f05270 */
[----:B------:R-:W1:Y:S02]  /*137f0*/  @P0 LDC.64 R4, c[0x0][0x440] ;  /* 0x00011000ff040b82 */ /* 0x000e640000000a00 */
[----:B-1----:R-:W-:-:S05]  /*13800*/  @P0 IMAD.HI.U32 R4, R3, R4, RZ ;  /* 0x0000000403040227 */ /* 0x002fca00078e00ff */
[----:B------:R-:W-:Y:S01]  /*13810*/  @P0 SHF.R.U32.HI R13, RZ, R5, R4 ;  /* 0x00000005ff0d0219 */ /* 0x000fe20000011604 */
[----:B------:R-:W-:-:S03]  /*13820*/  IMAD R4, R22, UR4, RZ ;  /* 0x0000000416047c24 */ /* 0x000fc6000f8e02ff */
[--C-:B------:R-:W-:Y:S01]  /*13830*/  SHF.R.S32.HI R5, RZ, 0x1f, R13.reuse ;  /* 0x0000001fff057819 */ /* 0x100fe2000001140d */
[----:B------:R-:W-:Y:S02]  /*13840*/  IMAD R15, R17, UR5, R4 ;  /* 0x00000005110f7c24 */ /* 0x000fe4000f8e0204 */
        /* <DEDUP_REMOVED lines=9> */
.L_x_957:
[----:B------:R-:W2:Y:S01]  /*138e0*/  SYNCS.PHASECHK.TRANS64.TRYWAIT P0, [UR38+0x2d848], R12 ;  /* 0x02d8480cff0075a7 */ /* 0x000ea20008000166 */
[----:B------:R-:W-:Y:S01]  /*138f0*/  BSSY B2, `(.L_x_958) ;  /* 0x0000003000027945 */ /* 0x000fe20003800000 */
[----:B------:R-:W-:-:S03]  /*13900*/  ISETP.NE.AND P2, PT, R24, RZ, PT ;  /* 0x000000ff1800720c */ /* 0x000fc60003f45270 */
[----:B--2---:R-:W-:Y:S10]  /*13910*/  @!P0 BRA `(.L_x_959) ;  /* 0x0000002c00d88947 */ /* 0x004ff40003800000 */
.L_x_1045:
[----:B------:R-:W-:Y:S05]  /*13920*/  BSYNC B2 ;  /* 0x0000000000027941 */ /* 0x000fea0003800000 */
.L_x_958:
[----:B------:R-:W-:Y:S04]  /*13930*/  BSSY B2, `(.L_x_960) ;  /* 0x0000007000027945 */ /* 0x000fe80003800000 */
[----:B------:R-:W-:Y:S05]  /*13940*/  @P2 BRA `(.L_x_961) ;  /* 0x0000000000142947 */ /* 0x000fea0003800000 */
[----:B------:R-:W-:Y:S01]  /*13950*/  ISETP.NE.AND P0, PT, R8, RZ, PT ;  /* 0x000000ff0800720c */ /* 0x000fe20003f05270 */
[----:B-1----:R-:W-:-:S04]  /*13960*/  IMAD.MOV.U32 R4, RZ, RZ, 0x6000 ;  /* 0x00006000ff047424 */ /* 0x002fc800078e00ff */
[----:B------:R2:W-:Y:S08]  /*13970*/  SYNCS.ARRIVE.TRANS64 RZ, [UR38+0x2d838], R4 ;  /* 0x02d83804ffff79a7 */ /* 0x0005f00008000026 */
[----:B--2---:R-:W-:Y:S05]  /*13980*/  @!P0 BRA `(.L_x_961) ;  /* 0x0000000000048947 */ /* 0x004fea0003800000 */
[----:B------:R-:W-:Y:S01]  /*13990*/  BPT.TRAP 0x1 ;  /* 0x000000040000795c */ /* 0x000fe20000300000 */
.L_x_961:
[----:B------:R-:W-:Y:S05]  /*139a0*/  BSYNC B2 ;  /* 0x0000000000027941 */ /* 0x000fea0003800000 */
.L_x_960:
[----:B------:R-:W-:Y:S01]  /*139b0*/  IMAD.MOV.U32 R7, RZ, RZ, RZ ;  /* 0x000000ffff077224 */ /* 0x000fe200078e00ff */
[----:B------:R-:W-:Y:S01]  /*139c0*/  ULDC.64 UR4, c[0x0][0x198] ;  /* 0x0000660000047ab9 */ /* 0x000fe20000000a00 */
[----:B------:R-:W-:Y:S01]  /*139d0*/  PLOP3.LUT P0, PT, PT, PT, PT, 0x80, 0x0 ;  /* 0x000000000000781c */ /* 0x000fe20003f0f070 */
[----:B------:R-:W-:Y:S01]  /*139e0*/  UIADD3 UR4, UP0, UR4, 0x370, URZ ;  /* 0x0000037004047890 */ /* 0x000fe2000ff1e03f */
[----:B-1----:R-:W-:Y:S01]  /*139f0*/  IMAD.SHL.U32 R4, R14, 0x80, RZ ;  /* 0x000000800e047824 */ /* 0x002fe200078e00ff */
[----:B------:R-:W-:Y:S01]  /*13a00*/  R2UR UR34, R7 ;  /* 0x00000000072272ca */ /* 0x000fe200000e0000 */
[----:B------:R-:W-:Y:S02]  /*13a10*/  UIADD3 UR32, UR38, 0x1b400, URZ ;  /* 0x0001b40026207890 */ /* 0x000fe4000fffe03f */
[----:B------:R-:W-:Y:S02]  /*13a20*/  UIADD3 UR33, UR38, 0x2d838, URZ ;  /* 0x0002d83826217890 */ /* 0x000fe4000fffe03f */
[----:B------:R-:W-:Y:S01]  /*13a30*/  UIADD3.X UR5, URZ, UR5, URZ, UP0, !UPT ;  /* 0x000000053f057290 */ /* 0x000fe200087fe43f */
[----:B------:R-:W-:Y:S01]  /*13a40*/  UMOV UR6, 0x0 ;  /* 0x0000000000067882 */ /* 0x000fe20000000000 */
[----:B------:R-:W-:-:S10]  /*13a50*/  UMOV UR7, 0x14f00000 ;  /* 0x14f0000000077882 */ /* 0x000fd40000000000 */
.L_x_962:
[----:B------:R-:W-:-:S13]  /*13a60*/  @P0 ELECT P3, URZ, PT ;  /* 0x00000000003f082f */ /* 0x000fda0003860000 */
[----:B-----5:R-:W-:Y:S02]  /*13a70*/  @P3 R2UR UR37, R6 ;  /* 0x00000000062532ca */ /* 0x020fe400000e0000 */
[----:B------:R-:W-:Y:S02]  /*13a80*/  @P3 R2UR UR35, R4 ;  /* 0x00000000042332ca */ /* 0x000fe400000e0000 */
[----:B------:R-:W-:Y:S02]  /*13a90*/  @P3 PLOP3.LUT P0, PT, P3, PT, PT, 0x8, 0x0 ;  /* 0x000000000000381c */ /* 0x000fe40001f0e170 */
[----:B------:R-:W-:-:S09]  /*13aa0*/  PLOP3.LUT P3, PT, PT, PT, PT, 0x8, 0x0 ;  /* 0x000000000000781c */ /* 0x000fd20003f6e170 */
[----:B------:R1:W-:Y:S02]  /*13ab0*/  UTMALDG.4D [UR32], [UR4], desc[UR6] ;  /* 0x00000620040075b4 */ /* 0x0003e40008019000 */
[----:B-1----:R-:W-:Y:S05]  /*13ac0*/  @P0 BRA.U.ANY `(.L_x_962) ;  /* 0xfffffffd00e40947 */ /* 0x002fea000393ffff */
[----:B------:R-:W-:Y:S01]  /*13ad0*/  IMAD.MOV.U32 R13, RZ, RZ, 0x20 ;  /* 0x00000020ff0d7424 */ /* 0x000fe200078e00ff */
[----:B------:R-:W-:Y:S01]  /*13ae0*/  PLOP3.LUT P0, PT, PT, PT, PT, 0x80, 0x0 ;  /* 0x000000000000781c */ /* 0x000fe20003f0f070 */
[----:B------:R-:W-:Y:S01]  /*13af0*/  UIADD3 UR8, UR38, 0x1d400, URZ ;  /* 0x0001d40026087890 */ /* 0x000fe2000fffe03f */
[----:B------:R-:W-:Y:S02]  /*13b00*/  UMOV UR6, 0x0 ;  /* 0x0000000000067882 */ /* 0x000fe40000000000 */
[----:B------:R-:W-:Y:S01]  /*13b10*/  R2UR UR10, R13 ;  /* 0x000000000d0a72ca */ /* 0x000fe200000e0000 */
[----:B------:R-:W-:-:S14]  /*13b20*/  UMOV UR7, 0x14f00000 ;  /* 0x14f0000000077882 */ /* 0x000fdc0000000000 */
.L_x_963:
        /* <DEDUP_REMOVED lines=15> */
.L_x_964:
        /* <DEDUP_REMOVED lines=9> */
[----:B------:R-:W1:Y:S01]  /*13cb0*/  SYNCS.PHASECHK.TRANS64.TRYWAIT P0, [UR38+0x2d860], R12 ;  /* 0x02d8600cff0075a7 */ /* 0x000e620008000166 */
[----:B------:R-:W-:Y:S04]  /*13cc0*/  BSSY B2, `(.L_x_965) ;  /* 0x0000002000027945 */ /* 0x000fe80003800000 */
[----:B-1----:R-:W-:Y:S05]  /*13cd0*/  @!P0 BRA `(.L_x_966) ;  /* 0x0000002c00008947 */ /* 0x002fea0003800000 */
.L_x_1046:
[----:B------:R-:W-:Y:S05]  /*13ce0*/  BSYNC B2 ;  /* 0x0000000000027941 */ /* 0x000fea0003800000 */
.L_x_965:
[----:B------:R-:W-:Y:S01]  /*13cf0*/  BSSY B2, `(.L_x_967) ;  /* 0x0000009000027945 */ /* 0x000fe20003800000 */
[----:B------:R-:W-:Y:S02]  /*13d00*/  IMAD.MOV.U32 R4, RZ, RZ, 0x0 ;  /* 0x00000000ff047424 */ /* 0x000fe400078e00ff */
[----:B-1----:R-:W-:Y:S01]  /*13d10*/  IMAD.MOV.U32 R5, RZ, RZ, 0x14f00000 ;  /* 0x14f00000ff057424 */ /* 0x002fe200078e00ff */
[----:B------:R-:W-:Y:S06]  /*13d20*/  @P2 BRA `(.L_x_968) ;  /* 0x0000000000142947 */ /* 0x000fec0003800000 */
[----:B------:R-:W-:Y:S01]  /*13d30*/  ISETP.NE.AND P0, PT, R8, RZ, PT ;  /* 0x000000ff0800720c */ /* 0x000fe20003f05270 */
[----:B------:R-:W-:-:S04]  /*13d40*/  IMAD.MOV.U32 R12, RZ, RZ, 0x6000 ;  /* 0x00006000ff0c7424 */ /* 0x000fc800078e00ff */
[----:B------:R1:W-:Y:S08]  /*13d50*/  SYNCS.ARRIVE.TRANS64 RZ, [UR38+0x2d850], R12 ;  /* 0x02d8500cffff79a7 */ /* 0x0003f00008000026 */
[----:B-1----:R-:W-:Y:S05]  /*13d60*/  @!P0 BRA `(.L_x_968) ;  /* 0x0000000000048947 */ /* 0x002fea0003800000 */
[----:B------:R-:W-:Y:S01]  /*13d70*/  BPT.TRAP 0x1 ;  /* 0x000000040000795c */ /* 0x000fe20000300000 */
.L_x_968:
[----:B------:R-:W-:Y:S05]  /*13d80*/  BSYNC B2 ;  /* 0x0000000000027941 */ /* 0x000fea0003800000 */
.L_x_967:
[----:B------:R-:W-:Y:S01]  /*13d90*/  R2UR UR6, R4 ;  /* 0x00000000040672ca */ /* 0x000fe200000e0000 */
[----:B------:R-:W-:Y:S01]  /*13da0*/  ULDC.64 UR4, c[0x0][0x198] ;  /* 0x0000660000047ab9 */ /* 0x000fe20000000a00 */
[----:B------:R-:W-:Y:S01]  /*13db0*/  R2UR UR7, R5 ;  /* 0x00000000050772ca */ /* 0x000fe200000e0000 */
[----:B------:R-:W-:Y:S01]  /*13dc0*/  UIADD3 UR4, UP0, UR4, 0x470, URZ ;  /* 0x0000047004047890 */ /* 0x000fe2000ff1e03f */
[----:B------:R-:W-:Y:S01]  /*13dd0*/  R2UR UR10, R7 ;  /* 0x00000000070a72ca */ /* 0x000fe200000e0000 */
[----:B------:R-:W-:Y:S01]  /*13de0*/  IMAD.SHL.U32 R7, R27, 0x80, RZ ;  /* 0x000000801b077824 */ /* 0x000fe200078e00ff */
[----:B------:R-:W-:Y:S01]  /*13df0*/  PLOP3.LUT P0, PT, PT, PT, PT, 0x80, 0x0 ;  /* 0x000000000000781c */ /* 0x000fe20003f0f070 */
[----:B------:R-:W-:Y:S02]  /*13e00*/  UIADD3 UR8, UR38, 0x400, URZ ;  /* 0x0000040026087890 */ /* 0x000fe4000fffe03f */
[----:B------:R-:W-:Y:S02]  /*13e10*/  UIADD3 UR9, UR38, 0x2d850, URZ ;  /* 0x0002d85026097890 */ /* 0x000fe4000fffe03f */
[----:B------:R-:W-:-:S12]  /*13e20*/  UIADD3.X UR5, URZ, UR5, URZ, UP0, !UPT ;  /* 0x000000053f057290 */ /* 0x000fd800087fe43f */
.L_x_969:
        /* <DEDUP_REMOVED lines=8> */
[----:B------:R-:W-:Y:S01]  /*13eb0*/  R2UR UR10, R13 ;  /* 0x000000000d0a72ca */ /* 0x000fe200000e0000 */
[----:B------:R-:W-:Y:S01]  /*13ec0*/  UIADD3 UR8, UR38, 0x2400, URZ ;  /* 0x0000240026087890 */ /* 0x000fe2000fffe03f */
[----:B------:R-:W-:Y:S02]  /*13ed0*/  R2UR UR6, R4 ;  /* 0x00000000040672ca */ /* 0x000fe400000e0000 */
[----:B------:R-:W-:Y:S02]  /*13ee0*/  R2UR UR7, R5 ;  /* 0x00000000050772ca */ /* 0x000fe400000e0000 */
[----:B------:R-:W-:-:S13]  /*13ef0*/  PLOP3.LUT P0, PT, PT, PT, PT, 0x80, 0x0 ;  /* 0x000000000000781c */ /* 0x000fda0003f0f070 */
.L_x_970:
        /* <DEDUP_REMOVED lines=13> */
.L_x_971:
        /* <DEDUP_REMOVED lines=8> */
[----:B------:R-:W-:Y:S02]  /*14050*/  IMAD.MOV.U32 R27, RZ, RZ, R14 ;  /* 0x000000ffff1b7224 */ /* 0x000fe400078e000e */
[----:B------:R-:W-:-:S07]  /*14060*/  IMAD.MOV.U32 R25, RZ, RZ, R6 ;  /* 0x000000ffff197224 */ /* 0x000fce00078e0006 */
.L_x_956:
[----:B------:R-:W-:Y:S05]  /*14070*/  BSYNC B1 ;  /* 0x0000000000017941 */ /* 0x000fea0003800000 */
.L_x_955:
[----:B------:R-:W-:Y:S01]  /*14080*/  LOP3.LUT P0, RZ, R23, 0x2, RZ, 0xc0, !PT ;  /* 0x0000000217ff7812 */ /* 0x000fe2000780c0ff */
[----:B------:R-:W-:Y:S01]  /*14090*/  BSSY B1, `(.L_x_972) ;  /* 0x0000094000017945 */ /* 0x000fe20003800000 */
[----:B------:R-:W-:-:S11]  /*140a0*/  LOP3.LUT R19, R11, 0x1, RZ, 0x3c, !PT ;  /* 0x000000010b137812 */ /* 0x000fd600078e3cff */
[----:B------:R-:W-:Y:S05]  /*140b0*/  @!P0 BRA `(.L_x_973) ;  /* 0x0000000800448947 */ /* 0x000fea0003800000 */
[----:B------:R-:W-:Y:S01]  /*140c0*/  LOP3.LUT P0, RZ, R23, 0x1, RZ, 0xc0, !PT ;  /* 0x0000000117ff7812 */ /* 0x000fe2000780c0ff */
[----:B------:R-:W-:Y:S01]  /*140d0*/  VIADD R13, R3, 0xffffffff ;  /* 0xffffffff030d7836 */ /* 0x000fe20000000000 */
        /* <DEDUP_REMOVED lines=22> */
.L_x_974:
[----:B------:R-:W2:Y:S01]  /*14240*/  SYNCS.PHASECHK.TRANS64.TRYWAIT P0, [UR38+0x2d840], R12 ;  /* 0x02d8400cff0075a7 */ /* 0x000ea20008000166 */
[----:B------:R-:W-:Y:S01]  /*14250*/  BSSY B2, `(.L_x_975) ;  /* 0x0000003000027945 */ /* 0x000fe20003800000 */
[----:B------:R-:W-:-:S03]  /*14260*/  ISETP.NE.AND P2, PT, R24, RZ, PT ;  /* 0x000000ff1800720c */ /* 0x000fc60003f45270 */
[----:B--2---:R-:W-:Y:S10]  /*14270*/  @!P0 BRA `(.L_x_976) ;  /* 0x0000002400b08947 */ /* 0x004ff40003800000 */
.L_x_1047:
[----:B------:R-:W-:Y:S05]  /*14280*/  BSYNC B2 ;  /* 0x0000000000027941 */ /* 0x000fea0003800000 */
.L_x_975:
[----:B------:R-:W-:Y:S04]  /*14290*/  BSSY B2, `(.L_x_977) ;  /* 0x0000007000027945 */ /* 0x000fe80003800000 */
[----:B------:R-:W-:Y:S05]  /*142a0*/  @P2 BRA `(.L_x_978) ;  /* 0x0000000000142947 */ /* 0x000fea0003800000 */
[----:B------:R-:W-:Y:S01]  /*142b0*/  ISETP.NE.AND P0, PT, R8, RZ, PT ;  /* 0x000000ff0800720c */ /* 0x000fe20003f05270 */
[----:B-1----:R-:W-:-:S04]  /*142c0*/  IMAD.MOV.U32 R4, RZ, RZ, 0x6000 ;  /* 0x00006000ff047424 */ /* 0x002fc800078e00ff */
[----:B------:R2:W-:Y:S08]  /*142d0*/  SYNCS.ARRIVE.TRANS64 RZ, [UR38+0x2d830], R4 ;  /* 0x02d83004ffff79a7 */ /* 0x0005f00008000026 */
[----:B--2---:R-:W-:Y:S05]  /*142e0*/  @!P0 BRA `(.L_x_978) ;  /* 0x0000000000048947 */ /* 0x004fea0003800000 */
[----:B------:R-:W-:Y:S01]  /*142f0*/  BPT.TRAP 0x1 ;  /* 0x000000040000795c */ /* 0x000fe20000300000 */
.L_x_978:
[----:B------:R-:W-:Y:S05]  /*14300*/  BSYNC B2 ;  /* 0x0000000000027941 */ /* 0x000fea0003800000 */
.L_x_977:
        /* <DEDUP_REMOVED lines=11> */
.L_x_979:
[----:B------:R-:W-:-:S13]  /*143c0*/  @P0 ELECT P3, URZ, PT ;  /* 0x00000000003f082f */ /* 0x000fda0003860000 */
[----:B-----5:R-:W-:Y:S01]  /*143d0*/  @P3 R2UR UR13, R6 ;  /* 0x00000000060d32ca */ /* 0x020fe200000e0000 */
[----:B------:R-:W-:Y:S01]  /*143e0*/  UMOV UR12, UR36 ;  /* 0x00000024000c7c82 */ /* 0x000fe20008000000 */
        /* <DEDUP_REMOVED lines=11> */
.L_x_980:
        /* <DEDUP_REMOVED lines=14> */
.L_x_981:
        /* <DEDUP_REMOVED lines=8> */
[----:B------:R-:W-:Y:S01]  /*14600*/  SHF.L.U32 R4, R11, 0x1f, RZ ;  /* 0x0000001f0b047819 */ /* 0x000fe200000006ff */
[----:B------:R-:W-:Y:S03]  /*14610*/  BSSY B2, `(.L_x_982) ;  /* 0x0000003000027945 */ /* 0x000fe60003800000 */
[----:B------:R-:W1:Y:S02]  /*14620*/  SYNCS.PHASECHK.TRANS64.TRYWAIT P0, [UR38+0x2d868], R4 ;  /* 0x02d86804ff0075a7 */ /* 0x000e640008000166 */
[----:B-1----:R-:W-:Y:S05]  /*14630*/  @!P0 BRA `(.L_x_983) ;  /* 0x0000002000d88947 */ /* 0x002fea0003800000 */
.L_x_1048:
[----:B------:R-:W-:Y:S05]  /*14640*/  BSYNC B2 ;  /* 0x0000000000027941 */ /* 0x000fea0003800000 */
.L_x_982:
[----:B------:R-:W-:Y:S01]  /*14650*/  BSSY B2, `(.L_x_984) ;  /* 0x0000009000027945 */ /* 0x000fe20003800000 */
[----:B-1----:R-:W-:Y:S02]  /*14660*/  IMAD.MOV.U32 R4, RZ, RZ, 0x0 ;  /* 0x00000000ff047424 */ /* 0x002fe400078e00ff */
[----:B------:R-:W-:Y:S01]  /*14670*/  IMAD.MOV.U32 R5, RZ, RZ, 0x14f00000 ;  /* 0x14f00000ff057424 */ /* 0x000fe200078e00ff */
[----:B------:R-:W-:Y:S06]  /*14680*/  @P2 BRA `(.L_x_985) ;  /* 0x0000000000142947 */ /* 0x000fec0003800000 */
[----:B------:R-:W-:Y:S01]  /*14690*/  ISETP.NE.AND P0, PT, R8, RZ, PT ;  /* 0x000000ff0800720c */ /* 0x000fe20003f05270 */
[----:B------:R-:W-:-:S04]  /*146a0*/  IMAD.MOV.U32 R11, RZ, RZ, 0x6000 ;  /* 0x00006000ff0b7424 */ /* 0x000fc800078e00ff */
[----:B------:R1:W-:Y:S08]  /*146b0*/  SYNCS.ARRIVE.TRANS64 RZ, [UR38+0x2d858], R11 ;  /* 0x02d8580bffff79a7 */ /* 0x0003f00008000026 */
[----:B-1----:R-:W-:Y:S05]  /*146c0*/  @!P0 BRA `(.L_x_985) ;  /* 0x0000000000048947 */ /* 0x002fea0003800000 */
[----:B------:R-:W-:Y:S01]  /*146d0*/  BPT.TRAP 0x1 ;  /* 0x000000040000795c */ /* 0x000fe20000300000 */
.L_x_985:
[----:B------:R-:W-:Y:S05]  /*146e0*/  BSYNC B2 ;  /* 0x0000000000027941 */ /* 0x000fea0003800000 */
.L_x_984:
        /* <DEDUP_REMOVED lines=10> */
.L_x_986:
        /* <DEDUP_REMOVED lines=13> */
.L_x_987:
        /* <DEDUP_REMOVED lines=13> */
.L_x_988:
        /* <DEDUP_REMOVED lines=10> */
.L_x_973:
[----:B------:R-:W-:Y:S05]  /*149d0*/  BSYNC B1 ;  /* 0x0000000000017941 */ /* 0x000fea0003800000 */
.L_x_972:
[----:B------:R-:W-:Y:S02]  /*149e0*/  VIADD R3, R3, 0xfffffffe ;  /* 0xfffffffe03037836 */ /* 0x000fe40000000000 */
[----:B------:R-:W-:Y:S01]  /*149f0*/  IMAD.MOV.U32 R11, RZ, RZ, R19 ;  /* 0x000000ffff0b7224 */ /* 0x000fe200078e0013 */
[----:B------:R-:W-:Y:S06]  /*14a00*/  @P1 BRA `(.L_x_989) ;  /* 0xffffffec00401947 */ /* 0x000fec000383ffff */
[----:B------:R-:W-:Y:S05]  /*14a10*/  BSYNC B0 ;  /* 0x0000000000007941 */ /* 0x000fea0003800000 */
.L_x_954:
[----:B------:R-:W-:Y:S01]  /*14a20*/  ISETP.NE.AND P0, PT, R9, RZ, PT ;  /* 0x000000ff0900720c */ /* 0x000fe20003f05270 */
[----:B------:R-:W-:-:S12]  /*14a30*/  BSSY B0, `(.L_x_953) ;  /* 0x0000094000007945 */ /* 0x000fd80003800000 */
[----:B------:R-:W-:Y:S05]  /*14a40*/  @!P0 BRA `(.L_x_990) ;  /* 0x0000000800488947 */ /* 0x000fea0003800000 */
[----:B------:R-:W-:Y:S01]  /*14a50*/  LOP3.LUT P1, RZ, R23, 0x2, RZ, 0xc0, !PT ;  /* 0x0000000217ff7812 */ /* 0x000fe2000782c0ff */
[----:B------:R-:W-:-:S12]  /*14a60*/  IMAD.MOV.U32 R0, RZ, RZ, 0x1 ;  /* 0x00000001ff007424 */ /* 0x000fd800078e00ff */
[----:B------:R-:W-:Y:S05]  /*14a70*/  @!P1 BRA `(.L_x_990) ;  /* 0x00000008003c9947 */ /* 0x000fea0003800000 */
[----:B------:R-:W-:Y:S02]  /*14a80*/  LOP3.LUT P1, RZ, R23, 0x1, RZ, 0xc0, !PT ;  /* 0x0000000117ff7812 */ /* 0x000fe4000782c0ff */
[----:B------:R-:W-:-:S11]  /*14a90*/  SHF.L.U32 R9, R19, 0x1f, RZ ;  /* 0x0000001f13097819 */ /* 0x000fd600000006ff */
[----:B------:R-:W-:Y:S05]  /*14aa0*/  @!P1 BRA `(.L_x_991) ;  /* 0x0000000000509947 */ /* 0x000fea0003800000 */
        /* <DEDUP_REMOVED lines=20> */
.L_x_991:
[----:B------:R-:W2:Y:S01]  /*14bf0*/  SYNCS.PHASECHK.TRANS64.TRYWAIT P0, [UR38+0x2d848], R9 ;  /* 0x02d84809ff0075a7 */ /* 0x000ea20008000166 */
[----:B------:R-:W-:Y:S01]  /*14c00*/  BSSY B1, `(.L_x_992) ;  /* 0x0000003000017945 */ /* 0x000fe20003800000 */
[----:B------:R-:W-:-:S03]  /*14c10*/  ISETP.NE.AND P1, PT, R24, RZ, PT ;  /* 0x000000ff1800720c */ /* 0x000fc60003f25270 */
[----:B--2---:R-:W-:Y:S10]  /*14c20*/  @!P0 BRA `(.L_x_993) ;  /* 0x0000001c00748947 */ /* 0x004ff40003800000 */
.L_x_1049:
[----:B------:R-:W-:Y:S05]  /*14c30*/  BSYNC B1 ;  /* 0x0000000000017941 */ /* 0x000fea0003800000 */
.L_x_992:
[----:B------:R-:W-:Y:S04]  /*14c40*/  BSSY B1, `(.L_x_994) ;  /* 0x0000007000017945 */ /* 0x000fe80003800000 */
[----:B------:R-:W-:Y:S05]  /*14c50*/  @P1 BRA `(.L_x_995) ;  /* 0x0000000000141947 */ /* 0x000fea0003800000 */
[----:B------:R-:W-:Y:S01]  /*14c60*/  ISETP.NE.AND P0, PT, R8, RZ, PT ;  /* 0x000000ff0800720c */ /* 0x000fe20003f05270 */
[----:B-1----:R-:W-:-:S04]  /*14c70*/  IMAD.MOV.U32 R4, RZ, RZ, 0x6000 ;  /* 0x00006000ff047424 */ /* 0x002fc800078e00ff */
[----:B------:R2:W-:Y:S08]  /*14c80*/  SYNCS.ARRIVE.TRANS64 RZ, [UR38+0x2d838], R4 ;  /* 0x02d83804ffff79a7 */ /* 0x0005f00008000026 */
[----:B--2---:R-:W-:Y:S05]  /*14c90*/  @!P0 BRA `(.L_x_995) ;  /* 0x0000000000048947 */ /* 0x004fea0003800000 */
[----:B------:R-:W-:Y:S01]  /*14ca0*/  BPT.TRAP 0x1 ;  /* 0x000000040000795c */ /* 0x000fe20000300000 */
.L_x_995:
[----:B------:R-:W-:Y:S05]  /*14cb0*/  BSYNC B1 ;  /* 0x0000000000017941 */ /* 0x000fea0003800000 */
.L_x_994:
        /* <DEDUP_REMOVED lines=11> */
.L_x_996:
        /* <DEDUP_REMOVED lines=14> */
.L_x_997:
        /* <DEDUP_REMOVED lines=14> */
.L_x_998:
        /* <DEDUP_REMOVED lines=8> */
[----:B------:R-:W1:Y:S01]  /*14fb0*/  SYNCS.PHASECHK.TRANS64.TRYWAIT P0, [UR38+0x2d860], R9 ;  /* 0x02d86009ff0075a7 */ /* 0x000e620008000166 */
[----:B------:R-:W-:Y:S04]  /*14fc0*/  BSSY B1, `(.L_x_999) ;  /* 0x0000002000017945 */ /* 0x000fe80003800000 */
[----:B-1----:R-:W-:Y:S05]  /*14fd0*/  @!P0 BRA `(.L_x_1000) ;  /* 0x0000001800a08947 */ /* 0x002fea0003800000 */
.L_x_1050:
[----:B------:R-:W-:Y:S05]  /*14fe0*/  BSYNC B1 ;  /* 0x0000000000017941 */ /* 0x000fea0003800000 */
.L_x_999:
        /* <DEDUP_REMOVED lines=9> */
.L_x_1002:
[----:B------:R-:W-:Y:S05]  /*15080*/  BSYNC B1 ;  /* 0x0000000000017941 */ /* 0x000fea0003800000 */
.L_x_1001:
        /* <DEDUP_REMOVED lines=10> */
.L_x_1003:
        /* <DEDUP_REMOVED lines=13> */
.L_x_1004:
        /* <DEDUP_REMOVED lines=13> */
.L_x_1005:
        /* <DEDUP_REMOVED lines=10> */
.L_x_990:
[----:B------:R-:W-:Y:S05]  /*15370*/  BSYNC B0 ;  /* 0x0000000000007941 */ /* 0x000fea0003800000 */
.L_x_953:
[----:B------:R-:W-:Y:S01]  /*15380*/  LOP3.LUT P0, RZ, R23, 0x2, RZ, 0xc0, !PT ;  /* 0x0000000217ff7812 */ /* 0x000fe2000780c0ff */
[----:B------:R-:W-:-:S12]  /*15390*/  BSSY B0, `(.L_x_1006) ;  /* 0x0000040000007945 */ /* 0x000fd80003800000 */
[----:B------:R-:W-:Y:S05]  /*153a0*/  @!P0 BRA `(.L_x_1007) ;  /* 0x0000000000f88947 */ /* 0x000fea0003800000 */
[----:B------:R-:W-:Y:S01]  /*153b0*/  LEA R4, R0, UR38, 0x3 ;  /* 0x0000002600047c11 */ /* 0x000fe2000f8e18ff */
[----:B------:R-:W-:Y:S01]  /*153c0*/  BSSY B1, `(.L_x_1008) ;  /* 0x0000005000017945 */ /* 0x000fe20003800000 */
[----:B------:R-:W-:Y:S02]  /*153d0*/  SHF.L.U32 R3, R19, 0x1f, RZ ;  /* 0x0000001f13037819 */ /* 0x000fe400000006ff */
[----:B------:R-:W-:Y:S02]  /*153e0*/  ISETP.NE.AND P1, PT, R24, RZ, PT ;  /* 0x000000ff1800720c */ /* 0x000fe40003f25270 */
[----:B------:R-:W1:Y:S02]  /*153f0*/  SYNCS.PHASECHK.TRANS64.TRYWAIT P0, [R4+URZ+0x2d860], R3 ;  /* 0x02d86003040075a7 */ /* 0x000e64000800017f */
[----:B-1----:R-:W-:Y:S09]  /*15400*/  @!P0 BRA `(.L_x_1009) ;  /* 0x0000001400ac8947 */ /* 0x002ff20003800000 */
.L_x_1051:
[----:B------:R-:W-:Y:S05]  /*15410*/  BSYNC B1 ;  /* 0x0000000000017941 */ /* 0x000fea0003800000 */
.L_x_1008:
[----:B------:R-:W-:Y:S04]  /*15420*/  BSSY B1, `(.L_x_1010) ;  /* 0x0000007000017945 */ /* 0x000fe80003800000 */
[----:B------:R-:W-:Y:S05]  /*15430*/  @P1 BRA `(.L_x_1011) ;  /* 0x0000000000141947 */ /* 0x000fea0003800000 */
[----:B------:R-:W-:Y:S01]  /*15440*/  LOP3.LUT P0, RZ, R2, 0x1f, RZ, 0xc0, !PT ;  /* 0x0000001f02ff7812 */ /* 0x000fe2000780c0ff */
[----:B-1----:R-:W-:-:S04]  /*15450*/  IMAD.MOV.U32 R3, RZ, RZ, 0x6000 ;  /* 0x00006000ff037424 */ /* 0x002fc800078e00ff */
[----:B------:R2:W-:Y:S08]  /*15460*/  SYNCS.ARRIVE.TRANS64 RZ, [R4+URZ+0x2d850], R3 ;  /* 0x02d8500304ff79a7 */ /* 0x0005f0000800003f */
[----:B------:R-:W-:Y:S05]  /*15470*/  @!P0 BRA `(.L_x_1011) ;  /* 0x0000000000048947 */ /* 0x000fea0003800000 */
[----:B------:R-:W-:Y:S01]  /*15480*/  BPT.TRAP 0x1 ;  /* 0x000000040000795c */ /* 0x000fe20000300000 */
.L_x_1011:
[----:B------:R-:W-:Y:S05]  /*15490*/  BSYNC B1 ;  /* 0x0000000000017941 */ /* 0x000fea0003800000 */
.L_x_1010:
[----:B------:R-:W-:Y:S01]  /*154a0*/  R2UR UR4, R0 ;  /* 0x00000000000472ca */ /* 0x000fe200000e0000 */
[----:B------:R-:W-:Y:S01]  /*154b0*/  ULDC.64 UR6, c[0x0][0x198] ;  /* 0x0000660000067ab9 */ /* 0x000fe20000000a00 */
[----:B------:R-:W-:Y:S01]  /*154c0*/  R2UR UR9, R4 ;  /* 0x00000000040972ca */ /* 0x000fe200000e0000 */
[----:B------:R-:W-:Y:S01]  /*154d0*/  UIADD3 UR6, UP0, UR6, 0x470, URZ ;  /* 0x0000047006067890 */ /* 0x000fe2000ff1e03f */
[----:B------:R-:W-:Y:S01]  /*154e0*/  PLOP3.LUT P0, PT, PT, PT, PT, 0x80, 0x0 ;  /* 0x000000000000781c */ /* 0x000fe20003f0f070 */
[----:B------:R-:W-:Y:S01]  /*154f0*/  IMAD.SHL.U32 R27, R27, 0x80, RZ ;  /* 0x000000801b1b7824 */ /* 0x000fe200078e00ff */
[----:B------:R-:W-:Y:S01]  /*15500*/  UMOV UR14, 0x0 ;  /* 0x00000000000e7882 */ /* 0x000fe20000000000 */
[----:B------:R-:W-:Y:S01]  /*15510*/  UIADD3.X UR7, URZ, UR7, URZ, UP0, !UPT ;  /* 0x000000073f077290 */ /* 0x000fe200087fe43f */
[----:B------:R-:W-:Y:S01]  /*15520*/  UMOV UR15, 0x14f00000 ;  /* 0x14f00000000f7882 */ /* 0x000fe20000000000 */
[----:B------:R-:W-:-:S04]  /*15530*/  UMOV UR10, URZ ;  /* 0x0000003f000a7c82 */ /* 0x000fc80008000000 */
[----:B------:R-:W-:Y:S02]  /*15540*/  UIMAD UR4, UR4, 0x6000, UR38 ;  /* 0x00006000040478a4 */ /* 0x000fe4000f8e0226 */
[----:B------:R-:W-:Y:S02]  /*15550*/  UIADD3 UR9, UR9, 0x2d850, URZ ;  /* 0x0002d85009097890 */ /* 0x000fe4000fffe03f */
[----:B------:R-:W-:-:S12]  /*15560*/  UIADD3 UR8, UR4, 0x400, URZ ;  /* 0x0000040004087890 */ /* 0x000fd8000fffe03f */
.L_x_1012:
[----:B------:R-:W-:-:S13]  /*15570*/  @P0 ELECT P1, URZ, PT ;  /* 0x00000000003f082f */ /* 0x000fda0003820000 */
[----:B------:R-:W-:Y:S01]  /*15580*/  @P1 R2UR UR13, R25 ;  /* 0x00000000190d12ca */ /* 0x000fe200000e0000 */
[----:B------:R-:W-:Y:S01]  /*15590*/  UMOV UR12, UR36 ;  /* 0x00000024000c7c82 */ /* 0x000fe20008000000 */
[----:B------:R-:W-:Y:S02]  /*155a0*/  @P1 R2UR UR11, R27 ;  /* 0x000000001b0b12ca */ /* 0x000fe400000e0000 */
[----:B------:R-:W-:Y:S02]  /*155b0*/  @P1 PLOP3.LUT P0, PT, P1, PT, PT, 0x8, 0x0 ;  /* 0x000000000000181c */ /* 0x000fe40000f0e170 */
[----:B------:R-:W-:-:S09]  /*155c0*/  PLOP3.LUT P1, PT, PT, PT, PT, 0x8, 0x0 ;  /* 0x000000000000781c */ /* 0x000fd20003f2e170 */
[----:B------:R3:W-:Y:S02]  /*155d0*/  UTMALDG.4D [UR8], [UR6], desc[UR14] ;  /* 0x00000e08060075b4 */ /* 0x0007e40008019000 */
[----:B---3--:R-:W-:Y:S05]  /*155e0*/  @P0 BRA.U.ANY `(.L_x_1012) ;  /* 0xfffffffd00e00947 */ /* 0x008fea000393ffff */
[----:B------:R-:W-:Y:S01]  /*155f0*/  PLOP3.LUT P0, PT, PT, PT, PT, 0x80, 0x0 ;  /* 0x000000000000781c */ /* 0x000fe20003f0f070 */
[----:B------:R-:W-:Y:S01]  /*15600*/  UIADD3 UR8, UR4, 0x2400, URZ ;  /* 0x0000240004087890 */ /* 0x000fe2000fffe03f */
[----:B------:R-:W-:Y:S01]  /*15610*/  UMOV UR14, 0x0 ;  /* 0x00000000000e7882 */ /* 0x000fe20000000000 */
[----:B------:R-:W-:Y:S01]  /*15620*/  UMOV UR15, 0x14f00000 ;  /* 0x14f00000000f7882 */ /* 0x000fe20000000000 */
[----:B------:R-:W-:-:S09]  /*15630*/  UMOV UR10, 0x20 ;  /* 0x00000020000a7882 */ /* 0x000fd20000000000 */
.L_x_1013:
        /* <DEDUP_REMOVED lines=10> */
[----:B------:R-:W-:Y:S02]  /*156e0*/  UMOV UR5, 0x14f00000 ;  /* 0x14f0000000057882 */ /* 0x000fe40000000000 */
[----:B------:R-:W-:Y:S01]  /*156f0*/  UMOV UR4, 0x0 ;  /* 0x0000000000047882 */ /* 0x000fe20000000000 */
[----:B------:R-:W-:-:S08]  /*15700*/  UMOV UR10, 0x40 ;  /* 0x00000040000a7882 */ /* 0x000fd00000000000 */
.L_x_1014:
        /* <DEDUP_REMOVED lines=8> */
.L_x_1007:
[----:B------:R-:W-:Y:S05]  /*15790*/  BSYNC B0 ;  /* 0x0000000000007941 */ /* 0x000fea0003800000 */
.L_x_1006:
[----:B------:R-:W-:Y:S02]  /*157a0*/  VIADD R0, R0, 0x1 ;  /* 0x0000000100007836 */ /* 0x000fe40000000000 */
[----:B-12---:R-:W-:-:S03]  /*157b0*/  IMAD.MOV.U32 R4, RZ, RZ, RZ ;  /* 0x000000ffff047224 */ /* 0x006fc600078e00ff */
[----:B------:R-:W-:-:S04]  /*157c0*/  ISETP.NE.AND P0, PT, R0, 0x2, PT ;  /* 0x000000020000780c */ /* 0x000fc80003f05270 */
[----:B------:R-:W-:Y:S02]  /*157d0*/  SEL R2, RZ, 0x1, P0 ;  /* 0x00000001ff027807 */ /* 0x000fe40000000000 */
[----:B------:R-:W-:Y:S02]  /*157e0*/  SEL R0, R0, RZ, P0 ;  /* 0x000000ff00007207 */ /* 0x000fe40000000000 */
[----:B------:R-:W-:-:S07]  /*157f0*/  LOP3.LUT R3, R19, R2, RZ, 0x3c, !PT ;  /* 0x0000000213037212 */ /* 0x000fce00078e3cff */
.L_x_931:
[----:B------:R-:W1:Y:S01]  /*15800*/  S2R R5, SR_CgaCtaId ;  /* 0x0000000000057919 */ /* 0x000e620000008800 */
[----:B------:R-:W-:Y:S02]  /*15810*/  MOV R2, 0x400 ;  /* 0x0000040000027802 */ /* 0x000fe40000000f00 */
[----:B------:R-:W-:Y:S02]  /*15820*/  SHF.L.U32 R4, R4, 0x1f, RZ ;  /* 0x0000001f04047819 */ /* 0x000fe400000006ff */
[----:B-1----:R-:W-:-:S04]  /*15830*/  LEA R7, R5, R2, 0x18 ;  /* 0x0000000205077211 */ /* 0x002fc800078ec0ff */
[----:B------:R-:W1:Y:S02]  /*15840*/  SYNCS.PHASECHK.TRANS64.TRYWAIT P0, [R7+URZ+0x2d820], R4 ;  /* 0x02d82004070075a7 */ /* 0x000e64000800017f */
[----:B-1----:R-:W-:Y:S05]  /*15850*/  @!P0 BRA `(.L_x_1015) ;  /* 0x0000001000ac8947 */ /* 0x002fea0003800000 */
.L_x_1052:
[----:B------:R-:W-:-:S03]  /*15860*/  UMOV UR4, 0xffffffff ;  /* 0xffffffff00047882 */ /* 0x000fc60000000000 */
[----:B------:R-:W-:Y:S05]  /*15870*/  BRA.DIV UR4, `(.L_x_1016) ;  /* 0x0000001204b87947 */ /* 0x000fea000b800000 */
[----:B------:R2:W3:Y:S02]  /*15880*/  SHFL.IDX PT, R14, R26, RZ, 0x1f ;  /* 0x00001fff1a0e7589 */ /* 0x0004e400000e0000 */
.L_x_1055:
[----:B---3--:R-:W-:-:S13]  /*15890*/  ISETP.NE.AND P0, PT, R14, RZ, PT ;  /* 0x000000ff0e00720c */ /* 0x008fda0003f05270 */
[----:B------:R-:W-:Y:S05]  /*158a0*/  @P0 BRA `(.L_x_847) ;  /* 0x00000000008c0947 */ /* 0x000fea0003800000 */
[----:B------:R-:W-:-:S03]  /*158b0*/  UMOV UR4, 0xffffffff ;  /* 0xffffffff00047882 */ /* 0x000fc60000000000 */
[----:B------:R-:W-:Y:S05]  /*158c0*/  BRA.DIV UR4, `(.L_x_1017) ;  /* 0x0000001204cc7947 */ /* 0x000fea000b800000 */
[----:B------:R-:W-:-:S13]  /*158d0*/  ELECT P6, URZ, PT ;  /* 0x00000000003f782f */ /* 0x000fda00038c0000 */
.L_x_1058:
[----:B------:R-:W-:Y:S05]  /*158e0*/  @!P6 BRA `(.L_x_847) ;  /* 0x00000000007ce947 */ /* 0x000fea0003800000 */
[----:B------:R-:W-:-:S13]  /*158f0*/  R2UR UR4, R16 ;  /* 0x00000000100472ca */ /* 0x000fda00000e0000 */
[----:B------:R-:W-:-:S06]  /*15900*/  ULOP3.LUT UR4, UR4, 0x2, URZ, 0xfc, !UPT ;  /* 0x0000000204047892 */ /* 0x000fcc000f8efc3f */
[----:B------:R-:W-:-:S05]  /*15910*/  IMAD.U32 R2, RZ, RZ, UR4 ;  /* 0x00000004ff027e24 */ /* 0x000fca000f8e00ff */
[----:B------:R-:W-:-:S13]  /*15920*/  ISETP.NE.AND P2, PT, R2, 0x3, PT ;  /* 0x000000030200780c */ /* 0x000fda0003f45270 */
[----:B------:R-:W-:Y:S05]  /*15930*/  @!P2 BRA `(.L_x_1018) ;  /* 0x000000000004a947 */ /* 0x000fea0003800000 */
[----:B------:R-:W-:Y:S01]  /*15940*/  BPT.TRAP 0x1 ;  /* 0x000000040000795c */ /* 0x000fe20000300000 */
.L_x_1018:
[----:B------:R-:W-:Y:S01]  /*15950*/  VIADD R9, R7, 0x2d840 ;  /* 0x0002d84007097836 */ /* 0x000fe20000000000 */
[----:B------:R-:W-:Y:S01]  /*15960*/  SHF.L.U32 R5, R3, 0x1f, RZ ;  /* 0x0000001f03057819 */ /* 0x000fe200000006ff */
[C---:B------:R-:W-:Y:S02]  /*15970*/  VIADD R2, R0.reuse, 0x1 ;  /* 0x0000000100027836 */ /* 0x040fe40000000000 */
[----:B------:R-:W-:-:S03]  /*15980*/  IMAD R6, R0, 0x8, R9 ;  /* 0x0000000800067824 */ /* 0x000fc600078e0209 */
[C---:B------:R-:W-:Y:S01]  /*15990*/  ISETP.NE.AND P1, PT, R2.reuse, 0x2, PT ;  /* 0x000000020200780c */ /* 0x040fe20003f25270 */
[----:B------:R-:W3:Y:S03]  /*159a0*/  SYNCS.PHASECHK.TRANS64.TRYWAIT P0, [R6+URZ], R5 ;  /* 0x00000005060075a7 */ /* 0x000ee6000800017f */
[----:B-1----:R-:W-:Y:S02]  /*159b0*/  SEL R4, RZ, 0x1, P1 ;  /* 0x00000001ff047807 */ /* 0x002fe40000800000 */
[----:B------:R-:W-:Y:S02]  /*159c0*/  SEL R8, R2, RZ, P1 ;  /* 0x000000ff02087207 */ /* 0x000fe40000800000 */
[----:B------:R-:W-:-:S03]  /*159d0*/  LOP3.LUT R2, R3, R4, RZ, 0x3c, !PT ;  /* 0x0000000403027212 */ /* 0x000fc600078e3cff */
[----:B------:R-:W-:Y:S01]  /*159e0*/  IMAD R3, R8, 0x8, R9 ;  /* 0x0000000808037824 */ /* 0x000fe200078e0209 */
[----:B------:R-:W-:Y:S01]  /*159f0*/  SHF.L.U32 R2, R2, 0x1f, RZ ;  /* 0x0000001f02027819 */ /* 0x000fe200000006ff */
[----:B---3--:R-:W-:Y:S06]  /*15a00*/  @!P0 BRA `(.L_x_1019) ;  /* 0x00000010009c8947 */ /* 0x008fec0003800000 */
.L_x_1059:
[----:B------:R-:W3:Y:S02]  /*15a10*/  SYNCS.PHASECHK.TRANS64.TRYWAIT P0, [R3+URZ], R2 ;  /* 0x00000002030075a7 */ /* 0x000ee4000800017f */
[----:B---3--:R-:W-:Y:S05]  /*15a20*/  @!P0 BRA `(.L_x_1020) ;  /* 0x0000001000a88947 */ /* 0x008fea0003800000 */
.L_x_1060:
[----:B------:R-:W-:Y:S05]  /*15a30*/  @!P2 BRA `(.L_x_1021) ;  /* 0x000000000004a947 */ /* 0x000fea0003800000 */
[----:B------:R-:W-:Y:S01]  /*15a40*/  BPT.TRAP 0x1 ;  /* 0x000000040000795c */ /* 0x000fe20000300000 */
.L_x_1021:
[----:B---3--:R-:W-:-:S04]  /*15a50*/  VIADD R3, R7, 0x2d860 ;  /* 0x0002d86007037836 */ /* 0x008fc80000000000 */
[----:B------:R-:W-:-:S04]  /*15a60*/  IMAD R0, R0, 0x8, R3 ;  /* 0x0000000800007824 */ /* 0x000fc800078e0203 */
[----:B------:R-:W3:Y:S02]  /*15a70*/  SYNCS.PHASECHK.TRANS64.TRYWAIT P0, [R0+URZ], R5 ;  /* 0x00000005000075a7 */ /* 0x000ee4000800017f */
[----:B---3--:R-:W-:Y:S05]  /*15a80*/  @!P0 BRA `(.L_x_1022) ;  /* 0x0000001000a48947 */ /* 0x008fea0003800000 */
.L_x_1061:
[----:B------:R-:W-:-:S07]  /*15a90*/  IMAD R3, R8, 0x8, R3 ;  /* 0x0000000808037824 */ /* 0x000fce00078e0203 */
.L_x_1023:
[----:B----4-:R4:W0:Y:S02]  /*15aa0*/  SYNCS.PHASECHK.TRANS64.TRYWAIT P0, [R3+URZ], R2 ;  /* 0x00000002030075a7 */ /* 0x010824000800017f */
[----:B0-----:R-:W-:Y:S05]  /*15ab0*/  @!P0 NANOSLEEP.SYNCS 0x989680 ;  /* 0x009896800000895d */ /* 0x001fea0003900000 */
[----:B------:R-:W0:Y:S02]  /*15ac0*/  @!P0 SYNCS.PHASECHK.TRANS64 P0, [R3+URZ], R2 ;  /* 0x00000002030085a7 */ /* 0x000e24000800007f */
[----:B0-----:R-:W-:Y:S05]  /*15ad0*/  @!P0 BRA `(.L_x_1023) ;  /* 0xfffffffc00f08947 */ /* 0x001fea000383ffff */
.L_x_847:
[----:B------:R-:W-:Y:S05]  /*15ae0*/  BSYNC B6 ;  /* 0x0000000000067941 */ /* 0x000fea0003800000 */
.L_x_844:
[----:B------:R-:W-:Y:S05]  /*15af0*/  EXIT ;  /* 0x000000000000794d */ /* 0x000fea0003800000 */
.L_x_857:
[----:B0-----:R-:W-:-:S04]  /*15b00*/  IMAD.U32 R5, RZ, RZ, UR36 ;  /* 0x00000024ff057e24 */ /* 0x001fc8000f8e00ff */
[----:B------:R0:W1:Y:S03]  /*15b10*/  SYNCS.PHASECHK.TRANS64.TRYWAIT P0, [R5+URZ+0x2d800], R4 ;  /* 0x02d80004050075a7 */ /* 0x000066000800017f */
[----:B-1----:R-:W-:Y:S05]  /*15b20*/  @!P0 NANOSLEEP.SYNCS 0x989680 ;  /* 0x009896800000895d */ /* 0x002fea0003900000 */
[----:B------:R-:W1:Y:S02]  /*15b30*/  @!P0 SYNCS.PHASECHK.TRANS64 P0, [R5+URZ+0x2d800], R4 ;  /* 0x02d80004050085a7 */ /* 0x000e64000800007f */
[----:B-1----:R-:W-:Y:S05]  /*15b40*/  @!P0 BRA `(.L_x_857) ;  /* 0xfffffffc00ec8947 */ /* 0x002fea000383ffff */
[----:B------:R-:W-:Y:S05]  /*15b50*/  BRA `(.L_x_1024) ;  /* 0xfffffebc001c7947 */ /* 0x000fea000383ffff */
.L_x_861:
[----:B-1----:R-:W-:-:S04]  /*15b60*/  IMAD.U32 R5, RZ, RZ, UR36 ;  /* 0x00000024ff057e24 */ /* 0x002fc8000f8e00ff */
[----:B------:R1:W2:Y:S03]  /*15b70*/  SYNCS.PHASECHK.TRANS64.TRYWAIT P2, [R5+URZ+0x2d830], R4 ;  /* 0x02d83004050075a7 */ /* 0x0002a6000804017f */
[----:B--2---:R-:W-:Y:S05]  /*15b80*/  @!P2 NANOSLEEP.SYNCS 0x989680 ;  /* 0x009896800000a95d */ /* 0x004fea0003900000 */
[----:B------:R-:W2:Y:S02]  /*15b90*/  @!P2 SYNCS.PHASECHK.TRANS64 P2, [R5+URZ+0x2d830], R4 ;  /* 0x02d830040500a5a7 */ /* 0x000ea4000804007f */
[----:B--2---:R-:W-:Y:S05]  /*15ba0*/  @!P2 BRA `(.L_x_861) ;  /* 0xfffffffc00eca947 */ /* 0x004fea000383ffff */
[----:B------:R-:W-:Y:S05]  /*15bb0*/  BRA `(.L_x_860) ;  /* 0xfffffebc00547947 */ /* 0x000fea000383ffff */
.L_x_877:
[----:B--2---:R-:W-:-:S04]  /*15bc0*/  IMAD.U32 R20, RZ, RZ, UR10 ;  /* 0x0000000aff147e24 */ /* 0x004fc8000f8e00ff */
[----:B------:R2:W3:Y:S03]  /*15bd0*/  SYNCS.PHASECHK.TRANS64.TRYWAIT P2, [R20+URZ+0x2d830], R15 ;  /* 0x02d8300f140075a7 */ /* 0x0004e6000804017f */
[----:B---3--:R-:W-:Y:S05]  /*15be0*/  @!P2 NANOSLEEP.SYNCS 0x989680 ;  /* 0x009896800000a95d */ /* 0x008fea0003900000 */
[----:B------:R-:W3:Y:S02]  /*15bf0*/  @!P2 SYNCS.PHASECHK.TRANS64 P2, [R20+URZ+0x2d830], R15 ;  /* 0x02d8300f1400a5a7 */ /* 0x000ee4000804007f */
[----:B---3--:R-:W-:Y:S05]  /*15c00*/  @!P2 BRA `(.L_x_877) ;  /* 0xfffffffc00eca947 */ /* 0x008fea000383ffff */
[----:B------:R-:W-:Y:S05]  /*15c10*/  BRA `(.L_x_874) ;  /* 0xfffffefc002c7947 */ /* 0x000fea000383ffff */
.L_x_881:
[----:B-1----:R-:W-:-:S04]  /*15c20*/  IMAD.U32 R20, RZ, RZ, UR10 ;  /* 0x0000000aff147e24 */ /* 0x002fc8000f8e00ff */
[----:B------:R1:W2:Y:S03]  /*15c30*/  SYNCS.PHASECHK.TRANS64.TRYWAIT P2, [R20+URZ+0x2d850], R15 ;  /* 0x02d8500f140075a7 */ /* 0x0002a6000804017f */
[----:B--2---:R-:W-:Y:S05]  /*15c40*/  @!P2 NANOSLEEP.SYNCS 0x989680 ;  /* 0x009896800000a95d */ /* 0x004fea0003900000 */
[----:B------:R-:W2:Y:S02]  /*15c50*/  @!P2 SYNCS.PHASECHK.TRANS64 P2, [R20+URZ+0x2d850], R15 ;  /* 0x02d8500f1400a5a7 */ /* 0x000ea4000804007f */
[----:B--2---:R-:W-:Y:S05]  /*15c60*/  @!P2 BRA `(.L_x_881) ;  /* 0xfffffffc00eca947 */ /* 0x004fea000383ffff */
[----:B------:R-:W-:Y:S05]  /*15c70*/  BRA `(.L_x_878) ;  /* 0xfffffefc00cc7947 */ /* 0x000fea000383ffff */
.L_x_898:
[----:B--2---:R-:W-:-:S04]  /*15c80*/  IMAD.U32 R21, RZ, RZ, UR14 ;  /* 0x0000000eff157e24 */ /* 0x004fc8000f8e00ff */
[----:B------:R2:W4:Y:S03]  /*15c90*/  SYNCS.PHASECHK.TRANS64.TRYWAIT P2, [R21+URZ+0x2d830], R14 ;  /* 0x02d8300e150075a7 */ /* 0x000526000804017f */
[----:B----4-:R-:W-:Y:S05]  /*15ca0*/  @!P2 NANOSLEEP.SYNCS 0x989680 ;  /* 0x009896800000a95d */ /* 0x010fea0003900000 */
[----:B------:R-:W4:Y:S02]  /*15cb0*/  @!P2 SYNCS.PHASECHK.TRANS64 P2, [R21+URZ+0x2d830], R14 ;  /* 0x02d8300e1500a5a7 */ /* 0x000f24000804007f */
[----:B----4-:R-:W-:Y:S05]  /*15cc0*/  @!P2 BRA `(.L_x_898) ;  /* 0xfffffffc00eca947 */ /* 0x010fea000383ffff */
[----:B------:R-:W-:Y:S05]  /*15cd0*/  BRA `(.L_x_895) ;  /* 0xffffff3800087947 */ /* 0x000fea000383ffff */
.L_x_902:
[----:B-1----:R-:W-:-:S04]  /*15ce0*/  IMAD.U32 R21, RZ, RZ, UR14 ;  /* 0x0000000eff157e24 */ /* 0x002fc8000f8e00ff */
[----:B------:R1:W2:Y:S03]  /*15cf0*/  SYNCS.PHASECHK.TRANS64.TRYWAIT P2, [R21+URZ+0x2d850], R14 ;  /* 0x02d8500e150075a7 */ /* 0x0002a6000804017f */
[----:B--2---:R-:W-:Y:S05]  /*15d00*/  @!P2 NANOSLEEP.SYNCS 0x989680 ;  /* 0x009896800000a95d */ /* 0x004fea0003900000 */
[----:B------:R-:W2:Y:S02]  /*15d10*/  @!P2 SYNCS.PHASECHK.TRANS64 P2, [R21+URZ+0x2d850], R14 ;  /* 0x02d8500e1500a5a7 */ /* 0x000ea4000804007f */
[----:B--2---:R-:W-:Y:S05]  /*15d20*/  @!P2 BRA `(.L_x_902) ;  /* 0xfffffffc00eca947 */ /* 0x004fea000383ffff */
[----:B------:R-:W-:Y:S05]  /*15d30*/  BRA `(.L_x_899) ;  /* 0xffffff3800b47947 */ /* 0x000fea000383ffff */
.L_x_908:
[----:B--2---:R-:W-:-:S04]  /*15d40*/  IMAD.U32 R21, RZ, RZ, UR10 ;  /* 0x0000000aff157e24 */ /* 0x004fc8000f8e00ff */
[----:B------:R2:W0:Y:S03]  /*15d50*/  SYNCS.PHASECHK.TRANS64.TRYWAIT P2, [R21+URZ+0x2d830], R14 ;  /* 0x02d8300e150075a7 */ /* 0x000426000804017f */
[----:B0-----:R-:W-:Y:S05]  /*15d60*/  @!P2 NANOSLEEP.SYNCS 0x989680 ;  /* 0x009896800000a95d */ /* 0x001fea0003900000 */
[----:B------:R-:W0:Y:S02]  /*15d70*/  @!P2 SYNCS.PHASECHK.TRANS64 P2, [R21+URZ+0x2d830], R14 ;  /* 0x02d8300e1500a5a7 */ /* 0x000e24000804007f */
[----:B0-----:R-:W-:Y:S05]  /*15d80*/  @!P2 BRA `(.L_x_908) ;  /* 0xfffffffc00eca947 */ /* 0x001fea000383ffff */
[----:B------:R-:W-:Y:S05]  /*15d90*/  BRA `(.L_x_905) ;  /* 0xffffff6000647947 */ /* 0x000fea000383ffff */
.L_x_912:
[----:B-1----:R-:W-:-:S04]  /*15da0*/  IMAD.U32 R21, RZ, RZ, UR10 ;  /* 0x0000000aff157e24 */ /* 0x002fc8000f8e00ff */
[----:B------:R1:W2:Y:S03]  /*15db0*/  SYNCS.PHASECHK.TRANS64.TRYWAIT P2, [R21+URZ+0x2d850], R14 ;  /* 0x02d8500e150075a7 */ /* 0x0002a6000804017f */
[----:B--2---:R-:W-:Y:S05]  /*15dc0*/  @!P2 NANOSLEEP.SYNCS 0x989680 ;  /* 0x009896800000a95d */ /* 0x004fea0003900000 */
[----:B------:R-:W2:Y:S02]  /*15dd0*/  @!P2 SYNCS.PHASECHK.TRANS64 P2, [R21+URZ+0x2d850], R14 ;  /* 0x02d8500e1500a5a7 */ /* 0x000ea4000804007f */
[----:B--2---:R-:W-:Y:S05]  /*15de0*/  @!P2 BRA `(.L_x_912) ;  /* 0xfffffffc00eca947 */ /* 0x004fea000383ffff */
[----:B------:R-:W-:Y:S05]  /*15df0*/  BRA `(.L_x_909) ;  /* 0xffffff6400047947 */ /* 0x000fea000383ffff */
.L_x_925:
[----:B------:R-:W-:-:S04]  /*15e00*/  IMAD.U32 R3, RZ, RZ, UR9 ;  /* 0x00000009ff037e24 */ /* 0x000fc8000f8e00ff */
[----:B------:R0:W0:Y:S03]  /*15e10*/  SYNCS.PHASECHK.TRANS64.TRYWAIT P0, [R3+URZ+0x2d850], R0 ;  /* 0x02d85000030075a7 */ /* 0x000026000800017f */
[----:B0-----:R-:W-:Y:S05]  /*15e20*/  @!P0 NANOSLEEP.SYNCS 0x989680 ;  /* 0x009896800000895d */ /* 0x001fea0003900000 */
[----:B------:R-:W0:Y:S02]  /*15e30*/  @!P0 SYNCS.PHASECHK.TRANS64 P0, [R3+URZ+0x2d850], R0 ;  /* 0x02d85000030085a7 */ /* 0x000e24000800007f */
[----:B0-----:R-:W-:Y:S05]  /*15e40*/  @!P0 BRA `(.L_x_925) ;  /* 0xfffffffc00ec8947 */ /* 0x001fea000383ffff */
[----:B------:R-:W-:Y:S05]  /*15e50*/  BRA `(.L_x_924) ;  /* 0xffffff9800287947 */ /* 0x000fea000383ffff */
.L_x_942:
[----:B------:R-:W-:Y:S02]  /*15e60*/  IMAD.MOV.U32 R13, RZ, RZ, R26 ;  /* 0x000000ffff0d7224 */ /* 0x000fe400078e001a */
[----:B------:R-:W-:Y:S02]  /*15e70*/  IMAD.MOV.U32 R12, RZ, RZ, RZ ;  /* 0x000000ffff0c7224 */ /* 0x000fe400078e00ff */
[----:B------:R-:W-:Y:S02]  /*15e80*/  IMAD.MOV.U32 R11, RZ, RZ, 0x1f ;  /* 0x0000001fff0b7424 */ /* 0x000fe400078e00ff */
[----:B------:R-:W-:-:S07]  /*15e90*/  IMAD.MOV.U32 R15, RZ, RZ, -0x1 ;  /* 0xffffffffff0f7424 */ /* 0x000fce00078e00ff */
[----:B------:R-:W-:Y:S05]  /*15ea0*/  WARPSYNC.COLLECTIVE R15, `(.L_x_1025) ;  /* 0x000000000f087348 */ /* 0x000fea0003c00000 */
[----:B------:R0:W1:Y:S02]  /*15eb0*/  SHFL.IDX P6, R14, R13, R12, R11 ;  /* 0x0000000c0d0e7389 */ /* 0x00006400000c000b */
[----:B01----:R-:W-:Y:S01]  /*15ec0*/  ENDCOLLECTIVE ;  /* 0x000000000000791b */ /* 0x003fe20003800000 */
.L_x_1025:
[----:B------:R-:W-:Y:S05]  /*15ed0*/  BRA `(.L_x_1026) ;  /* 0xffffffc400947947 */ /* 0x000fea000383ffff */
.L_x_944:
[----:B------:R-:W-:Y:S01]  /*15ee0*/  BSSY B0, `(.L_x_1027) ;  /* 0x0000006000007945 */ /* 0x000fe20003800000 */
[----:B------:R-:W-:-:S07]  /*15ef0*/  IMAD.MOV.U32 R15, RZ, RZ, -0x1 ;  /* 0xffffffffff0f7424 */ /* 0x000fce00078e00ff */
[----:B0-----:R-:W-:Y:S05]  /*15f00*/  WARPSYNC.COLLECTIVE R15, `(.L_x_1028) ;  /* 0x000000000f0c7348 */ /* 0x001fea0003c00000 */
[----:B------:R-:W-:Y:S02]  /*15f10*/  ELECT P6, UR62, PT ;  /* 0x00000000003e782f */ /* 0x000fe400038c0000 */
[----:B------:R-:W-:Y:S01]  /*15f20*/  MOV R14, UR62 ;  /* 0x0000003e000e7c02 */ /* 0x000fe20008000f00 */
[----:B0-----:R-:W-:Y:S10]  /*15f30*/  ENDCOLLECTIVE ;  /* 0x000000000000791b */ /* 0x001ff40003800000 */
.L_x_1028:
[----:B------:R-:W-:Y:S05]  /*15f40*/  BSYNC B0 ;  /* 0x0000000000007941 */ /* 0x000fea0003800000 */
.L_x_1027:
[----:B------:R-:W-:Y:S05]  /*15f50*/  BRA `(.L_x_1029) ;  /* 0xffffffc400947947 */ /* 0x000fea000383ffff */
.L_x_946:
[----:B--2---:R-:W-:-:S04]  /*15f60*/  IMAD.U32 R3, RZ, RZ, UR38 ;  /* 0x00000026ff037e24 */ /* 0x004fc8000f8e00ff */
[----:B------:R2:W3:Y:S03]  /*15f70*/  SYNCS.PHASECHK.TRANS64.TRYWAIT P0, [R3+URZ+0x2d840], R0 ;  /* 0x02d84000030075a7 */ /* 0x0004e6000800017f */
[----:B---3--:R-:W-:Y:S05]  /*15f80*/  @!P0 NANOSLEEP.SYNCS 0x989680 ;  /* 0x009896800000895d */ /* 0x008fea0003900000 */
[----:B------:R-:W3:Y:S02]  /*15f90*/  @!P0 SYNCS.PHASECHK.TRANS64 P0, [R3+URZ+0x2d840], R0 ;  /* 0x02d84000030085a7 */ /* 0x000ee4000800007f */
[----:B---3--:R-:W-:Y:S05]  /*15fa0*/  @!P0 BRA `(.L_x_946) ;  /* 0xfffffffc00ec8947 */ /* 0x008fea000383ffff */
[----:B------:R-:W-:Y:S05]  /*15fb0*/  BRA `(.L_x_1030) ;  /* 0xffffffc400e87947 */ /* 0x000fea000383ffff */
.L_x_949:
[----:B------:R-:W-:Y:S02]  /*15fc0*/  IMAD.MOV.U32 R13, RZ, RZ, R19 ;  /* 0x000000ffff0d7224 */ /* 0x000fe400078e0013 */
[----:B------:R-:W-:Y:S02]  /*15fd0*/  IMAD.MOV.U32 R12, RZ, RZ, RZ ;  /* 0x000000ffff0c7224 */ /* 0x000fe400078e00ff */
[----:B------:R-:W-:Y:S02]  /*15fe0*/  IMAD.MOV.U32 R11, RZ, RZ, 0x1c1f ;  /* 0x00001c1fff0b7424 */ /* 0x000fe400078e00ff */
[----:B------:R-:W-:Y:S02]  /*15ff0*/  IMAD.MOV.U32 R15, RZ, RZ, -0x1 ;  /* 0xffffffffff0f7424 */ /* 0x000fe400078e00ff */
[----:B------:R-:W-:-:S07]  /*16000*/  VIADD R3, R3, UR48 ;  /* 0x0000003003037c36 */ /* 0x000fce0008000000 */
[----:B0-----:R-:W-:Y:S05]  /*16010*/  WARPSYNC.COLLECTIVE R15, `(.L_x_1031) ;  /* 0x000000000f087348 */ /* 0x001fea0003c00000 */
[----:B------:R1:W2:Y:S02]  /*16020*/  SHFL.IDX P6, R14, R13, R12, R11 ;  /* 0x0000000c0d0e7389 */ /* 0x0002a400000c000b */
[----:B012---:R-:W-:Y:S01]  /*16030*/  ENDCOLLECTIVE ;  /* 0x000000000000791b */ /* 0x007fe20003800000 */
.L_x_1031:
[----:B------:R-:W-:Y:S02]  /*16040*/  IMAD.MOV.U32 R13, RZ, RZ, R10 ;  /* 0x000000ffff0d7224 */ /* 0x000fe400078e000a */
[----:B------:R-:W-:-:S07]  /*16050*/  IMAD.MOV.U32 R5, RZ, RZ, R14 ;  /* 0x000000ffff057224 */ /* 0x000fce00078e000e */
[----:B------:R-:W-:Y:S05]  /*16060*/  WARPSYNC.COLLECTIVE R15, `(.L_x_1032) ;  /* 0x000000000f087348 */ /* 0x000fea0003c00000 */
[----:B------:R0:W1:Y:S02]  /*16070*/  SHFL.IDX P6, R14, R13, R12, R11 ;  /* 0x0000000c0d0e7389 */ /* 0x00006400000c000b */
[----:B01----:R-:W-:Y:S01]  /*16080*/  ENDCOLLECTIVE ;  /* 0x000000000000791b */ /* 0x003fe20003800000 */
.L_x_1032:
[----:B------:R-:W-:Y:S01]  /*16090*/  ULDC UR4, c[0x0][0x288] ;  /* 0x0000a20000047ab9 */ /* 0x000fe20000000800 */
[----:B------:R-:W-:Y:S01]  /*160a0*/  ULDC.64 UR6, c[0x0][0x208] ;  /* 0x0000820000067ab9 */ /* 0x000fe20000000a00 */
[----:B------:R-:W-:-:S05]  /*160b0*/  IMAD R0, R0, UR4, RZ ;  /* 0x0000000400007c24 */ /* 0x000fca000f8e02ff */
[C---:B------:R-:W-:Y:S01]  /*160c0*/  ISETP.GE.AND P3, PT, R3.reuse, R0, PT ;  /* 0x000000000300720c */ /* 0x040fe20003f66270 */
[----:B------:R-:W-:Y:S02]  /*160d0*/  VIADD R11, R3, 0x20 ;  /* 0x00000020030b7836 */ /* 0x000fe40000000000 */
[----:B------:R-:W-:Y:S02]  /*160e0*/  IMAD.MOV.U32 R13, RZ, RZ, R19 ;  /* 0x000000ffff0d7224 */ /* 0x000fe400078e0013 */
[----:B------:R-:W-:-:S08]  /*160f0*/  IMAD.MOV.U32 R12, RZ, RZ, 0x1 ;  /* 0x00000001ff0c7424 */ /* 0x000fd000078e00ff */
[----:B------:R-:W-:Y:S01]  /*16100*/  @!P3 LEA R29, R6, UR38, 0x1 ;  /* 0x00000026061dbc11 */ /* 0x000fe2000f8e08ff */
[----:B------:R-:W-:-:S04]  /*16110*/  IMAD.MOV.U32 R4, RZ, RZ, R14 ;  /* 0x000000ffff047224 */ /* 0x000fc800078e000e */
[----:B------:R-:W-:-:S05]  /*16120*/  @!P3 IMAD.WIDE.U32 R4, R7, 0x2, R4 ;  /* 0x000000020704b825 */ /* 0x000fca00078e0004 */
[----:B------:R-:W-:Y:S01]  /*16130*/  @!PT LDS RZ, [RZ] ;  /* 0x00000000fffff984 */ /* 0x000fe20000000800 */
[----:B------:R-:W-:Y:S01]  /*16140*/  @!PT LDS RZ, [RZ] ;  /* 0x00000000fffff984 */ /* 0x000fe20000000800 */
[----:B------:R-:W-:Y:S01]  /*16150*/  @!PT LDS RZ, [RZ] ;  /* 0x00000000fffff984 */ /* 0x000fe20000000800 */
[----:B------:R0:W-:Y:S04]  /*16160*/  @!P3 LDGSTS.E.BYPASS.LTC128B.128 [R29+0xc400], desc[UR6][R4.64], !P2 ;  /* 0x0c400000041dbfae */ /* 0x0001e8000d101d46 */
[----:B------:R0:W-:Y:S04]  /*16170*/  @!P3 LDGSTS.E.BYPASS.LTC128B.128 [R29+0xf400], desc[UR6][R4.64+0x40], !P0 ;  /* 0x0f400040041dbfae */ /* 0x0001e8000c101d46 */
[----:B------:R0:W-:Y:S01]  /*16180*/  @!P3 LDGSTS.E.BYPASS.LTC128B.128 [R29+0x12400], desc[UR6][R4.64+0x80], !P1 ;  /* 0x12400080041dbfae */ /* 0x0001e2000c901d46 */
[----:B------:R-:W-:Y:S01]  /*16190*/  ISETP.GE.AND P3, PT, R11, R0, PT ;  /* 0x000000000b00720c */ /* 0x000fe20003f66270 */
[----:B------:R-:W-:-:S12]  /*161a0*/  IMAD.MOV.U32 R11, RZ, RZ, 0x1c1f ;  /* 0x00001c1fff0b7424 */ /* 0x000fd800078e00ff */
[----:B0-----:R-:W-:Y:S05]  /*161b0*/  WARPSYNC.COLLECTIVE R15, `(.L_x_1033) ;  /* 0x000000000f087348 */ /* 0x001fea0003c00000 */
[----:B------:R1:W2:Y:S02]  /*161c0*/  SHFL.IDX P6, R14, R13, R12, R11 ;  /* 0x0000000c0d0e7389 */ /* 0x0002a400000c000b */
[----:B012---:R-:W-:Y:S01]  /*161d0*/  ENDCOLLECTIVE ;  /* 0x000000000000791b */ /* 0x007fe20003800000 */
.L_x_1033:
[----:B------:R-:W-:Y:S01]  /*161e0*/  @!P3 LEA R29, R6, UR38, 0x1 ;  /* 0x00000026061dbc11 */ /* 0x000fe2000f8e08ff */
[----:B------:R-:W-:Y:S02]  /*161f0*/  IMAD.MOV.U32 R13, RZ, RZ, R10 ;  /* 0x000000ffff0d7224 */ /* 0x000fe400078e000a */
[----:B------:R-:W-:-:S07]  /*16200*/  IMAD.MOV.U32 R20, RZ, RZ, R14 ;  /* 0x000000ffff147224 */ /* 0x000fce00078e000e */
[----:B------:R-:W-:Y:S05]  /*16210*/  WARPSYNC.COLLECTIVE R15, `(.L_x_1034) ;  /* 0x000000000f087348 */ /* 0x000fea0003c00000 */
[----:B------:R0:W1:Y:S02]  /*16220*/  SHFL.IDX P6, R14, R13, R12, R11 ;  /* 0x0000000c0d0e7389 */ /* 0x00006400000c000b */
[----:B01----:R-:W-:Y:S01]  /*16230*/  ENDCOLLECTIVE ;  /* 0x000000000000791b */ /* 0x003fe20003800000 */
.L_x_1034:
[----:B------:R-:W-:Y:S01]  /*16240*/  ULDC.64 UR4, c[0x0][0x208] ;  /* 0x0000820000047ab9 */ /* 0x000fe20000000a00 */
[----:B------:R-:W-:Y:S02]  /*16250*/  IMAD.MOV.U32 R5, RZ, RZ, R20 ;  /* 0x000000ffff057224 */ /* 0x000fe400078e0014 */
[----:B------:R-:W-:Y:S02]  /*16260*/  IMAD.MOV.U32 R13, RZ, RZ, R19 ;  /* 0x000000ffff0d7224 */ /* 0x000fe400078e0013 */
[----:B------:R-:W-:Y:S02]  /*16270*/  IMAD.MOV.U32 R12, RZ, RZ, 0x2 ;  /* 0x00000002ff0c7424 */ /* 0x000fe400078e00ff */
[----:B------:R-:W-:-:S04]  /*16280*/  IMAD.MOV.U32 R4, RZ, RZ, R14 ;  /* 0x000000ffff047224 */ /* 0x000fc800078e000e */
[----:B------:R-:W-:-:S04]  /*16290*/  @!P3 IMAD.WIDE.U32 R20, R7, 0x2, R4 ;  /* 0x000000020714b825 */ /* 0x000fc800078e0004 */
[----:B------:R-:W-:Y:S01]  /*162a0*/  VIADD R5, R3, 0x40 ;  /* 0x0000004003057836 */ /* 0x000fe20000000000 */
[----:B------:R-:W-:Y:S01]  /*162b0*/  @!PT LDS RZ, [RZ] ;  /* 0x00000000fffff984 */ /* 0x000fe20000000800 */
[----:B------:R-:W-:Y:S01]  /*162c0*/  @!PT LDS RZ, [RZ] ;  /* 0x00000000fffff984 */ /* 0x000fe20000000800 */
[----:B------:R-:W-:Y:S01]  /*162d0*/  @!PT LDS RZ, [RZ] ;  /* 0x00000000fffff984 */ /* 0x000fe20000000800 */
[----:B------:R0:W-:Y:S04]  /*162e0*/  @!P3 LDGSTS.E.BYPASS.LTC128B.128 [R29+0xcc00], desc[UR4][R20.64], !P2 ;  /* 0x0cc00000141dbfae */ /* 0x0001e8000d101d44 */
[----:B------:R0:W-:Y:S04]  /*162f0*/  @!P3 LDGSTS.E.BYPASS.LTC128B.128 [R29+0xfc00], desc[UR4][R20.64+0x40], !P0 ;  /* 0x0fc00040141dbfae */ /* 0x0001e8000c101d44 */
[----:B------:R0:W-:Y:S01]  /*16300*/  @!P3 LDGSTS.E.BYPASS.LTC128B.128 [R29+0x12c00], desc[UR4][R20.64+0x80], !P1 ;  /* 0x12c00080141dbfae */ /* 0x0001e2000c901d44 */
[----:B------:R-:W-:-:S13]  /*16310*/  ISETP.GE.AND P3, PT, R5, R0, PT ;  /* 0x000000000500720c */ /* 0x000fda0003f66270 */
[----:B0-----:R-:W-:Y:S05]  /*16320*/  WARPSYNC.COLLECTIVE R15, `(.L_x_1035) ;  /* 0x000000000f087348 */ /* 0x001fea0003c00000 */
[----:B------:R1:W2:Y:S02]  /*16330*/  SHFL.IDX P6, R14, R13, R12, R11 ;  /* 0x0000000c0d0e7389 */ /* 0x0002a400000c000b */
[----:B012---:R-:W-:Y:S01]  /*16340*/  ENDCOLLECTIVE ;  /* 0x000000000000791b */ /* 0x007fe20003800000 */
.L_x_1035:
[----:B------:R-:W-:Y:S01]  /*16350*/  @!P3 LEA R21, R6, UR38, 0x1 ;  /* 0x000000260615bc11 */ /* 0x000fe2000f8e08ff */
[----:B------:R-:W-:Y:S02]  /*16360*/  IMAD.MOV.U32 R13, RZ, RZ, R10 ;  /* 0x000000ffff0d7224 */ /* 0x000fe400078e000a */
[----:B------:R-:W-:-:S07]  /*16370*/  IMAD.MOV.U32 R28, RZ, RZ, R14 ;  /* 0x000000ffff1c7224 */ /* 0x000fce00078e000e */
[----:B------:R-:W-:Y:S05]  /*16380*/  WARPSYNC.COLLECTIVE R15, `(.L_x_1036) ;  /* 0x000000000f087348 */ /* 0x000fea0003c00000 */
[----:B------:R0:W1:Y:S02]  /*16390*/  SHFL.IDX P6, R14, R13, R12, R11 ;  /* 0x0000000c0d0e7389 */ /* 0x00006400000c000b */
[----:B01----:R-:W-:Y:S01]  /*163a0*/  ENDCOLLECTIVE ;  /* 0x000000000000791b */ /* 0x003fe20003800000 */
.L_x_1036:
[----:B------:R-:W-:Y:S01]  /*163b0*/  ULDC.64 UR4, c[0x0][0x208] ;  /* 0x0000820000047ab9 */ /* 0x000fe20000000a00 */
[----:B------:R-:W-:Y:S02]  /*163c0*/  IMAD.MOV.U32 R5, RZ, RZ, R28 ;  /* 0x000000ffff057224 */ /* 0x000fe400078e001c */
[----:B------:R-:W-:Y:S02]  /*163d0*/  IMAD.MOV.U32 R13, RZ, RZ, R19 ;  /* 0x000000ffff0d7224 */ /* 0x000fe400078e0013 */
[----:B------:R-:W-:Y:S02]  /*163e0*/  IMAD.MOV.U32 R12, RZ, RZ, 0x3 ;  /* 0x00000003ff0c7424 */ /* 0x000fe400078e00ff */
[----:B------:R-:W-:-:S04]  /*163f0*/  IMAD.MOV.U32 R11, RZ, RZ, R14 ;  /* 0x000000ffff0b7224 */ /* 0x000fc800078e000e */
[----:B------:R-:W-:Y:S02]  /*16400*/  IMAD.MOV.U32 R4, RZ, RZ, R11 ;  /* 0x000000ffff047224 */ /* 0x000fe400078e000b */
[----:B------:R-:W-:Y:S02]  /*16410*/  IMAD.MOV.U32 R11, RZ, RZ, 0x1c1f ;  /* 0x00001c1fff0b7424 */ /* 0x000fe400078e00ff */
[----:B------:R-:W-:-:S05]  /*16420*/  @!P3 IMAD.WIDE.U32 R4, R7, 0x2, R4 ;  /* 0x000000020704b825 */ /* 0x000fca00078e0004 */
        /* <DEDUP_REMOVED lines=9> */
.L_x_1037:
[----:B------:R-:W-:-:S05]  /*164c0*/  VIADD R5, R3, 0x60 ;  /* 0x0000006003057836 */ /* 0x000fca0000000000 */
[----:B------:R-:W-:Y:S01]  /*164d0*/  ISETP.GE.AND P3, PT, R5, R0, PT ;  /* 0x000000000500720c */ /* 0x000fe20003f66270 */
[----:B------:R-:W-:Y:S02]  /*164e0*/  IMAD.MOV.U32 R13, RZ, RZ, R10 ;  /* 0x000000ffff0d7224 */ /* 0x000fe400078e000a */
[----:B------:R-:W-:-:S10]  /*164f0*/  IMAD.MOV.U32 R19, RZ, RZ, R14 ;  /* 0x000000ffff137224 */ /* 0x000fd400078e000e */
[----:B------:R-:W-:Y:S05]  /*16500*/  WARPSYNC.COLLECTIVE R15, `(.L_x_1038) ;  /* 0x000000000f087348 */ /* 0x000fea0003c00000 */
[----:B------:R0:W1:Y:S02]  /*16510*/  SHFL.IDX P6, R14, R13, R12, R11 ;  /* 0x0000000c0d0e7389 */ /* 0x00006400000c000b */
[----:B01----:R-:W-:Y:S01]  /*16520*/  ENDCOLLECTIVE ;  /* 0x000000000000791b */ /* 0x003fe20003800000 */
.L_x_1038:
[----:B------:R-:W-:Y:S01]  /*16530*/  @!P3 LEA R10, R6, UR38, 0x1 ;  /* 0x00000026060abc11 */ /* 0x000fe2000f8e08ff */
[----:B------:R-:W-:Y:S01]  /*16540*/  IMAD.MOV.U32 R5, RZ, RZ, R19 ;  /* 0x000000ffff057224 */ /* 0x000fe200078e0013 */
[----:B------:R-:W-:Y:S01]  /*16550*/  ULDC.64 UR4, c[0x0][0x208] ;  /* 0x0000820000047ab9 */ /* 0x000fe20000000a00 */
[----:B------:R-:W-:Y:S02]  /*16560*/  IMAD.MOV.U32 R19, RZ, RZ, 0x1 ;  /* 0x00000001ff137424 */ /* 0x000fe400078e00ff */
[----:B------:R-:W-:Y:S02]  /*16570*/  IMAD.MOV.U32 R13, RZ, RZ, R9 ;  /* 0x000000ffff0d7224 */ /* 0x000fe400078e0009 */
[----:B------:R-:W-:Y:S02]  /*16580*/  IMAD.MOV.U32 R12, RZ, RZ, RZ ;  /* 0x000000ffff0c7224 */ /* 0x000fe400078e00ff */
        /* <DEDUP_REMOVED lines=13> */
.L_x_1039:
[----:B------:R-:W-:Y:S02]  /*16660*/  IMAD.MOV.U32 R13, RZ, RZ, R8 ;  /* 0x000000ffff0d7224 */ /* 0x000fe400078e0008 */
[----:B------:R-:W-:-:S07]  /*16670*/  IMAD.MOV.U32 R28, RZ, RZ, R14 ;  /* 0x000000ffff1c7224 */ /* 0x000fce00078e000e */
[----:B------:R-:W-:Y:S05]  /*16680*/  WARPSYNC.COLLECTIVE R15, `(.L_x_1040) ;  /* 0x000000000f087348 */ /* 0x000fea0003c00000 */
[----:B------:R0:W1:Y:S02]  /*16690*/  SHFL.IDX P6, R14, R13, R12, R11 ;  /* 0x0000000c0d0e7389 */ /* 0x00006400000c000b */
[----:B01----:R-:W-:Y:S01]  /*166a0*/  ENDCOLLECTIVE ;  /* 0x000000000000791b */ /* 0x003fe20003800000 */
.L_x_1040:
[----:B------:R-:W-:Y:S01]  /*166b0*/  ULDC.64 UR4, c[0x0][0x208] ;  /* 0x0000820000047ab9 */ /* 0x000fe20000000a00 */
[----:B------:R-:W-:Y:S02]  /*166c0*/  IMAD.MOV.U32 R5, RZ, RZ, R28 ;  /* 0x000000ffff057224 */ /* 0x000fe400078e001c */
[----:B------:R-:W-:Y:S02]  /*166d0*/  IMAD.MOV.U32 R13, RZ, RZ, R9 ;  /* 0x000000ffff0d7224 */ /* 0x000fe400078e0009 */
[----:B------:R-:W-:Y:S02]  /*166e0*/  IMAD.MOV.U32 R12, RZ, RZ, 0x1 ;  /* 0x00000001ff0c7424 */ /* 0x000fe400078e00ff */
[----:B------:R-:W-:-:S04]  /*166f0*/  IMAD.MOV.U32 R29, RZ, RZ, R14 ;  /* 0x000000ffff1d7224 */ /* 0x000fc800078e000e */
[----:B------:R-:W-:Y:S01]  /*16700*/  IMAD.MOV.U32 R4, RZ, RZ, R29 ;  /* 0x000000ffff047224 */ /* 0x000fe200078e001d */
[----:B------:R-:W-:-:S03]  /*16710*/  @!P3 LEA R29, R6, UR38, 0x1 ;  /* 0x00000026061dbc11 */ /* 0x000fc6000f8e08ff */
        /* <DEDUP_REMOVED lines=10> */
.L_x_1041:
[----:B------:R-:W-:Y:S02]  /*167c0*/  IMAD.MOV.U32 R13, RZ, RZ, R8 ;  /* 0x000000ffff0d7224 */ /* 0x000fe400078e0008 */
[----:B------:R-:W-:-:S07]  /*167d0*/  IMAD.MOV.U32 R9, RZ, RZ, R14 ;  /* 0x000000ffff097224 */ /* 0x000fce00078e000e */
[----:B------:R-:W-:Y:S05]  /*167e0*/  WARPSYNC.COLLECTIVE R15, `(.L_x_1042) ;  /* 0x000000000f087348 */ /* 0x000fea0003c00000 */
[----:B------:R0:W1:Y:S02]  /*167f0*/  SHFL.IDX P6, R14, R13, R12, R11 ;  /* 0x0000000c0d0e7389 */ /* 0x00006400000c000b */
[----:B01----:R-:W-:Y:S01]  /*16800*/  ENDCOLLECTIVE ;  /* 0x000000000000791b */ /* 0x003fe20003800000 */
.L_x_1042:
[----:B------:R-:W-:Y:S05]  /*16810*/  BRA `(.L_x_1043) ;  /* 0xffffffc800e87947 */ /* 0x000fea000383ffff */
.L_x_952:
[----:B-1----:R-:W-:-:S04]  /*16820*/  IMAD.U32 R5, RZ, RZ, UR38 ;  /* 0x00000026ff057e24 */ /* 0x002fc8000f8e00ff */
[----:B------:R1:W2:Y:S03]  /*16830*/  SYNCS.PHASECHK.TRANS64.TRYWAIT P0, [R5+URZ+0x2d820], R0 ;  /* 0x02d82000050075a7 */ /* 0x0002a6000800017f */
[----:B--2---:R-:W-:Y:S05]  /*16840*/  @!P0 NANOSLEEP.SYNCS 0x989680 ;  /* 0x009896800000895d */ /* 0x004fea0003900000 */
[----:B------:R-:W2:Y:S02]  /*16850*/  @!P0 SYNCS.PHASECHK.TRANS64 P0, [R5+URZ+0x2d820], R0 ;  /* 0x02d82000050085a7 */ /* 0x000ea4000800007f */
[----:B--2---:R-:W-:Y:S05]  /*16860*/  @!P0 BRA `(.L_x_952) ;  /* 0xfffffffc00ec8947 */ /* 0x004fea000383ffff */
[----:B------:R-:W-:Y:S05]  /*16870*/  BRA `(.L_x_1044) ;  /* 0xffffffcc003c7947 */ /* 0x000fea000383ffff */
.L_x_959:
[----:B-1----:R-:W-:-:S04]  /*16880*/  IMAD.U32 R5, RZ, RZ, UR38 ;  /* 0x00000026ff057e24 */ /* 0x002fc8000f8e00ff */
[----:B------:R1:W2:Y:S03]  /*16890*/  SYNCS.PHASECHK.TRANS64.TRYWAIT P0, [R5+URZ+0x2d848], R12 ;  /* 0x02d8480c050075a7 */ /* 0x0002a6000800017f */
[----:B--2---:R-:W-:Y:S05]  /*168a0*/  @!P0 NANOSLEEP.SYNCS 0x989680 ;  /* 0x009896800000895d */ /* 0x004fea0003900000 */
[----:B------:R-:W2:Y:S02]  /*168b0*/  @!P0 SYNCS.PHASECHK.TRANS64 P0, [R5+URZ+0x2d848], R12 ;  /* 0x02d8480c050085a7 */ /* 0x000ea4000800007f */
[----:B--2---:R-:W-:Y:S05]  /*168c0*/  @!P0 BRA `(.L_x_959) ;  /* 0xfffffffc00ec8947 */ /* 0x004fea000383ffff */
[----:B------:R-:W-:Y:S05]  /*168d0*/  BRA `(.L_x_1045) ;  /* 0xffffffd000107947 */ /* 0x000fea000383ffff */
.L_x_966:
[----:B-1----:R-:W-:-:S04]  /*168e0*/  IMAD.U32 R5, RZ, RZ, UR38 ;  /* 0x00000026ff057e24 */ /* 0x002fc8000f8e00ff */
[----:B------:R1:W2:Y:S03]  /*168f0*/  SYNCS.PHASECHK.TRANS64.TRYWAIT P0, [R5+URZ+0x2d860], R12 ;  /* 0x02d8600c050075a7 */ /* 0x0002a6000800017f */
[----:B--2---:R-:W-:Y:S05]  /*16900*/  @!P0 NANOSLEEP.SYNCS 0x989680 ;  /* 0x009896800000895d */ /* 0x004fea0003900000 */
[----:B------:R-:W2:Y:S02]  /*16910*/  @!P0 SYNCS.PHASECHK.TRANS64 P0, [R5+URZ+0x2d860], R12 ;  /* 0x02d8600c050085a7 */ /* 0x000ea4000800007f */
[----:B--2---:R-:W-:Y:S05]  /*16920*/  @!P0 BRA `(.L_x_966) ;  /* 0xfffffffc00ec8947 */ /* 0x004fea000383ffff */
[----:B------:R-:W-:Y:S05]  /*16930*/  BRA `(.L_x_1046) ;  /* 0xffffffd000e87947 */ /* 0x000fea000383ffff */
.L_x_976:
[----:B-1----:R-:W-:-:S04]  /*16940*/  IMAD.U32 R5, RZ, RZ, UR38 ;  /* 0x00000026ff057e24 */ /* 0x002fc8000f8e00ff */
[----:B------:R1:W2:Y:S03]  /*16950*/  SYNCS.PHASECHK.TRANS64.TRYWAIT P0, [R5+URZ+0x2d840], R12 ;  /* 0x02d8400c050075a7 */ /* 0x0002a6000800017f */
[----:B--2---:R-:W-:Y:S05]  /*16960*/  @!P0 NANOSLEEP.SYNCS 0x989680 ;  /* 0x009896800000895d */ /* 0x004fea0003900000 */
[----:B------:R-:W2:Y:S02]  /*16970*/  @!P0 SYNCS.PHASECHK.TRANS64 P0, [R5+URZ+0x2d840], R12 ;  /* 0x02d8400c050085a7 */ /* 0x000ea4000800007f */
[----:B--2---:R-:W-:Y:S05]  /*16980*/  @!P0 BRA `(.L_x_976) ;  /* 0xfffffffc00ec8947 */ /* 0x004fea000383ffff */
[----:B------:R-:W-:Y:S05]  /*16990*/  BRA `(.L_x_1047) ;  /* 0xffffffd800387947 */ /* 0x000fea000383ffff */
.L_x_983:
[----:B-1----:R-:W-:-:S04]  /*169a0*/  IMAD.U32 R5, RZ, RZ, UR38 ;  /* 0x00000026ff057e24 */ /* 0x002fc8000f8e00ff */
[----:B------:R1:W2:Y:S03]  /*169b0*/  SYNCS.PHASECHK.TRANS64.TRYWAIT P0, [R5+URZ+0x2d868], R4 ;  /* 0x02d86804050075a7 */ /* 0x0002a6000800017f */
[----:B--2---:R-:W-:Y:S05]  /*169c0*/  @!P0 NANOSLEEP.SYNCS 0x989680 ;  /* 0x009896800000895d */ /* 0x004fea0003900000 */
[----:B------:R-:W2:Y:S02]  /*169d0*/  @!P0 SYNCS.PHASECHK.TRANS64 P0, [R5+URZ+0x2d868], R4 ;  /* 0x02d86804050085a7 */ /* 0x000ea4000800007f */
[----:B--2---:R-:W-:Y:S05]  /*169e0*/  @!P0 BRA `(.L_x_983) ;  /* 0xfffffffc00ec8947 */ /* 0x004fea000383ffff */
[----:B------:R-:W-:Y:S05]  /*169f0*/  BRA `(.L_x_1048) ;  /* 0xffffffdc00107947 */ /* 0x000fea000383ffff */
.L_x_993:
[----:B-1----:R-:W-:-:S04]  /*16a00*/  IMAD.U32 R4, RZ, RZ, UR38 ;  /* 0x00000026ff047e24 */ /* 0x002fc8000f8e00ff */
[----:B------:R1:W2:Y:S03]  /*16a10*/  SYNCS.PHASECHK.TRANS64.TRYWAIT P0, [R4+URZ+0x2d848], R9 ;  /* 0x02d84809040075a7 */ /* 0x0002a6000800017f */
[----:B--2---:R-:W-:Y:S05]  /*16a20*/  @!P0 NANOSLEEP.SYNCS 0x989680 ;  /* 0x009896800000895d */ /* 0x004fea0003900000 */
[----:B------:R-:W2:Y:S02]  /*16a30*/  @!P0 SYNCS.PHASECHK.TRANS64 P0, [R4+URZ+0x2d848], R9 ;  /* 0x02d84809040085a7 */ /* 0x000ea4000800007f */
[----:B--2---:R-:W-:Y:S05]  /*16a40*/  @!P0 BRA `(.L_x_993) ;  /* 0xfffffffc00ec8947 */ /* 0x004fea000383ffff */
[----:B------:R-:W-:Y:S05]  /*16a50*/  BRA `(.L_x_1049) ;  /* 0xffffffe000747947 */ /* 0x000fea000383ffff */
.L_x_1000:
[----:B-1----:R-:W-:-:S04]  /*16a60*/  IMAD.U32 R4, RZ, RZ, UR38 ;  /* 0x00000026ff047e24 */ /* 0x002fc8000f8e00ff */
[----:B------:R1:W2:Y:S03]  /*16a70*/  SYNCS.PHASECHK.TRANS64.TRYWAIT P0, [R4+URZ+0x2d860], R9 ;  /* 0x02d86009040075a7 */ /* 0x0002a6000800017f */
[----:B--2---:R-:W-:Y:S05]  /*16a80*/  @!P0 NANOSLEEP.SYNCS 0x989680 ;  /* 0x009896800000895d */ /* 0x004fea0003900000 */
[----:B------:R-:W2:Y:S02]  /*16a90*/  @!P0 SYNCS.PHASECHK.TRANS64 P0, [R4+URZ+0x2d860], R9 ;  /* 0x02d86009040085a7 */ /* 0x000ea4000800007f */
[----:B--2---:R-:W-:Y:S05]  /*16aa0*/  @!P0 BRA `(.L_x_1000) ;  /* 0xfffffffc00ec8947 */ /* 0x004fea000383ffff */
[----:B------:R-:W-:Y:S05]  /*16ab0*/  BRA `(.L_x_1050) ;  /* 0xffffffe400487947 */ /* 0x000fea000383ffff */
.L_x_1009:
[----:B-1----:R1:W2:Y:S02]  /*16ac0*/  SYNCS.PHASECHK.TRANS64.TRYWAIT P0, [R4+URZ+0x2d860], R3 ;  /* 0x02d86003040075a7 */ /* 0x0022a4000800017f */
[----:B--2---:R-:W-:Y:S05]  /*16ad0*/  @!P0 NANOSLEEP.SYNCS 0x989680 ;  /* 0x009896800000895d */ /* 0x004fea0003900000 */
[----:B------:R-:W2:Y:S02]  /*16ae0*/  @!P0 SYNCS.PHASECHK.TRANS64 P0, [R4+URZ+0x2d860], R3 ;  /* 0x02d86003040085a7 */ /* 0x000ea4000800007f */
[----:B--2---:R-:W-:Y:S05]  /*16af0*/  @!P0 BRA `(.L_x_1009) ;  /* 0xfffffffc00f08947 */ /* 0x004fea000383ffff */
[----:B------:R-:W-:Y:S05]  /*16b00*/  BRA `(.L_x_1051) ;  /* 0xffffffe800407947 */ /* 0x000fea000383ffff */
.L_x_1015:
[----:B-1----:R1:W2:Y:S02]  /*16b10*/  SYNCS.PHASECHK.TRANS64.TRYWAIT P0, [R7+URZ+0x2d820], R4 ;  /* 0x02d82004070075a7 */ /* 0x0022a4000800017f */
[----:B--2---:R-:W-:Y:S05]  /*16b20*/  @!P0 NANOSLEEP.SYNCS 0x989680 ;  /* 0x009896800000895d */ /* 0x004fea0003900000 */
[----:B------:R-:W2:Y:S02]  /*16b30*/  @!P0 SYNCS.PHASECHK.TRANS64 P0, [R7+URZ+0x2d820], R4 ;  /* 0x02d82004070085a7 */ /* 0x000ea4000800007f */
[----:B--2---:R-:W-:Y:S05]  /*16b40*/  @!P0 BRA `(.L_x_1015) ;  /* 0xfffffffc00f08947 */ /* 0x004fea000383ffff */
[----:B------:R-:W-:Y:S05]  /*16b50*/  BRA `(.L_x_1052) ;  /* 0xffffffec00407947 */ /* 0x000fea000383ffff */
.L_x_1016:
[----:B------:R-:W-:Y:S01]  /*16b60*/  BSSY B0, `(.L_x_1053) ;  /* 0x0000008000007945 */ /* 0x000fe20003800000 */
[----:B------:R-:W-:Y:S02]  /*16b70*/  IMAD.MOV.U32 R13, RZ, RZ, R26 ;  /* 0x000000ffff0d7224 */ /* 0x000fe400078e001a */
[----:B------:R-:W-:Y:S02]  /*16b80*/  IMAD.MOV.U32 R12, RZ, RZ, RZ ;  /* 0x000000ffff0c7224 */ /* 0x000fe400078e00ff */
[----:B------:R-:W-:Y:S02]  /*16b90*/  IMAD.MOV.U32 R11, RZ, RZ, 0x1f ;  /* 0x0000001fff0b7424 */ /* 0x000fe400078e00ff */
[----:B------:R-:W-:-:S07]  /*16ba0*/  IMAD.MOV.U32 R15, RZ, RZ, -0x1 ;  /* 0xffffffffff0f7424 */ /* 0x000fce00078e00ff */
[----:B01----:R-:W-:Y:S05]  /*16bb0*/  WARPSYNC.COLLECTIVE R15, `(.L_x_1054) ;  /* 0x000000000f087348 */ /* 0x003fea0003c00000 */
[----:B------:R2:W3:Y:S02]  /*16bc0*/  SHFL.IDX P6, R14, R13, R12, R11 ;  /* 0x0000000c0d0e7389 */ /* 0x0004e400000c000b */
[----:B0123--:R-:W-:Y:S01]  /*16bd0*/  ENDCOLLECTIVE ;  /* 0x000000000000791b */ /* 0x00ffe20003800000 */
.L_x_1054:
[----:B------:R-:W-:Y:S05]  /*16be0*/  BSYNC B0 ;  /* 0x0000000000007941 */ /* 0x000fea0003800000 */
.L_x_1053:
[----:B------:R-:W-:Y:S05]  /*16bf0*/  BRA `(.L_x_1055) ;  /* 0xffffffec00247947 */ /* 0x000fea000383ffff */
.L_x_1017:
[----:B------:R-:W-:Y:S01]  /*16c00*/  BSSY B0, `(.L_x_1056) ;  /* 0x0000006000007945 */ /* 0x000fe20003800000 */
[----:B------:R-:W-:-:S07]  /*16c10*/  IMAD.MOV.U32 R15, RZ, RZ, -0x1 ;  /* 0xffffffffff0f7424 */ /* 0x000fce00078e00ff */
[----:B012---:R-:W-:Y:S05]  /*16c20*/  WARPSYNC.COLLECTIVE R15, `(.L_x_1057) ;  /* 0x000000000f0c7348 */ /* 0x007fea0003c00000 */
[----:B------:R-:W-:Y:S02]  /*16c30*/  ELECT P6, UR62, PT ;  /* 0x00000000003e782f */ /* 0x000fe400038c0000 */
[----:B------:R-:W-:Y:S01]  /*16c40*/  MOV R14, UR62 ;  /* 0x0000003e000e7c02 */ /* 0x000fe20008000f00 */
[----:B012---:R-:W-:Y:S10]  /*16c50*/  ENDCOLLECTIVE ;  /* 0x000000000000791b */ /* 0x007ff40003800000 */
.L_x_1057:
[----:B------:R-:W-:Y:S05]  /*16c60*/  BSYNC B0 ;  /* 0x0000000000007941 */ /* 0x000fea0003800000 */
.L_x_1056:
[----:B------:R-:W-:Y:S05]  /*16c70*/  BRA `(.L_x_1058) ;  /* 0xffffffec00187947 */ /* 0x000fea000383ffff */
.L_x_1019:
[----:B-1----:R1:W3:Y:S02]  /*16c80*/  SYNCS.PHASECHK.TRANS64.TRYWAIT P0, [R6+URZ], R5 ;  /* 0x00000005060075a7 */ /* 0x0022e4000800017f */
[----:B---3--:R-:W-:Y:S05]  /*16c90*/  @!P0 NANOSLEEP.SYNCS 0x989680 ;  /* 0x009896800000895d */ /* 0x008fea0003900000 */
[----:B------:R-:W3:Y:S02]  /*16ca0*/  @!P0 SYNCS.PHASECHK.TRANS64 P0, [R6+URZ], R5 ;  /* 0x00000005060085a7 */ /* 0x000ee4000800007f */
[----:B---3--:R-:W-:Y:S05]  /*16cb0*/  @!P0 BRA `(.L_x_1019) ;  /* 0xfffffffc00f08947 */ /* 0x008fea000383ffff */
[----:B------:R-:W-:Y:S05]  /*16cc0*/  BRA `(.L_x_1059) ;  /* 0xffffffec00507947 */ /* 0x000fea000383ffff */
.L_x_1020:
[----:B---3--:R3:W4:Y:S02]  /*16cd0*/  SYNCS.PHASECHK.TRANS64.TRYWAIT P0, [R3+URZ], R2 ;  /* 0x00000002030075a7 */ /* 0x008724000800017f */
[----:B----4-:R-:W-:Y:S05]  /*16ce0*/  @!P0 NANOSLEEP.SYNCS 0x989680 ;  /* 0x009896800000895d */ /* 0x010fea0003900000 */
[----:B------:R-:W4:Y:S02]  /*16cf0*/  @!P0 SYNCS.PHASECHK.TRANS64 P0, [R3+URZ], R2 ;  /* 0x00000002030085a7 */ /* 0x000f24000800007f */
[----:B----4-:R-:W-:Y:S05]  /*16d00*/  @!P0 BRA `(.L_x_1020) ;  /* 0xfffffffc00f08947 */ /* 0x010fea000383ffff */
[----:B------:R-:W-:Y:S05]  /*16d10*/  BRA `(.L_x_1060) ;  /* 0xffffffec00447947 */ /* 0x000fea000383ffff */
.L_x_1022:
[----:B---3--:R3:W4:Y:S02]  /*16d20*/  SYNCS.PHASECHK.TRANS64.TRYWAIT P0, [R0+URZ], R5 ;  /* 0x00000005000075a7 */ /* 0x008724000800017f */
[----:B----4-:R-:W-:Y:S05]  /*16d30*/  @!P0 NANOSLEEP.SYNCS 0x989680 ;  /* 0x009896800000895d */ /* 0x010fea0003900000 */
[----:B------:R-:W4:Y:S02]  /*16d40*/  @!P0 SYNCS.PHASECHK.TRANS64 P0, [R0+URZ], R5 ;  /* 0x00000005000085a7 */ /* 0x000f24000800007f */
[----:B----4-:R-:W-:Y:S05]  /*16d50*/  @!P0 BRA `(.L_x_1022) ;  /* 0xfffffffc00f08947 */ /* 0x010fea000383ffff */
[----:B------:R-:W-:Y:S05]  /*16d60*/  BRA `(.L_x_1061) ;  /* 0xffffffec00487947 */ /* 0x000fea000383ffff */
.L_x_1062:
        /* <DEDUP_REMOVED lines=9> */
.L_x_2779:


//--------------------- .text._ZN7cutlass13device_kernelIN5flash11enable_sm90INS1_16FlashAttnFwdSm90INS1_25CollectiveMainloopFwdSm90ILi2EN4cute5tupleIJNS5_1CILi1EEES8_S8_EEENS6_IJNS7_ILi192EEENS7_ILi128EEENS7_ILi96EEEEEELi96ENS_6half_tEfNS_4arch4Sm90ELb0ELb1ELb1ELb1ELb0ELb0ELb0ELb0ELb1ELb1ELb1ELb0EEENS1_21CollectiveEpilogueFwdINS6_IJSA_SC_SB_EEES9_SE_SG_Li384ELb1ELb1ELb1ELb0EEENS1_36VarlenDynamicPersistentTileSchedulerILi192ELi128ELi384ELi128ELb1ELb1ELb1ELb1ELb0ELb1EEEEEEEEEvNT_6ParamsE --------------------------
	.section	.text._ZN7cutlass13device_kernelIN5flash11enable_sm90INS1_16FlashAttnFwdSm90INS1_25CollectiveMainloopFwdSm90ILi2EN4cute5tupleIJNS5_1CILi1EEES8_S8_EEENS6_IJNS7_ILi192EEENS7_ILi128EEENS7_ILi96EEEEEELi96ENS_6half_tEfNS_4arch4Sm90ELb0ELb1ELb1ELb1ELb0ELb0ELb0ELb0ELb1ELb1ELb1ELb0EEENS1_21CollectiveEpilogueFwdINS6_IJSA_SC_SB_EEES9_SE_SG_Li384ELb1ELb1ELb1ELb0EEENS1_36VarlenDynamicPersistentTileSchedulerILi192ELi128ELi384ELi128ELb1ELb1ELb1ELb1ELb0ELb1EEEEEEEEEvNT_6ParamsE,"ax",@progbits
	.align	128
.text._ZN7cutlass13device_kernelIN5flash11enable_sm90INS1_16FlashAttnFwdSm90INS1_25CollectiveMainloopFwdSm90ILi2EN4cute5tupleIJNS5_1CILi1EEES8_S8_EEENS6_IJNS7_ILi192EEENS7_ILi128EEENS7_ILi96EEEEEELi96ENS_6half_tEfNS_4arch4Sm90ELb0ELb1ELb1ELb1ELb0ELb0ELb0ELb0ELb1ELb1ELb1ELb0EEENS1_21CollectiveEpilogueFwdINS6_IJSA_SC_SB_EEES9_SE_SG_Li384ELb1ELb1ELb1ELb0EEENS1_36VarlenDynamicPersistentTileSchedulerILi192ELi128ELi384ELi128ELb1ELb1ELb1ELb1ELb0ELb1EEEEEEEEEvNT_6ParamsE:
        .type           _ZN7cutlass13device_kernelIN5flash11enable_sm90INS1_16FlashAttnFwdSm90INS1_25CollectiveMainloopFwdSm90ILi2EN4cute5tupleIJNS5_1CILi1EEES8_S8_EEENS6_IJNS7_ILi192EEENS7_ILi128EEENS7_ILi96EEEEEELi96ENS_6half_tEfNS_4arch4Sm90ELb0ELb1ELb1ELb1ELb0ELb0ELb0ELb0ELb1ELb1ELb1ELb0EEENS1_21CollectiveEpilogueFwdINS6_IJSA_SC_SB_EEES9_SE_SG_Li384ELb1ELb1ELb1ELb0EEENS1_36VarlenDynamicPersistentTileSchedulerILi192ELi128ELi384ELi128ELb1ELb1ELb1ELb1ELb0ELb1EEEEEEEEEvNT_6ParamsE,@function
        .size           _ZN7cutlass13device_kernelIN5flash11enable_sm90INS1_16FlashAttnFwdSm90INS1_25CollectiveMainloopFwdSm90ILi2EN4cute5tupleIJNS5_1CILi1EEES8_S8_EEENS6_IJNS7_ILi192EEENS7_ILi128EEENS7_ILi96EEEEEELi96ENS_6half_tEfNS_4arch4Sm90ELb0ELb1ELb1ELb1ELb0ELb0ELb0ELb0ELb1ELb1ELb1ELb0EEENS1_21CollectiveEpilogueFwdINS6_IJSA_SC_SB_EEES9_SE_SG_Li384ELb1ELb1ELb1ELb0EEENS1_36VarlenDynamicPersistentTileSchedulerILi192ELi128ELi384ELi128ELb1ELb1ELb1ELb1ELb0ELb1EEEEEEEEEvNT_6ParamsE,(.L_x_2780 - _ZN7cutlass13device_kernelIN5flash11enable_sm90INS1_16FlashAttnFwdSm90INS1_25CollectiveMainloopFwdSm90ILi2EN4cute5tupleIJNS5_1CILi1EEES8_S8_EEENS6_IJNS7_ILi192EEENS7_ILi128EEENS7_ILi96EEEEEELi96ENS_6half_tEfNS_4arch4Sm90ELb0ELb1ELb1ELb1ELb0ELb0ELb0ELb0ELb1ELb1ELb1ELb0EEENS1_21CollectiveEpilogueFwdINS6_IJSA_SC_SB_EEES9_SE_SG_Li384ELb1ELb1ELb1ELb0EEENS1_36VarlenDynamicPersistentTileSchedulerILi192ELi128ELi384ELi128ELb1ELb1ELb1ELb1ELb0ELb1EEEEEEEEEvNT_6ParamsE)
        .other          _ZN7cutlass13device_kernelIN5flash11enable_sm90INS1_16FlashAttnFwdSm90INS1_25CollectiveMainloopFwdSm90ILi2EN4cute5tupleIJNS5_1CILi1EEES8_S8_EEENS6_IJNS7_ILi192EEENS7_ILi128EEENS7_ILi96EEEEEELi96ENS_6half_tEfNS_4arch4Sm90ELb0ELb1ELb1ELb1ELb0ELb0ELb0ELb0ELb1ELb1ELb1ELb0EEENS1_21CollectiveEpilogueFwdINS6_IJSA_SC_SB_EEES9_SE_SG_Li384ELb1ELb1ELb1ELb0EEENS1_36VarlenDynamicPersistentTileSchedulerILi192ELi128ELi384ELi128ELb1ELb1ELb1ELb1ELb0ELb1EEEEEEEEEvNT_6ParamsE,@"STO_CUDA_ENTRY STV_DEFAULT"
_ZN7cutlass13device_kernelIN5flash11enable_sm90INS1_16FlashAttnFwdSm90INS1_25CollectiveMainloopFwdSm90ILi2EN4cute5tupleIJNS5_1CILi1EEES8_S8_EEENS6_IJNS7_ILi192EEENS7_ILi128EEENS7_ILi96EEEEEELi96ENS_6half_tEfNS_4arch4Sm90ELb0ELb1ELb1ELb1ELb0ELb0ELb0ELb0ELb1ELb1ELb1ELb0EEENS1_21CollectiveEpilogueFwdINS6_IJSA_SC_SB_EEES9_SE_SG_Li384ELb1ELb1ELb1ELb0EEENS1_36VarlenDynamicPersistentTileSchedulerILi192ELi128ELi384ELi128ELb1ELb1ELb1ELb1ELb0ELb1EEEEEEEEEvNT_6ParamsE:
        /* <DEDUP_REMOVED lines=18> */
.L_x_1064:
[----:B------:R-:W-:Y:S05]  /*0120*/  BSYNC B0 ;  /* 0x0000000000007941 */ /* 0x000fea0003800000 */
.L_x_1063:
        /* <DEDUP_REMOVED lines=41> */
.L_x_1065:
        /* <DEDUP_REMOVED lines=22> */
.L_x_1066:
        /* <DEDUP_REMOVED lines=18> */
.L_x_1067:
        /* <DEDUP_REMOVED lines=22> */
.L_x_1068:
        /* <DEDUP_REMOVED lines=22> */
.L_x_1069:
[----:B------:R-:W-:Y:S01]  /*0900*/  PLOP3.LUT P0, PT, PT, PT, UP0, 0x80, 0x0 ;  /* 0x000000000000781c */ /* 0x000fe20003f0f008 */
[----:B------:R-:W-:Y:S01]  /*0910*/  UMOV UR36, 0x1 ;  /* 0x0000000100247882 */ /* 0x000fe20000000000 */
[----:B------:R-:W-:Y:S01]  /*0920*/  NOP ;  /* 0x0000000000007918 */ /* 0x000fe20000000000 */
[----:B------:R-:W-:Y:S01]  /*0930*/  USEL UR36, UR36, 0x2, !UP0 ;  /* 0x0000000224247887 */ /* 0x000fe2000c000000 */
[----:B------:R-:W-:Y:S01]  /*0940*/  ULDC.64 UR52, c[0x0][0x208] ;  /* 0x0000820000347ab9 */ /* 0x000fe20000000a00 */
[----:B012-4-:R-:W-:Y:S08]  /*0950*/  BAR.SYNC.DEFER_BLOCKING 0x0 ;  /* 0x0000000000007b1d */ /* 0x017ff00000010000 */
[----:B------:R-:W-:Y:S05]  /*0960*/  @!P0 BRA `(.L_x_1070) ;  /* 0x00000124000c8947 */ /* 0x000fea0003800000 */
.L_x_1071:
[----:B------:R-:W-:-:S08]  /*0970*/  NOP ;  /* 0x0000000000007918 */ /* 0x000fd00000000000 */
[----:B------:R-:W0:Y:S02]  /*0980*/  USETMAXREG.TRY_ALLOC.CTAPOOL UP0, 0xa0 ;  /* 0x000000a0000079c8 */ /* 0x000e240008000600 */
[----:B0-----:R-:W-:-:S13]  /*0990*/  PLOP3.LUT P0, PT, PT, PT, UP0, 0x80, 0x0 ;  /* 0x000000000000781c */ /* 0x001fda0003f0f008 */
[----:B------:R-:W-:Y:S05]  /*09a0*/  @!P0 BRA `(.L_x_1071) ;  /* 0xfffffffc00f08947 */ /* 0x000fea000383ffff */
[----:B------:R-:W0:Y:S01]  /*09b0*/  S2R R2, SR_TID.X ;  /* 0x0000000000027919 */ /* 0x000e220000002100 */
        /* <DEDUP_REMOVED lines=13> */
[----:B------:R-:W-:Y:S01]  /*0a90*/  VIADD R13, R2, 0xffffff80 ;  /* 0xffffff80020d7836 */ /* 0x000fe20000000000 */
[----:B------:R-:W-:Y:S01]  /*0aa0*/  R2UR UR5, R9 ;  /* 0x00000000090572ca */ /* 0x000fe200000e0000 */
[----:B------:R-:W-:Y:S01]  /*0ab0*/  IMAD.MOV.U32 R18, RZ, RZ, 0x40 ;  /* 0x00000040ff127424 */ /* 0x000fe200078e00ff */
[----:B------:R-:W-:Y:S01]  /*0ac0*/  R2UR UR7, R10 ;  /* 0x000000000a0772ca */ /* 0x000fe200000e0000 */
[----:B------:R-:W-:Y:S01]  /*0ad0*/  ULOP3.LUT UR50, UR36, 0x1, URZ, 0xfc, !UPT ;  /* 0x0000000124327892 */ /* 0x000fe2000f8efc3f */
[----:B------:R-:W-:Y:S01]  /*0ae0*/  SHF.R.S32.HI R0, RZ, 0x1f, R13 ;  /* 0x0000001fff007819 */ /* 0x000fe2000001140d */
[----:B------:R-:W-:Y:S01]  /*0af0*/  UMOV UR49, URZ ;  /* 0x0000003f00317c82 */ /* 0x000fe20008000000 */
[----:B------:R-:W-:Y:S01]  /*0b00*/  R2UR UR6, R11 ;  /* 0x000000000b0672ca */ /* 0x000fe200000e0000 */
[----:B------:R-:W-:Y:S01]  /*0b10*/  UMOV UR51, URZ ;  /* 0x0000003f00337c82 */ /* 0x000fe20008000000 */
[CC--:B------:R-:W-:Y:S01]  /*0b20*/  LEA.HI R3, R0.reuse, R13.reuse, RZ, 0x4 ;  /* 0x0000000d00037211 */ /* 0x0c0fe200078f20ff */
[----:B------:R-:W-:Y:S01]  /*0b30*/  UMOV UR48, URZ ;  /* 0x0000003f00307c82 */ /* 0x000fe20008000000 */
[----:B------:R-:W-:-:S02]  /*0b40*/  LEA.HI R2, R0, R13, RZ, 0x7 ;  /* 0x0000000d00027211 */ /* 0x000fc400078f38ff */
[----:B------:R-:W-:Y:S02]  /*0b50*/  LOP3.LUT R4, R3, 0xfffffff0, RZ, 0xc0, !PT ;  /* 0xfffffff003047812 */ /* 0x000fe400078ec0ff */
[----:B------:R-:W-:Y:S02]  /*0b60*/  SHF.R.S32.HI R6, RZ, 0x4, R3 ;  /* 0x00000004ff067819 */ /* 0x000fe40000011403 */
[----:B------:R-:W-:Y:S01]  /*0b70*/  LOP3.LUT R152, R2, 0xffffff80, RZ, 0xc0, !PT ;  /* 0xffffff8002987812 */ /* 0x000fe200078ec0ff */
[----:B------:R-:W-:Y:S01]  /*0b80*/  IMAD.IADD R4, R13, 0x1, -R4 ;  /* 0x000000010d047824 */ /* 0x000fe200078e0a04 */
[----:B------:R-:W-:Y:S02]  /*0b90*/  LEA.HI R3, R3, R6, RZ, 0x1 ;  /* 0x0000000603037211 */ /* 0x000fe400078f08ff */
[----:B------:R-:W-:Y:S01]  /*0ba0*/  LEA.HI R7, R0, R13, RZ, 0x5 ;  /* 0x0000000d00077211 */ /* 0x000fe200078f28ff */
[----:B------:R-:W-:Y:S01]  /*0bb0*/  IMAD.IADD R152, R13, 0x1, -R152 ;  /* 0x000000010d987824 */ /* 0x000fe200078e0a98 */
[----:B------:R-:W-:-:S02]  /*0bc0*/  LOP3.LUT R5, R3, 0x1ffffffe, RZ, 0xc0, !PT ;  /* 0x1ffffffe03057812 */ /* 0x000fc400078ec0ff */
[----:B------:R-:W-:Y:S02]  /*0bd0*/  SHF.R.S32.HI R3, RZ, 0x1f, R4 ;  /* 0x0000001fff037819 */ /* 0x000fe40000011404 */
[----:B------:R-:W-:Y:S01]  /*0be0*/  SHF.R.S32.HI R9, RZ, 0x1f, R152 ;  /* 0x0000001fff097819 */ /* 0x000fe20000011498 */
[----:B------:R-:W-:Y:S01]  /*0bf0*/  IMAD.IADD R5, R6, 0x1, -R5 ;  /* 0x0000000106057824 */ /* 0x000fe200078e0a05 */
[----:B------:R-:W-:Y:S02]  /*0c00*/  LEA.HI R3, R3, R4, RZ, 0x3 ;  /* 0x0000000403037211 */ /* 0x000fe400078f18ff */
[----:B------:R-:W-:Y:S01]  /*0c10*/  LEA.HI R8, R9, R152, RZ, 0x2 ;  /* 0x0000009809087211 */ /* 0x000fe200078f10ff */
[----:B------:R-:W-:Y:S01]  /*0c20*/  IMAD.SHL.U32 R5, R5, 0x8, RZ ;  /* 0x0000000805057824 */ /* 0x000fe200078e00ff */
[----:B------:R-:W-:Y:S01]  /*0c30*/  SHF.R.S32.HI R7, RZ, 0x5, R7 ;  /* 0x00000005ff077819 */ /* 0x000fe20000011407 */
[----:B------:R-:W-:Y:S01]  /*0c40*/  IMAD.SHL.U32 R6, R3, 0x40, RZ ;  /* 0x0000004003067824 */ /* 0x000fe200078e00ff */
[----:B------:R-:W-:-:S02]  /*0c50*/  SHF.R.S32.HI R10, RZ, 0x2, R8 ;  /* 0x00000002ff0a7819 */ /* 0x000fc40000011408 */
[----:B------:R-:W-:Y:S01]  /*0c60*/  SHF.R.S32.HI R11, RZ, 0x1f, R8 ;  /* 0x0000001fff0b7819 */ /* 0x000fe20000011408 */
[----:B------:R-:W-:Y:S01]  /*0c70*/  IMAD R12, R7, 0x10, R4 ;  /* 0x00000010070c7824 */ /* 0x000fe200078e0204 */
[----:B------:R-:W-:Y:S02]  /*0c80*/  LOP3.LUT R3, R3, 0xfffffff8, RZ, 0xc0, !PT ;  /* 0xfffffff803037812 */ /* 0x000fe400078ec0ff */
[----:B------:R-:W-:Y:S02]  /*0c90*/  SHF.R.S32.HI R14, RZ, 0x7, R2 ;  /* 0x00000007ff0e7819 */ /* 0x000fe40000011402 */
[----:B------:R-:W-:Y:S01]  /*0ca0*/  LEA.HI R11, R11, R10, RZ, 0x3 ;  /* 0x0000000a0b0b7211 */ /* 0x000fe200078f18ff */
[----:B------:R-:W-:Y:S01]  /*0cb0*/  IMAD.IADD R3, R4, 0x1, -R3 ;  /* 0x0000000104037824 */ /* 0x000fe200078e0a03 */
[----:B------:R-:W-:Y:S01]  /*0cc0*/  LEA.HI R9, R9, R152, RZ, 0x5 ;  /* 0x0000009809097211 */ /* 0x000fe200078f28ff */
[----:B------:R-:W-:Y:S01]  /*0cd0*/  IMAD.HI R4, R14, 0x55555556, RZ ;  /* 0x555555560e047827 */ /* 0x000fe200078e02ff */
[----:B------:R-:W-:-:S02]  /*0ce0*/  LOP3.LUT R11, R11, 0xfffffff8, RZ, 0xc0, !PT ;  /* 0xfffffff80b0b7812 */ /* 0x000fc400078ec0ff */
[----:B------:R-:W-:Y:S01]  /*0cf0*/  LOP3.LUT R6, R6, 0x7ffffe00, RZ, 0xc0, !PT ;  /* 0x7ffffe0006067812 */ /* 0x000fe200078ec0ff */
[----:B------:R-:W-:Y:S01]  /*0d00*/  IMAD.SHL.U32 R2, R3, 0x40, RZ ;  /* 0x0000004003027824 */ /* 0x000fe200078e00ff */
[----:B------:R-:W-:Y:S01]  /*0d10*/  LEA.HI R4, R4, R4, RZ, 0x1 ;  /* 0x0000000404047211 */ /* 0x000fe200078f08ff */
[----:B------:R-:W-:Y:S01]  /*0d20*/  IMAD.IADD R10, R10, 0x1, -R11 ;  /* 0x000000010a0a7824 */ /* 0x000fe200078e0a0b */
[----:B------:R-:W-:Y:S01]  /*0d30*/  SHF.R.S32.HI R9, RZ, 0x5, R9 ;  /* 0x00000005ff097819 */ /* 0x000fe20000011409 */
[----:B------:R-:W-:Y:S01]  /*0d40*/  IMAD R6, R7, 0x400, R6 ;  /* 0x0000040007067824 */ /* 0x000fe200078e0206 */
[----:B------:R-:W-:Y:S01]  /*0d50*/  LOP3.LUT R2, R2, 0x1c0, RZ, 0xc0, !PT ;  /* 0x000001c002027812 */ /* 0x000fe200078ec0ff */
[--C-:B------:R-:W-:Y:S01]  /*0d60*/  IMAD.U32 R7, R12, 0x20, R5.reuse ;  /* 0x000000200c077824 */ /* 0x100fe200078e0005 */
[----:B------:R-:W-:Y:S01]  /*0d70*/  LEA.HI R0, R0, R13, RZ, 0x2 ;  /* 0x0000000d00007211 */ /* 0x000fe200078f10ff */
[----:B------:R-:W-:Y:S01]  /*0d80*/  IMAD R4, R4, -0x3, R14 ;  /* 0xfffffffd04047824 */ /* 0x000fe200078e020e */
[----:B------:R-:W-:Y:S01]  /*0d90*/  LOP3.LUT R5, R2, 0x8, R5, 0xf8, !PT ;  /* 0x0000000802057812 */ /* 0x000fe200078ef805 */
[----:B------:R-:W-:Y:S01]  /*0da0*/  IMAD R9, R9, 0x10, R10 ;  /* 0x0000001009097824 */ /* 0x000fe200078e020a */
[----:B------:R-:W-:Y:S01]  /*0db0*/  SHF.R.U32.HI R2, RZ, 0x3, R2 ;  /* 0x00000003ff027819 */ /* 0x000fe20000011602 */
[----:B------:R0:W-:Y:S01]  /*0dc0*/  STL [R1+0x20], R7 ;  /* 0x0000200701007387 */ /* 0x0001e20000100800 */
[----:B------:R-:W-:Y:S01]  /*0dd0*/  LOP3.LUT R150, R0, 0xfffffffc, RZ, 0xc0, !PT ;  /* 0xfffffffc00967812 */ /* 0x000fe200078ec0ff */
[----:B------:R-:W-:Y:S01]  /*0de0*/  IMAD R11, R4, 0x40, R9 ;  /* 0x00000040040b7824 */ /* 0x000fe200078e0209 */
[----:B------:R-:W-:-:S02]  /*0df0*/  LOP3.LUT R5, R5, R2, RZ, 0x3c, !PT ;  /* 0x0000000205057212 */ /* 0x000fc400078e3cff */
[----:B------:R-:W-:Y:S01]  /*0e00*/  R2P PR, R3, 0x6 ;  /* 0x0000000603007804 */ /* 0x000fe20000000000 */
[----:B------:R-:W-:Y:S01]  /*0e10*/  IMAD.IADD R150, R13, 0x1, -R150 ;  /* 0x000000010d967824 */ /* 0x000fe200078e0a96 */
[----:B------:R1:W-:Y:S01]  /*0e20*/  STL [R1+0x1c], R11 ;  /* 0x00001c0b01007387 */ /* 0x0003e20000100800 */
[----:B------:R-:W-:Y:S01]  /*0e30*/  IMAD.IADD R5, R6, 0x1, R5 ;  /* 0x0000000106057824 */ /* 0x000fe200078e0205 */
[----:B------:R-:W-:Y:S01]  /*0e40*/  SHF.R.S32.HI R151, RZ, 0x2, R0 ;  /* 0x00000002ff977819 */ /* 0x000fe20000011400 */
[----:B------:R-:W-:Y:S01]  /*0e50*/  IMAD.SHL.U32 R137, R150, 0x8, RZ ;  /* 0x0000000896897824 */ /* 0x000fe200078e00ff */
[----:B0-----:R-:W-:Y:S02]  /*0e60*/  LOP3.LUT R7, R8, 0x7ffffffc, RZ, 0xc0, !PT ;  /* 0x7ffffffc08077812 */ /* 0x001fe400078ec0ff */
[----:B------:R-:W-:Y:S01]  /*0e70*/  LEA.HI R2, R150, R150, RZ, 0x1 ;  /* 0x0000009696027211 */ /* 0x000fe200078f08ff */
[----:B------:R-:W-:Y:S01]  /*0e80*/  VIADD R140, R137, 0x40 ;  /* 0x00000040898c7836 */ /* 0x000fe20000000000 */
[----:B------:R-:W-:Y:S01]  /*0e90*/  LEA R17, R5, UR42, 0x1 ;  /* 0x0000002a05117c11 */ /* 0x000fe2000f8e08ff */
[----:B------:R-:W-:Y:S01]  /*0ea0*/  IMAD.IADD R7, R152, 0x1, -R7 ;  /* 0x0000000198077824 */ /* 0x000fe200078e0a07 */
[----:B------:R-:W-:Y:S01]  /*0eb0*/  LOP3.LUT R3, R2, 0x1ffffffe, RZ, 0xc0, !PT ;  /* 0x1ffffffe02037812 */ /* 0x000fe200078ec0ff */
[----:B------:R-:W-:Y:S01]  /*0ec0*/  VIADD R138, R137, 0x20 ;  /* 0x00000020898a7836 */ /* 0x000fe20000000000 */
[----:B------:R-:W-:Y:S01]  /*0ed0*/  SEL R18, R18, 0xffffffc0, !P2 ;  /* 0xffffffc012127807 */ /* 0x000fe20005000000 */
[----:B------:R-:W-:Y:S01]  /*0ee0*/  IMAD.SHL.U32 R16, R7, 0x2, RZ ;  /* 0x0000000207107824 */ /* 0x000fe200078e00ff */
[----:B------:R-:W-:Y:S01]  /*0ef0*/  SHF.R.S32.HI R0, RZ, 0x1f, R140 ;  /* 0x0000001fff007819 */ /* 0x000fe2000001148c */
[----:B------:R-:W-:Y:S01]  /*0f00*/  VIADD R19, R17, 0x21800 ;  /* 0x0002180011137836 */ /* 0x000fe20000000000 */
[----:B------:R-:W-:Y:S01]  /*0f10*/  SHF.R.S32.HI R2, RZ, 0x1f, R138 ;  /* 0x0000001fff027819 */ /* 0x000fe2000001148a */
[----:B------:R-:W-:-:S02]  /*0f20*/  VIADD R148, R16, 0x20 ;  /* 0x0000002010947836 */ /* 0x000fc40000000000 */
[C---:B------:R-:W-:Y:S02]  /*0f30*/  VIADD R147, R16.reuse, 0x28 ;  /* 0x0000002810937836 */ /* 0x040fe40000000000 */
[C---:B------:R-:W-:Y:S01]  /*0f40*/  VIADD R146, R16.reuse, 0x30 ;  /* 0x0000003010927836 */ /* 0x040fe20000000000 */
[----:B------:R-:W-:Y:S01]  /*0f50*/  SHF.R.S32.HI R0, RZ, 0x1f, R148 ;  /* 0x0000001fff007819 */ /* 0x000fe20000011494 */
        /* <DEDUP_REMOVED lines=8> */
[----:B------:R-:W-:Y:S01]  /*0fe0*/  VIADD R141, R16, 0x58 ;  /* 0x00000058108d7836 */ /* 0x000fe20000000000 */
[----:B------:R-:W-:Y:S01]  /*0ff0*/  SHF.R.S32.HI R155, RZ, 0x1f, R143 ;  /* 0x0000001fff9b7819 */ /* 0x000fe2000001148f */
[----:B------:R-:W-:Y:S01]  /*1000*/  VIADD R22, R17, 0x21820 ;  /* 0x0002182011167836 */ /* 0x000fe20000000000 */
[----:B------:R-:W-:Y:S01]  /*1010*/  SHF.R.S32.HI R154, RZ, 0x1f, R142 ;  /* 0x0000001fff9a7819 */ /* 0x000fe2000001148e */
[----:B------:R-:W-:Y:S01]  /*1020*/  IMAD.IADD R3, R150, 0x1, -R3 ;  /* 0x0000000196037824 */ /* 0x000fe200078e0a03 */
[----:B------:R-:W-:Y:S01]  /*1030*/  SHF.R.S32.HI R153, RZ, 0x1f, R141 ;  /* 0x0000001fff997819 */ /* 0x000fe2000001148d */
[----:B------:R-:W-:-:S02]  /*1040*/  @P1 VIADD R22, R19, 0xffffffe0 ;  /* 0xffffffe013161836 */ /* 0x000fc40000000000 */
[----:B------:R-:W-:Y:S02]  /*1050*/  IMAD.IADD R19, R19, 0x1, R18 ;  /* 0x0000000113137824 */ /* 0x000fe400078e0212 */
[----:B------:R-:W-:Y:S02]  /*1060*/  VIADD R139, R16, 0x18 ;  /* 0x00000018108b7836 */ /* 0x000fe40000000000 */
[----:B------:R-:W-:Y:S02]  /*1070*/  IMAD R136, R3, 0x8, R11 ;  /* 0x0000000803887824 */ /* 0x000fe400078e020b */
[----:B------:R-:W-:Y:S02]  /*1080*/  IMAD.IADD R18, R18, 0x1, R22 ;  /* 0x0000000112127824 */ /* 0x000fe400078e0216 */
[----:B-1----:R-:W-:-:S07]  /*1090*/  VIADD R23, R22, 0x6000 ;  /* 0x0000600016177836 */ /* 0x002fce0000000000 */
.L_x_1167:
[----:B------:R-:W-:Y:S02]  /*10a0*/  ULDC.64 UR8, c[0x0][0xa28] ;  /* 0x00028a0000087ab9 */ /* 0x000fe40000000a00 */
[----:B------:R-:W-:-:S04]  /*10b0*/  UISETP.NE.U32.AND UP0, UPT, UR8, URZ, UPT ;  /* 0x0000003f0800728c */ /* 0x000fc8000bf05070 */
[----:B------:R-:W-:-:S03]  /*10c0*/  UISETP.NE.AND.EX UP0, UPT, UR9, URZ, UPT, UP0 ;  /* 0x0000003f0900728c */ /* 0x000fc6000bf05300 */
[----:B------:R-:W-:Y:S02]  /*10d0*/  ULDC.64 UR8, c[0x0][0xa18] ;  /* 0x0002860000087ab9 */ /* 0x000fe40000000a00 */
[----:B------:R-:W-:Y:S01]  /*10e0*/  UISETP.NE.U32.AND UP1, UPT, UR8, URZ, UPT ;  /* 0x0000003f0800728c */ /* 0x000fe2000bf25070 */
[----:B------:R-:W-:-:S03]  /*10f0*/  PLOP3.LUT P0, PT, PT, PT, UP0, 0x80, 0x0 ;  /* 0x000000000000781c */ /* 0x000fc60003f0f008 */
[----:B------:R-:W-:-:S03]  /*1100*/  UISETP.NE.AND.EX UP1, UPT, UR9, URZ, UPT, UP1 ;  /* 0x0000003f0900728c */ /* 0x000fc6000bf25310 */
[----:B------:R-:W-:Y:S02]  /*1110*/  @UP0 ULDC.64 UR8, c[0x0][0xa28] ;  /* 0x00028a0000080ab9 */ /* 0x000fe40000000a00 */
[----:B------:R-:W-:Y:S01]  /*1120*/  @UP0 UIMAD.WIDE UR8, UR6, 0x4, UR8 ;  /* 0x00000004060808a5 */ /* 0x000fe2000f8e0208 */
[----:B------:R-:W-:-:S05]  /*1130*/  PLOP3.LUT P2, PT, PT, PT, UP1, 0x80, 0x0 ;  /* 0x000000000000781c */ /* 0x000fca0003f4f018 */
[----:B------:R-:W-:Y:S01]  /*1140*/  @UP1 ULDC.64 UR10, c[0x0][0xa18] ;  /* 0x00028600000a1ab9 */ /* 0x000fe20000000a00 */
[----:B012---:R-:W-:Y:S02]  /*1150*/  IMAD.U32 R2, RZ, RZ, UR8 ;  /* 0x00000008ff027e24 */ /* 0x007fe4000f8e00ff */
[----:B----4-:R-:W-:Y:S01]  /*1160*/  IMAD.U32 R3, RZ, RZ, UR9 ;  /* 0x00000009ff037e24 */ /* 0x010fe2000f8e00ff */
[----:B------:R-:W-:Y:S02]  /*1170*/  @UP1 UIMAD.WIDE UR8, UR6, 0x4, UR10 ;  /* 0x00000004060818a5 */ /* 0x000fe4000f8e020a */
[----:B------:R-:W-:Y:S02]  /*1180*/  ULOP3.LUT UR4, UR7, 0xff000000, URZ, 0xc0, !UPT ;  /* 0xff00000007047892 */ /* 0x000fe4000f8ec03f */
[----:B------:R-:W2:Y:S01]  /*1190*/  @P0 LDG.E R2, desc[UR52][R2.64] ;  /* 0x0000003402020981 */ /* 0x000ea2000c1e1900 */
[----:B------:R-:W-:Y:S01]  /*11a0*/  ULDC.64 UR10, c[0x0][0xa20] ;  /* 0x00028800000a7ab9 */ /* 0x000fe20000000a00 */
[----:B------:R-:W-:-:S02]  /*11b0*/  IMAD.U32 R4, RZ, RZ, UR8 ;  /* 0x00000008ff047e24 */ /* 0x000fc4000f8e00ff */
[----:B------:R-:W-:Y:S01]  /*11c0*/  IMAD.U32 R5, RZ, RZ, UR9 ;  /* 0x00000009ff057e24 */ /* 0x000fe2000f8e00ff */
[----:B------:R-:W-:-:S04]  /*11d0*/  ULDC.64 UR8, c[0x0][0x418] ;  /* 0x0001060000087ab9 */ /* 0x000fc80000000a00 */
[----:B---3--:R-:W3:Y:S01]  /*11e0*/  @P2 LDG.E R4, desc[UR52][R4.64] ;  /* 0x0000003404042981 */ /* 0x008ee2000c1e1900 */
[----:B------:R-:W-:Y:S01]  /*11f0*/  UISETP.NE.U32.AND UP0, UPT, UR8, URZ, UPT ;  /* 0x0000003f0800728c */ /* 0x000fe2000bf05070 */
[----:B------:R-:W-:Y:S01]  /*1200*/  ISETP.NE.U32.AND P1, PT, RZ, UR10, PT ;  /* 0x0000000aff007c0c */ /* 0x000fe2000bf25070 */
[----:B------:R-:W-:Y:S02]  /*1210*/  ULOP3.LUT UR46, UR7, 0xff0000, URZ, 0xc0, !UPT ;  /* 0x00ff0000072e7892 */ /* 0x000fe4000f8ec03f */
[----:B------:R-:W-:Y:S01]  /*1220*/  UISETP.NE.AND.EX UP0, UPT, UR9, URZ, UPT, UP0 ;  /* 0x0000003f0900728c */ /* 0x000fe2000bf05300 */
[----:B------:R-:W-:Y:S01]  /*1230*/  ISETP.NE.AND.EX P1, PT, RZ, UR11, PT, P1 ;  /* 0x0000000bff007c0c */ /* 0x000fe2000bf25310 */
[----:B------:R-:W-:Y:S01]  /*1240*/  ULDC UR8, c[0x0][0x424] ;  /* 0x0001090000087ab9 */ /* 0x000fe20000000800 */
[----:B------:R-:W-:Y:S02]  /*1250*/  USHF.R.U32.HI UR4, URZ, 0x8, UR4 ;  /* 0x000000083f047899 */ /* 0x000fe40008011604 */
[----:B------:R-:W-:Y:S01]  /*1260*/  USEL UR8, UR8, 0x1, UP0 ;  /* 0x0000000108087887 */ /* 0x000fe20008000000 */
[----:B------:R-:W-:Y:S01]  /*1270*/  ULDC UR9, c[0x0][0x2f0] ;  /* 0x0000bc0000097ab9 */ /* 0x000fe20000000800 */
[----:B------:R-:W-:Y:S01]  /*1280*/  UMOV UR39, URZ ;  /* 0x0000003f00277c82 */ /* 0x000fe20008000000 */
[----:B------:R-:W-:Y:S01]  /*1290*/  ULEA.HI UR46, UR46, UR4, URZ, 0x10 ;  /* 0x000000042e2e7291 */ /* 0x000fe2000f8f803f */
[----:B------:R-:W-:Y:S01]  /*12a0*/  ULDC UR47, c[0x0][0x288] ;  /* 0x0000a200002f7ab9 */ /* 0x000fe20000000800 */
[----:B------:R-:W-:-:S02]  /*12b0*/  UIMAD UR4, UR8, UR9, URZ ;  /* 0x00000009080472a4 */ /* 0x000fc4000f8e023f */
[----:B------:R-:W-:Y:S01]  /*12c0*/  ULOP3.LUT UR41, UR7, 0xffff, URZ, 0xc0, !UPT ;  /* 0x0000ffff07297892 */ /* 0x000fe2000f8ec03f */
[----:B--2---:R-:W-:Y:S02]  /*12d0*/  @P0 R2UR UR39, R2 ;  /* 0x00000000022702ca */ /* 0x004fe400000e0000 */
[----:B---3--:R-:W-:Y:S01]  /*12e0*/  @P2 R2UR UR47, R4 ;  /* 0x00000000042f22ca */ /* 0x008fe200000e0000 */
[----:B-----5:R-:W-:-:S14]  /*12f0*/  @P2 BRA `(.L_x_1072) ;  /* 0x0000000000342947 */ /* 0x020fdc0003800000 */
[----:B------:R-:W-:Y:S02]  /*1300*/  ULDC.64 UR8, c[0x0][0xa00] ;  /* 0x0002800000087ab9 */ /* 0x000fe40000000a00 */
[----:B------:R-:W-:-:S04]  /*1310*/  ISETP.NE.U32.AND P0, PT, RZ, UR8, PT ;  /* 0x00000008ff007c0c */ /* 0x000fc8000bf05070 */
[----:B------:R-:W-:-:S13]  /*1320*/  ISETP.NE.AND.EX P0, PT, RZ, UR9, PT, P0 ;  /* 0x00000009ff007c0c */ /* 0x000fda000bf05300 */
[----:B------:R-:W-:Y:S05]  /*1330*/  @!P0 BRA `(.L_x_1072) ;  /* 0x0000000000248947 */ /* 0x000fea0003800000 */
[----:B------:R-:W-:Y:S02]  /*1340*/  ULDC.64 UR8, c[0x0][0xa00] ;  /* 0x0002800000087ab9 */ /* 0x000fe40000000a00 */
        /* <DEDUP_REMOVED lines=8> */
.L_x_1072:
[----:B------:R-:W-:Y:S01]  /*13d0*/  UMOV UR43, UR6 ;  /* 0x00000006002b7c82 */ /* 0x000fe20008000000 */
[----:B------:R-:W-:Y:S05]  /*13e0*/  @!P1 BRA `(.L_x_1073) ;  /* 0x00000000001c9947 */ /* 0x000fea0003800000 */
[----:B------:R-:W-:Y:S02]  /*13f0*/  ULDC.64 UR8, c[0x0][0xa20] ;  /* 0x0002880000087ab9 */ /* 0x000fe40000000a00 */
[----:B------:R-:W-:-:S06]  /*1400*/  UIMAD.WIDE UR6, UR6, 0x4, UR8 ;  /* 0x00000004060678a5 */ /* 0x000fcc000f8e0208 */
[----:B------:R-:W-:Y:S02]  /*1410*/  IMAD.U32 R2, RZ, RZ, UR6 ;  /* 0x00000006ff027e24 */ /* 0x000fe4000f8e00ff */
[----:B------:R-:W-:-:S05]  /*1420*/  IMAD.U32 R3, RZ, RZ, UR7 ;  /* 0x00000007ff037e24 */ /* 0x000fca000f8e00ff */
[----:B------:R-:W2:Y:S02]  /*1430*/  LDG.E R2, desc[UR52][R2.64] ;  /* 0x0000003402027981 */ /* 0x000ea4000c1e1900 */
[----:B--2---:R-:W-:Y:S01]  /*1440*/  R2UR UR4, R2 ;  /* 0x00000000020472ca */ /* 0x004fe200000e0000 */
[----:B------:R-:W-:-:S14]  /*1450*/  BRA `(.L_x_1074) ;  /* 0x0000000000347947 */ /* 0x000fdc0003800000 */
.L_x_1073:
        /* <DEDUP_REMOVED lines=13> */
.L_x_1074:
[----:B------:R-:W-:Y:S01]  /*1530*/  ULDC UR6, c[0x0][0x448] ;  /* 0x0001120000067ab9 */ /* 0x000fe20000000800 */
[----:B------:R-:W-:Y:S02]  /*1540*/  UIMAD UR40, UR5, 0xc0, URZ ;  /* 0x000000c0052878a4 */ /* 0x000fe4000f8e023f */
[----:B------:R-:W-:Y:S02]  /*1550*/  UISETP.NE.AND UP0, UPT, UR6, 0x1, UPT ;  /* 0x000000010600788c */ /* 0x000fe4000bf05270 */
[----:B------:R-:W-:Y:S02]  /*1560*/  UIADD3 UR39, -UR39, UR4, URZ ;  /* 0x0000000427277290 */ /* 0x000fe4000fffe13f */
[----:B------:R-:W-:Y:S01]  /*1570*/  UIADD3 UR8, UR40, 0xbf, URZ ;  /* 0x000000bf28087890 */ /* 0x000fe2000fffe03f */
[----:B------:R-:W-:Y:S01]  /*1580*/  ULDC.64 UR4, c[0x0][0x9e0] ;  /* 0x0002780000047ab9 */ /* 0x000fe20000000a00 */
[----:B------:R-:W-:Y:S02]  /*1590*/  UIADD3 UR9, UR39, 0x1, -UR47 ;  /* 0x0000000127097890 */ /* 0x000fe4000fffe82f */
[----:B------:R-:W-:-:S03]  /*15a0*/  UISETP.GE.AND UP1, UPT, UR5, 0x1, UPT ;  /* 0x000000010500788c */ /* 0x000fc6000bf26270 */
[----:B------:R-:W-:Y:S01]  /*15b0*/  @UP0 ULDC UR6, c[0x0][0x44c] ;  /* 0x0001130000060ab9 */ /* 0x000fe20000000800 */
[----:B------:R-:W-:Y:S01]  /*15c0*/  @UP0 ULDC UR10, c[0x0][0x450] ;  /* 0x00011400000a0ab9 */ /* 0x000fe20000000800 */
[----:B------:R-:W-:Y:S01]  /*15d0*/  UIMAD.WIDE.U32 UR6, UR8, UR6, URZ ;  /* 0x00000006080672a5 */ /* 0x000fe2000f8e003f */
[----:B------:R-:W-:-:S03]  /*15e0*/  PLOP3.LUT P1, PT, PT, PT, UP1, 0x80, 0x0 ;  /* 0x000000000000781c */ /* 0x000fc60003f2f018 */
[----:B------:R-:W-:-:S04]  /*15f0*/  @UP0 USHF.R.U32.HI UR8, URZ, UR10, UR7 ;  /* 0x0000000a3f080299 */ /* 0x000fc80008011607 */
[----:B------:R-:W-:-:S04]  /*1600*/  UIADD3 UR9, UR9, UR8, URZ ;  /* 0x0000000809097290 */ /* 0x000fc8000fffe03f */
[----:B------:R-:W-:Y:S02]  /*1610*/  UIADD3 UR4, UR9, UR4, URZ ;  /* 0x0000000409047290 */ /* 0x000fe4000fffe03f */
[----:B------:R-:W-:Y:S10]  /*1620*/  @!P1 BRA `(.L_x_1075) ;  /* 0x0000000000449947 */ /* 0x000ff40003800000 */
        /* <DEDUP_REMOVED lines=10> */
.L_x_1076:
[----:B------:R-:W-:-:S11]  /*16d0*/  UISETP.NE.AND UP1, UPT, UR5, 0x1, UPT ;  /* 0x000000010500788c */ /* 0x000fd6000bf25270 */
[----:B------:R-:W-:Y:S02]  /*16e0*/  @UP1 ULDC.64 UR10, c[0x0][0x9e8] ;  /* 0x00027a00000a1ab9 */ /* 0x000fe40000000a00 */
[----:B------:R-:W-:-:S04]  /*16f0*/  UIMAD.WIDE.U32 UR6, UR8, UR10, URZ ;  /* 0x0000000a080672a5 */ /* 0x000fc8000f8e003f */
[----:B------:R-:W-:-:S12]  /*1700*/  @UP1 USHF.R.U32.HI UR8, URZ, UR11, UR7 ;  /* 0x0000000b3f081299 */ /* 0x000fd80008011607 */
.L_x_1077:
[----:B------:R-:W-:-:S04]  /*1710*/  UIMAD UR8, UR8, UR5, UR5 ;  /* 0x00000005080872a4 */ /* 0x000fc8000f8e0205 */
[----:B------:R-:W-:-:S04]  /*1720*/  UISETP.LT.AND UP1, UPT, UR4, UR8, UPT ;  /* 0x000000080400728c */ /* 0x000fc8000bf21270 */
[----:B------:R-:W-:-:S12]  /*1730*/  USEL UR4, UR4, UR8, UP1 ;  /* 0x0000000804047287 */ /* 0x000fd80008800000 */
.L_x_1075:
[----:B------:R-:W-:Y:S02]  /*1740*/  UIADD3 UR8, UR39, 0x7f, URZ ;  /* 0x0000007f27087890 */ /* 0x000fe4000fffe03f */
[----:B------:R-:W-:Y:S02]  /*1750*/  UIADD3 UR9, UR4, 0x7f, URZ ;  /* 0x0000007f04097890 */ /* 0x000fe4000fffe03f */
[----:B------:R-:W-:Y:S02]  /*1760*/  USHF.R.S32.HI UR4, URZ, 0x1f, UR8 ;  /* 0x0000001f3f047899 */ /* 0x000fe40008011408 */
[----:B------:R-:W-:Y:S01]  /*1770*/  USHF.R.S32.HI UR10, URZ, 0x1f, UR9 ;  /* 0x0000001f3f0a7899 */ /* 0x000fe20008011409 */
[----:B------:R-:W-:Y:S01]  /*1780*/  @UP0 ULDC UR6, c[0x0][0x44c] ;  /* 0x0001130000060ab9 */ /* 0x000fe20000000800 */
[----:B------:R-:W-:Y:S02]  /*1790*/  ULEA.HI UR4, UR4, UR8, URZ, 0x7 ;  /* 0x0000000804047291 */ /* 0x000fe4000f8f383f */
[----:B------:R-:W-:-:S02]  /*17a0*/  ULEA.HI UR10, UR10, UR9, URZ, 0x7 ;  /* 0x000000090a0a7291 */ /* 0x000fc4000f8f383f */
[----:B------:R-:W-:Y:S01]  /*17b0*/  UIMAD.WIDE.U32 UR6, UR40, UR6, URZ ;  /* 0x00000006280672a5 */ /* 0x000fe2000f8e003f */
[----:B------:R-:W-:Y:S01]  /*17c0*/  @UP0 ULDC UR12, c[0x0][0x450] ;  /* 0x00011400000c0ab9 */ /* 0x000fe20000000800 */
[----:B------:R-:W-:Y:S01]  /*17d0*/  UMOV UR11, UR40 ;  /* 0x00000028000b7c82 */ /* 0x000fe20008000000 */
[----:B------:R-:W-:Y:S02]  /*17e0*/  USHF.R.S32.HI UR4, URZ, 0x7, UR4 ;  /* 0x000000073f047899 */ /* 0x000fe40008011404 */
[----:B------:R-:W-:Y:S02]  /*17f0*/  USHF.R.S32.HI UR10, URZ, 0x7, UR10 ;  /* 0x000000073f0a7899 */ /* 0x000fe4000801140a */
[----:B------:R-:W-:Y:S02]  /*1800*/  UIADD3 UR55, UR39, -UR47, URZ ;  /* 0x8000002f27377290 */ /* 0x000fe4000fffe03f */
[----:B------:R-:W-:Y:S02]  /*1810*/  @UP0 USHF.R.U32.HI UR11, URZ, UR12, UR7 ;  /* 0x0000000c3f0b0299 */ /* 0x000fe40008011607 */
[----:B------:R-:W-:-:S02]  /*1820*/  UISETP.LT.AND UP0, UPT, UR4, UR10, UPT ;  /* 0x0000000a0400728c */ /* 0x000fc4000bf01270 */
        /* <DEDUP_REMOVED lines=15> */
.L_x_1079:
[----:B------:R-:W-:-:S11]  /*1920*/  UISETP.NE.AND UP0, UPT, UR5, 0x1, UPT ;  /* 0x000000010500788c */ /* 0x000fd6000bf05270 */
[----:B------:R-:W-:Y:S02]  /*1930*/  @UP0 ULDC.64 UR10, c[0x0][0x9e8] ;  /* 0x00027a00000a0ab9 */ /* 0x000fe40000000a00 */
[----:B------:R-:W-:-:S04]  /*1940*/  UIMAD.WIDE.U32 UR8, UR7, UR10, URZ ;  /* 0x0000000a070872a5 */ /* 0x000fc8000f8e003f */
[----:B------:R-:W-:-:S12]  /*1950*/  @UP0 USHF.R.U32.HI UR7, URZ, UR11, UR9 ;  /* 0x0000000b3f070299 */ /* 0x000fd80008011609 */
.L_x_1080:
[----:B------:R-:W-:-:S04]  /*1960*/  UIMAD UR5, UR7, UR5, URZ ;  /* 0x00000005070572a4 */ /* 0x000fc8000f8e023f */
[----:B------:R-:W-:-:S04]  /*1970*/  UISETP.LT.AND UP0, UPT, UR4, UR5, UPT ;  /* 0x000000050400728c */ /* 0x000fc8000bf01270 */
[----:B------:R-:W-:-:S12]  /*1980*/  USEL UR4, UR4, UR5, !UP0 ;  /* 0x0000000504047287 */ /* 0x000fd8000c000000 */
.L_x_1078:
[----:B------:R-:W-:Y:S02]  /*1990*/  USHF.R.S32.HI UR5, URZ, 0x1f, UR4 ;  /* 0x0000001f3f057899 */ /* 0x000fe40008011404 */
[----:B------:R-:W-:Y:S02]  /*19a0*/  ULOP3.LUT UR38, UR46, 0xff, URZ, 0xc0, !UPT ;  /* 0x000000ff2e267892 */ /* 0x000fe4000f8ec03f */
[----:B------:R-:W-:Y:S02]  /*19b0*/  ULEA.HI UR5, UR5, UR4, URZ, 0x7 ;  /* 0x0000000405057291 */ /* 0x000fe4000f8f383f */
[----:B------:R-:W-:Y:S02]  /*19c0*/  USHF.R.U32.HI UR46, URZ, 0x10, UR46 ;  /* 0x000000103f2e7899 */ /* 0x000fe4000801162e */
[----:B------:R-:W-:Y:S01]  /*19d0*/  USHF.R.S32.HI UR5, URZ, 0x7, UR5 ;  /* 0x000000073f057899 */ /* 0x000fe20008011405 */
[----:B------:R-:W-:-:S03]  /*19e0*/  UMOV UR4, URZ ;  /* 0x0000003f00047c82 */ /* 0x000fc60008000000 */
[----:B------:R-:W-:-:S04]  /*19f0*/  UISETP.LT.AND UP0, UPT, URZ, UR5, UPT ;  /* 0x000000053f00728c */ /* 0x000fc8000bf01270 */
[----:B------:R-:W-:-:S04]  /*1a00*/  USEL UR37, URZ, UR5, !UP0 ;  /* 0x000000053f257287 */ /* 0x000fc8000c000000 */
[----:B------:R-:W-:-:S06]  /*1a10*/  UISETP.GT.AND UP0, UPT, UR6, UR37, UPT ;  /* 0x000000250600728c */ /* 0x000fcc000bf04270 */
[----:B------:R-:W-:-:S13]  /*1a20*/  PLOP3.LUT P0, PT, PT, PT, UP0, 0x80, 0x0 ;  /* 0x000000000000781c */ /* 0x000fda0003f0f008 */
[----:B------:R-:W-:Y:S05]  /*1a30*/  @!P0 BRA `(.L_x_1081) ;  /* 0x0000000000948947 */ /* 0x000fea0003800000 */
[----:B------:R-:W-:Y:S01]  /*1a40*/  UISETP.NE.AND UP0, UPT, UR46, URZ, UPT ;  /* 0x0000003f2e00728c */ /* 0x000fe2000bf05270 */
[----:B------:R-:W-:-:S03]  /*1a50*/  ULDC UR4, c[0x0][0x9f0] ;  /* 0x00027c0000047ab9 */ /* 0x000fc60000000800 */
[----:B------:R-:W-:-:S04]  /*1a60*/  USEL UR10, UR46, UR4, UP0 ;  /* 0x000000042e0a7287 */ /* 0x000fc80008000000 */
[----:B------:R-:W-:Y:S02]  /*1a70*/  UIADD3 UR4, UR10, -0x1, UR6 ;  /* 0xffffffff0a047890 */ /* 0x000fe4000fffe006 */
[----:B------:R-:W-:Y:S02]  /*1a80*/  IMAD.U32 R3, RZ, RZ, UR10 ;  /* 0x0000000aff037e24 */ /* 0x000fe4000f8e00ff */
[----:B------:R-:W-:-:S03]  /*1a90*/  UIADD3 UR7, -UR37, UR4, URZ ;  /* 0x0000000425077290 */ /* 0x000fc6000fffe13f */
[-C--:B------:R-:W-:Y:S01]  /*1aa0*/  IABS R0, R3.reuse ;  /* 0x0000000300007213 */ /* 0x080fe20000000000 */
[----:B------:R-:W-:Y:S01]  /*1ab0*/  UMOV UR4, URZ ;  /* 0x0000003f00047c82 */ /* 0x000fe20008000000 */
[----:B------:R-:W-:Y:S01]  /*1ac0*/  IABS R5, R3 ;  /* 0x0000000300057213 */ /* 0x000fe20000000000 */
[----:B------:R-:W-:Y:S01]  /*1ad0*/  IMAD.U32 R4, RZ, RZ, UR7 ;  /* 0x00000007ff047e24 */ /* 0x000fe2000f8e00ff */
[----:B------:R-:W-:Y:S01]  /*1ae0*/  R2UR UR11, R0 ;  /* 0x00000000000b72ca */ /* 0x000fe200000e0000 */
[----:B------:R-:W-:-:S03]  /*1af0*/  ULOP3.LUT UR7, UR7, UR10, URZ, 0x3c, !UPT ;  /* 0x0000000a07077292 */ /* 0x000fc6000f8e3c3f */
[----:B------:R-:W-:-:S05]  /*1b00*/  IABS R4, R4 ;  /* 0x0000000400047213 */ /* 0x000fca0000000000 */
[----:B------:R-:W-:-:S04]  /*1b10*/  IMAD.MOV.U32 R3, RZ, RZ, R4 ;  /* 0x000000ffff037224 */ /* 0x000fc800078e0004 */
        /* <DEDUP_REMOVED lines=23> */
.L_x_1081:
[----:B------:R-:W-:Y:S01]  /*1c90*/  UIMAD UR37, UR38, UR4, UR37 ;  /* 0x00000004262572a4 */ /* 0x000fe2000f8e0225 */
[----:B------:R-:W-:Y:S01]  /*1ca0*/  IMAD.U32 R88, RZ, RZ, UR6 ;  /* 0x00000006ff587e24 */ /* 0x000fe2000f8e00ff */
[----:B------:R-:W-:Y:S01]  /*1cb0*/  PLOP3.LUT P0, PT, PT, PT, PT, 0x80, 0x0 ;  /* 0x000000000000781c */ /* 0x000fe20003f0f070 */
[----:B------:R-:W-:Y:S01]  /*1cc0*/  IMAD.U32 R3, RZ, RZ, UR4 ;  /* 0x00000004ff037e24 */ /* 0x000fe2000f8e00ff */
[----:B------:R-:W-:Y:S01]  /*1cd0*/  CS2R R134, SRZ ;  /* 0x0000000000867805 */ /* 0x000fe2000001ff00 */
[----:B------:R-:W-:Y:S01]  /*1ce0*/  IMAD.MOV.U32 R2, RZ, RZ, RZ ;  /* 0x000000ffff027224 */ /* 0x000fe200078e00ff */
[----:B------:R-:W-:Y:S01]  /*1cf0*/  CS2R R132, SRZ ;  /* 0x0000000000847805 */ /* 0x000fe2000001ff00 */
[----:B------:R-:W-:Y:S01]  /*1d00*/  IMAD.MOV.U32 R0, RZ, RZ, RZ ;  /* 0x000000ffff007224 */ /* 0x000fe200078e00ff */
[----:B------:R-:W-:Y:S02]  /*1d10*/  VIADDMNMX R88, R3, UR37, R88, PT ;  /* 0x0000002503587c46 */ /* 0x000fe4000b800158 */
[----:B------:R-:W-:-:S02]  /*1d20*/  CS2R R130, SRZ ;  /* 0x0000000000827805 */ /* 0x000fc4000001ff00 */
[----:B------:R-:W-:Y:S02]  /*1d30*/  CS2R R128, SRZ ;  /* 0x0000000000807805 */ /* 0x000fe4000001ff00 */
[----:B------:R-:W-:Y:S02]  /*1d40*/  CS2R R126, SRZ ;  /* 0x00000000007e7805 */ /* 0x000fe4000001ff00 */
[----:B------:R-:W-:Y:S02]  /*1d50*/  ISETP.GT.AND P1, PT, R88, UR37, PT ;  /* 0x0000002558007c0c */ /* 0x000fe4000bf24270 */
        /* <DEDUP_REMOVED lines=20> */
[----:B------:R-:W0:Y:S02]  /*1ea0*/  S2R R4, SR_TID.X ;  /* 0x0000000000047919 */ /* 0x000e240000002100 */
[----:B0-----:R-:W-:-:S05]  /*1eb0*/  VIADD R5, R4, 0xffffff80 ;  /* 0xffffff8004057836 */ /* 0x001fca0000000000 */
[----:B------:R-:W-:-:S04]  /*1ec0*/  SHF.R.S32.HI R4, RZ, 0x1f, R5 ;  /* 0x0000001fff047819 */ /* 0x000fc80000011405 */
[----:B------:R-:W-:-:S04]  /*1ed0*/  LEA.HI R4, R4, R5, RZ, 0x7 ;  /* 0x0000000504047211 */ /* 0x000fc800078f38ff */
[----:B------:R-:W-:-:S05]  /*1ee0*/  SHF.R.S32.HI R4, RZ, 0x7, R4 ;  /* 0x00000007ff047819 */ /* 0x000fca0000011404 */
[----:B------:R-:W0:Y:S02]  /*1ef0*/  SHFL.IDX PT, R0, R4, RZ, 0x1f ;  /* 0x00001fff04007589 */ /* 0x000e2400000e0000 */
[----:B0-----:R-:W-:-:S13]  /*1f00*/  R2UR UR45, R0 ;  /* 0x00000000002d72ca */ /* 0x001fda00000e0000 */
[----:B------:R-:W-:-:S04]  /*1f10*/  UIMAD.WIDE UR4, UR45, 0x55555556, URZ ;  /* 0x555555562d0478a5 */ /* 0x000fc8000f8e023f */
[----:B------:R-:W-:Y:S02]  /*1f20*/  ULEA.HI UR54, UR5, UR5, URZ, 0x1 ;  /* 0x0000000505367291 */ /* 0x000fe4000f8f083f */
[----:B------:R-:W-:Y:S02]  /*1f30*/  UIADD3 UR5, UR42, 0x21800, URZ ;  /* 0x000218002a057890 */ /* 0x000fe4000fffe03f */
[----:B------:R-:W-:Y:S02]  /*1f40*/  UIMAD UR54, UR54, -0x3, UR45 ;  /* 0xfffffffd363678a4 */ /* 0x000fe4000f8e022d */
[----:B------:R-:W-:Y:S02]  /*1f50*/  ULOP3.LUT UP0, URZ, UR5, 0x3ff, URZ, 0xc0, !UPT ;  /* 0x000003ff053f7892 */ /* 0x000fe4000f80c03f */
[----:B------:R-:W-:Y:S02]  /*1f60*/  ULEA UR4, UR54, UR42, 0xc ;  /* 0x0000002a36047291 */ /* 0x000fe4000f8e603f */
[----:B------:R-:W-:-:S02]  /*1f70*/  ULEA UR5, UR54, UR5, 0xd ;  /* 0x0000000536057291 */ /* 0x000fc4000f8e683f */
[----:B------:R-:W-:Y:S01]  /*1f80*/  PLOP3.LUT P0, PT, PT, PT, UP0, 0x80, 0x0 ;  /* 0x000000000000781c */ /* 0x000fe20003f0f008 */
[----:B------:R-:W-:Y:S02]  /*1f90*/  UIADD3 UR4, UR4, 0xc400, URZ ;  /* 0x0000c40004047890 */ /* 0x000fe4000fffe03f */
[----:B------:R-:W-:Y:S02]  /*1fa0*/  USHF.R.U32.HI UR5, URZ, 0x4, UR5 ;  /* 0x000000043f057899 */ /* 0x000fe40008011605 */
[----:B------:R-:W-:Y:S02]  /*1fb0*/  USHF.R.U32.HI UR4, URZ, 0x4, UR4 ;  /* 0x000000043f047899 */ /* 0x000fe40008011604 */
[----:B------:R-:W-:Y:S02]  /*1fc0*/  ULOP3.LUT UR44, UR5, 0x3fff, URZ, 0xc0, !UPT ;  /* 0x00003fff052c7892 */ /* 0x000fe4000f8ec03f */
[----:B------:R-:W-:-:S04]  /*1fd0*/  ULOP3.LUT UR56, UR4, 0x3fff, URZ, 0xc0, !UPT ;  /* 0x00003fff04387892 */ /* 0x000fc8000f8ec03f */
[----:B------:R-:W-:Y:S08]  /*1fe0*/  @!P0 BRA `(.L_x_1083) ;  /* 0x0000000000408947 */ /* 0x000ff00003800000 */
        /* <DEDUP_REMOVED lines=16> */
.L_x_1083:
[----:B------:R-:W-:Y:S01]  /*20f0*/  ULEA.HI UR4, UR49, UR49, URZ, 0x1 ;  /* 0x0000003131047291 */ /* 0x000fe2000f8f083f */
[----:B------:R-:W-:-:S03]  /*2100*/  IMAD.U32 R2, RZ, RZ, UR50 ;  /* 0x00000032ff027e24 */ /* 0x000fc6000f8e00ff */
[----:B------:R-:W-:Y:S02]  /*2110*/  ULOP3.LUT UR4, UR4, 0xfffffffe, URZ, 0xc0, !UPT ;  /* 0xfffffffe04047892 */ /* 0x000fe4000f8ec03f */
[----:B------:R-:W-:Y:S02]  /*2120*/  ISETP.NE.AND P0, PT, R2, 0x3, PT ;  /* 0x000000030200780c */ /* 0x000fe40003f05270 */
[----:B------:R-:W-:-:S06]  /*2130*/  UIADD3 UR4, UR49, -UR4, URZ ;  /* 0x8000000431047290 */ /* 0x000fcc000fffe03f */
[----:B------:R-:W-:-:S05]  /*2140*/  IMAD.U32 R0, RZ, RZ, UR4 ;  /* 0x00000004ff007e24 */ /* 0x000fca000f8e00ff */
[----:B------:R-:W-:-:S04]  /*2150*/  SHF.L.U32 R0, R0, 0x1f, RZ ;  /* 0x0000001f00007819 */ /* 0x000fc800000006ff */
[----:B------:R-:W0:Y:S02]  /*2160*/  SYNCS.PHASECHK.TRANS64.TRYWAIT P1, [UR42+0x2d800], R0 ;  /* 0x02d80000ff0075a7 */ /* 0x000e24000802016a */
[----:B0-----:R-:W-:Y:S05]  /*2170*/  @!P1 BRA `(.L_x_1084) ;  /* 0x0000017c00c09947 */ /* 0x001fea0003800000 */
.L_x_1304:
[----:B------:R-:W-:Y:S05]  /*2180*/  @!P0 BRA `(.L_x_1085) ;  /* 0x0000000000048947 */ /* 0x000fea0003800000 */
[----:B------:R-:W-:Y:S01]  /*2190*/  BPT.TRAP 0x1 ;  /* 0x000000040000795c */ /* 0x000fe20000300000 */
.L_x_1085:
[----:B------:R-:W-:Y:S02]  /*21a0*/  IMAD.U32 R90, RZ, RZ, UR48 ;  /* 0x00000030ff5a7e24 */ /* 0x000fe4000f8e00ff */
[----:B0-----:R-:W-:-:S03]  /*21b0*/  IMAD.U32 R3, RZ, RZ, UR51 ;  /* 0x00000033ff037e24 */ /* 0x001fc6000f8e00ff */
[----:B------:R-:W-:Y:S02]  /*21c0*/  LEA R90, R90, UR42, 0x3 ;  /* 0x0000002a5a5a7c11 */ /* 0x000fe4000f8e18ff */
[----:B------:R-:W-:-:S04]  /*21d0*/  SHF.L.U32 R3, R3, 0x1f, RZ ;  /* 0x0000001f03037819 */ /* 0x000fc800000006ff */
[----:B------:R0:W1:Y:S01]  /*21e0*/  SYNCS.PHASECHK.TRANS64.TRYWAIT P2, [R90+URZ+0x2d830], R3 ;  /* 0x02d830035a0075a7 */ /* 0x000062000804017f */
[----:B------:R-:W-:Y:S05]  /*21f0*/  @!P0 BRA `(.L_x_1086) ;  /* 0x0000000000048947 */ /* 0x000fea0003800000 */
[----:B------:R-:W-:Y:S01]  /*2200*/  BPT.TRAP 0x1 ;  /* 0x000000040000795c */ /* 0x000fe20000300000 */
.L_x_1086:
[----:B------:R-:W2:Y:S02]  /*2210*/  S2R R0, SR_TID.X ;  /* 0x0000000000007919 */ /* 0x000ea40000002100 */
[----:B--2---:R-:W-:Y:S01]  /*2220*/  LOP3.LUT P1, RZ, R0, 0x7f, RZ, 0xc0, !PT ;  /* 0x0000007f00ff7812 */ /* 0x004fe2000782c0ff */
[----:B-1----:R-:W-:-:S12]  /*2230*/  @P2 BRA `(.L_x_1087) ;  /* 0x0000000000082947 */ /* 0x002fd80003800000 */
[----:B------:R-:W1:Y:S02]  /*2240*/  SYNCS.PHASECHK.TRANS64.TRYWAIT P2, [R90+URZ+0x2d830], R3 ;  /* 0x02d830035a0075a7 */ /* 0x000e64000804017f */
[----:B-1----:R-:W-:Y:S05]  /*2250*/  @!P2 BRA `(.L_x_1088) ;  /* 0x0000017c00a0a947 */ /* 0x002fea0003800000 */
.L_x_1087:
[----:B------:R-:W-:Y:S05]  /*2260*/  WARPSYNC.ALL ;  /* 0x0000000000007948 */ /* 0x000fea0003800000 */
[----:B------:R-:W-:Y:S01]  /*2270*/  UIADD3 UR4, UR42, 0x15400, URZ ;  /* 0x000154002a047890 */ /* 0x000fe2000fffe03f */
[----:B------:R-:W-:Y:S01]  /*2280*/  WARPGROUP.ARRIVE ;  /* 0x00000000000079c5 */ /* 0x000fe20000000000 */
[----:B------:R-:W-:Y:S01]  /*2290*/  UMOV UR5, 0x80000020 ;  /* 0x8000002000057882 */ /* 0x000fe20000000000 */
[----:B------:R-:W-:Y:S01]  /*22a0*/  UMOV UR7, 0x80000020 ;  /* 0x8000002000077882 */ /* 0x000fe20000000000 */
[----:B------:R-:W-:Y:S01]  /*22b0*/  USHF.R.U32.HI UR4, URZ, 0x4, UR4 ;  /* 0x000000043f047899 */ /* 0x000fe20008011604 */
[----:B01----:R-:W-:Y:S01]  /*22c0*/  @!P1 VIADD R90, R90, 0x2d840 ;  /* 0x0002d8405a5a9836 */ /* 0x003fe20000000000 */
[----:B------:R-:W-:Y:S01]  /*22d0*/  UMOV UR9, 0x80000020 ;  /* 0x8000002000097882 */ /* 0x000fe20000000000 */
[----:B------:R-:W-:Y:S01]  /*22e0*/  UMOV UR11, 0x80000020 ;  /* 0x80000020000b7882 */ /* 0x000fe20000000000 */
[----:B------:R-:W-:Y:S01]  /*22f0*/  ULOP3.LUT UR4, UR4, 0x3fff, URZ, 0xc0, !UPT ;  /* 0x00003fff04047892 */ /* 0x000fe2000f8ec03f */
[----:B------:R-:W-:Y:S01]  /*2300*/  UMOV UR13, 0x80000020 ;  /* 0x80000020000d7882 */ /* 0x000fe20000000000 */
[----:B------:R-:W-:-:S02]  /*2310*/  UMOV UR15, 0x80000020 ;  /* 0x80000020000f7882 */ /* 0x000fc40000000000 */
[----:B------:R-:W-:Y:S01]  /*2320*/  ULOP3.LUT UR32, UR4, 0x10000, URZ, 0xfc, !UPT ;  /* 0x0001000004207892 */ /* 0x000fe2000f8efc3f */
[----:B------:R-:W-:Y:S01]  /*2330*/  @!P1 PRMT R90, RZ, 0x654, R90 ;  /* 0x00000654ff5a9816 */ /* 0x000fe2000000005a */
[----:B------:R-:W-:Y:S02]  /*2340*/  ULOP3.LUT UR4, UR56, 0x10000, URZ, 0xfc, !UPT ;  /* 0x0001000038047892 */ /* 0x000fe4000f8efc3f */
[----:B------:R-:W-:Y:S02]  /*2350*/  UIMAD UR6, UR48, 0x600, UR32 ;  /* 0x00000600300678a4 */ /* 0x000fe4000f8e0220 */
[----:B------:R-:W-:Y:S02]  /*2360*/  UIADD3 UR8, UR4, 0x2, URZ ;  /* 0x0000000204087890 */ /* 0x000fe4000fffe03f */
[----:B------:R-:W-:Y:S02]  /*2370*/  UIADD3 UR10, UR6, 0x2, URZ ;  /* 0x00000002060a7890 */ /* 0x000fe4000fffe03f */
[----:B------:R-:W-:-:S02]  /*2380*/  UIADD3 UR12, UR4, 0x300, URZ ;  /* 0x00000300040c7890 */ /* 0x000fc4000fffe03f */
[----:B------:R-:W-:Y:S02]  /*2390*/  UIADD3 UR14, UR6, 0x200, URZ ;  /* 0x00000200060e7890 */ /* 0x000fe4000fffe03f */
[----:B------:R-:W-:Y:S01]  /*23a0*/  HGMMA.64x128x16.F32 R24, gdesc[UR4], RZ, !UPT, gsb0 ;  /* 0x01e00000041879f0 */ /* 0x000fe2000c0008ff */
        /* <DEDUP_REMOVED lines=12> */
[----:B------:R-:W-:Y:S01]  /*2470*/  ULDC UR7, c[0x0][0x448] ;  /* 0x0001120000077ab9 */ /* 0x000fe20000000800 */
[----:B------:R-:W-:Y:S01]  /*2480*/  ULDC UR6, c[0x0][0x9d8] ;  /* 0x0002760000067ab9 */ /* 0x000fe20000000800 */
[----:B------:R-:W-:Y:S01]  /*2490*/  UISETP.NE.AND UP0, UPT, UR7, 0x1, UPT ;  /* 0x000000010700788c */ /* 0x000fe2000bf05270 */
[----:B------:R-:W-:Y:S02]  /*24a0*/  ULDC UR33, c[0x0][0x9dc] ;  /* 0x0002770000217ab9 */ /* 0x000fe40000000800 */
[----:B------:R-:W-:-:S03]  /*24b0*/  ULOP3.LUT UR33, URZ, UR33, URZ, 0x33, !UPT ;  /* 0x000000213f217292 */ /* 0x000fc6000f8e333f */
[----:B------:R-:W-:Y:S02]  /*24c0*/  PLOP3.LUT P2, PT, PT, PT, UP0, 0x80, 0x0 ;  /* 0x000000000000781c */ /* 0x000fe40003f4f008 */
[----:B------:R-:W-:-:S03]  /*24d0*/  PLOP3.LUT P3, PT, PT, PT, UP0, 0x80, 0x0 ;  /* 0x000000000000781c */ /* 0x000fc60003f6f008 */
[----:B------:R-:W-:Y:S01]  /*24e0*/  @UP0 ULDC UR7, c[0x0][0x44c] ;  /* 0x0001130000070ab9 */ /* 0x000fe20000000800 */
        /* <DEDUP_REMOVED lines=17> */
[----:B------:R-:W-:Y:S01]  /*2600*/  FMUL.FTZ R55, R65, UR6 ;  /* 0x0000000641377c20 */ /* 0x000fe20008410000 */
[----:B------:R-:W-:Y:S02]  /*2610*/  VIADD R65, R136, UR40 ;  /* 0x0000002888417c36 */ /* 0x000fe40008000000 */
[----:B------:R-:W-:Y:S01]  /*2620*/  FMUL.FTZ R91, R29, UR6 ;  /* 0x000000061d5b7c20 */ /* 0x000fe20008410000 */
[----:B------:R-:W-:Y:S01]  /*2630*/  FMUL.FTZ R12, R46, UR6 ;  /* 0x000000062e0c7c20 */ /* 0x000fe20008410000 */
[----:B------:R-:W-:Y:S01]  /*2640*/  FMUL.FTZ R13, R47, UR6 ;  /* 0x000000062f0d7c20 */ /* 0x000fe20008410000 */
[----:B------:R-:W-:Y:S01]  /*2650*/  @P2 IMAD.HI.U32 R29, R65, UR7, RZ ;  /* 0x00000007411d2c27 */ /* 0x000fe2000f8e00ff */
[----:B------:R-:W-:-:S03]  /*2660*/  @UP0 ULDC UR7, c[0x0][0x450] ;  /* 0x0001140000070ab9 */ /* 0x000fc60000000800 */
[----:B------:R-:W-:Y:S01]  /*2670*/  FMUL.FTZ R46, R48, UR6 ;  /* 0x00000006302e7c20 */ /* 0x000fe20008410000 */
[----:B------:R-:W-:Y:S01]  /*2680*/  FMUL.FTZ R47, R49, UR6 ;  /* 0x00000006312f7c20 */ /* 0x000fe20008410000 */
[----:B------:R-:W-:Y:S01]  /*2690*/  FMUL.FTZ R3, R27, UR6 ;  /* 0x000000061b037c20 */ /* 0x000fe20008410000 */
[----:B------:R-:W-:Y:S01]  /*26a0*/  @P3 SHF.R.U32.HI R65, RZ, UR7, R29 ;  /* 0x00000007ff413c19 */ /* 0x000fe2000801161d */
        /* <DEDUP_REMOVED lines=54> */
[----:B------:R-:W0:Y:S01]  /*2a10*/  SHFL.IDX PT, R43, R65, RZ, 0x1c1f ;  /* 0x001c1fff412b7589 */ /* 0x000e2200000e0000 */
[----:B------:R-:W-:Y:S01]  /*2a20*/  FMUL.FTZ R30, R86, UR6 ;  /* 0x00000006561e7c20 */ /* 0x000fe20008410000 */
[----:B------:R-:W-:Y:S01]  /*2a30*/  FMUL.FTZ R29, R87, UR6 ;  /* 0x00000006571d7c20 */ /* 0x000fe20008410000 */
[----:B------:R-:W-:Y:S01]  /*2a40*/  IMAD.MOV.U32 R41, RZ, RZ, -0x80 ;  /* 0xffffff80ff297424 */ /* 0x000fe200078e00ff */
[----:B------:R-:W-:Y:S01]  /*2a50*/  ULDC.64 UR6, c[0x0][0x9e0] ;  /* 0x0002780000067ab9 */ /* 0x000fe20000000a00 */
[----:B------:R-:W1:Y:S01]  /*2a60*/  MUFU.TANH R0, R0 ;  /* 0x0000000000007308 */ /* 0x000e620000002400 */
[----:B------:R-:W-:Y:S01]  /*2a70*/  UISETP.GE.AND UP1, UPT, UR7, 0x1, UPT ;  /* 0x000000010700788c */ /* 0x000fe2000bf26270 */
[C---:B------:R-:W-:Y:S01]  /*2a80*/  IMAD R71, R88.reuse, R41, 0x80 ;  /* 0x0000008058477424 */ /* 0x040fe200078e0229 */
[----:B------:R2:W-:Y:S01]  /*2a90*/  @!P1 SYNCS.ARRIVE.TRANS64.RED.A1T0 RZ, [R90+URZ], RZ ;  /* 0x000000ff5aff99a7 */ /* 0x0005e2000810043f */
[----:B------:R-:W-:Y:S01]  /*2aa0*/  IMAD.U32 R41, RZ, RZ, UR47 ;  /* 0x0000002fff297e24 */ /* 0x000fe2000f8e00ff */
[----:B------:R-:W-:-:S02]  /*2ab0*/  LEA R67, R88, 0xffffff80, 0x7 ;  /* 0xffffff8058437811 */ /* 0x000fc400078e38ff */
[----:B------:R-:W-:Y:S01]  /*2ac0*/  PLOP3.LUT P2, PT, PT, PT, UP1, 0x40, 0x0 ;  /* 0x000000000000781c */ /* 0x000fe20003f4e818 */
[----:B------:R-:W3:Y:S01]  /*2ad0*/  MUFU.TANH R89, R89 ;  /* 0x0000005900597308 */ /* 0x000ee20000002400 */
[C-C-:B------:R-:W-:Y:S02]  /*2ae0*/  IADD3 R40, -R16.reuse, 0x1, R71.reuse ;  /* 0x0000000110287810 */ /* 0x140fe40007ffe147 */
[----:B------:R-:W-:Y:S02]  /*2af0*/  IADD3 R76, -R16, UR39, R71 ;  /* 0x00000027104c7c10 */ /* 0x000fe4000fffe147 */
[----:B------:R-:W-:-:S03]  /*2b00*/  IADD3 R40, -R41, UR39, R40 ;  /* 0x0000002729287c10 */ /* 0x000fc6000fffe128 */
[----:B------:R-:W4:Y:S02]  /*2b10*/  MUFU.TANH R2, R2 ;  /* 0x0000000200027308 */ /* 0x000f240000002400 */
[C---:B------:R-:W-:Y:S02]  /*2b20*/  VIADD R73, R40.reuse, UR6 ;  /* 0x0000000628497c36 */ /* 0x040fe40008000000 */
[----:B------:R-:W-:-:S03]  /*2b30*/  VIADD R78, R40, UR33 ;  /* 0x00000021284e7c36 */ /* 0x000fc60008000000 */
[----:B0-----:R-:W-:Y:S01]  /*2b40*/  VIADDMNMX R69, R43, R73, R76, PT ;  /* 0x000000492b457246 */ /* 0x001fe2000380014c */
[----:B------:R-:W0:Y:S01]  /*2b50*/  MUFU.TANH R3, R3 ;  /* 0x0000000300037308 */ /* 0x000e220000002400 */
[----:B------:R-:W-:-:S07]  /*2b60*/  IMAD.IADD R70, R78, 0x1, R43 ;  /* 0x000000014e467824 */ /* 0x000fce00078e022b */
        /* <DEDUP_REMOVED lines=61> */
[----:B------:R-:W-:Y:S01]  /*2f40*/  IMAD.U32 R40, RZ, RZ, UR47 ;  /* 0x0000002fff287e24 */ /* 0x000fe2000f8e00ff */
[----:B------:R-:W-:Y:S04]  /*2f50*/  BSSY B0, `(.L_x_1090) ;  /* 0x0000011000007945 */ /* 0x000fe80003800000 */
[----:B------:R-:W-:-:S04]  /*2f60*/  IADD3 R40, -R40, UR39, R43 ;  /* 0x0000002728287c10 */ /* 0x000fc8000fffe12b */
        /* <DEDUP_REMOVED lines=10> */
.L_x_1091:
[----:B------:R-:W-:-:S06]  /*3010*/  UISETP.NE.AND UP2, UPT, UR7, 0x1, UPT ;  /* 0x000000010700788c */ /* 0x000fcc000bf45270 */
[----:B------:R-:W-:-:S05]  /*3020*/  PLOP3.LUT P2, PT, PT, PT, UP2, 0x80, 0x0 ;  /* 0x000000000000781c */ /* 0x000fca0003f4f028 */
[----:B------:R-:W-:-:S08]  /*3030*/  @UP2 ULDC.64 UR10, c[0x0][0x9e8] ;  /* 0x00027a00000a2ab9 */ /* 0x000fd00000000a00 */
[----:B------:R-:W-:-:S05]  /*3040*/  @P2 IMAD.HI.U32 R41, R40, UR10, RZ ;  /* 0x0000000a28292c27 */ /* 0x000fca000f8e00ff */
[----:B------:R-:W-:-:S07]  /*3050*/  @P2 SHF.R.U32.HI R40, RZ, UR11, R41 ;  /* 0x0000000bff282c19 */ /* 0x000fce0008011629 */
.L_x_1092:
[----:B------:R-:W-:Y:S05]  /*3060*/  BSYNC B0 ;  /* 0x0000000000007941 */ /* 0x000fea0003800000 */
.L_x_1090:
[----:B------:R-:W-:-:S04]  /*3070*/  IMAD R41, R40, UR7, -R67 ;  /* 0x0000000728297c24 */ /* 0x000fc8000f8e0a43 */
[----:B------:R-:W-:-:S05]  /*3080*/  IMAD.IADD R41, R41, 0x1, -R16 ;  /* 0x0000000129297824 */ /* 0x000fca00078e0a10 */
[----:B------:R-:W-:Y:S02]  /*3090*/  VIMNMX R70, R70, R41, !PT ;  /* 0x0000002946467248 */ /* 0x000fe40007fe0100 */
[----:B------:R-:W-:-:S07]  /*30a0*/  VIADDMNMX R69, R41, UR7, R69, PT ;  /* 0x0000000729457c46 */ /* 0x000fce000b800145 */
.L_x_1089:
[----:B------:R-:W2:Y:S01]  /*30b0*/  LDL.LU R72, [R1] ;  /* 0x0000000001487983 */ /* 0x000ea20000300800 */
[C---:B------:R-:W-:Y:S02]  /*30c0*/  ISETP.GE.AND P4, PT, R71.reuse, 0x9, PT ;  /* 0x000000094700780c */ /* 0x040fe40003f86270 */
[C---:B------:R-:W-:Y:S01]  /*30d0*/  ISETP.GE.AND P2, PT, R71.reuse, 0x2, PT ;  /* 0x000000024700780c */ /* 0x040fe20003f46270 */
[----:B------:R-:W1:Y:S01]  /*30e0*/  SHFL.IDX PT, R65, R65, 0x1, 0x1c1f ;  /* 0x003c1f0041417f89 */ /* 0x000e6200000e0000 */
[----:B------:R-:W-:Y:S02]  /*30f0*/  ISETP.GE.AND P5, PT, R71, 0xa, PT ;  /* 0x0000000a4700780c */ /* 0x000fe40003fa6270 */
[----:B------:R-:W-:-:S04]  /*3100*/  ISETP.GT.AND P3, PT, R70, 0x1, !P2 ;  /* 0x000000014600780c */ /* 0x000fc80005764270 */
[----:B------:R-:W-:-:S04]  /*3110*/  ISETP.LT.OR P3, PT, R69, 0x2, P3 ;  /* 0x000000024500780c */ /* 0x000fc80001f61670 */
[----:B------:R-:W-:Y:S02]  /*3120*/  FSEL R89, R89, -INF , !P3 ;  /* 0xff80000059597808 */ /* 0x000fe40005800000 */
[----:B------:R-:W-:-:S04]  /*3130*/  ISETP.GT.AND P3, PT, R70, 0x9, !P5 ;  /* 0x000000094600780c */ /* 0x000fc80006f64270 */
[----:B------:R-:W-:-:S04]  /*3140*/  ISETP.LT.OR P3, PT, R69, 0xa, P3 ;  /* 0x0000000a4500780c */ /* 0x000fc80001f61670 */
[----:B0-----:R-:W-:Y:S02]  /*3150*/  FSEL R91, R91, -INF , !P3 ;  /* 0xff8000005b5b7808 */ /* 0x001fe40005800000 */
[----:B-1----:R-:W-:Y:S01]  /*3160*/  VIADDMNMX R76, R65, R73, R76, PT ;  /* 0x00000049414c7246 */ /* 0x002fe2000380014c */
[----:B------:R-:W-:Y:S01]  /*3170*/  IMAD.IADD R78, R78, 0x1, R65 ;  /* 0x000000014e4e7824 */ /* 0x000fe200078e0241 */
[----:B--2---:R-:W-:-:S04]  /*3180*/  LOP3.LUT R72, R72, 0xfffffffd, RZ, 0xc0, !PT ;  /* 0xfffffffd48487812 */ /* 0x004fc800078ec0ff */
[----:B------:R-:W-:Y:S02]  /*3190*/  @P4 LOP3.LUT R72, R72, 0x2, RZ, 0xfc, !PT ;  /* 0x0000000248484812 */ /* 0x000fe400078efcff */
[----:B------:R-:W-:Y:S02]  /*31a0*/  ISETP.GT.AND P4, PT, R70, 0x8, !P4 ;  /* 0x000000084600780c */ /* 0x000fe40006784270 */
[----:B------:R-:W-:Y:S02]  /*31b0*/  LOP3.LUT R72, R72, 0xfffffffb, RZ, 0xc0, !PT ;  /* 0xfffffffb48487812 */ /* 0x000fe400078ec0ff */
[----:B------:R-:W-:Y:S02]  /*31c0*/  ISETP.LT.OR P4, PT, R69, 0x9, P4 ;  /* 0x000000094500780c */ /* 0x000fe40002781670 */
[----:B------:R-:W-:Y:S02]  /*31d0*/  @P5 LOP3.LUT R72, R72, 0x4, RZ, 0xfc, !PT ;  /* 0x0000000448485812 */ /* 0x000fe400078efcff */
[----:B------:R-:W-:-:S02]  /*31e0*/  ISETP.GE.AND P5, PT, R71, 0x11, PT ;  /* 0x000000114700780c */ /* 0x000fc40003fa6270 */
[----:B------:R-:W-:Y:S02]  /*31f0*/  FSEL R92, R92, -INF , !P4 ;  /* 0xff8000005c5c7808 */ /* 0x000fe40006000000 */
        /* <DEDUP_REMOVED lines=9> */
[----:B------:R-:W-:Y:S02]  /*3290*/  ISETP.GE.AND P4, PT, R71, 0x19, PT ;  /* 0x000000194700780c */ /* 0x000fe40003f86270 */
[----:B------:R-:W-:Y:S02]  /*32a0*/  ISETP.LT.OR P3, PT, R69, 0x12, P3 ;  /* 0x000000124500780c */ /* 0x000fe40001f61670 */
[----:B------:R-:W-:Y:S02]  /*32b0*/  LOP3.LUT R72, R72, 0xfeffffff, RZ, 0xc0, !PT ;  /* 0xfeffffff48487812 */ /* 0x000fe400078ec0ff */
        /* <DEDUP_REMOVED lines=152> */
[----:B------:R-:W-:-:S03]  /*3c40*/  ISETP.GT.AND P6, PT, R70, 0x79, !P6 ;  /* 0x000000794600780c */ /* 0x000fc600077c4270 */
[----:B------:R0:W-:Y:S01]  /*3c50*/  STL [R1], R72 ;  /* 0x0000004801007387 */ /* 0x0001e20000100800 */
[----:B------:R-:W-:-:S04]  /*3c60*/  ISETP.LT.OR P6, PT, R69, 0x7a, P6 ;  /* 0x0000007a4500780c */ /* 0x000fc800037c1670 */
[----:B------:R-:W-:Y:S02]  /*3c70*/  FSEL R0, R66, -INF , !P6 ;  /* 0xff80000042007808 */ /* 0x000fe40007000000 */
[----:B------:R-:W-:-:S13]  /*3c80*/  PLOP3.LUT P6, PT, PT, PT, UP1, 0x40, 0x0 ;  /* 0x000000000000781c */ /* 0x000fda0003fce818 */
[----:B0-----:R-:W-:Y:S05]  /*3c90*/  @P6 BRA `(.L_x_1093) ;  /* 0x0000000000646947 */ /* 0x001fea0003800000 */
        /* <DEDUP_REMOVED lines=14> */
.L_x_1095:
[----:B------:R-:W-:-:S06]  /*3d80*/  UISETP.NE.AND UP2, UPT, UR7, 0x1, UPT ;  /* 0x000000010700788c */ /* 0x000fcc000bf45270 */
[----:B------:R-:W-:-:S05]  /*3d90*/  PLOP3.LUT P6, PT, PT, PT, UP2, 0x80, 0x0 ;  /* 0x000000000000781c */ /* 0x000fca0003fcf028 */
[----:B------:R-:W-:-:S08]  /*3da0*/  @UP2 ULDC.64 UR10, c[0x0][0x9e8] ;  /* 0x00027a00000a2ab9 */ /* 0x000fd00000000a00 */
[----:B------:R-:W-:Y:S01]  /*3db0*/  @P6 IMAD.HI.U32 R65, R66, UR10, RZ ;  /* 0x0000000a42416c27 */ /* 0x000fe2000f8e00ff */
[----:B------:R-:W-:-:S13]  /*3dc0*/  PLOP3.LUT P6, PT, PT, PT, UP2, 0x80, 0x0 ;  /* 0x000000000000781c */ /* 0x000fda0003fcf028 */
[----:B------:R-:W-:-:S07]  /*3dd0*/  @P6 SHF.R.U32.HI R66, RZ, UR11, R65 ;  /* 0x0000000bff426c19 */ /* 0x000fce0008011641 */
.L_x_1096:
[----:B------:R-:W-:Y:S05]  /*3de0*/  BSYNC B0 ;  /* 0x0000000000007941 */ /* 0x000fea0003800000 */
.L_x_1094:
[----:B------:R-:W-:-:S04]  /*3df0*/  IMAD R67, R66, UR7, -R67 ;  /* 0x0000000742437c24 */ /* 0x000fc8000f8e0a43 */
[----:B------:R-:W-:-:S05]  /*3e00*/  IMAD.IADD R67, R67, 0x1, -R16 ;  /* 0x0000000143437824 */ /* 0x000fca00078e0a10 */
[----:B------:R-:W-:Y:S02]  /*3e10*/  VIMNMX R78, R78, R67, !PT ;  /* 0x000000434e4e7248 */ /* 0x000fe40007fe0100 */
[----:B------:R-:W-:-:S07]  /*3e20*/  VIADDMNMX R76, R67, UR7, R76, PT ;  /* 0x00000007434c7c46 */ /* 0x000fce000b80014c */
.L_x_1093:
        /* <DEDUP_REMOVED lines=9> */
[----:B------:R-:W-:Y:S01]  /*3ec0*/  UMOV UR14, UR40 ;  /* 0x00000028000e7c82 */ /* 0x000fe20008000000 */
[----:B------:R-:W-:Y:S01]  /*3ed0*/  LOP3.LUT P2, RZ, R72, 0x2, RZ, 0xc0, !PT ;  /* 0x0000000248ff7812 */ /* 0x000fe2000784c0ff */
[----:B------:R-:W-:Y:S01]  /*3ee0*/  @UP0 USHF.R.U32.HI UR14, URZ, UR15, UR11 ;  /* 0x0000000f3f0e0299 */ /* 0x000fe2000801160b */
[----:B------:R-:W-:-:S02]  /*3ef0*/  ISETP.GT.AND P4, PT, R78, 0x71, !P4 ;  /* 0x000000714e00780c */ /* 0x000fc40006784270 */
[C---:B------:R-:W-:Y:S01]  /*3f00*/  ISETP.GT.AND P2, PT, R78.reuse, 0x8, !P2 ;  /* 0x000000084e00780c */ /* 0x040fe20005744270 */
[----:B------:R-:W-:Y:S01]  /*3f10*/  UIADD3 UR55, UR55, UR14, URZ ;  /* 0x0000000e37377290 */ /* 0x000fe2000fffe03f */
[----:B------:R-:W-:Y:S02]  /*3f20*/  ISETP.GT.AND P5, PT, R78, 0x78, !P5 ;  /* 0x000000784e00780c */ /* 0x000fe40006fa4270 */
[C---:B------:R-:W-:Y:S01]  /*3f30*/  ISETP.LT.OR P2, PT, R76.reuse, 0x9, P2 ;  /* 0x000000094c00780c */ /* 0x040fe20001741670 */
[----:B------:R-:W-:Y:S01]  /*3f40*/  UIADD3 UR6, UR55, UR6, URZ ;  /* 0x0000000637067290 */ /* 0x000fe2000fffe03f */
[----:B------:R-:W-:Y:S02]  /*3f50*/  ISETP.LT.OR P3, PT, R76, 0x71, P3 ;  /* 0x000000714c00780c */ /* 0x000fe40001f61670 */
[----:B------:R-:W-:Y:S02]  /*3f60*/  FSEL R4, R4, -INF , !P2 ;  /* 0xff80000004047808 */ /* 0x000fe40005000000 */
[----:B------:R-:W-:-:S02]  /*3f70*/  LOP3.LUT P2, RZ, R72, 0x4, RZ, 0xc0, !PT ;  /* 0x0000000448ff7812 */ /* 0x000fc4000784c0ff */
[----:B------:R-:W-:Y:S02]  /*3f80*/  ISETP.LT.OR P4, PT, R76, 0x72, P4 ;  /* 0x000000724c00780c */ /* 0x000fe40002781670 */
[----:B------:R-:W-:Y:S02]  /*3f90*/  ISETP.GT.AND P2, PT, R78, 0x9, !P2 ;  /* 0x000000094e00780c */ /* 0x000fe40005744270 */
[----:B------:R-:W-:Y:S02]  /*3fa0*/  FSEL R81, R25, -INF , !P3 ;  /* 0xff80000019517808 */ /* 0x000fe40005800000 */
[C---:B------:R-:W-:Y:S02]  /*3fb0*/  ISETP.LT.OR P2, PT, R76.reuse, 0xa, P2 ;  /* 0x0000000a4c00780c */ /* 0x040fe40001741670 */
[----:B------:R-:W-:Y:S02]  /*3fc0*/  ISETP.LT.OR P5, PT, R76, 0x79, P5 ;  /* 0x000000794c00780c */ /* 0x000fe40002fa1670 */
[----:B------:R-:W-:-:S02]  /*3fd0*/  FSEL R5, R5, -INF , !P2 ;  /* 0xff80000005057808 */ /* 0x000fc40005000000 */
[----:B------:R-:W-:Y:S02]  /*3fe0*/  ISETP.GT.AND P2, PT, R78, 0x10, !P6 ;  /* 0x000000104e00780c */ /* 0x000fe40007744270 */
[----:B------:R-:W-:Y:S02]  /*3ff0*/  LOP3.LUT P6, RZ, R72, 0x8000, RZ, 0xc0, !PT ;  /* 0x0000800048ff7812 */ /* 0x000fe400078cc0ff */
[----:B------:R-:W-:Y:S02]  /*4000*/  ISETP.LT.OR P2, PT, R76, 0x11, P2 ;  /* 0x000000114c00780c */ /* 0x000fe40001741670 */
[----:B------:R-:W-:Y:S02]  /*4010*/  FSEL R82, R26, -INF , !P4 ;  /* 0xff8000001a527808 */ /* 0x000fe40006000000 */
        /* <DEDUP_REMOVED lines=86> */
[C---:B------:R-:W-:Y:S01]  /*4580*/  LOP3.LUT P6, RZ, R72.reuse, 0x10, RZ, 0xc0, !PT ;  /* 0x0000001048ff7812 */ /* 0x040fe200078cc0ff */
        /* <DEDUP_REMOVED lines=45> */
[--C-:B------:R-:W-:Y:S01]  /*4860*/  FFMA.FTZ R46, R46, UR34, -R79.reuse ;  /* 0x000000222e2e7c23 */ /* 0x100fe2000801084f */
[----:B------:R-:W-:Y:S01]  /*4870*/  ISETP.GT.AND P6, PT, R78, 0x79, !P6 ;  /* 0x000000794e00780c */ /* 0x000fe200077c4270 */
[--C-:B------:R-:W-:Y:S01]  /*4880*/  FFMA.FTZ R71, R89, UR34, -R79.reuse ;  /* 0x0000002259477c23 */ /* 0x100fe2000801084f */
[----:B------:R-:W-:Y:S01]  /*4890*/  FSEL R80, R2, -INF , !P2 ;  /* 0xff80000002507808 */ /* 0x000fe20005000000 */
[--C-:B------:R-:W-:Y:S01]  /*48a0*/  FFMA.FTZ R2, R68, UR34, -R79.reuse ;  /* 0x0000002244027c23 */ /* 0x100fe2000801084f */
[----:B------:R-:W-:Y:S01]  /*48b0*/  LOP3.LUT P2, RZ, R72, 0x4000000, RZ, 0xc0, !PT ;  /* 0x0400000048ff7812 */ /* 0x000fe2000784c0ff */
[--C-:B------:R-:W-:Y:S01]  /*48c0*/  FFMA.FTZ R68, R92, UR34, -R79.reuse ;  /* 0x000000225c447c23 */ /* 0x100fe2000801084f */
[----:B------:R-:W-:Y:S01]  /*48d0*/  FMNMX.FTZ R9, R80, R3, !PT ;  /* 0x0000000350097209 */ /* 0x000fe20007810000 */
[----:B------:R-:W-:Y:S01]  /*48e0*/  MUFU.EX2 R71, R71 ;  /* 0x0000004700477308 */ /* 0x000fe20000000800 */
[----:B------:R-:W-:Y:S01]  /*48f0*/  ISETP.GT.AND P2, PT, R78, 0x69, !P2 ;  /* 0x000000694e00780c */ /* 0x000fe20005744270 */
[--C-:B------:R-:W-:Y:S01]  /*4900*/  FFMA.FTZ R73, R91, UR34, -R79.reuse ;  /* 0x000000225b497c23 */ /* 0x100fe2000801084f */
[----:B------:R-:W-:Y:S01]  /*4910*/  FMNMX.FTZ R70, R4, R9, !PT ;  /* 0x0000000904467209 */ /* 0x000fe20007810000 */
[--C-:B------:R-:W-:Y:S01]  /*4920*/  FFMA.FTZ R25, R51, UR34, -R79.reuse ;  /* 0x0000002233197c23 */ /* 0x100fe2000801084f */
[----:B------:R-:W-:Y:S01]  /*4930*/  ISETP.LT.OR P2, PT, R76, 0x6a, P2 ;  /* 0x0000006a4c00780c */ /* 0x000fe20001741670 */
[--C-:B------:R-:W-:Y:S01]  /*4940*/  FFMA.FTZ R51, R53, UR34, -R79.reuse ;  /* 0x0000002235337c23 */ /* 0x100fe2000801084f */
[----:B------:R-:W-:Y:S01]  /*4950*/  FMNMX.FTZ R9, R5, R70, !PT ;  /* 0x0000004605097209 */ /* 0x000fe20007810000 */
[----:B------:R-:W0:Y:S01]  /*4960*/  MUFU.EX2 R2, R2 ;  /* 0x0000000200027308 */ /* 0x000e220000000800 */
[----:B------:R-:W-:Y:S01]  /*4970*/  FSEL R78, R24, -INF , !P2 ;  /* 0xff800000184e7808 */ /* 0x000fe20005000000 */
[--C-:B------:R-:W-:Y:S01]  /*4980*/  FFMA.FTZ R24, R50, UR34, -R79.reuse ;  /* 0x0000002232187c23 */ /* 0x100fe2000801084f */
[----:B------:R-:W-:Y:S01]  /*4990*/  FMNMX.FTZ R72, R6, R9, !PT ;  /* 0x0000000906487209 */ /* 0x000fe20007810000 */
[--C-:B------:R-:W-:Y:S01]  /*49a0*/  FFMA.FTZ R50, R54, UR34, -R79.reuse ;  /* 0x0000002236327c23 */ /* 0x100fe2000801084f */
[----:B------:R-:W-:Y:S01]  /*49b0*/  ISETP.LT.OR P6, PT, R76, 0x7a, P6 ;  /* 0x0000007a4c00780c */ /* 0x000fe200037c1670 */
[--C-:B------:R-:W-:Y:S01]  /*49c0*/  FFMA.FTZ R48, R48, UR34, -R79.reuse ;  /* 0x0000002230307c23 */ /* 0x100fe2000801084f */
[----:B------:R-:W-:Y:S01]  /*49d0*/  FMNMX.FTZ R72, R7, R72, !PT ;  /* 0x0000004807487209 */ /* 0x000fe20007810000 */
[----:B------:R-:W1:Y:S01]  /*49e0*/  MUFU.EX2 R68, R68 ;  /* 0x0000004400447308 */ /* 0x000e620000000800 */
        /* <DEDUP_REMOVED lines=8> */
[--C-:B------:R-:W-:Y:S01]  /*4a70*/  FFMA.FTZ R55, R58, UR34, -R79.reuse ;  /* 0x000000223a377c23 */ /* 0x100fe2000801084f */
[----:B------:R-:W-:Y:S01]  /*4a80*/  MUFU.EX2 R73, R73 ;  /* 0x0000004900497308 */ /* 0x000fe20000000800 */
[----:B------:R-:W-:Y:S01]  /*4a90*/  FMNMX.FTZ R40, R10, R9, !PT ;  /* 0x000000090a287209 */ /* 0x000fe20007810000 */
[--C-:B------:R-:W-:Y:S01]  /*4aa0*/  FFMA.FTZ R70, R93, UR34, -R79.reuse ;  /* 0x000000225d467c23 */ /* 0x100fe2000801084f */
[--C-:B------:R-:W-:Y:S01]  /*4ab0*/  FFMA.FTZ R77, R45, UR34, -R79.reuse ;  /* 0x000000222d4d7c23 */ /* 0x100fe2000801084f */
        /* <DEDUP_REMOVED lines=12> */
[----:B------:R-:W-:Y:S01]  /*4b80*/  FFMA.FTZ R0, R0, UR34, -R79 ;  /* 0x0000002200007c23 */ /* 0x000fe2000801084f */
        /* <DEDUP_REMOVED lines=16> */
[----:B------:R-:W-:Y:S03]  /*4c90*/  MUFU.EX2 R75, R75 ;  /* 0x0000004b004b7308 */ /* 0x000fe60000000800 */
[----:B--2---:R-:W-:-:S04]  /*4ca0*/  FMNMX.FTZ R46, R36, R9, !PT ;  /* 0x00000009242e7209 */ /* 0x004fc80007810000 */
[----:B------:R-:W-:Y:S01]  /*4cb0*/  FMNMX.FTZ R9, R37, R46, !PT ;  /* 0x0000002e25097209 */ /* 0x000fe20007810000 */
[----:B------:R2:W-:Y:S03]  /*4cc0*/  MUFU.EX2 R42, R48 ;  /* 0x00000030002a7308 */ /* 0x0005e60000000800 */
[----:B------:R-:W-:-:S04]  /*4cd0*/  FMNMX.FTZ R46, R38, R9, !PT ;  /* 0x00000009262e7209 */ /* 0x000fc80007810000 */
[----:B------:R-:W-:Y:S01]  /*4ce0*/  FMNMX.FTZ R9, R39, R46, !PT ;  /* 0x0000002e27097209 */ /* 0x000fe20007810000 */
[----:B------:R-:W-:Y:S01]  /*4cf0*/  MUFU.EX2 R44, R44 ;  /* 0x0000002c002c7308 */ /* 0x000fe20000000800 */
[----:B--2---:R-:W-:Y:S02]  /*4d00*/  FFMA.FTZ R48, R63, UR34, -R79 ;  /* 0x000000223f307c23 */ /* 0x004fe4000801084f */
[----:B------:R-:W-:-:S04]  /*4d10*/  FMNMX.FTZ R46, R78, R9, !PT ;  /* 0x000000094e2e7209 */ /* 0x000fc80007810000 */
[----:B------:R-:W-:Y:S01]  /*4d20*/  FMNMX.FTZ R9, R81, R46, !PT ;  /* 0x0000002e51097209 */ /* 0x000fe20007810000 */
[----:B------:R-:W-:Y:S01]  /*4d30*/  FFMA.FTZ R46, R61, UR34, -R79 ;  /* 0x000000223d2e7c23 */ /* 0x000fe2000801084f */
[----:B------:R-:W-:Y:S02]  /*4d40*/  MUFU.EX2 R77, R77 ;  /* 0x0000004d004d7308 */ /* 0x000fe40000000800 */
[----:B------:R-:W-:-:S04]  /*4d50*/  FMNMX.FTZ R9, R82, R9, !PT ;  /* 0x0000000952097209 */ /* 0x000fc80007810000 */
[----:B------:R-:W-:Y:S02]  /*4d60*/  FMNMX.FTZ R30, R76, R9, !PT ;  /* 0x000000094c1e7209 */ /* 0x000fe40007810000 */
[----:B------:R-:W-:Y:S02]  /*4d70*/  MUFU.EX2 R41, R41 ;  /* 0x0000002900297308 */ /* 0x000fe40000000800 */
[----:B------:R-:W-:-:S05]  /*4d80*/  FMNMX.FTZ R30, R83, R30, !PT ;  /* 0x0000001e531e7209 */ /* 0x000fca0007810000 */
[----:B------:R-:W2:Y:S01]  /*4d90*/  SHFL.BFLY PT, R9, R30, 0x2, 0x1f ;  /* 0x0c401f001e097f89 */ /* 0x000ea200000e0000 */
[----:B------:R-:W-:Y:S08]  /*4da0*/  MUFU.EX2 R45, R45 ;  /* 0x0000002d002d7308 */ /* 0x000ff00000000800 */
[----:B------:R-:W-:Y:S08]  /*4db0*/  MUFU.EX2 R24, R24 ;  /* 0x0000001800187308 */ /* 0x000ff00000000800 */
[----:B------:R-:W-:Y:S01]  /*4dc0*/  MUFU.EX2 R25, R25 ;  /* 0x0000001900197308 */ /* 0x000fe20000000800 */
[----:B--2---:R-:W-:Y:S01]  /*4dd0*/  FMNMX.FTZ R47, R30, R9, !PT ;  /* 0x000000091e2f7209 */ /* 0x004fe20007810000 */
[----:B------:R-:W-:-:S06]  /*4de0*/  FFMA.FTZ R30, R64, UR34, -R79 ;  /* 0x00000022401e7c23 */ /* 0x000fcc000801084f */
[----:B------:R-:W-:Y:S01]  /*4df0*/  MUFU.EX2 R26, R26 ;  /* 0x0000001a001a7308 */ /* 0x000fe20000000800 */
[----:B------:R-:W2:Y:S07]  /*4e00*/  SHFL.BFLY PT, R54, R47, 0x1, 0x1f ;  /* 0x0c201f002f367f89 */ /* 0x000eae00000e0000 */
[----:B------:R-:W-:Y:S08]  /*4e10*/  MUFU.EX2 R51, R51 ;  /* 0x0000003300337308 */ /* 0x000ff00000000800 */
[----:B------:R-:W-:Y:S08]  /*4e20*/  MUFU.EX2 R50, R50 ;  /* 0x0000003200327308 */ /* 0x000ff00000000800 */
[----:B------:R-:W-:Y:S01]  /*4e30*/  MUFU.EX2 R53, R53 ;  /* 0x0000003500357308 */ /* 0x000fe20000000800 */
[----:B--2---:R-:W-:Y:S01]  /*4e40*/  FMNMX.FTZ R9, R47, R54, !PT ;  /* 0x000000362f097209 */ /* 0x004fe20007810000 */
        /* <DEDUP_REMOVED lines=22> */
[----:B------:R2:W3:Y:S01]  /*4fb0*/  MUFU.EX2 R63, R58 ;  /* 0x0000003a003f7308 */ /* 0x0004e20000000800 */
[--C-:B------:R-:W-:Y:S01]  /*4fc0*/  FFMA.FTZ R21, R21, UR34, -R54.reuse ;  /* 0x0000002215157c23 */ /* 0x100fe20008010836 */
[--C-:B------:R-:W-:Y:S01]  /*4fd0*/  FFMA.FTZ R27, R27, UR34, -R54.reuse ;  /* 0x000000221b1b7c23 */ /* 0x100fe20008010836 */
[--C-:B------:R-:W-:Y:S01]  /*4fe0*/  FFMA.FTZ R28, R28, UR34, -R54.reuse ;  /* 0x000000221c1c7c23 */ /* 0x100fe20008010836 */
[--C-:B------:R-:W-:Y:S01]  /*4ff0*/  FFMA.FTZ R31, R31, UR34, -R54.reuse ;  /* 0x000000221f1f7c23 */ /* 0x100fe20008010836 */
[--C-:B------:R-:W-:Y:S01]  /*5000*/  FFMA.FTZ R32, R32, UR34, -R54.reuse ;  /* 0x0000002220207c23 */ /* 0x100fe20008010836 */
[--C-:B------:R-:W-:Y:S01]  /*5010*/  FFMA.FTZ R38, R38, UR34, -R54.reuse ;  /* 0x0000002226267c23 */ /* 0x100fe20008010836 */
[--C-:B------:R-:W-:Y:S01]  /*5020*/  FFMA.FTZ R39, R39, UR34, -R54.reuse ;  /* 0x0000002227277c23 */ /* 0x100fe20008010836 */
[----:B------:R0:W4:Y:S01]  /*5030*/  MUFU.EX2 R64, R4 ;  /* 0x0000000400407308 */ /* 0x0001220000000800 */
[--C-:B--2---:R-:W-:Y:S01]  /*5040*/  FFMA.FTZ R58, R66, UR34, -R54.reuse ;  /* 0x00000022423a7c23 */ /* 0x104fe20008010836 */
[--C-:B------:R-:W-:Y:S01]  /*5050*/  FFMA.FTZ R78, R78, UR34, -R54.reuse ;  /* 0x000000224e4e7c23 */ /* 0x100fe20008010836 */
[--C-:B------:R-:W-:Y:S01]  /*5060*/  FFMA.FTZ R81, R81, UR34, -R54.reuse ;  /* 0x0000002251517c23 */ /* 0x100fe20008010836 */
[--C-:B------:R-:W-:Y:S01]  /*5070*/  FFMA.FTZ R82, R82, UR34, -R54.reuse ;  /* 0x0000002252527c23 */ /* 0x100fe20008010836 */
[----:B------:R-:W-:-:S03]  /*5080*/  FFMA.FTZ R76, R76, UR34, -R54 ;  /* 0x000000224c4c7c23 */ /* 0x000fc60008010836 */
[----:B------:R2:W5:Y:S01]  /*5090*/  MUFU.EX2 R79, R5 ;  /* 0x00000005004f7308 */ /* 0x0005620000000800 */
[----:B0-----:R-:W-:-:S07]  /*50a0*/  F2FP.F16.F32.PACK_AB R4, R71, R2 ;  /* 0x000000024704723e */ /* 0x001fce00000000ff */
[----:B------:R-:W0:Y:S01]  /*50b0*/  MUFU.EX2 R3, R3 ;  /* 0x0000000300037308 */ /* 0x000e220000000800 */
[----:B--2---:R-:W-:Y:S01]  /*50c0*/  FADD.FTZ R5, R2, R71 ;  /* 0x0000004702057221 */ /* 0x004fe20000010000 */
[--C-:B------:R-:W-:Y:S01]  /*50d0*/  FFMA.FTZ R2, R33, UR34, -R54.reuse ;  /* 0x0000002221027c23 */ /* 0x100fe20008010836 */
[--C-:B------:R-:W-:Y:S01]  /*50e0*/  FFMA.FTZ R33, R34, UR34, -R54.reuse ;  /* 0x0000002222217c23 */ /* 0x100fe20008010836 */
[--C-:B------:R-:W-:Y:S01]  /*50f0*/  FFMA.FTZ R34, R35, UR34, -R54.reuse ;  /* 0x0000002223227c23 */ /* 0x100fe20008010836 */
[----:B-1----:R-:W-:Y:S01]  /*5100*/  FADD.FTZ R6, R68, R5 ;  /* 0x0000000544067221 */ /* 0x002fe20000010000 */
[----:B---3--:R-:W-:Y:S01]  /*5110*/  FADD.FTZ R5, R80, R63 ;  /* 0x0000003f50057221 */ /* 0x008fe20000010000 */
[----:B------:R-:W-:Y:S01]  /*5120*/  FFMA.FTZ R35, R36, UR34, -R54 ;  /* 0x0000002224237c23 */ /* 0x000fe20008010836 */
[----:B------:R-:W1:Y:S01]  /*5130*/  MUFU.EX2 R56, R56 ;  /* 0x0000003800387308 */ /* 0x000e620000000800 */
[C---:B------:R-:W-:Y:S01]  /*5140*/  FADD.FTZ R12, R73.reuse, R6 ;  /* 0x00000006490c7221 */ /* 0x040fe20000010000 */
[----:B------:R-:W-:Y:S01]  /*5150*/  F2FP.F16.F32.PACK_AB R6, R73, R68 ;  /* 0x000000444906723e */ /* 0x000fe200000000ff */
[--C-:B------:R-:W-:Y:S01]  /*5160*/  FFMA.FTZ R36, R37, UR34, -R54.reuse ;  /* 0x0000002225247c23 */ /* 0x100fe20008010836 */
[----:B------:R-:W-:Y:S01]  /*5170*/  FFMA.FTZ R54, R83, UR34, -R54 ;  /* 0x0000002253367c23 */ /* 0x000fe20008010836 */
[----:B------:R-:W-:Y:S01]  /*5180*/  FADD.FTZ R7, R67, R12 ;  /* 0x0000000c43077221 */ /* 0x000fe20000010000 */
[----:B----4-:R-:W-:Y:S01]  /*5190*/  FADD.FTZ R12, R64, R5 ;  /* 0x00000005400c7221 */ /* 0x010fe20000010000 */
[----:B------:R-:W-:Y:S01]  /*51a0*/  F2FP.F16.F32.PACK_AB R5, R63, R80 ;  /* 0x000000503f05723e */ /* 0x000fe200000000ff */
[----:B------:R-:W2:Y:S01]  /*51b0*/  MUFU.EX2 R57, R57 ;  /* 0x0000003900397308 */ /* 0x000ea20000000800 */
[----:B------:R-:W-:Y:S01]  /*51c0*/  FADD.FTZ R14, R70, R7 ;  /* 0x00000007460e7221 */ /* 0x000fe20000010000 */
[C---:B-----5:R-:W-:Y:S01]  /*51d0*/  FADD.FTZ R12, R79.reuse, R12 ;  /* 0x0000000c4f0c7221 */ /* 0x060fe20000010000 */
[----:B------:R-:W-:-:S02]  /*51e0*/  F2FP.F16.F32.PACK_AB R7, R79, R64 ;  /* 0x000000404f07723e */ /* 0x000fc400000000ff */
[----:B------:R-:W-:Y:S01]  /*51f0*/  FADD.FTZ R15, R69, R14 ;  /* 0x0000000e450f7221 */ /* 0x000fe20000010000 */
[----:B0-----:R-:W-:Y:S02]  /*5200*/  FADD.FTZ R13, R3, R12 ;  /* 0x0000000c030d7221 */ /* 0x001fe40000010000 */
[----:B------:R-:W0:Y:S01]  /*5210*/  MUFU.EX2 R58, R58 ;  /* 0x0000003a003a7308 */ /* 0x000e220000000800 */
[----:B------:R-:W-:Y:S01]  /*5220*/  FADD.FTZ R15, R72, R15 ;  /* 0x0000000f480f7221 */ /* 0x000fe20000010000 */
[----:B-1----:R-:W-:Y:S01]  /*5230*/  FADD.FTZ R12, R56, R13 ;  /* 0x0000000d380c7221 */ /* 0x002fe20000010000 */
[----:B------:R1:W-:Y:S02]  /*5240*/  STSM.16.M88.4 [R17+0x21800], R4 ;  /* 0x0218000411007844 */ /* 0x0003e40000000200 */
[----:B------:R-:W-:-:S03]  /*5250*/  FADD.FTZ R14, R74, R15 ;  /* 0x0000000f4a0e7221 */ /* 0x000fc60000010000 */
[----:B------:R-:W3:Y:S01]  /*5260*/  MUFU.EX2 R59, R59 ;  /* 0x0000003b003b7308 */ /* 0x000ee20000000800 */
[----:B--2---:R-:W-:Y:S01]  /*5270*/  FADD.FTZ R13, R57, R12 ;  /* 0x0000000c390d7221 */ /* 0x004fe20000010000 */
[----:B------:R-:W-:-:S04]  /*5280*/  FADD.FTZ R15, R75, R14 ;  /* 0x0000000e4b0f7221 */ /* 0x000fc80000010000 */
[----:B------:R-:W-:Y:S02]  /*5290*/  FADD.FTZ R14, R44, R15 ;  /* 0x0000000f2c0e7221 */ /* 0x000fe40000010000 */
[----:B------:R-:W2:Y:S01]  /*52a0*/  MUFU.EX2 R60, R60 ;  /* 0x0000003c003c7308 */ /* 0x000ea20000000800 */
[----:B0-----:R-:W-:Y:S01]  /*52b0*/  FADD.FTZ R12, R58, R13 ;  /* 0x0000000d3a0c7221 */ /* 0x001fe20000010000 */
[----:B------:R-:W-:Y:S01]  /*52c0*/  FADD.FTZ R15, R77, R14 ;  /* 0x0000000e4d0f7221 */ /* 0x000fe20000010000 */
[----:B-1----:R-:W-:Y:S02]  /*52d0*/  F2FP.F16.F32.PACK_AB R5, R56, R3 ;  /* 0x000000033805723e */ /* 0x002fe400000000ff */
[----:B------:R-:W-:Y:S01]  /*52e0*/  F2FP.F16.F32.PACK_AB R4, R70, R67 ;  /* 0x000000434604723e */ /* 0x000fe200000000ff */
[----:B------:R-:W-:Y:S01]  /*52f0*/  FADD.FTZ R14, R40, R15 ;  /* 0x0000000f280e7221 */ /* 0x000fe20000010000 */
[----:B------:R-:W-:Y:S01]  /*5300*/  F2FP.F16.F32.PACK_AB R6, R72, R69 ;  /* 0x000000454806723e */ /* 0x000fe200000000ff */
[----:B------:R-:W0:Y:S01]  /*5310*/  MUFU.EX2 R61, R61 ;  /* 0x0000003d003d7308 */ /* 0x000e220000000800 */
[----:B---3--:R-:W-:Y:S01]  /*5320*/  FADD.FTZ R13, R59, R12 ;  /* 0x0000000c3b0d7221 */ /* 0x008fe20000010000 */
[----:B------:R-:W-:-:S04]  /*5330*/  FADD.FTZ R15, R41, R14 ;  /* 0x0000000e290f7221 */ /* 0x000fc80000010000 */
[----:B------:R-:W-:Y:S02]  /*5340*/  FADD.FTZ R14, R42, R15 ;  /* 0x0000000f2a0e7221 */ /* 0x000fe40000010000 */
[----:B------:R-:W1:Y:S01]  /*5350*/  MUFU.EX2 R62, R62 ;  /* 0x0000003e003e7308 */ /* 0x000e620000000800 */
[----:B--2---:R-:W-:-:S07]  /*5360*/  FADD.FTZ R12, R60, R13 ;  /* 0x0000000d3c0c7221 */ /* 0x004fce0000010000 */
[----:B------:R-:W2:Y:S01]  /*5370*/  MUFU.EX2 R10, R10 ;  /* 0x0000000a000a7308 */ /* 0x000ea20000000800 */
[----:B0-----:R-:W-:Y:S01]  /*5380*/  FADD.FTZ R13, R61, R12 ;  /* 0x0000000c3d0d7221 */ /* 0x001fe20000010000 */
[----:B------:R-:W-:-:S06]  /*5390*/  F2FP.F16.F32.PACK_AB R12, R75, R74 ;  /* 0x0000004a4b0c723e */ /* 0x000fcc00000000ff */
[----:B------:R-:W0:Y:S01]  /*53a0*/  MUFU.EX2 R11, R11 ;  /* 0x0000000b000b7308 */ /* 0x000e220000000800 */
[C---:B-1----:R-:W-:Y:S01]  /*53b0*/  FADD.FTZ R13, R62.reuse, R13 ;  /* 0x0000000d3e0d7221 */ /* 0x042fe20000010000 */
[----:B------:R-:W-:-:S06]  /*53c0*/  F2FP.F16.F32.PACK_AB R15, R62, R61 ;  /* 0x0000003d3e0f723e */ /* 0x000fcc00000000ff */
[----:B------:R-:W1:Y:S01]  /*53d0*/  MUFU.EX2 R20, R20 ;  /* 0x0000001400147308 */ /* 0x000e620000000800 */
[----:B--2---:R-:W-:Y:S01]  /*53e0*/  FADD.FTZ R64, R10, R13 ;  /* 0x0000000d0a407221 */ /* 0x004fe20000010000 */
[----:B------:R-:W-:Y:S01]  /*53f0*/  FADD.FTZ R13, R45, R14 ;  /* 0x0000000e2d0d7221 */ /* 0x000fe20000010000 */
[----:B------:R-:W-:-:S03]  /*5400*/  F2FP.F16.F32.PACK_AB R14, R77, R44 ;  /* 0x0000002c4d0e723e */ /* 0x000fc600000000ff */
[----:B------:R-:W-:Y:S01]  /*5410*/  FADD.FTZ R56, R24, R13 ;  /* 0x0000000d18387221 */ /* 0x000fe20000010000 */
[----:B------:R-:W-:Y:S01]  /*5420*/  F2FP.F16.F32.PACK_AB R13, R60, R59 ;  /* 0x0000003b3c0d723e */ /* 0x000fe200000000ff */
[----:B------:R-:W2:Y:S01]  /*5430*/  MUFU.EX2 R21, R21 ;  /* 0x0000001500157308 */ /* 0x000ea20000000800 */
[----:B0-----:R-:W-:Y:S01]  /*5440*/  FADD.FTZ R7, R11, R64 ;  /* 0x000000400b077221 */ /* 0x001fe20000010000 */
[----:B------:R-:W-:-:S06]  /*5450*/  FADD.FTZ R3, R25, R56 ;  /* 0x0000003819037221 */ /* 0x000fcc0000010000 */
[----:B------:R-:W-:Y:S01]  /*5460*/  MUFU.EX2 R27, R27 ;  /* 0x0000001b001b7308 */ /* 0x000fe20000000800 */
[----:B-1----:R-:W-:Y:S01]  /*5470*/  FADD.FTZ R44, R20, R7 ;  /* 0x00000007142c7221 */ /* 0x002fe20000010000 */
[----:B------:R-:W-:-:S05]  /*5480*/  F2FP.F16.F32.PACK_AB R7, R58, R57 ;  /* 0x000000393a07723e */ /* 0x000fca00000000ff */
[----:B------:R0:W-:Y:S01]  /*5490*/  STSM.16.M88.4 [R22], R4 ;  /* 0x0000000416007844 */ /* 0x0001e20000000200 */
[----:B------:R-:W1:Y:S01]  /*54a0*/  MUFU.EX2 R28, R28 ;  /* 0x0000001c001c7308 */ /* 0x000e620000000800 */
[----:B--2---:R-:W-:Y:S02]  /*54b0*/  FADD.FTZ R44, R21, R44 ;  /* 0x0000002c152c7221 */ /* 0x004fe40000010000 */
[----:B------:R2:W-:Y:S05]  /*54c0*/  STSM.16.M88.4 [R19], R12 ;  /* 0x0000000c13007844 */ /* 0x0005ea0000000200 */
[----:B------:R-:W-:Y:S01]  /*54d0*/  MUFU.EX2 R31, R31 ;  /* 0x0000001f001f7308 */ /* 0x000fe20000000800 */
[----:B0-----:R-:W-:-:S07]  /*54e0*/  F2FP.F16.F32.PACK_AB R4, R41, R40 ;  /* 0x000000282904723e */ /* 0x001fce00000000ff */
[----:B------:R-:W0:Y:S01]  /*54f0*/  MUFU.EX2 R32, R32 ;  /* 0x0000002000207308 */ /* 0x000e220000000800 */
[----:B------:R-:W-:Y:S02]  /*5500*/  F2FP.F16.F32.PACK_AB R5, R11, R10 ;  /* 0x0000000a0b05723e */ /* 0x000fe400000000ff */
[----:B--2---:R-:W-:Y:S02]  /*5510*/  F2FP.F16.F32.PACK_AB R14, R51, R26 ;  /* 0x0000001a330e723e */ /* 0x004fe400000000ff */
[----:B------:R-:W-:Y:S02]  /*5520*/  F2FP.F16.F32.PACK_AB R7, R21, R20 ;  /* 0x000000141507723e */ /* 0x000fe400000000ff */
[----:B------:R-:W-:Y:S01]  /*5530*/  F2FP.F16.F32.PACK_AB R6, R45, R42 ;  /* 0x0000002a2d06723e */ /* 0x000fe200000000ff */
[----:B------:R2:W-:Y:S01]  /*5540*/  MUFU.EX2 R37, R38 ;  /* 0x0000002600257308 */ /* 0x0005e20000000800 */
[----:B------:R-:W-:Y:S02]  /*5550*/  F2FP.F16.F32.PACK_AB R12, R25, R24 ;  /* 0x00000018190c723e */ /* 0x000fe400000000ff */
[----:B-1----:R-:W-:Y:S01]  /*5560*/  F2FP.F16.F32.PACK_AB R13, R28, R27 ;  /* 0x0000001b1c0d723e */ /* 0x002fe200000000ff */
[----:B------:R1:W-:Y:S01]  /*5570*/  STSM.16.M88.4 [R18], R4 ;  /* 0x0000000412007844 */ /* 0x0003e20000000200 */
[----:B------:R-:W-:-:S03]  /*5580*/  F2FP.F16.F32.PACK_AB R24, R53, R50 ;  /* 0x000000323518723e */ /* 0x000fc600000000ff */
[----:B------:R-:W3:Y:S01]  /*5590*/  MUFU.EX2 R2, R2 ;  /* 0x0000000200027308 */ /* 0x000ee20000000800 */
[----:B--2---:R-:W-:Y:S01]  /*55a0*/  FADD.FTZ R38, R26, R3 ;  /* 0x000000031a267221 */ /* 0x004fe20000010000 */
[----:B------:R-:W-:Y:S01]  /*55b0*/  FADD.FTZ R3, R27, R44 ;  /* 0x0000002c1b037221 */ /* 0x000fe20000010000 */
[----:B0-----:R-:W-:Y:S02]  /*55c0*/  F2FP.F16.F32.PACK_AB R15, R32, R31 ;  /* 0x0000001f200f723e */ /* 0x001fe400000000ff */
[----:B------:R-:W-:Y:S01]  /*55d0*/  FADD.FTZ R57, R51, R38 ;  /* 0x0000002633397221 */ /* 0x000fe20000010000 */
[----:B------:R-:W-:Y:S02]  /*55e0*/  FADD.FTZ R38, R28, R3 ;  /* 0x000000031c267221 */ /* 0x000fe40000010000 */
[----:B------:R-:W0:Y:S01]  /*55f0*/  MUFU.EX2 R33, R33 ;  /* 0x0000002100217308 */ /* 0x000e220000000800 */
[----:B------:R-:W-:Y:S01]  /*5600*/  FADD.FTZ R40, R50, R57 ;  /* 0x0000003932287221 */ /* 0x000fe20000010000 */
[----:B------:R-:W-:Y:S01]  /*5610*/  FADD.FTZ R3, R31, R38 ;  /* 0x000000261f037221 */ /* 0x000fe20000010000 */
[----:B------:R2:W-:Y:S02]  /*5620*/  STSM.16.M88.4 [R17+0x27800], R12 ;  /* 0x0278000c11007844 */ /* 0x0005e40000000200 */
[----:B------:R-:W-:Y:S01]  /*5630*/  FADD.FTZ R41, R53, R40 ;  /* 0x0000002835297221 */ /* 0x000fe20000010000 */
[----:B------:R-:W-:-:S02]  /*5640*/  FADD.FTZ R3, R32, R3 ;  /* 0x0000000320037221 */ /* 0x000fc40000010000 */
[----:B------:R-:W4:Y:S01]  /*5650*/  MUFU.EX2 R29, R29 ;  /* 0x0000001d001d7308 */ /* 0x000f220000000800 */
[----:B------:R-:W-:Y:S01]  /*5660*/  FADD.FTZ R26, R52, R41 ;  /* 0x00000029341a7221 */ /* 0x000fe20000010000 */
[----:B---3--:R-:W-:-:S03]  /*5670*/  FADD.FTZ R38, R2, R3 ;  /* 0x0000000302267221 */ /* 0x008fc60000010000 */
[C---:B------:R-:W-:Y:S01]  /*5680*/  FADD.FTZ R40, R55.reuse, R26 ;  /* 0x0000001a37287221 */ /* 0x040fe20000010000 */
[----:B------:R-:W-:Y:S02]  /*5690*/  F2FP.F16.F32.PACK_AB R26, R55, R52 ;  /* 0x00000034371a723e */ /* 0x000fe400000000ff */
[----:B------:R-:W3:Y:S01]  /*56a0*/  MUFU.EX2 R34, R34 ;  /* 0x0000002200227308 */ /* 0x000ee20000000800 */
[C---:B0-----:R-:W-:Y:S01]  /*56b0*/  FADD.FTZ R3, R33.reuse, R38 ;  /* 0x0000002621037221 */ /* 0x041fe20000010000 */
[----:B------:R-:W-:-:S06]  /*56c0*/  F2FP.F16.F32.PACK_AB R25, R33, R2 ;  /* 0x000000022119723e */ /* 0x000fcc00000000ff */
[----:B------:R-:W0:Y:S01]  /*56d0*/  MUFU.EX2 R48, R48 ;  /* 0x0000003000307308 */ /* 0x000e220000000800 */
[----:B----4-:R-:W-:-:S07]  /*56e0*/  FADD.FTZ R21, R29, R40 ;  /* 0x000000281d157221 */ /* 0x010fce0000010000 */
[----:B------:R-:W4:Y:S01]  /*56f0*/  MUFU.EX2 R35, R35 ;  /* 0x0000002300237308 */ /* 0x000f220000000800 */
[----:B---3--:R-:W-:-:S07]  /*5700*/  FADD.FTZ R10, R34, R3 ;  /* 0x00000003220a7221 */ /* 0x008fce0000010000 */
[----:B------:R-:W3:Y:S01]  /*5710*/  MUFU.EX2 R30, R30 ;  /* 0x0000001e001e7308 */ /* 0x000ee20000000800 */
[C---:B0-----:R-:W-:Y:S01]  /*5720*/  FADD.FTZ R21, R48.reuse, R21 ;  /* 0x0000001530157221 */ /* 0x041fe20000010000 */
[----:B------:R-:W-:-:S06]  /*5730*/  F2FP.F16.F32.PACK_AB R28, R48, R29 ;  /* 0x0000001d301c723e */ /* 0x000fcc00000000ff */
[----:B------:R-:W0:Y:S01]  /*5740*/  MUFU.EX2 R49, R49 ;  /* 0x0000003100317308 */ /* 0x000e220000000800 */
[C---:B----4-:R-:W-:Y:S01]  /*5750*/  FADD.FTZ R3, R35.reuse, R10 ;  /* 0x0000000a23037221 */ /* 0x050fe20000010000 */
[----:B------:R-:W-:-:S05]  /*5760*/  F2FP.F16.F32.PACK_AB R27, R35, R34 ;  /* 0x00000022231b723e */ /* 0x000fca00000000ff */
[----:B------:R2:W-:Y:S01]  /*5770*/  STSM.16.M88.4 [R23], R24 ;  /* 0x0000001817007844 */ /* 0x0005e20000000200 */
[----:B------:R-:W4:Y:S01]  /*5780*/  MUFU.EX2 R36, R36 ;  /* 0x0000002400247308 */ /* 0x000f220000000800 */
[----:B---3--:R-:W-:-:S07]  /*5790*/  FADD.FTZ R10, R30, R21 ;  /* 0x000000151e0a7221 */ /* 0x008fce0000010000 */
[----:B------:R-:W3:Y:S01]  /*57a0*/  MUFU.EX2 R39, R39 ;  /* 0x0000002700277308 */ /* 0x000ee20000000800 */
[C---:B0-----:R-:W-:Y:S01]  /*57b0*/  F2FP.F16.F32.PACK_AB R30, R49.reuse, R30 ;  /* 0x0000001e311e723e */ /* 0x041fe200000000ff */
[----:B------:R-:W-:-:S06]  /*57c0*/  FADD.FTZ R10, R49, R10 ;  /* 0x0000000a310a7221 */ /* 0x000fcc0000010000 */
[----:B------:R-:W0:Y:S01]  /*57d0*/  MUFU.EX2 R78, R78 ;  /* 0x0000004e004e7308 */ /* 0x000e220000000800 */
[----:B----4-:R-:W-:Y:S01]  /*57e0*/  F2FP.F16.F32.PACK_AB R29, R37, R36 ;  /* 0x00000024251d723e */ /* 0x010fe200000000ff */
[----:B------:R-:W-:-:S04]  /*57f0*/  FADD.FTZ R2, R36, R3 ;  /* 0x0000000324027221 */ /* 0x000fc80000010000 */
[----:B------:R-:W-:Y:S02]  /*5800*/  FADD.FTZ R2, R37, R2 ;  /* 0x0000000225027221 */ /* 0x000fe40000010000 */
[----:B------:R-:W-:Y:S02]  /*5810*/  MUFU.EX2 R43, R43 ;  /* 0x0000002b002b7308 */ /* 0x000fe40000000800 */
[----:B---3--:R-:W-:-:S06]  /*5820*/  FADD.FTZ R3, R39, R2 ;  /* 0x0000000227037221 */ /* 0x008fcc0000010000 */
[----:B------:R-:W1:Y:S01]  /*5830*/  MUFU.EX2 R46, R46 ;  /* 0x0000002e002e7308 */ /* 0x000e620000000800 */
[C---:B0-----:R-:W-:Y:S01]  /*5840*/  F2FP.F16.F32.PACK_AB R31, R78.reuse, R39 ;  /* 0x000000274e1f723e */ /* 0x041fe200000000ff */
[----:B------:R-:W-:-:S04]  /*5850*/  FADD.FTZ R2, R78, R3 ;  /* 0x000000034e027221 */ /* 0x000fc80000010000 */
[----:B------:R2:W-:Y:S02]  /*5860*/  STSM.16.M88.4 [R19+0x6000], R28 ;  /* 0x0060001c13007844 */ /* 0x0005e40000000200 */
[----:B------:R-:W0:Y:S08]  /*5870*/  MUFU.EX2 R47, R47 ;  /* 0x0000002f002f7308 */ /* 0x000e300000000800 */
[----:B------:R-:W3:Y:S01]  /*5880*/  MUFU.EX2 R0, R0 ;  /* 0x0000000000007308 */ /* 0x000ee20000000800 */
[----:B-1----:R-:W-:Y:S01]  /*5890*/  F2FP.F16.F32.PACK_AB R4, R46, R43 ;  /* 0x0000002b2e04723e */ /* 0x002fe200000000ff */
[----:B------:R-:W-:-:S04]  /*58a0*/  FADD.FTZ R43, R43, R10 ;  /* 0x0000000a2b2b7221 */ /* 0x000fc80000010000 */
[----:B------:R-:W-:Y:S02]  /*58b0*/  FADD.FTZ R46, R46, R43 ;  /* 0x0000002b2e2e7221 */ /* 0x000fe40000010000 */
[----:B------:R-:W-:Y:S02]  /*58c0*/  MUFU.EX2 R81, R81 ;  /* 0x0000005100517308 */ /* 0x000fe40000000800 */
[----:B0-----:R-:W-:-:S06]  /*58d0*/  FADD.FTZ R3, R47, R46 ;  /* 0x0000002e2f037221 */ /* 0x001fcc0000010000 */
[----:B------:R-:W0:Y:S01]  /*58e0*/  MUFU.EX2 R82, R82 ;  /* 0x0000005200527308 */ /* 0x000e220000000800 */
[C---:B---3--:R-:W-:Y:S01]  /*58f0*/  F2FP.F16.F32.PACK_AB R6, R0.reuse, R47 ;  /* 0x0000002f0006723e */ /* 0x048fe200000000ff */
[----:B------:R-:W-:Y:S01]  /*5900*/  FADD.FTZ R3, R0, R3 ;  /* 0x0000000300037221 */ /* 0x000fe20000010000 */
[----:B------:R-:W-:-:S05]  /*5910*/  VIADD R0, R88, 0xfffffffe ;  /* 0xfffffffe58007836 */ /* 0x000fca0000000000 */
[----:B------:R-:W1:Y:S08]  /*5920*/  MUFU.EX2 R76, R76 ;  /* 0x0000004c004c7308 */ /* 0x000e700000000800 */
[----:B------:R-:W3:Y:S01]  /*5930*/  MUFU.EX2 R11, R54 ;  /* 0x00000036000b7308 */ /* 0x000ee20000000800 */
[----:B0-----:R-:W-:Y:S01]  /*5940*/  F2FP.F16.F32.PACK_AB R5, R82, R81 ;  /* 0x000000515205723e */ /* 0x001fe200000000ff */
[----:B------:R-:W-:-:S04]  /*5950*/  FADD.FTZ R81, R81, R2 ;  /* 0x0000000251517221 */ /* 0x000fc80000010000 */
[----:B------:R-:W-:-:S04]  /*5960*/  FADD.FTZ R81, R82, R81 ;  /* 0x0000005152517221 */ /* 0x000fc80000010000 */
[----:B-1----:R-:W-:Y:S01]  /*5970*/  FADD.FTZ R2, R76, R81 ;  /* 0x000000514c027221 */ /* 0x002fe20000010000 */
        /* <DEDUP_REMOVED lines=17> */
.L_x_1098:
[----:B------:R-:W-:-:S11]  /*5a90*/  UISETP.NE.AND UP2, UPT, UR7, 0x1, UPT ;  /* 0x000000010700788c */ /* 0x000fd6000bf45270 */
[----:B------:R-:W-:Y:S02]  /*5aa0*/  @UP2 ULDC.64 UR10, c[0x0][0x9e8] ;  /* 0x00027a00000a2ab9 */ /* 0x000fe40000000a00 */
[----:B------:R-:W-:-:S04]  /*5ab0*/  UIMAD.WIDE.U32 UR14, UR18, UR10, URZ ;  /* 0x0000000a120e72a5 */ /* 0x000fc8000f8e003f */
[----:B------:R-:W-:-:S12]  /*5ac0*/  @UP2 USHF.R.U32.HI UR18, URZ, UR11, UR15 ;  /* 0x0000000b3f122299 */ /* 0x000fd8000801160f */
.L_x_1099:
[----:B------:R-:W-:-:S04]  /*5ad0*/  UIMAD UR7, UR18, UR7, UR7 ;  /* 0x00000007120772a4 */ /* 0x000fc8000f8e0207 */
[----:B------:R-:W-:-:S04]  /*5ae0*/  UISETP.LT.AND UP2, UPT, UR6, UR7, UPT ;  /* 0x000000070600728c */ /* 0x000fc8000bf41270 */
[----:B------:R-:W-:-:S12]  /*5af0*/  USEL UR6, UR6, UR7, UP2 ;  /* 0x0000000706067287 */ /* 0x000fd80009000000 */
.L_x_1097:
[----:B------:R-:W-:Y:S01]  /*5b00*/  USHF.R.S32.HI UR7, URZ, 0x1f, UR6 ;  /* 0x0000001f3f077899 */ /* 0x000fe20008011406 */
[----:B------:R-:W-:Y:S02]  /*5b10*/  CS2R R134, SRZ ;  /* 0x0000000000867805 */ /* 0x000fe4000001ff00 */
[----:B------:R-:W-:Y:S02]  /*5b20*/  CS2R R132, SRZ ;  /* 0x0000000000847805 */ /* 0x000fe4000001ff00 */
[----:B------:R-:W-:Y:S01]  /*5b30*/  CS2R R130, SRZ ;  /* 0x0000000000827805 */ /* 0x000fe2000001ff00 */
[----:B------:R-:W-:Y:S01]  /*5b40*/  ULEA.HI UR7, UR7, UR6, URZ, 0x7 ;  /* 0x0000000607077291 */ /* 0x000fe2000f8f383f */
[----:B------:R-:W-:Y:S02]  /*5b50*/  CS2R R128, SRZ ;  /* 0x0000000000807805 */ /* 0x000fe4000001ff00 */
[----:B------:R-:W-:Y:S02]  /*5b60*/  CS2R R126, SRZ ;  /* 0x00000000007e7805 */ /* 0x000fe4000001ff00 */
[----:B------:R-:W-:Y:S01]  /*5b70*/  CS2R R124, SRZ ;  /* 0x00000000007c7805 */ /* 0x000fe2000001ff00 */
        /* <DEDUP_REMOVED lines=10> */
[----:B------:R-:W-:Y:S02]  /*5c20*/  CS2R R108, SRZ ;  /* 0x00000000006c7805 */ /* 0x000fe4000001ff00 */
[----:B------:R-:W-:Y:S02]  /*5c30*/  CS2R R106, SRZ ;  /* 0x00000000006a7805 */ /* 0x000fe4000001ff00 */
[----:B------:R-:W-:Y:S02]  /*5c40*/  CS2R R104, SRZ ;  /* 0x0000000000687805 */ /* 0x000fe4000001ff00 */
[----:B------:R-:W-:Y:S02]  /*5c50*/  CS2R R102, SRZ ;  /* 0x0000000000667805 */ /* 0x000fe4000001ff00 */
[----:B------:R-:W-:Y:S02]  /*5c60*/  ISETP.GE.AND P2, PT, R0, UR59, PT ;  /* 0x0000003b00007c0c */ /* 0x000fe4000bf46270 */
[----:B------:R-:W-:-:S02]  /*5c70*/  CS2R R100, SRZ ;  /* 0x0000000000647805 */ /* 0x000fc4000001ff00 */
[----:B------:R-:W-:Y:S02]  /*5c80*/  CS2R R98, SRZ ;  /* 0x0000000000627805 */ /* 0x000fe4000001ff00 */
[----:B------:R-:W-:Y:S02]  /*5c90*/  CS2R R96, SRZ ;  /* 0x0000000000607805 */ /* 0x000fe4000001ff00 */
[----:B------:R-:W-:Y:S02]  /*5ca0*/  CS2R R94, SRZ ;  /* 0x00000000005e7805 */ /* 0x000fe4000001ff00 */
[----:B------:R-:W-:Y:S02]  /*5cb0*/  CS2R R92, SRZ ;  /* 0x00000000005c7805 */ /* 0x000fe4000001ff00 */
[----:B------:R-:W-:Y:S02]  /*5cc0*/  CS2R R90, SRZ ;  /* 0x00000000005a7805 */ /* 0x000fe4000001ff00 */
[----:B------:R-:W-:Y:S01]  /*5cd0*/  CS2R R88, SRZ ;  /* 0x0000000000587805 */ /* 0x000fe2000001ff00 */
[----:B------:R-:W-:Y:S06]  /*5ce0*/  @!P2 BRA `(.L_x_1100) ;  /* 0x000000380064a947 */ /* 0x000fec0003800000 */
[----:B------:R-:W-:Y:S01]  /*5cf0*/  IMAD.MOV.U32 R135, RZ, RZ, RZ ;  /* 0x000000ffff877224 */ /* 0x000fe200078e00ff */
[----:B------:R-:W-:Y:S01]  /*5d00*/  ULDC UR35, c[0x0][0x9e4] ;  /* 0x0002790000237ab9 */ /* 0x000fe20000000800 */
[----:B------:R-:W-:Y:S01]  /*5d10*/  ULDC UR56, c[0x0][0x9d8] ;  /* 0x0002760000387ab9 */ /* 0x000fe20000000800 */
[----:B------:R-:W-:Y:S01]  /*5d20*/  ULDC UR34, c[0x0][0x988] ;  /* 0x0002620000227ab9 */ /* 0x000fe20000000800 */
[----:B------:R-:W-:-:S05]  /*5d30*/  ULDC UR55, c[0x0][0x9e0] ;  /* 0x0002780000377ab9 */ /* 0x000fca0000000800 */
.L_x_1117:
        /* <DEDUP_REMOVED lines=9> */
.L_x_1102:
[----:B------:R-:W-:Y:S01]  /*5dd0*/  ULEA UR6, UR58, UR42, 0x3 ;  /* 0x0000002a3a067291 */ /* 0x000fe2000f8e183f */
[----:B--2---:R-:W-:-:S05]  /*5de0*/  IMAD.U32 R4, RZ, RZ, UR57 ;  /* 0x00000039ff047e24 */ /* 0x004fca000f8e00ff */
[----:B------:R-:W-:-:S04]  /*5df0*/  SHF.L.U32 R4, R4, 0x1f, RZ ;  /* 0x0000001f04047819 */ /* 0x000fc800000006ff */
[----:B------:R0:W1:Y:S01]  /*5e00*/  SYNCS.PHASECHK.TRANS64.TRYWAIT P2, [UR6+0x2d830], R4 ;  /* 0x02d83004ff0075a7 */ /* 0x0000620008040146 */
[----:B------:R-:W-:Y:S05]  /*5e10*/  @!P0 BRA `(.L_x_1103) ;  /* 0x0000000000048947 */ /* 0x000fea0003800000 */
[----:B------:R-:W-:Y:S01]  /*5e20*/  BPT.TRAP 0x1 ;  /* 0x000000040000795c */ /* 0x000fe20000300000 */
.L_x_1103:
[----:B-1----:R-:W-:Y:S05]  /*5e30*/  @P2 BRA `(.L_x_1101) ;  /* 0x0000000000082947 */ /* 0x002fea0003800000 */
[----:B------:R-:W1:Y:S02]  /*5e40*/  SYNCS.PHASECHK.TRANS64.TRYWAIT P2, [UR6+0x2d830], R4 ;  /* 0x02d83004ff0075a7 */ /* 0x000e640008040146 */
[----:B-1----:R-:W-:Y:S05]  /*5e50*/  @!P2 BRA `(.L_x_1104) ;  /* 0x0000014000b4a947 */ /* 0x002fea0003800000 */
.L_x_1101:
[----:B-12---:R-:W1:Y:S01]  /*5e60*/  S2R R5, SR_TID.X ;  /* 0x0000000000057919 */ /* 0x006e620000002100 */
[----:B------:R-:W-:Y:S01]  /*5e70*/  UIMAD UR6, UR58, 0x600, UR32 ;  /* 0x000006003a0678a4 */ /* 0x000fe2000f8e0220 */
[----:B------:R-:W-:Y:S01]  /*5e80*/  UMOV UR7, 0x80000020 ;  /* 0x8000002000077882 */ /* 0x000fe20000000000 */
[----:B------:R-:W-:Y:S02]  /*5e90*/  UMOV UR11, 0x80000020 ;  /* 0x80000020000b7882 */ /* 0x000fe40000000000 */
[----:B------:R-:W-:Y:S02]  /*5ea0*/  UIADD3 UR10, UR6, 0x2, URZ ;  /* 0x00000002060a7890 */ /* 0x000fe4000fffe03f */
        /* <DEDUP_REMOVED lines=8> */
[----:B-1----:R-:W-:-:S05]  /*5f30*/  SHF.R.U32.HI R5, RZ, 0x7, R5 ;  /* 0x00000007ff057819 */ /* 0x002fca0000011605 */
[----:B0-----:R-:W-:-:S05]  /*5f40*/  VIADD R4, R5, 0x8 ;  /* 0x0000000805047836 */ /* 0x001fca0000000000 */
[----:B------:R0:W-:Y:S06]  /*5f50*/  BAR.SYNC.DEFER_BLOCKING R4, 0x100 ;  /* 0x000400040000751d */ /* 0x0001ec0000010000 */
[----:B------:R-:W-:-:S06]  /*5f60*/  WARPGROUP.ARRIVE ;  /* 0x00000000000079c5 */ /* 0x000fcc0000000000 */
        /* <DEDUP_REMOVED lines=20> */
.L_x_1106:
[----:B------:R-:W-:Y:S01]  /*60b0*/  ULEA UR6, UR48, UR42, 0x3 ;  /* 0x0000002a30067291 */ /* 0x000fe2000f8e183f */
[----:B------:R-:W-:-:S05]  /*60c0*/  IMAD.U32 R4, RZ, RZ, UR51 ;  /* 0x00000033ff047e24 */ /* 0x000fca000f8e00ff */
[----:B------:R-:W-:-:S04]  /*60d0*/  SHF.L.U32 R4, R4, 0x1f, RZ ;  /* 0x0000001f04047819 */ /* 0x000fc800000006ff */
[----:B------:R0:W1:Y:S01]  /*60e0*/  SYNCS.PHASECHK.TRANS64.TRYWAIT P2, [UR6+0x2d850], R4 ;  /* 0x02d85004ff0075a7 */ /* 0x0000620008040146 */
[----:B------:R-:W-:Y:S05]  /*60f0*/  @!P0 BRA `(.L_x_1107) ;  /* 0x0000000000048947 */ /* 0x000fea0003800000 */
[----:B------:R-:W-:Y:S01]  /*6100*/  BPT.TRAP 0x1 ;  /* 0x000000040000795c */ /* 0x000fe20000300000 */
.L_x_1107:
[----:B-1----:R-:W-:Y:S05]  /*6110*/  @P2 BRA `(.L_x_1105) ;  /* 0x0000000000082947 */ /* 0x002fea0003800000 */
[----:B------:R-:W1:Y:S02]  /*6120*/  SYNCS.PHASECHK.TRANS64.TRYWAIT P2, [UR6+0x2d850], R4 ;  /* 0x02d85004ff0075a7 */ /* 0x000e640008040146 */
[----:B-1----:R-:W-:Y:S05]  /*6130*/  @!P2 BRA `(.L_x_1108) ;  /* 0x000001400014a947 */ /* 0x002fea0003800000 */
.L_x_1105:
[----:B------:R-:W-:Y:S01]  /*6140*/  UIADD3 UR6, UR42, 0x400, URZ ;  /* 0x000004002a067890 */ /* 0x000fe2000fffe03f */
[----:B------:R-:W-:Y:S01]  /*6150*/  WARPGROUP.ARRIVE ;  /* 0x00000000000079c5 */ /* 0x000fe20000000000 */
[----:B------:R-:W-:Y:S01]  /*6160*/  ULEA UR7, UR54, UR42, 0xd ;  /* 0x0000002a36077291 */ /* 0x000fe2000f8e683f */
[----:B------:R-:W-:Y:S01]  /*6170*/  FMUL.FTZ R6, R26, UR56 ;  /* 0x000000381a067c20 */ /* 0x000fe20008410000 */
[----:B------:R-:W-:Y:S01]  /*6180*/  USHF.R.U32.HI UR6, URZ, 0x4, UR6 ;  /* 0x000000043f067899 */ /* 0x000fe20008011606 */
[----:B------:R-:W-:Y:S01]  /*6190*/  FMUL.FTZ R26, R38, UR56 ;  /* 0x00000038261a7c20 */ /* 0x000fe20008410000 */
[----:B------:R-:W-:Y:S01]  /*61a0*/  UIADD3 UR7, UR7, 0x21800, URZ ;  /* 0x0002180007077890 */ /* 0x000fe2000fffe03f */
[----:B------:R-:W-:Y:S01]  /*61b0*/  FMUL.FTZ R38, R50, UR56 ;  /* 0x0000003832267c20 */ /* 0x000fe20008410000 */
[----:B------:R-:W-:Y:S01]  /*61c0*/  ULOP3.LUT UR6, UR6, 0x3fff, URZ, 0xc0, !UPT ;  /* 0x00003fff06067892 */ /* 0x000fe2000f8ec03f */
[----:B------:R-:W-:Y:S01]  /*61d0*/  FMUL.FTZ R50, R60, UR56 ;  /* 0x000000383c327c20 */ /* 0x000fe20008410000 */
[----:B------:R-:W-:Y:S01]  /*61e0*/  USHF.R.U32.HI UR7, URZ, 0x4, UR7 ;  /* 0x000000043f077899 */ /* 0x000fe20008011607 */
[----:B------:R-:W-:Y:S01]  /*61f0*/  FMUL.FTZ R60, R70, UR56 ;  /* 0x00000038463c7c20 */ /* 0x000fe20008410000 */
[----:B------:R-:W-:Y:S01]  /*6200*/  ULOP3.LUT UR10, UR6, 0x2000000, URZ, 0xfc, !UPT ;  /* 0x02000000060a7892 */ /* 0x000fe2000f8efc3f */
[----:B------:R-:W2:Y:S01]  /*6210*/  S2R R70, SR_TID.X ;  /* 0x0000000000467919 */ /* 0x000ea20000002100 */
[----:B------:R-:W-:Y:S01]  /*6220*/  ULOP3.LUT UR6, UR7, 0x3fff, URZ, 0xc0, !UPT ;  /* 0x00003fff07067892 */ /* 0x000fe2000f8ec03f */
[----:B------:R-:W-:Y:S01]  /*6230*/  PLOP3.LUT P2, PT, PT, PT, UP0, 0x80, 0x0 ;  /* 0x000000000000781c */ /* 0x000fe20003f4f008 */
[----:B------:R-:W-:Y:S01]  /*6240*/  UIMAD UR7, UR48, 0x600, UR10 ;  /* 0x00000600300778a4 */ /* 0x000fe2000f8e020a */
[----:B------:R-:W-:Y:S01]  /*6250*/  PLOP3.LUT P3, PT, PT, PT, UP0, 0x80, 0x0 ;  /* 0x000000000000781c */ /* 0x000fe20003f6f008 */
[----:B------:R-:W-:Y:S01]  /*6260*/  ULOP3.LUT UR6, UR6, 0x10000, URZ, 0xfc, !UPT ;  /* 0x0001000006067892 */ /* 0x000fe2000f8efc3f */
[----:B------:R-:W-:Y:S01]  /*6270*/  VIADD R149, R136, UR40 ;  /* 0x0000002888957c36 */ /* 0x000fe20008000000 */
[----:B------:R-:W-:Y:S01]  /*6280*/  UMOV UR31, 0x80000020 ;  /* 0x80000020001f7882 */ /* 0x000fe20000000000 */
[----:B------:R-:W-:Y:S01]  /*6290*/  UMOV UR29, 0x40000040 ;  /* 0x40000040001d7882 */ /* 0x000fe20000000000 */
        /* <DEDUP_REMOVED lines=17> */
[----:B01----:R-:W-:Y:S01]  /*63b0*/  FMUL.FTZ R4, R24, UR56 ;  /* 0x0000003818047c20 */ /* 0x003fe20008410000 */
[----:B------:R-:W-:Y:S01]  /*63c0*/  FMUL.FTZ R10, R28, UR56 ;  /* 0x000000381c0a7c20 */ /* 0x000fe20008410000 */
[----:B------:R-:W-:Y:S01]  /*63d0*/  FMUL.FTZ R5, R25, UR56 ;  /* 0x0000003819057c20 */ /* 0x000fe20008410000 */
[----:B------:R-:W-:Y:S01]  /*63e0*/  FMUL.FTZ R11, R29, UR56 ;  /* 0x000000381d0b7c20 */ /* 0x000fe20008410000 */
[----:B------:R-:W-:Y:S01]  /*63f0*/  FMUL.FTZ R14, R32, UR56 ;  /* 0x00000038200e7c20 */ /* 0x000fe20008410000 */
[----:B------:R-:W-:Y:S01]  /*6400*/  FMUL.FTZ R15, R33, UR56 ;  /* 0x00000038210f7c20 */ /* 0x000fe20008410000 */
[----:B--2---:R-:W-:Y:S01]  /*6410*/  SHF.R.U32.HI R43, RZ, 0x7, R70 ;  /* 0x00000007ff2b7819 */ /* 0x004fe20000011646 */
        /* <DEDUP_REMOVED lines=35> */
[----:B------:R-:W-:-:S02]  /*6650*/  IMAD.SHL.U32 R72, R0, 0x80, RZ ;  /* 0x0000008000487824 */ /* 0x000fc400078e00ff */
[----:B------:R-:W-:Y:S01]  /*6660*/  FMUL.FTZ R69, R79, UR56 ;  /* 0x000000384f457c20 */ /* 0x000fe20008410000 */
[----:B------:R-:W-:Y:S01]  /*6670*/  FMUL.FTZ R73, R80, UR56 ;  /* 0x0000003850497c20 */ /* 0x000fe20008410000 */
[----:B------:R-:W-:Y:S01]  /*6680*/  FMUL.FTZ R75, R81, UR56 ;  /* 0x00000038514b7c20 */ /* 0x000fe20008410000 */
[----:B------:R-:W-:Y:S01]  /*6690*/  FMUL.FTZ R77, R84, UR56 ;  /* 0x00000038544d7c20 */ /* 0x000fe20008410000 */
[----:B------:R-:W-:Y:S01]  /*66a0*/  FMUL.FTZ R78, R85, UR56 ;  /* 0x00000038554e7c20 */ /* 0x000fe20008410000 */
[----:B------:R-:W-:Y:S01]  /*66b0*/  FMUL.FTZ R74, R86, UR56 ;  /* 0x00000038564a7c20 */ /* 0x000fe20008410000 */
[----:B------:R-:W-:Y:S01]  /*66c0*/  FMUL.FTZ R76, R87, UR56 ;  /* 0x00000038574c7c20 */ /* 0x000fe20008410000 */
[----:B------:R-:W-:Y:S01]  /*66d0*/  IMAD.U32 R81, RZ, RZ, UR47 ;  /* 0x0000002fff517e24 */ /* 0x000fe2000f8e00ff */
[----:B------:R-:W0:Y:S08]  /*66e0*/  MUFU.TANH R4, R4 ;  /* 0x0000000400047308 */ /* 0x000e300000002400 */
[----:B------:R-:W1:Y:S08]  /*66f0*/  MUFU.TANH R5, R5 ;  /* 0x0000000500057308 */ /* 0x000e700000002400 */
[----:B------:R-:W2:Y:S08]  /*6700*/  MUFU.TANH R6, R6 ;  /* 0x0000000600067308 */ /* 0x000eb00000002400 */
[----:B------:R-:W3:Y:S08]  /*6710*/  MUFU.TANH R7, R7 ;  /* 0x0000000700077308 */ /* 0x000ef00000002400 */
[----:B------:R-:W4:Y:S01]  /*6720*/  MUFU.TANH R10, R10 ;  /* 0x0000000a000a7308 */ /* 0x000f220000002400 */
        /* <DEDUP_REMOVED lines=92> */
[----:B------:R-:W0:Y:S01]  /*6cf0*/  MUFU.TANH R76, R76 ;  /* 0x0000004c004c7308 */ /* 0x000e220000002400 */
[----:B------:R-:W-:Y:S02]  /*6d00*/  WARPGROUP.DEPBAR.LE gsb0, 0x0 ;  /* 0x00008000000079c5 */ /* 0x000fe40000010000 */
        /* <DEDUP_REMOVED lines=9> */
[----:B------:R-:W-:-:S02]  /*6da0*/  ISETP.GE.U32.AND P2, PT, R70, 0x180, PT ;  /* 0x000001804600780c */ /* 0x000fc40003f46070 */
[----:B------:R-:W-:Y:S01]  /*6db0*/  FMUL.FTZ R70, R82, UR56 ;  /* 0x0000003852467c20 */ /* 0x000fe20008410000 */
[----:B------:R-:W-:Y:S01]  /*6dc0*/  @P3 SHF.R.U32.HI R149, RZ, UR6, R42 ;  /* 0x00000006ff953c19 */ /* 0x000fe2000801162a */
[----:B------:R-:W-:-:S04]  /*6dd0*/  VIADD R42, R43, 0x9 ;  /* 0x000000092b2a7836 */ /* 0x000fc80000000000 */
[----:B------:R-:W0:Y:S01]  /*6de0*/  MUFU.TANH R70, R70 ;  /* 0x0000004600467308 */ /* 0x000e220000002400 */
[----:B------:R-:W5:Y:S01]  /*6df0*/  SHFL.IDX PT, R83, R149, RZ, 0x1c1f ;  /* 0x001c1fff95537589 */ /* 0x000f6200000e0000 */
[----:B------:R-:W-:Y:S02]  /*6e00*/  SEL R42, R42, 0x9, !P2 ;  /* 0x000000092a2a7807 */ /* 0x000fe40005000000 */
[----:B------:R-:W-:Y:S01]  /*6e10*/  PLOP3.LUT P2, PT, PT, PT, UP1, 0x40, 0x0 ;  /* 0x000000000000781c */ /* 0x000fe20003f4e818 */
[----:B------:R-:W-:Y:S02]  /*6e20*/  WARPGROUP.DEPBAR.LE gsb0, 0x0 ;  /* 0x00008000000079c5 */ /* 0x000fe40000010000 */
[----:B------:R-:W-:-:S06]  /*6e30*/  WARPGROUP.ARRIVE ;  /* 0x00000000000079c5 */ /* 0x000fcc0000000000 */
[----:B------:R-:W-:Y:S03]  /*6e40*/  HGMMA.64x96x16.F32 R88, gdesc[UR28].tnspB, R88, gsb0 ;  /* 0x416000001c5879f0 */ /* 0x000fe60008000858 */
[----:B------:R-:W-:Y:S02]  /*6e50*/  WARPGROUP.DEPBAR.LE gsb0, 0x0 ;  /* 0x00008000000079c5 */ /* 0x000fe40000010000 */
[----:B------:R1:W-:Y:S06]  /*6e60*/  BAR.ARV R42, 0x100 ;  /* 0x0004002a0000751d */ /* 0x0003ec0000002000 */
[----:B-1----:R-:W-:-:S05]  /*6e70*/  IMAD.U32 R42, RZ, RZ, UR58 ;  /* 0x0000003aff2a7e24 */ /* 0x002fca000f8e00ff */
[----:B------:R-:W-:-:S05]  /*6e80*/  @!P1 LEA R42, R42, UR42, 0x3 ;  /* 0x0000002a2a2a9c11 */ /* 0x000fca000f8e18ff */
[----:B------:R-:W-:-:S05]  /*6e90*/  @!P1 VIADD R42, R42, 0x2d840 ;  /* 0x0002d8402a2a9836 */ /* 0x000fca0000000000 */
[----:B------:R-:W-:-:S04]  /*6ea0*/  @!P1 PRMT R42, RZ, 0x654, R42 ;  /* 0x00000654ff2a9816 */ /* 0x000fc8000000002a */
[----:B------:R1:W-:Y:S02]  /*6eb0*/  @!P1 SYNCS.ARRIVE.TRANS64.RED.A1T0 RZ, [R42+URZ], RZ ;  /* 0x000000ff2aff99a7 */ /* 0x0003e4000810043f */
[----:B-1----:R-:W-:-:S04]  /*6ec0*/  IADD3 R42, -R16, 0x1, -R72 ;  /* 0x00000001102a7810 */ /* 0x002fc80007ffe948 */
[----:B------:R-:W-:-:S05]  /*6ed0*/  IADD3 R81, -R81, UR39, R42 ;  /* 0x0000002751517c10 */ /* 0x000fca000fffe12a */
[C---:B------:R-:W-:Y:S02]  /*6ee0*/  VIADD R82, R81.reuse, UR55 ;  /* 0x0000003751527c36 */ /* 0x040fe40008000000 */
[----:B------:R-:W-:Y:S02]  /*6ef0*/  VIADD R81, R81, UR33 ;  /* 0x0000002151517c36 */ /* 0x000fe40008000000 */
[C---:B-----5:R-:W-:Y:S02]  /*6f00*/  IMAD.IADD R80, R83.reuse, 0x1, R82 ;  /* 0x0000000153507824 */ /* 0x060fe400078e0252 */
[----:B------:R-:W-:Y:S01]  /*6f10*/  IMAD.IADD R79, R83, 0x1, R81 ;  /* 0x00000001534f7824 */ /* 0x000fe200078e0251 */
[----:B0-234-:R-:W-:Y:S06]  /*6f20*/  @P2 BRA `(.L_x_1109) ;  /* 0x00000000005c2947 */ /* 0x01dfec0003800000 */
[----:B------:R-:W-:Y:S01]  /*6f30*/  IMAD.U32 R42, RZ, RZ, UR47 ;  /* 0x0000002fff2a7e24 */ /* 0x000fe2000f8e00ff */
[----:B------:R-:W-:Y:S04]  /*6f40*/  BSSY B0, `(.L_x_1110) ;  /* 0x0000011000007945 */ /* 0x000fe80003800000 */
[----:B------:R-:W-:-:S04]  /*6f50*/  IADD3 R83, -R42, UR39, R83 ;  /* 0x000000272a537c10 */ /* 0x000fc8000fffe153 */
        /* <DEDUP_REMOVED lines=10> */
.L_x_1111:
[----:B------:R-:W-:-:S05]  /*7000*/  IMAD.U32 R84, RZ, RZ, UR35 ;  /* 0x00000023ff547e24 */ /* 0x000fca000f8e00ff */
[----:B------:R-:W-:-:S13]  /*7010*/  ISETP.NE.AND P2, PT, R84, 0x1, PT ;  /* 0x000000015400780c */ /* 0x000fda0003f45270 */
[----:B------:R-:W0:Y:S02]  /*7020*/  @P2 LDC.64 R42, c[0x0][0x9e8] ;  /* 0x00027a00ff2a2b82 */ /* 0x000e240000000a00 */
[----:B0-----:R-:W-:-:S05]  /*7030*/  @P2 IMAD.HI.U32 R42, R83, R42, RZ ;  /* 0x0000002a532a2227 */ /* 0x001fca00078e00ff */
[----:B------:R-:W-:-:S07]  /*7040*/  @P2 SHF.R.U32.HI R83, RZ, R43, R42 ;  /* 0x0000002bff532219 */ /* 0x000fce000001162a */
.L_x_1112:
[----:B------:R-:W-:Y:S05]  /*7050*/  BSYNC B0 ;  /* 0x0000000000007941 */ /* 0x000fea0003800000 */
.L_x_1110:
[----:B------:R-:W-:-:S04]  /*7060*/  IMAD R83, R83, R84, -R72 ;  /* 0x0000005453537224 */ /* 0x000fc800078e0a48 */
[----:B------:R-:W-:-:S05]  /*7070*/  IMAD.IADD R83, R83, 0x1, -R16 ;  /* 0x0000000153537824 */ /* 0x000fca00078e0a10 */
[----:B------:R-:W-:Y:S02]  /*7080*/  VIMNMX R79, R79, R83, !PT ;  /* 0x000000534f4f7248 */ /* 0x000fe40007fe0100 */
[----:B------:R-:W-:-:S07]  /*7090*/  VIADDMNMX R80, R83, R84, R80, PT ;  /* 0x0000005453507246 */ /* 0x000fce0003800150 */
.L_x_1109:
[----:B------:R-:W-:Y:S01]  /*70a0*/  ISETP.GT.AND P2, PT, R0, -0x1, PT ;  /* 0xffffffff0000780c */ /* 0x000fe20003f44270 */
[----:B------:R-:W0:Y:S03]  /*70b0*/  SHFL.IDX PT, R83, R149, 0x1, 0x1c1f ;  /* 0x003c1f0095537f89 */ /* 0x000e2600000e0000 */
        /* <DEDUP_REMOVED lines=21> */
[C---:B------:R-:W-:Y:S02]  /*7210*/  ISETP.GT.AND P3, PT, R79.reuse, 0x19, P2 ;  /* 0x000000194f00780c */ /* 0x040fe40001764270 */
        /* <DEDUP_REMOVED lines=91> */
.L_x_1115:
[----:B------:R-:W-:-:S05]  /*77d0*/  IMAD.U32 R79, RZ, RZ, UR35 ;  /* 0x00000023ff4f7e24 */ /* 0x000fca000f8e00ff */
[----:B------:R-:W-:-:S13]  /*77e0*/  ISETP.NE.AND P3, PT, R79, 0x1, PT ;  /* 0x000000014f00780c */ /* 0x000fda0003f65270 */
[----:B------:R-:W0:Y:S02]  /*77f0*/  @P3 LDC.64 R4, c[0x0][0x9e8] ;  /* 0x00027a00ff043b82 */ /* 0x000e240000000a00 */
[----:B0-----:R-:W-:-:S05]  /*7800*/  @P3 IMAD.HI.U32 R4, R83, R4, RZ ;  /* 0x0000000453043227 */ /* 0x001fca00078e00ff */
[----:B------:R-:W-:-:S07]  /*7810*/  @P3 SHF.R.U32.HI R83, RZ, R5, R4 ;  /* 0x00000005ff533219 */ /* 0x000fce0000011604 */
.L_x_1116:
[----:B------:R-:W-:Y:S05]  /*7820*/  BSYNC B0 ;  /* 0x0000000000007941 */ /* 0x000fea0003800000 */
.L_x_1114:
[----:B------:R-:W-:-:S04]  /*7830*/  IMAD R72, R83, R79, -R72 ;  /* 0x0000004f53487224 */ /* 0x000fc800078e0a48 */
[----:B------:R-:W-:-:S05]  /*7840*/  IMAD.IADD R72, R72, 0x1, -R16 ;  /* 0x0000000148487824 */ /* 0x000fca00078e0a10 */
[----:B------:R-:W-:Y:S02]  /*7850*/  VIMNMX R81, R81, R72, !PT ;  /* 0x0000004851517248 */ /* 0x000fe40007fe0100 */
[----:B------:R-:W-:-:S07]  /*7860*/  VIADDMNMX R82, R72, R79, R82, PT ;  /* 0x0000004f48527246 */ /* 0x000fce0003800152 */
.L_x_1113:
[----:B------:R-:W-:Y:S01]  /*7870*/  FMNMX.FTZ R4, R42, R8, !PT ;  /* 0x000000082a047209 */ /* 0x000fe20007810000 */
[----:B------:R-:W-:Y:S01]  /*7880*/  UMOV UR51, UR57 ;  /* 0x0000003900337c82 */ /* 0x000fe20008000000 */
        /* <DEDUP_REMOVED lines=38> */
[----:B------:R-:W-:Y:S02]  /*7af0*/  ISETP.LT.OR P4, PT, R82, 0x1, P4 ;  /* 0x000000015200780c */ /* 0x000fe40002781670 */
[----:B------:R-:W-:Y:S02]  /*7b00*/  FMNMX.FTZ R4, R54, R4, !PT ;  /* 0x0000000436047209 */ /* 0x000fe40007810000 */
[----:B------:R-:W-:-:S02]  /*7b10*/  ISETP.GT.AND P5, PT, R81, 0x8, P2 ;  /* 0x000000085100780c */ /* 0x000fc400017a4270 */
[----:B------:R-:W-:Y:S02]  /*7b20*/  FMNMX.FTZ R4, R55, R4, !PT ;  /* 0x0000000437047209 */ /* 0x000fe40007810000 */
[----:B------:R-:W-:Y:S02]  /*7b30*/  ISETP.LT.OR P5, PT, R82, 0x9, P5 ;  /* 0x000000095200780c */ /* 0x000fe40002fa1670 */
[----:B------:R-:W-:Y:S02]  /*7b40*/  FMNMX.FTZ R4, R58, R4, !PT ;  /* 0x000000043a047209 */ /* 0x000fe40007810000 */
[----:B------:R-:W-:Y:S02]  /*7b50*/  ISETP.GT.AND P6, PT, R81, 0x10, P2 ;  /* 0x000000105100780c */ /* 0x000fe400017c4270 */
[----:B------:R-:W-:Y:S02]  /*7b60*/  FMNMX.FTZ R4, R59, R4, !PT ;  /* 0x000000043b047209 */ /* 0x000fe40007810000 */
[----:B------:R-:W-:-:S02]  /*7b70*/  FSEL R12, R12, -INF , !P5 ;  /* 0xff8000000c0c7808 */ /* 0x000fc40006800000 */
        /* <DEDUP_REMOVED lines=16> */
[----:B------:R-:W-:Y:S01]  /*7c80*/  FSEL R30, R30, -INF , !P6 ;  /* 0xff8000001e1e7808 */ /* 0x000fe20007000000 */
[----:B------:R-:W0:Y:S01]  /*7c90*/  SHFL.BFLY PT, R5, R4, 0x2, 0x1f ;  /* 0x0c401f0004057f89 */ /* 0x000e2200000e0000 */
[----:B------:R-:W-:-:S02]  /*7ca0*/  ISETP.LT.OR P5, PT, R82, 0x29, P5 ;  /* 0x000000295200780c */ /* 0x000fc40002fa1670 */
[C---:B------:R-:W-:Y:S02]  /*7cb0*/  ISETP.GT.AND P6, PT, R81.reuse, 0x30, P2 ;  /* 0x000000305100780c */ /* 0x040fe400017c4270 */
[----:B------:R-:W-:Y:S02]  /*7cc0*/  FSEL R34, R34, -INF , !P5 ;  /* 0xff80000022227808 */ /* 0x000fe40006800000 */
[----:B------:R-:W-:Y:S02]  /*7cd0*/  ISETP.LT.OR P6, PT, R82, 0x31, P6 ;  /* 0x000000315200780c */ /* 0x000fe400037c1670 */
[----:B------:R-:W-:Y:S02]  /*7ce0*/  ISETP.GT.AND P5, PT, R81, 0x38, P2 ;  /* 0x000000385100780c */ /* 0x000fe400017a4270 */
[----:B------:R-:W-:Y:S02]  /*7cf0*/  FSEL R38, R38, -INF , !P6 ;  /* 0xff80000026267808 */ /* 0x000fe40007000000 */
[----:B------:R-:W-:-:S02]  /*7d00*/  ISETP.LT.OR P5, PT, R82, 0x39, P5 ;  /* 0x000000395200780c */ /* 0x000fc40002fa1670 */
[C---:B------:R-:W-:Y:S02]  /*7d10*/  ISETP.GT.AND P6, PT, R81.reuse, 0x40, P2 ;  /* 0x000000405100780c */ /* 0x040fe400017c4270 */
[----:B------:R-:W-:Y:S02]  /*7d20*/  FSEL R44, R44, -INF , !P5 ;  /* 0xff8000002c2c7808 */ /* 0x000fe40006800000 */
[----:B------:R-:W-:Y:S02]  /*7d30*/  ISETP.LT.OR P6, PT, R82, 0x41, P6 ;  /* 0x000000415200780c */ /* 0x000fe400037c1670 */
[----:B------:R-:W-:Y:S02]  /*7d40*/  ISETP.GT.AND P5, PT, R81, 0x48, P2 ;  /* 0x000000485100780c */ /* 0x000fe400017a4270 */
[----:B------:R-:W-:Y:S02]  /*7d50*/  FSEL R48, R48, -INF , !P6 ;  /* 0xff80000030307808 */ /* 0x000fe40007000000 */
[----:B0-----:R-:W-:-:S02]  /*7d60*/  FMNMX.FTZ R5, R4, R5, !PT ;  /* 0x0000000504057209 */ /* 0x001fc40007810000 */
[----:B------:R-:W-:Y:S02]  /*7d70*/  ISETP.LT.OR P5, PT, R82, 0x49, P5 ;  /* 0x000000495200780c */ /* 0x000fe40002fa1670 */
[C---:B------:R-:W-:Y:S01]  /*7d80*/  ISETP.GT.AND P6, PT, R81.reuse, 0x50, P2 ;  /* 0x000000505100780c */ /* 0x040fe200017c4270 */
[----:B------:R-:W0:Y:S01]  /*7d90*/  SHFL.BFLY PT, R72, R5, 0x1, 0x1f ;  /* 0x0c201f0005487f89 */ /* 0x000e2200000e0000 */
[----:B------:R-:W-:Y:S02]  /*7da0*/  FSEL R52, R52, -INF , !P5 ;  /* 0xff80000034347808 */ /* 0x000fe40006800000 */
[----:B------:R-:W-:Y:S02]  /*7db0*/  ISETP.LT.OR P6, PT, R82, 0x51, P6 ;  /* 0x000000515200780c */ /* 0x000fe400037c1670 */
[----:B------:R-:W-:Y:S02]  /*7dc0*/  ISETP.GT.AND P5, PT, R81, 0x58, P2 ;  /* 0x000000585100780c */ /* 0x000fe400017a4270 */
[----:B------:R-:W-:-:S02]  /*7dd0*/  FSEL R56, R56, -INF , !P6 ;  /* 0xff80000038387808 */ /* 0x000fc40007000000 */
[----:B------:R-:W-:Y:S02]  /*7de0*/  ISETP.LT.OR P5, PT, R82, 0x59, P5 ;  /* 0x000000595200780c */ /* 0x000fe40002fa1670 */
[C---:B------:R-:W-:Y:S02]  /*7df0*/  ISETP.GT.AND P6, PT, R81.reuse, 0x60, P2 ;  /* 0x000000605100780c */ /* 0x040fe400017c4270 */
[----:B------:R-:W-:Y:S02]  /*7e00*/  FSEL R60, R60, -INF , !P5 ;  /* 0xff8000003c3c7808 */ /* 0x000fe40006800000 */
[----:B------:R-:W-:Y:S02]  /*7e10*/  ISETP.LT.OR P6, PT, R82, 0x61, P6 ;  /* 0x000000615200780c */ /* 0x000fe400037c1670 */
[----:B------:R-:W-:Y:S02]  /*7e20*/  ISETP.GT.AND P5, PT, R81, 0x68, P2 ;  /* 0x000000685100780c */ /* 0x000fe400017a4270 */
[----:B------:R-:W-:-:S02]  /*7e30*/  FSEL R64, R64, -INF , !P6 ;  /* 0xff80000040407808 */ /* 0x000fc40007000000 */
[----:B------:R-:W-:Y:S02]  /*7e40*/  ISETP.GT.AND P6, PT, R81, 0x69, P2 ;  /* 0x000000695100780c */ /* 0x000fe400017c4270 */
[----:B------:R-:W-:Y:S02]  /*7e50*/  ISETP.LT.OR P5, PT, R82, 0x69, P5 ;  /* 0x000000695200780c */ /* 0x000fe40002fa1670 */
[----:B0-----:R-:W-:Y:S02]  /*7e60*/  FMNMX.FTZ R72, R5, R72, !PT ;  /* 0x0000004805487209 */ /* 0x001fe40007810000 */
[----:B------:R-:W-:Y:S02]  /*7e70*/  FSEL R68, R68, -INF , !P5 ;  /* 0xff80000044447808 */ /* 0x000fe40006800000 */
[C---:B------:R-:W-:Y:S01]  /*7e80*/  FSETP.NEU.FTZ.AND P3, PT, R72.reuse, -INF , PT ;  /* 0xff8000004800780b */ /* 0x040fe20003f7d000 */
[----:B------:R-:W-:Y:S01]  /*7e90*/  FMUL.FTZ R4, R72, UR34 ;  /* 0x0000002248047c20 */ /* 0x000fe20008410000 */
[----:B------:R-:W-:-:S02]  /*7ea0*/  ISETP.LT.OR P6, PT, R82, 0x6a, P6 ;  /* 0x0000006a5200780c */ /* 0x000fc400037c1670 */
[----:B------:R-:W-:Y:S02]  /*7eb0*/  FSEL R5, R72, RZ, P3 ;  /* 0x000000ff48057208 */ /* 0x000fe40001800000 */
[----:B------:R-:W-:Y:S02]  /*7ec0*/  FSEL R4, R4, RZ, P3 ;  /* 0x000000ff04047208 */ /* 0x000fe40001800000 */
[----:B------:R-:W-:Y:S01]  /*7ed0*/  ISETP.GT.AND P3, PT, R81, 0x1, P2 ;  /* 0x000000015100780c */ /* 0x000fe20001764270 */
[----:B------:R-:W-:Y:S01]  /*7ee0*/  FADD.FTZ R5, -R5, R8 ;  /* 0x0000000805057221 */ /* 0x000fe20000010100 */
[----:B------:R-:W-:Y:S01]  /*7ef0*/  ISETP.GT.AND P5, PT, R81, 0x71, P2 ;  /* 0x000000715100780c */ /* 0x000fe200017a4270 */
[--C-:B------:R-:W-:Y:S01]  /*7f00*/  FFMA.FTZ R42, R42, UR34, -R4.reuse ;  /* 0x000000222a2a7c23 */ /* 0x100fe20008010804 */
[--C-:B------:R-:W-:Y:S01]  /*7f10*/  FFMA.FTZ R43, R43, UR34, -R4.reuse ;  /* 0x000000222b2b7c23 */ /* 0x100fe20008010804 */
[----:B------:R-:W-:Y:S01]  /*7f20*/  FMUL.FTZ R5, R5, UR34 ;  /* 0x0000002205057c20 */ /* 0x000fe20008410000 */
[--C-:B------:R-:W-:Y:S01]  /*7f30*/  FFMA.FTZ R10, R10, UR34, -R4.reuse ;  /* 0x000000220a0a7c23 */ /* 0x100fe20008010804 */
        /* <DEDUP_REMOVED lines=28> */
[----:B------:R-:W-:Y:S01]  /*8100*/  FFMA.FTZ R78, R78, UR34, -R4 ;  /* 0x000000224e4e7c23 */ /* 0x000fe20008010804 */
[----:B------:R0:W1:Y:S01]  /*8110*/  MUFU.EX2 R8, R5 ;  /* 0x0000000500087308 */ /* 0x0000620000000800 */
[----:B------:R-:W-:-:S02]  /*8120*/  ISETP.LT.OR P3, PT, R82, 0x2, P3 ;  /* 0x000000025200780c */ /* 0x000fc40001f61670 */
[----:B------:R-:W-:Y:S02]  /*8130*/  FSEL R69, R69, -INF , !P6 ;  /* 0xff80000045457808 */ /* 0x000fe40007000000 */
[----:B------:R-:W-:Y:S02]  /*8140*/  FSEL R7, R7, -INF , !P3 ;  /* 0xff80000007077808 */ /* 0x000fe40005800000 */
[----:B------:R-:W-:Y:S01]  /*8150*/  ISETP.GT.AND P3, PT, R81, 0x11, P2 ;  /* 0x000000115100780c */ /* 0x000fe20001764270 */
[----:B------:R-:W2:Y:S01]  /*8160*/  MUFU.EX2 R4, R42 ;  /* 0x0000002a00047308 */ /* 0x000ea20000000800 */
[----:B0-----:R-:W-:Y:S02]  /*8170*/  FSEL R5, R6, -INF , !P4 ;  /* 0xff80000006057808 */ /* 0x001fe40006000000 */
[----:B------:R-:W-:Y:S02]  /*8180*/  ISETP.LT.OR P3, PT, R82, 0x12, P3 ;  /* 0x000000125200780c */ /* 0x000fe40001f61670 */
[----:B------:R-:W-:-:S02]  /*8190*/  FMNMX.FTZ R6, R5, R9, !PT ;  /* 0x0000000905067209 */ /* 0x000fc40007810000 */
[----:B------:R-:W-:Y:S01]  /*81a0*/  FSEL R21, R21, -INF , !P3 ;  /* 0xff80000015157808 */ /* 0x000fe20005800000 */
[----:B------:R-:W0:Y:S01]  /*81b0*/  MUFU.EX2 R43, R43 ;  /* 0x0000002b002b7308 */ /* 0x000e220000000800 */
[C---:B------:R-:W-:Y:S01]  /*81c0*/  ISETP.GT.AND P3, PT, R81.reuse, 0x21, P2 ;  /* 0x000000215100780c */ /* 0x040fe20001764270 */
[-C--:B-1----:R-:W-:Y:S01]  /*81d0*/  FMUL.FTZ R88, R88, R8.reuse ;  /* 0x0000000858587220 */ /* 0x082fe20000410000 */
[----:B------:R-:W-:Y:S01]  /*81e0*/  ISETP.GT.AND P4, PT, R81, 0x78, P2 ;  /* 0x000000785100780c */ /* 0x000fe20001784270 */
[-C--:B------:R-:W-:Y:S01]  /*81f0*/  FMUL.FTZ R89, R89, R8.reuse ;  /* 0x0000000859597220 */ /* 0x080fe20000410000 */
[----:B------:R-:W-:Y:S01]  /*8200*/  ISETP.LT.OR P3, PT, R82, 0x22, P3 ;  /* 0x000000225200780c */ /* 0x000fe20001f61670 */
[-C--:B------:R-:W-:Y:S01]  /*8210*/  FMUL.FTZ R92, R92, R8.reuse ;  /* 0x000000085c5c7220 */ /* 0x080fe20000410000 */
[----:B------:R-:W-:Y:S01]  /*8220*/  ISETP.LT.OR P5, PT, R82, 0x72, P5 ;  /* 0x000000725200780c */ /* 0x000fe20002fa1670 */
[----:B------:R-:W-:Y:S01]  /*8230*/  MUFU.EX2 R15, R15 ;  /* 0x0000000f000f7308 */ /* 0x000fe20000000800 */
[----:B--2---:R-:W-:Y:S01]  /*8240*/  FFMA.FTZ R3, R8, R3, R4 ;  /* 0x0000000308037223 */ /* 0x004fe20000010004 */
[----:B------:R-:W-:Y:S01]  /*8250*/  FSEL R31, R31, -INF , !P3 ;  /* 0xff8000001f1f7808 */ /* 0x000fe20005800000 */
[-C--:B------:R-:W-:Y:S01]  /*8260*/  FMUL.FTZ R93, R93, R8.reuse ;  /* 0x000000085d5d7220 */ /* 0x080fe20000410000 */
[----:B------:R-:W-:Y:S01]  /*8270*/  ISETP.GT.AND P3, PT, R81, 0x31, P2 ;  /* 0x000000315100780c */ /* 0x000fe20001764270 */
[-C--:B------:R-:W-:Y:S01]  /*8280*/  FMUL.FTZ R96, R96, R8.reuse ;  /* 0x0000000860607220 */ /* 0x080fe20000410000 */
[C---:B------:R-:W-:Y:S01]  /*8290*/  ISETP.LT.OR P4, PT, R82.reuse, 0x79, P4 ;  /* 0x000000795200780c */ /* 0x040fe20002781670 */
[----:B------:R-:W-:Y:S01]  /*82a0*/  FMUL.FTZ R97, R97, R8 ;  /* 0x0000000861617220 */ /* 0x000fe20000410000 */
[----:B------:R-:W-:Y:S01]  /*82b0*/  ISETP.LT.OR P3, PT, R82, 0x32, P3 ;  /* 0x000000325200780c */ /* 0x000fe20001f61670 */
[C---:B0-----:R-:W-:Y:S01]  /*82c0*/  FADD.FTZ R3, R43.reuse, R3 ;  /* 0x000000032b037221 */ /* 0x041fe20000010000 */
[----:B------:R-:W-:Y:S01]  /*82d0*/  F2FP.F16.F32.PACK_AB R4, R43, R4 ;  /* 0x000000042b04723e */ /* 0x000fe200000000ff */
[----:B------:R-:W-:Y:S01]  /*82e0*/  MUFU.EX2 R25, R25 ;  /* 0x0000001900197308 */ /* 0x000fe20000000800 */
[----:B------:R-:W-:Y:S01]  /*82f0*/  FMNMX.FTZ R43, R7, R6, !PT ;  /* 0x00000006072b7209 */ /* 0x000fe20007810000 */
[-C--:B------:R-:W-:Y:S01]  /*8300*/  FMUL.FTZ R100, R100, R8.reuse ;  /* 0x0000000864647220 */ /* 0x080fe20000410000 */
[----:B------:R-:W-:Y:S01]  /*8310*/  FSEL R39, R39, -INF , !P3 ;  /* 0xff80000027277808 */ /* 0x000fe20005800000 */
[-C--:B------:R-:W-:Y:S01]  /*8320*/  FMUL.FTZ R101, R101, R8.reuse ;  /* 0x0000000865657220 */ /* 0x080fe20000410000 */
[----:B------:R-:W-:Y:S01]  /*8330*/  FMNMX.FTZ R6, R12, R43, !PT ;  /* 0x0000002b0c067209 */ /* 0x000fe20007810000 */
[----:B------:R-:W-:Y:S01]  /*8340*/  FMUL.FTZ R104, R104, R8 ;  /* 0x0000000868687220 */ /* 0x000fe20000410000 */
[----:B------:R-:W-:Y:S01]  /*8350*/  ISETP.GT.AND P3, PT, R81, 0x41, P2 ;  /* 0x000000415100780c */ /* 0x000fe20001764270 */
[----:B------:R-:W-:Y:S01]  /*8360*/  MUFU.EX2 R28, R28 ;  /* 0x0000001c001c7308 */ /* 0x000fe20000000800 */
[----:B------:R-:W-:Y:S01]  /*8370*/  FMNMX.FTZ R43, R13, R6, !PT ;  /* 0x000000060d2b7209 */ /* 0x000fe20007810000 */
[-C--:B------:R-:W-:Y:S01]  /*8380*/  FMUL.FTZ R105, R105, R8.reuse ;  /* 0x0000000869697220 */ /* 0x080fe20000410000 */
[----:B------:R-:W-:Y:S01]  /*8390*/  ISETP.LT.OR P3, PT, R82, 0x42, P3 ;  /* 0x000000425200780c */ /* 0x000fe20001f61670 */
[-C--:B------:R-:W-:Y:S01]  /*83a0*/  FMUL.FTZ R108, R108, R8.reuse ;  /* 0x000000086c6c7220 */ /* 0x080fe20000410000 */
[----:B------:R-:W-:Y:S01]  /*83b0*/  FMNMX.FTZ R6, R20, R43, !PT ;  /* 0x0000002b14067209 */ /* 0x000fe20007810000 */
[----:B------:R-:W-:Y:S01]  /*83c0*/  FMUL.FTZ R109, R109, R8 ;  /* 0x000000086d6d7220 */ /* 0x000fe20000410000 */
[----:B------:R-:W-:Y:S01]  /*83d0*/  FSEL R49, R49, -INF , !P3 ;  /* 0xff80000031317808 */ /* 0x000fe20005800000 */
[----:B------:R-:W-:Y:S01]  /*83e0*/  MUFU.EX2 R29, R29 ;  /* 0x0000001d001d7308 */ /* 0x000fe20000000800 */
[----:B------:R-:W-:Y:S01]  /*83f0*/  FMNMX.FTZ R43, R21, R6, !PT ;  /* 0x00000006152b7209 */ /* 0x000fe20007810000 */
[-C--:B------:R-:W-:Y:S01]  /*8400*/  FMUL.FTZ R112, R112, R8.reuse ;  /* 0x0000000870707220 */ /* 0x080fe20000410000 */
[----:B------:R-:W-:Y:S01]  /*8410*/  ISETP.GT.AND P3, PT, R81, 0x51, P2 ;  /* 0x000000515100780c */ /* 0x000fe20001764270 */
[-C--:B------:R-:W-:Y:S01]  /*8420*/  FMUL.FTZ R113, R113, R8.reuse ;  /* 0x0000000871717220 */ /* 0x080fe20000410000 */
[----:B------:R-:W-:Y:S01]  /*8430*/  FMNMX.FTZ R6, R26, R43, !PT ;  /* 0x0000002b1a067209 */ /* 0x000fe20007810000 */
[----:B------:R-:W-:Y:S01]  /*8440*/  FMUL.FTZ R116, R116, R8 ;  /* 0x0000000874747220 */ /* 0x000fe20000410000 */
[----:B------:R-:W-:Y:S01]  /*8450*/  ISETP.LT.OR P3, PT, R82, 0x52, P3 ;  /* 0x000000525200780c */ /* 0x000fe20001f61670 */
        /* <DEDUP_REMOVED lines=26> */
[----:B------:R-:W-:Y:S01]  /*8600*/  IMAD.MOV.U32 R8, RZ, RZ, R72 ;  /* 0x000000ffff087224 */ /* 0x000fe200078e0048 */
[----:B------:R-:W-:-:S02]  /*8610*/  FSEL R70, R70, -INF , !P3 ;  /* 0xff80000046467808 */ /* 0x000fc40005800000 */
[----:B------:R-:W-:Y:S02]  /*8620*/  FMNMX.FTZ R6, R44, R43, !PT ;  /* 0x0000002b2c067209 */ /* 0x000fe40007810000 */
[----:B------:R-:W-:Y:S01]  /*8630*/  ISETP.GT.AND P2, PT, R81, 0x79, P2 ;  /* 0x000000795100780c */ /* 0x000fe20001744270 */
[----:B------:R-:W-:Y:S01]  /*8640*/  MUFU.EX2 R46, R46 ;  /* 0x0000002e002e7308 */ /* 0x000fe20000000800 */
[----:B------:R-:W-:Y:S02]  /*8650*/  FMNMX.FTZ R43, R45, R6, !PT ;  /* 0x000000062d2b7209 */ /* 0x000fe40007810000 */
[----:B------:R-:W-:Y:S02]  /*8660*/  FSEL R71, R71, -INF , !P5 ;  /* 0xff80000047477808 */ /* 0x000fe40006800000 */
[----:B------:R-:W-:Y:S02]  /*8670*/  FMNMX.FTZ R6, R48, R43, !PT ;  /* 0x0000002b30067209 */ /* 0x000fe40007810000 */
[----:B------:R-:W-:Y:S01]  /*8680*/  ISETP.LT.OR P2, PT, R82, 0x7a, P2 ;  /* 0x0000007a5200780c */ /* 0x000fe20001741670 */
[----:B------:R-:W-:Y:S01]  /*8690*/  MUFU.EX2 R47, R47 ;  /* 0x0000002f002f7308 */ /* 0x000fe20000000800 */
[----:B------:R-:W-:-:S02]  /*86a0*/  FMNMX.FTZ R43, R49, R6, !PT ;  /* 0x00000006312b7209 */ /* 0x000fc40007810000 */
[----:B------:R-:W-:Y:S02]  /*86b0*/  FSEL R74, R74, -INF , !P4 ;  /* 0xff8000004a4a7808 */ /* 0x000fe40006000000 */
[----:B------:R-:W-:Y:S02]  /*86c0*/  FMNMX.FTZ R6, R52, R43, !PT ;  /* 0x0000002b34067209 */ /* 0x000fe40007810000 */
[----:B------:R-:W-:Y:S01]  /*86d0*/  FSEL R76, R76, -INF , !P2 ;  /* 0xff8000004c4c7808 */ /* 0x000fe20005000000 */
[----:B------:R-:W-:Y:S01]  /*86e0*/  MUFU.EX2 R50, R50 ;  /* 0x0000003200327308 */ /* 0x000fe20000000800 */
[----:B------:R-:W-:-:S04]  /*86f0*/  FMNMX.FTZ R43, R53, R6, !PT ;  /* 0x00000006352b7209 */ /* 0x000fc80007810000 */
[----:B------:R-:W-:-:S03]  /*8700*/  FMNMX.FTZ R6, R56, R43, !PT ;  /* 0x0000002b38067209 */ /* 0x000fc60007810000 */
        /* <DEDUP_REMOVED lines=16> */
[----:B------:R-:W-:-:S05]  /*8810*/  FMNMX.FTZ R42, R76, R43, !PT ;  /* 0x0000002b4c2a7209 */ /* 0x000fca0007810000 */
[----:B------:R-:W0:Y:S02]  /*8820*/  SHFL.BFLY PT, R6, R42, 0x2, 0x1f ;  /* 0x0c401f002a067f89 */ /* 0x000e2400000e0000 */
[----:B------:R-:W-:Y:S08]  /*8830*/  MUFU.EX2 R43, R11 ;  /* 0x0000000b002b7308 */ /* 0x000ff00000000800 */
[----:B------:R-:W-:Y:S08]  /*8840*/  MUFU.EX2 R63, R63 ;  /* 0x0000003f003f7308 */ /* 0x000ff00000000800 */
[----:B------:R-:W-:Y:S01]  /*8850*/  MUFU.EX2 R66, R66 ;  /* 0x0000004200427308 */ /* 0x000fe20000000800 */
[----:B0-----:R-:W-:-:S07]  /*8860*/  FMNMX.FTZ R42, R42, R6, !PT ;  /* 0x000000062a2a7209 */ /* 0x001fce0007810000 */
[----:B------:R0:W1:Y:S08]  /*8870*/  MUFU.EX2 R6, R10 ;  /* 0x0000000a00067308 */ /* 0x0000700000000800 */
[----:B------:R-:W-:Y:S01]  /*8880*/  MUFU.EX2 R67, R67 ;  /* 0x0000004300437308 */ /* 0x000fe20000000800 */
[----:B0-----:R-:W0:Y:S07]  /*8890*/  SHFL.BFLY PT, R10, R42, 0x1, 0x1f ;  /* 0x0c201f002a0a7f89 */ /* 0x001e2e00000e0000 */
[----:B------:R-:W-:Y:S01]  /*88a0*/  MUFU.EX2 R73, R73 ;  /* 0x0000004900497308 */ /* 0x000fe20000000800 */
[----:B-1----:R-:W-:Y:S01]  /*88b0*/  FADD.FTZ R3, R6, R3 ;  /* 0x0000000306037221 */ /* 0x002fe20000010000 */
[----:B------:R-:W-:-:S03]  /*88c0*/  F2FP.F16.F32.PACK_AB R6, R43, R6 ;  /* 0x000000062b06723e */ /* 0x000fc600000000ff */
[----:B------:R-:W-:-:S03]  /*88d0*/  FADD.FTZ R11, R43, R3 ;  /* 0x000000032b0b7221 */ /* 0x000fc60000010000 */
[----:B------:R-:W-:Y:S08]  /*88e0*/  MUFU.EX2 R75, R75 ;  /* 0x0000004b004b7308 */ /* 0x000ff00000000800 */
[----:B------:R-:W-:Y:S01]  /*88f0*/  MUFU.EX2 R77, R77 ;  /* 0x0000004d004d7308 */ /* 0x000fe20000000800 */
[----:B0-----:R-:W-:-:S04]  /*8900*/  FMNMX.FTZ R10, R42, R10, !PT ;  /* 0x0000000a2a0a7209 */ /* 0x001fc80007810000 */
[C---:B------:R-:W-:Y:S01]  /*8910*/  FSETP.NEU.FTZ.AND P2, PT, R10.reuse, -INF , PT ;  /* 0xff8000000a00780b */ /* 0x040fe20003f5d000 */
[----:B------:R-:W-:Y:S02]  /*8920*/  FMUL.FTZ R3, R10, UR34 ;  /* 0x000000220a037c20 */ /* 0x000fe40008410000 */
[----:B------:R-:W-:Y:S03]  /*8930*/  MUFU.EX2 R78, R78 ;  /* 0x0000004e004e7308 */ /* 0x000fe60000000800 */
[----:B------:R-:W-:-:S05]  /*8940*/  FSEL R3, R3, RZ, P2 ;  /* 0x000000ff03037208 */ /* 0x000fca0001000000 */
[--C-:B------:R-:W-:Y:S01]  /*8950*/  FFMA.FTZ R43, R7, UR34, -R3.reuse ;  /* 0x00000022072b7c23 */ /* 0x100fe20008010803 */
[--C-:B------:R-:W-:Y:S01]  /*8960*/  FFMA.FTZ R12, R12, UR34, -R3.reuse ;  /* 0x000000220c0c7c23 */ /* 0x100fe20008010803 */
[--C-:B------:R-:W-:Y:S01]  /*8970*/  FFMA.FTZ R13, R13, UR34, -R3.reuse ;  /* 0x000000220d0d7c23 */ /* 0x100fe20008010803 */
[--C-:B------:R-:W-:Y:S01]  /*8980*/  FFMA.FTZ R79, R5, UR34, -R3.reuse ;  /* 0x00000022054f7c23 */ /* 0x100fe20008010803 */
[----:B------:R-:W-:Y:S02]  /*8990*/  IMAD.U32 R5, RZ, RZ, UR48 ;  /* 0x00000030ff057e24 */ /* 0x000fe4000f8e00ff */
[--C-:B------:R-:W-:Y:S01]  /*89a0*/  FFMA.FTZ R34, R34, UR34, -R3.reuse ;  /* 0x0000002222227c23 */ /* 0x100fe20008010803 */
[----:B------:R-:W-:Y:S01]  /*89b0*/  MUFU.EX2 R43, R43 ;  /* 0x0000002b002b7308 */ /* 0x000fe20000000800 */
[--C-:B------:R-:W-:Y:S01]  /*89c0*/  FFMA.FTZ R35, R35, UR34, -R3.reuse ;  /* 0x0000002223237c23 */ /* 0x100fe20008010803 */
[--C-:B------:R-:W-:Y:S01]  /*89d0*/  FFMA.FTZ R56, R56, UR34, -R3.reuse ;  /* 0x0000002238387c23 */ /* 0x100fe20008010803 */
[----:B------:R-:W-:Y:S01]  /*89e0*/  @!P1 LEA R5, R5, UR42, 0x3 ;  /* 0x0000002a05059c11 */ /* 0x000fe2000f8e18ff */
[--C-:B------:R-:W-:Y:S01]  /*89f0*/  FFMA.FTZ R65, R65, UR34, -R3.reuse ;  /* 0x0000002241417c23 */ /* 0x100fe20008010803 */
[--C-:B------:R-:W-:Y:S01]  /*8a00*/  FFMA.FTZ R68, R68, UR34, -R3.reuse ;  /* 0x0000002244447c23 */ /* 0x100fe20008010803 */
[--C-:B------:R-:W-:Y:S01]  /*8a10*/  FFMA.FTZ R69, R69, UR34, -R3.reuse ;  /* 0x0000002245457c23 */ /* 0x100fe20008010803 */
[----:B------:R-:W-:Y:S01]  /*8a20*/  FFMA.FTZ R70, R70, UR34, -R3 ;  /* 0x0000002246467c23 */ /* 0x000fe20008010803 */
[----:B------:R-:W0:Y:S01]  /*8a30*/  MUFU.EX2 R42, R79 ;  /* 0x0000004f002a7308 */ /* 0x000e220000000800 */
[----:B------:R-:W-:-:S02]  /*8a40*/  @!P1 VIADD R5, R5, 0x2d860 ;  /* 0x0002d86005059836 */ /* 0x000fc40000000000 */
[--C-:B------:R-:W-:Y:S01]  /*8a50*/  FFMA.FTZ R71, R71, UR34, -R3.reuse ;  /* 0x0000002247477c23 */ /* 0x100fe20008010803 */
[----:B------:R-:W-:Y:S01]  /*8a60*/  FFMA.FTZ R74, R74, UR34, -R3 ;  /* 0x000000224a4a7c23 */ /* 0x000fe20008010803 */
[----:B------:R-:W-:Y:S01]  /*8a70*/  UMOV UR48, UR58 ;  /* 0x0000003a00307c82 */ /* 0x000fe20008000000 */
[----:B------:R-:W-:Y:S02]  /*8a80*/  @!P1 PRMT R5, RZ, 0x654, R5 ;  /* 0x00000654ff059816 */ /* 0x000fe40000000005 */
[----:B------:R-:W-:Y:S02]  /*8a90*/  MUFU.EX2 R12, R12 ;  /* 0x0000000c000c7308 */ /* 0x000fe40000000800 */
[----:B------:R0:W-:Y:S06]  /*8aa0*/  @!P1 SYNCS.ARRIVE.TRANS64.RED.A1T0 RZ, [R5+URZ], RZ ;  /* 0x000000ff05ff99a7 */ /* 0x0001ec000810043f */
[----:B------:R-:W1:Y:S01]  /*8ab0*/  MUFU.EX2 R13, R13 ;  /* 0x0000000d000d7308 */ /* 0x000e620000000800 */
[----:B0-----:R-:W-:-:S07]  /*8ac0*/  F2FP.F16.F32.PACK_AB R5, R43, R42 ;  /* 0x0000002a2b05723e */ /* 0x001fce00000000ff */
[----:B------:R-:W-:Y:S08]  /*8ad0*/  MUFU.EX2 R34, R34 ;  /* 0x0000002200227308 */ /* 0x000ff00000000800 */
[----:B------:R-:W-:Y:S01]  /*8ae0*/  MUFU.EX2 R35, R35 ;  /* 0x0000002300237308 */ /* 0x000fe20000000800 */
[----:B-1----:R-:W-:-:S05]  /*8af0*/  F2FP.F16.F32.PACK_AB R7, R13, R12 ;  /* 0x0000000c0d07723e */ /* 0x002fca00000000ff */
[----:B------:R0:W-:Y:S02]  /*8b00*/  STSM.16.M88.4 [R17+0x21800], R4 ;  /* 0x0218000411007844 */ /* 0x0001e40000000200 */
[----:B------:R-:W-:Y:S08]  /*8b10*/  MUFU.EX2 R68, R68 ;  /* 0x0000004400447308 */ /* 0x000ff00000000800 */
[----:B------:R-:W-:Y:S01]  /*8b20*/  MUFU.EX2 R69, R69 ;  /* 0x0000004500457308 */ /* 0x000fe20000000800 */
[--C-:B0-----:R-:W-:Y:S01]  /*8b30*/  FFMA.FTZ R5, R20, UR34, -R3.reuse ;  /* 0x0000002214057c23 */ /* 0x101fe20008010803 */
[--C-:B------:R-:W-:Y:S01]  /*8b40*/  FFMA.FTZ R20, R26, UR34, -R3.reuse ;  /* 0x000000221a147c23 */ /* 0x100fe20008010803 */
[--C-:B------:R-:W-:Y:S01]  /*8b50*/  FFMA.FTZ R26, R27, UR34, -R3.reuse ;  /* 0x000000221b1a7c23 */ /* 0x100fe20008010803 */
[----:B------:R-:W-:Y:S01]  /*8b60*/  FFMA.FTZ R27, R30, UR34, -R3 ;  /* 0x000000221e1b7c23 */ /* 0x000fe20008010803 */
[----:B------:R-:W-:-:S03]  /*8b70*/  FSEL R30, R10, RZ, P2 ;  /* 0x000000ff0a1e7208 */ /* 0x000fc60001000000 */
[----:B------:R-:W0:Y:S01]  /*8b80*/  MUFU.EX2 R4, R14 ;  /* 0x0000000e00047308 */ /* 0x000e220000000800 */
[--C-:B------:R-:W-:Y:S01]  /*8b90*/  FFMA.FTZ R7, R21, UR34, -R3.reuse ;  /* 0x0000002215077c23 */ /* 0x100fe20008010803 */
[--C-:B------:R-:W-:Y:S01]  /*8ba0*/  FFMA.FTZ R21, R38, UR34, -R3.reuse ;  /* 0x0000002226157c23 */ /* 0x100fe20008010803 */
[----:B------:R-:W-:Y:S01]  /*8bb0*/  FFMA.FTZ R38, R49, UR34, -R3 ;  /* 0x0000002231267c23 */ /* 0x000fe20008010803 */
[----:B------:R-:W-:Y:S01]  /*8bc0*/  FADD.FTZ R30, -R30, R9 ;  /* 0x000000091e1e7221 */ /* 0x000fe20000010100 */
[C---:B------:R-:W-:Y:S01]  /*8bd0*/  ISETP.GT.AND P2, PT, R0.reuse, UR59, PT ;  /* 0x0000003b00007c0c */ /* 0x040fe2000bf44270 */
[----:B------:R-:W-:Y:S02]  /*8be0*/  VIADD R0, R0, 0xffffffff ;  /* 0xffffffff00007836 */ /* 0x000fe40000000000 */
[----:B------:R-:W-:Y:S01]  /*8bf0*/  FMUL.FTZ R9, R30, UR34 ;  /* 0x000000221e097c20 */ /* 0x000fe20008410000 */
[----:B------:R-:W-:Y:S01]  /*8c00*/  MUFU.EX2 R5, R5 ;  /* 0x0000000500057308 */ /* 0x000fe20000000800 */
[--C-:B------:R-:W-:Y:S01]  /*8c10*/  FFMA.FTZ R30, R39, UR34, -R3.reuse ;  /* 0x00000022271e7c23 */ /* 0x100fe20008010803 */
[----:B------:R-:W-:-:S06]  /*8c20*/  FFMA.FTZ R39, R52, UR34, -R3 ;  /* 0x0000002234277c23 */ /* 0x000fcc0008010803 */
[----:B------:R-:W1:Y:S01]  /*8c30*/  MUFU.EX2 R9, R9 ;  /* 0x0000000900097308 */ /* 0x000e620000000800 */
[----:B0-----:R-:W-:Y:S01]  /*8c40*/  FADD.FTZ R52, R4, R11 ;  /* 0x0000000b04347221 */ /* 0x001fe20000010000 */
[----:B------:R-:W-:-:S03]  /*8c50*/  F2FP.F16.F32.PACK_AB R4, R15, R4 ;  /* 0x000000040f04723e */ /* 0x000fc600000000ff */
[----:B------:R-:W-:-:S03]  /*8c60*/  FADD.FTZ R11, R15, R52 ;  /* 0x000000340f0b7221 */ /* 0x000fc60000010000 */
[----:B------:R-:W0:Y:S08]  /*8c70*/  MUFU.EX2 R6, R24 ;  /* 0x0000001800067308 */ /* 0x000e300000000800 */
[----:B------:R-:W2:Y:S01]  /*8c80*/  MUFU.EX2 R7, R7 ;  /* 0x0000000700077308 */ /* 0x000ea20000000800 */
[----:B-1----:R-:W-:Y:S01]  /*8c90*/  FFMA.FTZ R42, R9, R2, R42 ;  /* 0x00000002092a7223 */ /* 0x002fe2000001002a */
[--C-:B------:R-:W-:Y:S01]  /*8ca0*/  FFMA.FTZ R2, R45, UR34, -R3.reuse ;  /* 0x000000222d027c23 */ /* 0x100fe20008010803 */
[--C-:B------:R-:W-:Y:S01]  /*8cb0*/  FFMA.FTZ R45, R57, UR34, -R3.reuse ;  /* 0x00000022392d7c23 */ /* 0x100fe20008010803 */
[-C--:B------:R-:W-:Y:S01]  /*8cc0*/  FMUL.FTZ R90, R90, R9.reuse ;  /* 0x000000095a5a7220 */ /* 0x080fe20000410000 */
[----:B------:R-:W-:Y:S01]  /*8cd0*/  FADD.FTZ R43, R43, R42 ;  /* 0x0000002a2b2b7221 */ /* 0x000fe20000010000 */
[----:B------:R-:W-:Y:S01]  /*8ce0*/  FFMA.FTZ R42, R64, UR34, -R3 ;  /* 0x00000022402a7c23 */ /* 0x000fe20008010803 */
[-C--:B------:R-:W-:Y:S01]  /*8cf0*/  FMUL.FTZ R91, R91, R9.reuse ;  /* 0x000000095b5b7220 */ /* 0x080fe20000410000 */
[----:B------:R-:W1:Y:S01]  /*8d00*/  MUFU.EX2 R20, R20 ;  /* 0x0000001400147308 */ /* 0x000e620000000800 */
[----:B------:R-:W-:Y:S01]  /*8d10*/  FADD.FTZ R12, R12, R43 ;  /* 0x0000002b0c0c7221 */ /* 0x000fe20000010000 */
[----:B0-----:R-:W-:Y:S01]  /*8d20*/  FADD.FTZ R52, R6, R11 ;  /* 0x0000000b06347221 */ /* 0x001fe20000010000 */
[----:B------:R-:W-:Y:S01]  /*8d30*/  F2FP.F16.F32.PACK_AB R6, R25, R6 ;  /* 0x000000061906723e */ /* 0x000fe200000000ff */
[----:B------:R-:W-:Y:S01]  /*8d40*/  FFMA.FTZ R43, R60, UR34, -R3 ;  /* 0x000000223c2b7c23 */ /* 0x000fe20008010803 */
[----:B------:R-:W-:Y:S01]  /*8d50*/  FADD.FTZ R12, R13, R12 ;  /* 0x0000000c0d0c7221 */ /* 0x000fe20000010000 */
[----:B------:R-:W-:Y:S01]  /*8d60*/  FADD.FTZ R15, R25, R52 ;  /* 0x00000034190f7221 */ /* 0x000fe20000010000 */
[----:B------:R-:W-:Y:S01]  /*8d70*/  FMUL.FTZ R94, R94, R9 ;  /* 0x000000095e5e7220 */ /* 0x000fe20000410000 */
[----:B------:R-:W0:Y:S01]  /*8d80*/  MUFU.EX2 R26, R26 ;  /* 0x0000001a001a7308 */ /* 0x000e220000000800 */
[----:B------:R-:W-:Y:S01]  /*8d90*/  FADD.FTZ R12, R5, R12 ;  /* 0x0000000c050c7221 */ /* 0x000fe20000010000 */
[----:B------:R-:W-:Y:S01]  /*8da0*/  FADD.FTZ R52, R28, R15 ;  /* 0x0000000f1c347221 */ /* 0x000fe20000010000 */
[----:B--2---:R-:W-:Y:S01]  /*8db0*/  F2FP.F16.F32.PACK_AB R5, R7, R5 ;  /* 0x000000050705723e */ /* 0x004fe200000000ff */
[-C--:B------:R-:W-:Y:S01]  /*8dc0*/  FMUL.FTZ R95, R95, R9.reuse ;  /* 0x000000095f5f7220 */ /* 0x080fe20000410000 */
[----:B------:R-:W-:Y:S01]  /*8dd0*/  FADD.FTZ R13, R7, R12 ;  /* 0x0000000c070d7221 */ /* 0x000fe20000010000 */
[----:B------:R-:W-:Y:S01]  /*8de0*/  FADD.FTZ R15, R29, R52 ;  /* 0x000000341d0f7221 */ /* 0x000fe20000010000 */
[-C--:B------:R-:W-:Y:S01]  /*8df0*/  FMUL.FTZ R98, R98, R9.reuse ;  /* 0x0000000962627220 */ /* 0x080fe20000410000 */
[----:B------:R2:W-:Y:S01]  /*8e00*/  MUFU.EX2 R14, R32 ;  /* 0x00000020000e7308 */ /* 0x0005e20000000800 */
        /* <DEDUP_REMOVED lines=8> */
[----:B--2---:R-:W-:Y:S01]  /*8e90*/  FFMA.FTZ R32, R31, UR34, -R3 ;  /* 0x000000221f207c23 */ /* 0x004fe20008010803 */
[----:B0-----:R-:W-:Y:S01]  /*8ea0*/  FADD.FTZ R12, R26, R13 ;  /* 0x0000000d1a0c7221 */ /* 0x001fe20000010000 */
[--C-:B------:R-:W-:Y:S01]  /*8eb0*/  FFMA.FTZ R31, R44, UR34, -R3.reuse ;  /* 0x000000222c1f7c23 */ /* 0x100fe20008010803 */
[----:B------:R-:W-:Y:S01]  /*8ec0*/  F2FP.F16.F32.PACK_AB R7, R26, R20 ;  /* 0x000000141a07723e */ /* 0x000fe200000000ff */
[----:B------:R-:W-:Y:S01]  /*8ed0*/  FFMA.FTZ R44, R61, UR34, -R3 ;  /* 0x000000223d2c7c23 */ /* 0x000fe20008010803 */
[-C--:B------:R-:W-:Y:S01]  /*8ee0*/  FMUL.FTZ R111, R111, R9.reuse ;  /* 0x000000096f6f7220 */ /* 0x080fe20000410000 */
[-C--:B------:R-:W-:Y:S01]  /*8ef0*/  FMUL.FTZ R114, R114, R9.reuse ;  /* 0x0000000972727220 */ /* 0x080fe20000410000 */
[----:B------:R-:W0:Y:S01]  /*8f00*/  MUFU.EX2 R32, R32 ;  /* 0x0000002000207308 */ /* 0x000e220000000800 */
[----:B------:R2:W-:Y:S01]  /*8f10*/  STSM.16.M88.4 [R22], R4 ;  /* 0x0000000416007844 */ /* 0x0005e20000000200 */
[-C--:B------:R-:W-:Y:S01]  /*8f20*/  FMUL.FTZ R115, R115, R9.reuse ;  /* 0x0000000973737220 */ /* 0x080fe20000410000 */
[-C--:B------:R-:W-:Y:S01]  /*8f30*/  FMUL.FTZ R118, R118, R9.reuse ;  /* 0x0000000976767220 */ /* 0x080fe20000410000 */
[-C--:B------:R-:W-:Y:S01]  /*8f40*/  FMUL.FTZ R119, R119, R9.reuse ;  /* 0x0000000977777220 */ /* 0x080fe20000410000 */
[-C--:B------:R-:W-:Y:S01]  /*8f50*/  FMUL.FTZ R122, R122, R9.reuse ;  /* 0x000000097a7a7220 */ /* 0x080fe20000410000 */
[-C--:B------:R-:W-:Y:S01]  /*8f60*/  FMUL.FTZ R123, R123, R9.reuse ;  /* 0x000000097b7b7220 */ /* 0x080fe20000410000 */
[-C--:B------:R-:W-:Y:S01]  /*8f70*/  FMUL.FTZ R126, R126, R9.reuse ;  /* 0x000000097e7e7220 */ /* 0x080fe20000410000 */
[----:B------:R3:W4:Y:S01]  /*8f80*/  MUFU.EX2 R24, R36 ;  /* 0x0000002400187308 */ /* 0x0007220000000800 */
[----:B-1----:R-:W-:Y:S01]  /*8f90*/  FADD.FTZ R13, R27, R12 ;  /* 0x0000000c1b0d7221 */ /* 0x002fe20000010000 */
[----:B------:R-:W-:Y:S01]  /*8fa0*/  FADD.FTZ R12, R14, R15 ;  /* 0x0000000f0e0c7221 */ /* 0x000fe20000010000 */
[----:B------:R-:W-:Y:S01]  /*8fb0*/  F2FP.F16.F32.PACK_AB R14, R33, R14 ;  /* 0x0000000e210e723e */ /* 0x000fe200000000ff */
[-C--:B------:R-:W-:Y:S01]  /*8fc0*/  FMUL.FTZ R127, R127, R9.reuse ;  /* 0x000000097f7f7220 */ /* 0x080fe20000410000 */
[-C--:B------:R-:W-:Y:S01]  /*8fd0*/  FMUL.FTZ R130, R130, R9.reuse ;  /* 0x0000000982827220 */ /* 0x080fe20000410000 */
[----:B------:R-:W-:Y:S01]  /*8fe0*/  FADD.FTZ R15, R33, R12 ;  /* 0x0000000c210f7221 */ /* 0x000fe20000010000 */
[-C--:B------:R-:W-:Y:S01]  /*8ff0*/  FMUL.FTZ R131, R131, R9.reuse ;  /* 0x0000000983837220 */ /* 0x080fe20000410000 */
[----:B------:R-:W1:Y:S01]  /*9000*/  MUFU.EX2 R21, R21 ;  /* 0x0000001500157308 */ /* 0x000e620000000800 */
[----:B0-----:R-:W-:Y:S01]  /*9010*/  FADD.FTZ R13, R32, R13 ;  /* 0x0000000d200d7221 */ /* 0x001fe20000010000 */
[--C-:B---3--:R-:W-:Y:S01]  /*9020*/  FFMA.FTZ R36, R48, UR34, -R3.reuse ;  /* 0x0000002230247c23 */ /* 0x108fe20008010803 */
[--C-:B------:R-:W-:Y:S01]  /*9030*/  FFMA.FTZ R48, R53, UR34, -R3.reuse ;  /* 0x0000002235307c23 */ /* 0x100fe20008010803 */
[----:B------:R-:W-:Y:S01]  /*9040*/  FFMA.FTZ R3, R76, UR34, -R3 ;  /* 0x000000224c037c23 */ /* 0x000fe20008010803 */
[----:B------:R-:W-:Y:S01]  /*9050*/  FADD.FTZ R12, R34, R13 ;  /* 0x0000000d220c7221 */ /* 0x000fe20000010000 */
[----:B--2---:R-:W-:Y:S01]  /*9060*/  F2FP.F16.F32.PACK_AB R4, R47, R46 ;  /* 0x0000002e2f04723e */ /* 0x004fe200000000ff */
[-C--:B------:R-:W-:Y:S01]  /*9070*/  FMUL.FTZ R134, R134, R9.reuse ;  /* 0x0000000986867220 */ /* 0x080fe20000410000 */
[----:B------:R-:W0:Y:S01]  /*9080*/  MUFU.EX2 R30, R30 ;  /* 0x0000001e001e7308 */ /* 0x000e220000000800 */
[----:B----4-:R-:W-:Y:S01]  /*9090*/  FADD.FTZ R52, R24, R15 ;  /* 0x0000000f18347221 */ /* 0x010fe20000010000 */
[----:B------:R-:W-:Y:S01]  /*90a0*/  FADD.FTZ R12, R35, R12 ;  /* 0x0000000c230c7221 */ /* 0x000fe20000010000 */
[----:B------:R-:W-:Y:S01]  /*90b0*/  F2FP.F16.F32.PACK_AB R24, R37, R24 ;  /* 0x000000182518723e */ /* 0x000fe200000000ff */
[----:B------:R-:W-:Y:S01]  /*90c0*/  FMUL.FTZ R135, R135, R9 ;  /* 0x0000000987877220 */ /* 0x000fe20000410000 */
[----:B------:R-:W-:Y:S01]  /*90d0*/  FADD.FTZ R15, R37, R52 ;  /* 0x00000034250f7221 */ /* 0x000fe20000010000 */
[----:B------:R-:W-:Y:S01]  /*90e0*/  F2FP.F16.F32.PACK_AB R6, R51, R50 ;  /* 0x000000323306723e */ /* 0x000fe200000000ff */
[----:B------:R-:W-:Y:S01]  /*90f0*/  IMAD.MOV.U32 R9, RZ, RZ, R10 ;  /* 0x000000ffff097224 */ /* 0x000fe200078e000a */
[----:B------:R-:W2:Y:S01]  /*9100*/  MUFU.EX2 R31, R31 ;  /* 0x0000001f001f7308 */ /* 0x000ea20000000800 */
[----:B-1----:R-:W-:Y:S01]  /*9110*/  FADD.FTZ R13, R21, R12 ;  /* 0x0000000c150d7221 */ /* 0x002fe20000010000 */
[----:B------:R-:W-:-:S06]  /*9120*/  F2FP.F16.F32.PACK_AB R12, R29, R28 ;  /* 0x0000001c1d0c723e */ /* 0x000fcc00000000ff */
[----:B------:R-:W1:Y:S01]  /*9130*/  MUFU.EX2 R2, R2 ;  /* 0x0000000200027308 */ /* 0x000e620000000800 */
[----:B0-----:R-:W-:-:S07]  /*9140*/  FADD.FTZ R52, R30, R13 ;  /* 0x0000000d1e347221 */ /* 0x001fce0000010000 */
[----:B------:R-:W0:Y:S01]  /*9150*/  MUFU.EX2 R36, R36 ;  /* 0x0000002400247308 */ /* 0x000e220000000800 */
[----:B--2---:R-:W-:-:S07]  /*9160*/  FADD.FTZ R13, R31, R52 ;  /* 0x000000341f0d7221 */ /* 0x004fce0000010000 */
[----:B------:R2:W-:Y:S08]  /*9170*/  MUFU.EX2 R11, R56 ;  /* 0x00000038000b7308 */ /* 0x0005f00000000800 */
[----:B------:R-:W3:Y:S01]  /*9180*/  MUFU.EX2 R38, R38 ;  /* 0x0000002600267308 */ /* 0x000ee20000000800 */
[----:B--2---:R-:W-:-:S04]  /*9190*/  FADD.FTZ R56, R40, R15 ;  /* 0x0000000f28387221 */ /* 0x004fc80000010000 */
[----:B------:R-:W-:-:S03]  /*91a0*/  FADD.FTZ R15, R41, R56 ;  /* 0x00000038290f7221 */ /* 0x000fc60000010000 */
[----:B------:R-:W2:Y:S01]  /*91b0*/  MUFU.EX2 R39, R39 ;  /* 0x0000002700277308 */ /* 0x000ea20000000800 */
[----:B------:R-:W-:Y:S01]  /*91c0*/  FADD.FTZ R52, R46, R15 ;  /* 0x0000000f2e347221 */ /* 0x000fe20000010000 */
[----:B-1----:R-:W-:Y:S01]  /*91d0*/  FADD.FTZ R15, R2, R13 ;  /* 0x0000000d020f7221 */ /* 0x002fe20000010000 */
[----:B------:R-:W-:Y:S02]  /*91e0*/  F2FP.F16.F32.PACK_AB R13, R32, R27 ;  /* 0x0000001b200d723e */ /* 0x000fe400000000ff */
[----:B------:R-:W-:Y:S01]  /*91f0*/  FADD.FTZ R29, R47, R52 ;  /* 0x000000342f1d7221 */ /* 0x000fe20000010000 */
[----:B0-----:R-:W-:Y:S01]  /*9200*/  FADD.FTZ R25, R36, R15 ;  /* 0x0000000f24197221 */ /* 0x001fe20000010000 */
[----:B------:R-:W-:Y:S01]  /*9210*/  F2FP.F16.F32.PACK_AB R15, R35, R34 ;  /* 0x00000022230f723e */ /* 0x000fe200000000ff */
[----:B------:R-:W0:Y:S01]  /*9220*/  MUFU.EX2 R48, R48 ;  /* 0x0000003000307308 */ /* 0x000e220000000800 */
[----:B------:R-:W-:Y:S01]  /*9230*/  FADD.FTZ R26, R50, R29 ;  /* 0x0000001d321a7221 */ /* 0x000fe20000010000 */
[----:B---3--:R-:W-:-:S02]  /*9240*/  FADD.FTZ R20, R38, R25 ;  /* 0x0000001926147221 */ /* 0x008fc40000010000 */
[----:B------:R1:W-:Y:S01]  /*9250*/  STSM.16.M88.4 [R19], R12 ;  /* 0x0000000c13007844 */ /* 0x0003e20000000200 */
[----:B------:R-:W-:Y:S01]  /*9260*/  FADD.FTZ R27, R51, R26 ;  /* 0x0000001a331b7221 */ /* 0x000fe20000010000 */
[----:B------:R-:W-:Y:S02]  /*9270*/  F2FP.F16.F32.PACK_AB R26, R41, R40 ;  /* 0x00000028291a723e */ /* 0x000fe400000000ff */
[----:B------:R-:W3:Y:S01]  /*9280*/  MUFU.EX2 R45, R45 ;  /* 0x0000002d002d7308 */ /* 0x000ee20000000800 */
[----:B--2---:R-:W-:Y:S01]  /*9290*/  FADD.FTZ R25, R39, R20 ;  /* 0x0000001427197221 */ /* 0x004fe20000010000 */
[----:B------:R-:W-:Y:S01]  /*92a0*/  FADD.FTZ R32, R54, R27 ;  /* 0x0000001b36207221 */ /* 0x000fe20000010000 */
[----:B------:R-:W-:-:S05]  /*92b0*/  F2FP.F16.F32.PACK_AB R27, R2, R31 ;  /* 0x0000001f021b723e */ /* 0x000fca00000000ff */
[----:B------:R-:W2:Y:S01]  /*92c0*/  MUFU.EX2 R43, R43 ;  /* 0x0000002b002b7308 */ /* 0x000ea20000000800 */
[C---:B0-----:R-:W-:Y:S01]  /*92d0*/  FADD.FTZ R20, R48.reuse, R25 ;  /* 0x0000001930147221 */ /* 0x041fe20000010000 */
[----:B------:R-:W-:Y:S01]  /*92e0*/  FADD.FTZ R25, R55, R32 ;  /* 0x0000002037197221 */ /* 0x000fe20000010000 */
[----:B------:R-:W-:Y:S02]  /*92f0*/  F2FP.F16.F32.PACK_AB R7, R48, R39 ;  /* 0x000000273007723e */ /* 0x000fe400000000ff */
[----:B------:R-:W-:Y:S01]  /*9300*/  FADD.FTZ R20, R11, R20 ;  /* 0x000000140b147221 */ /* 0x000fe20000010000 */
[----:B------:R-:W-:Y:S01]  /*9310*/  FADD.FTZ R32, R58, R25 ;  /* 0x000000193a207221 */ /* 0x000fe20000010000 */
[----:B------:R-:W-:Y:S01]  /*9320*/  F2FP.F16.F32.PACK_AB R25, R30, R21 ;  /* 0x000000151e19723e */ /* 0x000fe200000000ff */
[----:B------:R-:W0:Y:S01]  /*9330*/  MUFU.EX2 R44, R44 ;  /* 0x0000002c002c7308 */ /* 0x000e220000000800 */
[----:B---3--:R-:W-:Y:S01]  /*9340*/  FADD.FTZ R20, R45, R20 ;  /* 0x000000142d147221 */ /* 0x008fe20000010000 */
[----:B------:R-:W-:Y:S01]  /*9350*/  FADD.FTZ R5, R59, R32 ;  /* 0x000000203b057221 */ /* 0x000fe20000010000 */
[----:B-1----:R-:W-:Y:S01]  /*9360*/  F2FP.F16.F32.PACK_AB R14, R67, R66 ;  /* 0x00000042430e723e */ /* 0x002fe200000000ff */
[----:B------:R1:W-:Y:S02]  /*9370*/  STSM.16.M88.4 [R18], R24 ;  /* 0x0000001812007844 */ /* 0x0003e40000000200 */
[----:B------:R-:W-:Y:S01]  /*9380*/  FADD.FTZ R2, R62, R5 ;  /* 0x000000053e027221 */ /* 0x000fe20000010000 */
[----:B------:R-:W-:Y:S01]  /*9390*/  F2FP.F16.F32.PACK_AB R5, R38, R36 ;  /* 0x000000242605723e */ /* 0x000fe200000000ff */
[----:B------:R-:W3:Y:S01]  /*93a0*/  MUFU.EX2 R42, R42 ;  /* 0x0000002a002a7308 */ /* 0x000ee20000000800 */
[----:B--2---:R-:W-:Y:S01]  /*93b0*/  FADD.FTZ R13, R43, R20 ;  /* 0x000000142b0d7221 */ /* 0x004fe20000010000 */
[----:B------:R-:W-:-:S02]  /*93c0*/  FADD.FTZ R15, R63, R2 ;  /* 0x000000023f0f7221 */ /* 0x000fc40000010000 */
[----:B------:R2:W-:Y:S02]  /*93d0*/  STSM.16.M88.4 [R17+0x27800], R4 ;  /* 0x0278000411007844 */ /* 0x0005e40000000200 */
[----:B------:R-:W-:Y:S01]  /*93e0*/  FADD.FTZ R2, R66, R15 ;  /* 0x0000000f42027221 */ /* 0x000fe20000010000 */
[----:B------:R-:W-:Y:S01]  /*93f0*/  F2FP.F16.F32.PACK_AB R15, R69, R68 ;  /* 0x00000044450f723e */ /* 0x000fe200000000ff */
[----:B------:R-:W4:Y:S01]  /*9400*/  MUFU.EX2 R28, R65 ;  /* 0x00000041001c7308 */ /* 0x000f220000000800 */
[----:B0-----:R-:W-:Y:S01]  /*9410*/  FADD.FTZ R13, R44, R13 ;  /* 0x0000000d2c0d7221 */ /* 0x001fe20000010000 */
[----:B------:R-:W-:Y:S01]  /*9420*/  FADD.FTZ R12, R67, R2 ;  /* 0x00000002430c7221 */ /* 0x000fe20000010000 */
[----:B-1----:R-:W-:-:S03]  /*9430*/  F2FP.F16.F32.PACK_AB R24, R75, R73 ;  /* 0x000000494b18723e */ /* 0x002fc600000000ff */
[----:B------:R-:W-:Y:S01]  /*9440*/  FADD.FTZ R20, R73, R12 ;  /* 0x0000000c49147221 */ /* 0x000fe20000010000 */
[----:B------:R-:W-:Y:S01]  /*9450*/  F2FP.F16.F32.PACK_AB R12, R63, R62 ;  /* 0x0000003e3f0c723e */ /* 0x000fe200000000ff */
[----:B------:R-:W0:Y:S01]  /*9460*/  MUFU.EX2 R70, R70 ;  /* 0x0000004600467308 */ /* 0x000e220000000800 */
[----:B---3--:R-:W-:Y:S01]  /*9470*/  FADD.FTZ R13, R42, R13 ;  /* 0x0000000d2a0d7221 */ /* 0x008fe20000010000 */
[----:B------:R-:W-:Y:S01]  /*9480*/  F2FP.F16.F32.PACK_AB R26, R78, R77 ;  /* 0x0000004d4e1a723e */ /* 0x000fe200000000ff */
[----:B------:R-:W-:Y:S01]  /*9490*/  FADD.FTZ R20, R75, R20 ;  /* 0x000000144b147221 */ /* 0x000fe20000010000 */
[----:B--2---:R-:W-:Y:S02]  /*94a0*/  F2FP.F16.F32.PACK_AB R4, R55, R54 ;  /* 0x000000363704723e */ /* 0x004fe400000000ff */
[----:B------:R-:W-:Y:S02]  /*94b0*/  F2FP.F16.F32.PACK_AB R6, R59, R58 ;  /* 0x0000003a3b06723e */ /* 0x000fe400000000ff */
[----:B------:R-:W1:Y:S01]  /*94c0*/  MUFU.EX2 R71, R71 ;  /* 0x0000004700477308 */ /* 0x000e620000000800 */
[----:B----4-:R-:W-:Y:S01]  /*94d0*/  FADD.FTZ R13, R28, R13 ;  /* 0x0000000d1c0d7221 */ /* 0x010fe20000010000 */
[----:B------:R-:W-:-:S02]  /*94e0*/  F2FP.F16.F32.PACK_AB R5, R45, R11 ;  /* 0x0000000b2d05723e */ /* 0x000fc400000000ff */
[----:B------:R-:W-:Y:S01]  /*94f0*/  F2FP.F16.F32.PACK_AB R7, R44, R43 ;  /* 0x0000002b2c07723e */ /* 0x000fe200000000ff */
[----:B------:R-:W-:-:S03]  /*9500*/  FADD.FTZ R2, R68, R13 ;  /* 0x0000000d44027221 */ /* 0x000fc60000010000 */
[----:B------:R-:W2:Y:S01]  /*9510*/  MUFU.EX2 R21, R74 ;  /* 0x0000004a00157308 */ /* 0x000ea20000000800 */
[----:B------:R-:W-:Y:S01]  /*9520*/  FADD.FTZ R13, R69, R2 ;  /* 0x00000002450d7221 */ /* 0x000fe20000010000 */
[----:B------:R3:W-:Y:S03]  /*9530*/  STSM.16.M88.4 [R23], R4 ;  /* 0x0000000417007844 */ /* 0x0007e60000000200 */
[----:B0-----:R-:W-:Y:S01]  /*9540*/  FADD.FTZ R2, R70, R13 ;  /* 0x0000000d46027221 */ /* 0x001fe20000010000 */
[----:B------:R-:W-:Y:S02]  /*9550*/  F2FP.F16.F32.PACK_AB R13, R28, R42 ;  /* 0x0000002a1c0d723e */ /* 0x000fe400000000ff */
[----:B------:R0:W4:Y:S01]  /*9560*/  MUFU.EX2 R29, R3 ;  /* 0x00000003001d7308 */ /* 0x0001220000000800 */
[C---:B-1----:R-:W-:Y:S01]  /*9570*/  F2FP.F16.F32.PACK_AB R25, R71.reuse, R70 ;  /* 0x000000464719723e */ /* 0x042fe200000000ff */
[----:B------:R-:W-:Y:S01]  /*9580*/  FADD.FTZ R2, R71, R2 ;  /* 0x0000000247027221 */ /* 0x000fe20000010000 */
[----:B------:R3:W-:Y:S01]  /*9590*/  STSM.16.M88.4 [R19+0x6000], R12 ;  /* 0x0060000c13007844 */ /* 0x0007e20000000200 */
[----:B0-----:R-:W-:-:S02]  /*95a0*/  FADD.FTZ R3, R77, R20 ;  /* 0x000000144d037221 */ /* 0x001fc40000010000 */
[----:B--2---:R-:W-:Y:S02]  /*95b0*/  FADD.FTZ R2, R21, R2 ;  /* 0x0000000215027221 */ /* 0x004fe40000010000 */
[----:B------:R-:W-:Y:S01]  /*95c0*/  FADD.FTZ R3, R78, R3 ;  /* 0x000000034e037221 */ /* 0x000fe20000010000 */
[C---:B----4-:R-:W-:Y:S01]  /*95d0*/  F2FP.F16.F32.PACK_AB R27, R29.reuse, R21 ;  /* 0x000000151d1b723e */ /* 0x050fe200000000ff */
[----:B------:R-:W-:-:S04]  /*95e0*/  FADD.FTZ R2, R29, R2 ;  /* 0x000000021d027221 */ /* 0x000fc80000010000 */
[----:B------:R3:W-:Y:S01]  /*95f0*/  STSM.16.M88.4 [R18+0x6000], R24 ;  /* 0x0060001812007844 */ /* 0x0007e20000000200 */
[----:B------:R0:W-:Y:S06]  /*9600*/  MEMBAR.ALL.CTA ;  /* 0x0000000000007992 */ /* 0x0001ec0000008000 */
[----:B0-----:R-:W0:Y:S02]  /*9610*/  FENCE.VIEW.ASYNC.S ;  /* 0x00000000000073c6 */ /* 0x001e240000000000 */
[----:B0-----:R-:W-:Y:S01]  /*9620*/  NOP ;  /* 0x0000000000007918 */ /* 0x001fe20000000000 */
[----:B------:R-:W-:Y:S05]  /*9630*/  @P2 BRA `(.L_x_1117) ;  /* 0xffffffc400c02947 */ /* 0x000fea000383ffff */
[----:B------:R-:W-:Y:S01]  /*9640*/  IMAD.MOV.U32 R9, RZ, RZ, R10 ;  /* 0x000000ffff097224 */ /* 0x000fe200078e000a */
[----:B------:R-:W-:Y:S01]  /*9650*/  UMOV UR48, UR58 ;  /* 0x0000003a00307c82 */ /* 0x000fe20008000000 */
[----:B------:R-:W-:Y:S01]  /*9660*/  IMAD.MOV.U32 R8, RZ, RZ, R72 ;  /* 0x000000ffff087224 */ /* 0x000fe200078e0048 */
[----:B------:R-:W-:-:S06]  /*9670*/  UMOV UR51, UR57 ;  /* 0x0000003900337c82 */ /* 0x000fcc0008000000 */
.L_x_1100:
[----:B------:R-:W-:Y:S01]  /*9680*/  ULDC UR6, c[0x0][0x448] ;  /* 0x0001120000067ab9 */ /* 0x000fe20000000800 */
[----:B------:R-:W-:Y:S01]  /*9690*/  ULDC UR18, c[0x0][0x9e4] ;  /* 0x0002790000127ab9 */ /* 0x000fe20000000800 */
[----:B------:R-:W-:Y:S02]  /*96a0*/  UISETP.NE.AND UP0, UPT, UR6, 0x1, UPT ;  /* 0x000000010600788c */ /* 0x000fe4000bf05270 */
[----:B------:R-:W-:Y:S02]  /*96b0*/  UISETP.GE.AND UP1, UPT, UR18, 0x1, UPT ;  /* 0x000000011200788c */ /* 0x000fe4000bf26270 */
[----:B------:R-:W-:Y:S02]  /*96c0*/  UIADD3 UR10, UR40, 0xbf, URZ ;  /* 0x000000bf280a7890 */ /* 0x000fe4000fffe03f */
[----:B------:R-:W-:Y:S02]  /*96d0*/  UIADD3 UR11, UR39, 0x1, -UR47 ;  /* 0x00000001270b7890 */ /* 0x000fe4000fffe82f */
[----:B------:R-:W-:Y:S01]  /*96e0*/  PLOP3.LUT P5, PT, PT, PT, UP1, 0x80, 0x0 ;  /* 0x000000000000781c */ /* 0x000fe20003faf018 */
[----:B------:R-:W-:-:S02]  /*96f0*/  ULDC UR15, c[0x0][0x9dc] ;  /* 0x00027700000f7ab9 */ /* 0x000fc40000000800 */
[----:B------:R-:W-:Y:S01]  /*9700*/  @UP0 ULDC UR6, c[0x0][0x44c] ;  /* 0x0001130000060ab9 */ /* 0x000fe20000000800 */
[----:B------:R-:W-:Y:S01]  /*9710*/  @UP0 ULDC UR14, c[0x0][0x450] ;  /* 0x00011400000e0ab9 */ /* 0x000fe20000000800 */
[----:B------:R-:W-:-:S04]  /*9720*/  UIMAD.WIDE.U32 UR6, UR10, UR6, URZ ;  /* 0x000000060a0672a5 */ /* 0x000fc8000f8e003f */
[----:B------:R-:W-:-:S04]  /*9730*/  @UP0 USHF.R.U32.HI UR10, URZ, UR14, UR7 ;  /* 0x0000000e3f0a0299 */ /* 0x000fc80008011607 */
[----:B------:R-:W-:-:S04]  /*9740*/  UIADD3 UR10, UR11, UR10, URZ ;  /* 0x0000000a0b0a7290 */ /* 0x000fc8000fffe03f */
[----:B------:R-:W-:Y:S01]  /*9750*/  UIADD3 UR15, UR10, -UR15, URZ ;  /* 0x8000000f0a0f7290 */ /* 0x000fe2000fffe03f */
[----:B------:R-:W-:Y:S11]  /*9760*/  @!P5 BRA `(.L_x_1118) ;  /* 0x000000000048d947 */ /* 0x000ff60003800000 */
[----:B------:R-:W-:Y:S02]  /*9770*/  UMOV UR14, UR10 ;  /* 0x0000000a000e7c82 */ /* 0x000fe40008000000 */
        /* <DEDUP_REMOVED lines=10> */
.L_x_1119:
[----:B------:R-:W-:-:S11]  /*9820*/  UISETP.NE.AND UP1, UPT, UR18, 0x1, UPT ;  /* 0x000000011200788c */ /* 0x000fd6000bf25270 */
[----:B------:R-:W-:Y:S02]  /*9830*/  @UP1 ULDC.64 UR6, c[0x0][0x9e8] ;  /* 0x00027a0000061ab9 */ /* 0x000fe40000000a00 */
[----:B------:R-:W-:-:S04]  /*9840*/  UIMAD.WIDE.U32 UR10, UR14, UR6, URZ ;  /* 0x000000060e0a72a5 */ /* 0x000fc8000f8e003f */
[----:B------:R-:W-:-:S12]  /*9850*/  @UP1 USHF.R.U32.HI UR14, URZ, UR7, UR11 ;  /* 0x000000073f0e1299 */ /* 0x000fd8000801160b */
.L_x_1120:
[----:B------:R-:W-:-:S04]  /*9860*/  UIMAD UR14, UR14, UR18, URZ ;  /* 0x000000120e0e72a4 */ /* 0x000fc8000f8e023f */
[----:B------:R-:W-:-:S04]  /*9870*/  UISETP.LT.AND UP1, UPT, UR15, UR14, UPT ;  /* 0x0000000e0f00728c */ /* 0x000fc8000bf21270 */
[----:B------:R-:W-:-:S12]  /*9880*/  USEL UR15, UR15, UR14, !UP1 ;  /* 0x0000000e0f0f7287 */ /* 0x000fd8000c800000 */
.L_x_1118:
[----:B------:R-:W-:-:S04]  /*9890*/  UIADD3 UR15, UR15, 0x7f, URZ ;  /* 0x0000007f0f0f7890 */ /* 0x000fc8000fffe03f */
[----:B------:R-:W-:-:S04]  /*98a0*/  USHF.R.S32.HI UR6, URZ, 0x1f, UR15 ;  /* 0x0000001f3f067899 */ /* 0x000fc8000801140f */
[----:B------:R-:W-:-:S04]  /*98b0*/  ULEA.HI UR6, UR6, UR15, URZ, 0x7 ;  /* 0x0000000f06067291 */ /* 0x000fc8000f8f383f */
[----:B------:R-:W-:-:S04]  /*98c0*/  USHF.R.S32.HI UR6, URZ, 0x7, UR6 ;  /* 0x000000073f067899 */ /* 0x000fc80008011406 */
[----:B------:R-:W-:-:S04]  /*98d0*/  UISETP.LT.AND UP1, UPT, UR37, UR6, UPT ;  /* 0x000000062500728c */ /* 0x000fc8000bf21270 */
[----:B------:R-:W-:-:S06]  /*98e0*/  USEL UR54, UR37, UR6, !UP1 ;  /* 0x0000000625367287 */ /* 0x000fcc000c800000 */
[----:B------:R-:W-:-:S13]  /*98f0*/  ISETP.GE.AND P2, PT, R0, UR54, PT ;  /* 0x0000003600007c0c */ /* 0x000fda000bf46270 */
[----:B------:R-:W-:Y:S05]  /*9900*/  @!P2 BRA `(.L_x_1121) ;  /* 0x000000280028a947 */ /* 0x000fea0003800000 */
[----:B--23--:R-:W-:Y:S01]  /*9910*/  IMAD.MOV.U32 R5, RZ, RZ, R9 ;  /* 0x000000ffff057224 */ /* 0x00cfe200078e0009 */
[----:B------:R-:W-:Y:S01]  /*9920*/  UMOV UR28, UR51 ;  /* 0x00000033001c7c82 */ /* 0x000fe20008000000 */
[----:B------:R-:W-:Y:S01]  /*9930*/  IMAD.MOV.U32 R4, RZ, RZ, R8 ;  /* 0x000000ffff047224 */ /* 0x000fe200078e0008 */
[----:B------:R-:W-:Y:S01]  /*9940*/  UMOV UR55, UR48 ;  /* 0x0000003000377c82 */ /* 0x000fe20008000000 */
[----:B------:R-:W-:Y:S01]  /*9950*/  ULDC UR35, c[0x0][0x9d8] ;  /* 0x0002760000237ab9 */ /* 0x000fe20000000800 */
[----:B------:R-:W-:-:S05]  /*9960*/  ULDC UR34, c[0x0][0x988] ;  /* 0x0002620000227ab9 */ /* 0x000fca0000000800 */
.L_x_1130:
[----:B------:R-:W-:Y:S01]  /*9970*/  UIADD3 UR48, UR55, 0x1, URZ ;  /* 0x0000000137307890 */ /* 0x000fe2000fffe03f */
[----:B------:R-:W-:-:S03]  /*9980*/  ISETP.NE.AND P3, PT, RZ, UR45, PT ;  /* 0x0000002dff007c0c */ /* 0x000fc6000bf65270 */
[----:B------:R-:W-:-:S04]  /*9990*/  UISETP.NE.AND UP1, UPT, UR48, 0x2, UPT ;  /* 0x000000023000788c */ /* 0x000fc8000bf25270 */
[----:B------:R-:W-:Y:S02]  /*99a0*/  USEL UR51, URZ, 0x1, UP1 ;  /* 0x000000013f337887 */ /* 0x000fe40008800000 */
[----:B------:R-:W-:Y:S02]  /*99b0*/  USEL UR48, UR48, URZ, UP1 ;  /* 0x0000003f30307287 */ /* 0x000fe40008800000 */
[----:B------:R-:W-:Y:S02]  /*99c0*/  ULOP3.LUT UR51, UR28, UR51, URZ, 0x3c, !UPT ;  /* 0x000000331c337292 */ /* 0x000fe4000f8e3c3f */
[----:B--2---:R-:W-:Y:S10]  /*99d0*/  @P3 BRA `(.L_x_1122) ;  /* 0x00000000002c3947 */ /* 0x004ff40003800000 */
[----:B------:R-:W-:Y:S05]  /*99e0*/  @!P0 BRA `(.L_x_1123) ;  /* 0x0000000000048947 */ /* 0x000fea0003800000 */
[----:B------:R-:W-:Y:S01]  /*99f0*/  BPT.TRAP 0x1 ;  /* 0x000000040000795c */ /* 0x000fe20000300000 */
.L_x_1123:
[----:B------:R-:W-:Y:S01]  /*9a00*/  ULEA UR6, UR48, UR42, 0x3 ;  /* 0x0000002a30067291 */ /* 0x000fe2000f8e183f */
[----:B------:R-:W-:-:S05]  /*9a10*/  IMAD.U32 R6, RZ, RZ, UR51 ;  /* 0x00000033ff067e24 */ /* 0x000fca000f8e00ff */
[----:B------:R-:W-:-:S04]  /*9a20*/  SHF.L.U32 R6, R6, 0x1f, RZ ;  /* 0x0000001f06067819 */ /* 0x000fc800000006ff */
[----:B------:R0:W1:Y:S01]  /*9a30*/  SYNCS.PHASECHK.TRANS64.TRYWAIT P2, [UR6+0x2d830], R6 ;  /* 0x02d83006ff0075a7 */ /* 0x0000620008040146 */
[----:B------:R-:W-:Y:S05]  /*9a40*/  @!P0 BRA `(.L_x_1124) ;  /* 0x0000000000048947 */ /* 0x000fea0003800000 */
[----:B------:R-:W-:Y:S01]  /*9a50*/  BPT.TRAP 0x1 ;  /* 0x000000040000795c */ /* 0x000fe20000300000 */
.L_x_1124:
[----:B-1----:R-:W-:Y:S05]  /*9a60*/  @P2 BRA `(.L_x_1122) ;  /* 0x0000000000082947 */ /* 0x002fea0003800000 */
[----:B------:R-:W1:Y:S02]  /*9a70*/  SYNCS.PHASECHK.TRANS64.TRYWAIT P2, [UR6+0x2d830], R6 ;  /* 0x02d83006ff0075a7 */ /* 0x000e640008040146 */
[----:B-1----:R-:W-:Y:S05]  /*9a80*/  @!P2 BRA `(.L_x_1125) ;  /* 0x0000010400d8a947 */ /* 0x002fea0003800000 */
.L_x_1122:
[----:B-1----:R-:W1:Y:S01]  /*9a90*/  S2R R7, SR_TID.X ;  /* 0x0000000000077919 */ /* 0x002e620000002100 */
        /* <DEDUP_REMOVED lines=36> */
.L_x_1127:
[----:B------:R-:W-:Y:S01]  /*9ce0*/  ULEA UR6, UR55, UR42, 0x3 ;  /* 0x0000002a37067291 */ /* 0x000fe2000f8e183f */
[----:B------:R-:W-:-:S05]  /*9cf0*/  IMAD.U32 R6, RZ, RZ, UR28 ;  /* 0x0000001cff067e24 */ /* 0x000fca000f8e00ff */
[----:B------:R-:W-:-:S04]  /*9d00*/  SHF.L.U32 R6, R6, 0x1f, RZ ;  /* 0x0000001f06067819 */ /* 0x000fc800000006ff */
[----:B------:R0:W1:Y:S01]  /*9d10*/  SYNCS.PHASECHK.TRANS64.TRYWAIT P2, [UR6+0x2d850], R6 ;  /* 0x02d85006ff0075a7 */ /* 0x0000620008040146 */
[----:B------:R-:W-:Y:S05]  /*9d20*/  @!P0 BRA `(.L_x_1128) ;  /* 0x0000000000048947 */ /* 0x000fea0003800000 */
[----:B------:R-:W-:Y:S01]  /*9d30*/  BPT.TRAP 0x1 ;  /* 0x000000040000795c */ /* 0x000fe20000300000 */
.L_x_1128:
[----:B-1----:R-:W-:Y:S05]  /*9d40*/  @P2 BRA `(.L_x_1126) ;  /* 0x0000000000082947 */ /* 0x002fea0003800000 */
[----:B------:R-:W1:Y:S02]  /*9d50*/  SYNCS.PHASECHK.TRANS64.TRYWAIT P2, [UR6+0x2d850], R6 ;  /* 0x02d85006ff0075a7 */ /* 0x000e640008040146 */
[----:B-1----:R-:W-:Y:S05]  /*9d60*/  @!P2 BRA `(.L_x_1129) ;  /* 0x000001040038a947 */ /* 0x002fea0003800000 */
.L_x_1126:
[----:B------:R-:W-:Y:S01]  /*9d70*/  UIADD3 UR6, UR42, 0x400, URZ ;  /* 0x000004002a067890 */ /* 0x000fe2000fffe03f */
[----:B------:R-:W-:Y:S01]  /*9d80*/  WARPGROUP.ARRIVE ;  /* 0x00000000000079c5 */ /* 0x000fe20000000000 */
[----:B------:R-:W-:Y:S01]  /*9d90*/  UMOV UR29, 0x40000040 ;  /* 0x40000040001d7882 */ /* 0x000fe20000000000 */
[----:B------:R-:W-:Y:S01]  /*9da0*/  UMOV UR31, 0x80000020 ;  /* 0x80000020001f7882 */ /* 0x000fe20000000000 */
[----:B------:R-:W-:Y:S01]  /*9db0*/  USHF.R.U32.HI UR6, URZ, 0x4, UR6 ;  /* 0x000000043f067899 */ /* 0x000fe20008011606 */
[----:B01----:R-:W-:Y:S01]  /*9dc0*/  FMUL.FTZ R6, R24, UR35 ;  /* 0x0000002318067c20 */ /* 0x003fe20008410000 */
[----:B------:R-:W-:Y:S01]  /*9dd0*/  FMUL.FTZ R7, R25, UR35 ;  /* 0x0000002319077c20 */ /* 0x000fe20008410000 */
[----:B------:R-:W-:Y:S01]  /*9de0*/  FMUL.FTZ R9, R28, UR35 ;  /* 0x000000231c097c20 */ /* 0x000fe20008410000 */
        /* <DEDUP_REMOVED lines=82> */
[----:B0-----:R-:W-:-:S07]  /*a310*/  FMNMX.FTZ R8, R20, R8, !PT ;  /* 0x0000000814087209 */ /* 0x001fce0007810000 */
[----:B------:R-:W0:Y:S01]  /*a320*/  MUFU.TANH R25, R25 ;  /* 0x0000001900197308 */ /* 0x000e220000002400 */
[----:B---3--:R-:W-:-:S07]  /*a330*/  FMNMX.FTZ R8, R21, R8, !PT ;  /* 0x0000000815087209 */ /* 0x008fce0007810000 */
[----:B------:R-:W3:Y:S01]  /*a340*/  MUFU.TANH R28, R28 ;  /* 0x0000001c001c7308 */ /* 0x000ee20000002400 */
[----:B--2---:R-:W-:Y:S02]  /*a350*/  FMNMX.FTZ R8, R24, R8, !PT ;  /* 0x0000000818087209 */ /* 0x004fe40007810000 */
[----:B-1----:R-:W-:Y:S02]  /*a360*/  SHF.R.U32.HI R149, RZ, 0x7, R80 ;  /* 0x00000007ff957819 */ /* 0x002fe40000011650 */
[----:B------:R-:W-:-:S03]  /*a370*/  ISETP.GE.U32.AND P2, PT, R80, 0x180, PT ;  /* 0x000001805000780c */ /* 0x000fc60003f46070 */
[----:B------:R-:W1:Y:S01]  /*a380*/  MUFU.TANH R29, R29 ;  /* 0x0000001d001d7308 */ /* 0x000e620000002400 */
        /* <DEDUP_REMOVED lines=8> */
[----:B------:R-:W2:Y:S01]  /*a410*/  MUFU.TANH R33, R33 ;  /* 0x0000002100217308 */ /* 0x000ea20000002400 */
[----:B------:R-:W-:Y:S01]  /*a420*/  UMOV UR29, 0x40000040 ;  /* 0x40000040001d7882 */ /* 0x000fe20000000000 */
[----:B------:R-:W-:Y:S01]  /*a430*/  UMOV UR31, 0x80000020 ;  /* 0x80000020001f7882 */ /* 0x000fe20000000000 */
[----:B-1----:R-:W-:-:S05]  /*a440*/  FMNMX.FTZ R8, R29, R8, !PT ;  /* 0x000000081d087209 */ /* 0x002fca0007810000 */
        /* <DEDUP_REMOVED lines=39> */
[----:B------:R-:W-:Y:S01]  /*a6c0*/  MUFU.TANH R27, R27 ;  /* 0x0000001b001b7308 */ /* 0x000fe20000002400 */
[----:B--2---:R-:W-:-:S05]  /*a6d0*/  FMNMX.FTZ R8, R64, R8, !PT ;  /* 0x0000000840087209 */ /* 0x004fca0007810000 */
[----:B------:R-:W0:Y:S02]  /*a6e0*/  SHFL.BFLY PT, R65, R8, 0x2, 0x1f ;  /* 0x0c401f0008417f89 */ /* 0x000e2400000e0000 */
[----:B------:R-:W-:Y:S01]  /*a6f0*/  MUFU.TANH R30, R30 ;  /* 0x0000001e001e7308 */ /* 0x000fe20000002400 */
[----:B-1----:R-:W-:-:S07]  /*a700*/  FMNMX.FTZ R62, R26, R5, !PT ;  /* 0x000000051a3e7209 */ /* 0x002fce0007810000 */
[----:B------:R-:W-:Y:S08]  /*a710*/  MUFU.TANH R31, R31 ;  /* 0x0000001f001f7308 */ /* 0x000ff00000002400 */
[----:B------:R-:W-:Y:S01]  /*a720*/  MUFU.TANH R34, R34 ;  /* 0x0000002200227308 */ /* 0x000fe20000002400 */
[----:B0-----:R-:W-:-:S07]  /*a730*/  FMNMX.FTZ R8, R8, R65, !PT ;  /* 0x0000004108087209 */ /* 0x001fce0007810000 */
[----:B------:R-:W-:Y:S01]  /*a740*/  MUFU.TANH R35, R35 ;  /* 0x0000002300237308 */ /* 0x000fe20000002400 */
[----:B------:R-:W0:Y:S07]  /*a750*/  SHFL.BFLY PT, R65, R8, 0x1, 0x1f ;  /* 0x0c201f0008417f89 */ /* 0x000e2e00000e0000 */
[----:B------:R-:W-:Y:S08]  /*a760*/  MUFU.TANH R38, R38 ;  /* 0x0000002600267308 */ /* 0x000ff00000002400 */
[----:B------:R-:W-:Y:S08]  /*a770*/  MUFU.TANH R39, R39 ;  /* 0x0000002700277308 */ /* 0x000ff00000002400 */
[----:B------:R-:W-:Y:S01]  /*a780*/  MUFU.TANH R42, R42 ;  /* 0x0000002a002a7308 */ /* 0x000fe20000002400 */
[----:B0-----:R-:W-:-:S05]  /*a790*/  FMNMX.FTZ R8, R8, R65, !PT ;  /* 0x0000004108087209 */ /* 0x001fca0007810000 */
[C---:B------:R-:W-:Y:S01]  /*a7a0*/  FADD.FTZ R65, -R8.reuse, R4 ;  /* 0x0000000408417221 */ /* 0x040fe20000010100 */
[----:B------:R-:W-:Y:S01]  /*a7b0*/  FMUL.FTZ R4, R8, UR34 ;  /* 0x0000002208047c20 */ /* 0x000fe20008410000 */
[----:B------:R-:W-:Y:S02]  /*a7c0*/  MUFU.TANH R43, R43 ;  /* 0x0000002b002b7308 */ /* 0x000fe40000002400 */
[----:B------:R-:W-:Y:S01]  /*a7d0*/  FMUL.FTZ R65, R65, UR34 ;  /* 0x0000002241417c20 */ /* 0x000fe20008410000 */
[--C-:B------:R-:W-:Y:S01]  /*a7e0*/  FFMA.FTZ R6, R6, UR34, -R4.reuse ;  /* 0x0000002206067c23 */ /* 0x100fe20008010804 */
[--C-:B------:R-:W-:Y:S01]  /*a7f0*/  FFMA.FTZ R7, R7, UR34, -R4.reuse ;  /* 0x0000002207077c23 */ /* 0x100fe20008010804 */
[----:B------:R-:W-:Y:S02]  /*a800*/  WARPGROUP.DEPBAR.LE gsb0, 0x0 ;  /* 0x00008000000079c5 */ /* 0x000fe40000010000 */
[----:B------:R-:W-:Y:S01]  /*a810*/  WARPGROUP.ARRIVE ;  /* 0x00000000000079c5 */ /* 0x000fe20000000000 */
[--C-:B------:R-:W-:Y:S01]  /*a820*/  FFMA.FTZ R9, R9, UR34, -R4.reuse ;  /* 0x0000002209097c23 */ /* 0x100fe20008010804 */
[--C-:B------:R-:W-:Y:S01]  /*a830*/  FFMA.FTZ R68, R10, UR34, -R4.reuse ;  /* 0x000000220a447c23 */ /* 0x100fe20008010804 */
[--C-:B------:R-:W-:Y:S01]  /*a840*/  FFMA.FTZ R11, R11, UR34, -R4.reuse ;  /* 0x000000220b0b7c23 */ /* 0x100fe20008010804 */
[--C-:B------:R-:W-:Y:S01]  /*a850*/  FFMA.FTZ R12, R12, UR34, -R4.reuse ;  /* 0x000000220c0c7c23 */ /* 0x100fe20008010804 */
[--C-:B------:R-:W-:Y:S01]  /*a860*/  FFMA.FTZ R13, R13, UR34, -R4.reuse ;  /* 0x000000220d0d7c23 */ /* 0x100fe20008010804 */
[----:B------:R-:W-:Y:S01]  /*a870*/  HGMMA.64x96x16.F32 R88, gdesc[UR28].tnspB, R88, gsb0 ;  /* 0x416000001c5879f0 */ /* 0x000fe20008000858 */
[----:B------:R-:W-:Y:S01]  /*a880*/  UIADD3 UR28, UR6, 0x600, URZ ;  /* 0x00000600061c7890 */ /* 0x000fe2000fffe03f */
[--C-:B------:R-:W-:Y:S01]  /*a890*/  FFMA.FTZ R14, R14, UR34, -R4.reuse ;  /* 0x000000220e0e7c23 */ /* 0x100fe20008010804 */
[----:B------:R-:W-:Y:S01]  /*a8a0*/  UIADD3 UR30, UR7, 0x100, URZ ;  /* 0x00000100071e7890 */ /* 0x000fe2000fffe03f */
[--C-:B------:R-:W-:Y:S01]  /*a8b0*/  FFMA.FTZ R15, R15, UR34, -R4.reuse ;  /* 0x000000220f0f7c23 */ /* 0x100fe20008010804 */
[----:B------:R-:W-:Y:S01]  /*a8c0*/  UMOV UR29, 0x40000040 ;  /* 0x40000040001d7882 */ /* 0x000fe20000000000 */
[----:B------:R-:W-:Y:S01]  /*a8d0*/  UMOV UR31, 0x80000020 ;  /* 0x80000020001f7882 */ /* 0x000fe20000000000 */
        /* <DEDUP_REMOVED lines=23> */
[----:B------:R0:W-:Y:S08]  /*aa50*/  MUFU.EX2 R10, R65 ;  /* 0x00000041000a7308 */ /* 0x0001f00000000800 */
[----:B------:R-:W1:Y:S01]  /*aa60*/  MUFU.EX2 R4, R6 ;  /* 0x0000000600047308 */ /* 0x000e620000000800 */
[----:B0-----:R-:W-:Y:S01]  /*aa70*/  FMUL.FTZ R65, R67, UR35 ;  /* 0x0000002343417c20 */ /* 0x001fe20008410000 */
[----:B------:R-:W-:Y:S01]  /*aa80*/  FMUL.FTZ R67, R71, UR35 ;  /* 0x0000002347437c20 */ /* 0x000fe20008410000 */
[----:B------:R-:W-:-:S05]  /*aa90*/  FMUL.FTZ R71, R79, UR35 ;  /* 0x000000234f477c20 */ /* 0x000fca0008410000 */
[----:B------:R-:W0:Y:S08]  /*aaa0*/  MUFU.EX2 R6, R7 ;  /* 0x0000000700067308 */ /* 0x000e300000000800 */
[----:B------:R-:W-:Y:S01]  /*aab0*/  MUFU.EX2 R68, R68 ;  /* 0x0000004400447308 */ /* 0x000fe20000000800 */
[----:B-1----:R-:W-:-:S07]  /*aac0*/  FFMA.FTZ R3, R10, R3, R4 ;  /* 0x000000030a037223 */ /* 0x002fce0000010004 */
[----:B------:R-:W-:Y:S01]  /*aad0*/  MUFU.TANH R46, R46 ;  /* 0x0000002e002e7308 */ /* 0x000fe20000002400 */
[C---:B0-----:R-:W-:Y:S01]  /*aae0*/  FADD.FTZ R3, R6.reuse, R3 ;  /* 0x0000000306037221 */ /* 0x041fe20000010000 */
[----:B------:R-:W-:-:S06]  /*aaf0*/  F2FP.F16.F32.PACK_AB R4, R6, R4 ;  /* 0x000000040604723e */ /* 0x000fcc00000000ff */
[----:B------:R0:W1:Y:S08]  /*ab00*/  MUFU.EX2 R6, R9 ;  /* 0x0000000900067308 */ /* 0x0000700000000800 */
[----:B------:R-:W2:Y:S01]  /*ab10*/  MUFU.TANH R47, R47 ;  /* 0x0000002f002f7308 */ /* 0x000ea20000002400 */
[----:B0-----:R-:W-:Y:S01]  /*ab20*/  FMNMX.FTZ R9, R27, R62, !PT ;  /* 0x0000003e1b097209 */ /* 0x001fe20007810000 */
[----:B------:R-:W-:Y:S01]  /*ab30*/  FMUL.FTZ R62, R63, UR35 ;  /* 0x000000233f3e7c20 */ /* 0x000fe20008410000 */
[----:B------:R-:W-:-:S05]  /*ab40*/  FMUL.FTZ R63, R66, UR35 ;  /* 0x00000023423f7c20 */ /* 0x000fca0008410000 */
[----:B------:R-:W0:Y:S01]  /*ab50*/  MUFU.TANH R50, R50 ;  /* 0x0000003200327308 */ /* 0x000e220000002400 */
[----:B-1----:R-:W-:Y:S01]  /*ab60*/  FADD.FTZ R3, R6, R3 ;  /* 0x0000000306037221 */ /* 0x002fe20000010000 */
[----:B------:R-:W-:-:S03]  /*ab70*/  F2FP.F16.F32.PACK_AB R6, R68, R6 ;  /* 0x000000064406723e */ /* 0x000fc600000000ff */
[----:B------:R-:W-:Y:S01]  /*ab80*/  FADD.FTZ R3, R68, R3 ;  /* 0x0000000344037221 */ /* 0x000fe20000010000 */
[----:B------:R-:W-:Y:S02]  /*ab90*/  FMNMX.FTZ R68, R30, R9, !PT ;  /* 0x000000091e447209 */ /* 0x000fe40007810000 */
[----:B------:R1:W3:Y:S02]  /*aba0*/  MUFU.TANH R7, R69 ;  /* 0x0000004500077308 */ /* 0x0002e40000002400 */
[----:B------:R-:W-:-:S04]  /*abb0*/  FMNMX.FTZ R9, R31, R68, !PT ;  /* 0x000000441f097209 */ /* 0x000fc80007810000 */
[----:B------:R-:W-:Y:S01]  /*abc0*/  FMNMX.FTZ R66, R34, R9, !PT ;  /* 0x0000000922427209 */ /* 0x000fe20007810000 */
[----:B------:R-:W-:Y:S02]  /*abd0*/  WARPGROUP.DEPBAR.LE gsb0, 0x0 ;  /* 0x00008000000079c5 */ /* 0x000fe40000010000 */
[----:B------:R-:W-:Y:S01]  /*abe0*/  WARPGROUP.ARRIVE ;  /* 0x00000000000079c5 */ /* 0x000fe20000000000 */
[----:B------:R-:W-:Y:S01]  /*abf0*/  FMNMX.FTZ R9, R35, R66, !PT ;  /* 0x0000004223097209 */ /* 0x000fe20007810000 */
[----:B------:R-:W4:Y:S01]  /*ac00*/  MUFU.TANH R51, R51 ;  /* 0x0000003300337308 */ /* 0x000f220000002400 */
[----:B-1----:R-:W-:Y:S01]  /*ac10*/  FMUL.FTZ R69, R75, UR35 ;  /* 0x000000234b457c20 */ /* 0x002fe20008410000 */
[----:B------:R-:W-:Y:S01]  /*ac20*/  FMUL.FTZ R75, R87, UR35 ;  /* 0x00000023574b7c20 */ /* 0x000fe20008410000 */
[----:B------:R-:W-:Y:S01]  /*ac30*/  FMNMX.FTZ R66, R38, R9, !PT ;  /* 0x0000000926427209 */ /* 0x000fe20007810000 */
[----:B------:R-:W-:Y:S01]  /*ac40*/  HGMMA.64x96x16.F32 R88, gdesc[UR28].tnspB, R88, gsb0 ;  /* 0x416000001c5879f0 */ /* 0x000fe20008000858 */
[----:B------:R-:W-:-:S02]  /*ac50*/  UIADD3 UR28, UR6, 0x602, URZ ;  /* 0x00000602061c7890 */ /* 0x000fc4000fffe03f */
[----:B------:R-:W-:Y:S01]  /*ac60*/  UIADD3 UR30, UR7, 0x140, URZ ;  /* 0x00000140071e7890 */ /* 0x000fe2000fffe03f */
[----:B------:R-:W-:Y:S01]  /*ac70*/  FMNMX.FTZ R9, R39, R66, !PT ;  /* 0x0000004227097209 */ /* 0x000fe20007810000 */
[----:B------:R-:W-:Y:S01]  /*ac80*/  UMOV UR29, 0x40000040 ;  /* 0x40000040001d7882 */ /* 0x000fe20000000000 */
[----:B------:R-:W-:Y:S01]  /*ac90*/  UMOV UR31, 0x80000020 ;  /* 0x80000020001f7882 */ /* 0x000fe20000000000 */
[----:B------:R-:W1:Y:S01]  /*aca0*/  MUFU.TANH R54, R54 ;  /* 0x0000003600367308 */ /* 0x000e620000002400 */
[----:B------:R-:W-:Y:S01]  /*acb0*/  FMNMX.FTZ R68, R42, R9, !PT ;  /* 0x000000092a447209 */ /* 0x000fe20007810000 */
[----:B------:R-:W-:-:S03]  /*acc0*/  FMUL.FTZ R66, R70, UR35 ;  /* 0x0000002346427c20 */ /* 0x000fc60008410000 */
[----:B------:R-:W-:-:S03]  /*acd0*/  FMNMX.FTZ R9, R43, R68, !PT ;  /* 0x000000442b097209 */ /* 0x000fc60007810000 */
[----:B------:R-:W5:Y:S01]  /*ace0*/  MUFU.TANH R55, R55 ;  /* 0x0000003700377308 */ /* 0x000f620000002400 */
[----:B------:R-:W-:-:S04]  /*acf0*/  FMNMX.FTZ R68, R46, R9, !PT ;  /* 0x000000092e447209 */ /* 0x000fc80007810000 */
[----:B--2---:R-:W-:Y:S01]  /*ad00*/  FMNMX.FTZ R9, R47, R68, !PT ;  /* 0x000000442f097209 */ /* 0x004fe20007810000 */
[----:B------:R-:W-:Y:S02]  /*ad10*/  FMUL.FTZ R68, R74, UR35 ;  /* 0x000000234a447c20 */ /* 0x000fe40008410000 */
[----:B------:R-:W2:Y:S01]  /*ad20*/  MUFU.TANH R58, R58 ;  /* 0x0000003a003a7308 */ /* 0x000ea20000002400 */
[----:B0-----:R-:W-:-:S04]  /*ad30*/  FMNMX.FTZ R70, R50, R9, !PT ;  /* 0x0000000932467209 */ /* 0x001fc80007810000 */
[----:B---3--:R-:W-:-:S03]  /*ad40*/  FMNMX.FTZ R70, R7, R70, !PT ;  /* 0x0000004607467209 */ /* 0x008fc60007810000 */
[----:B------:R-:W0:Y:S01]  /*ad50*/  MUFU.TANH R59, R59 ;  /* 0x0000003b003b7308 */ /* 0x000e220000002400 */
[----:B----4-:R-:W-:Y:S01]  /*ad60*/  FMNMX.FTZ R9, R51, R70, !PT ;  /* 0x0000004633097209 */ /* 0x010fe20007810000 */
[----:B------:R-:W-:-:S03]  /*ad70*/  FMUL.FTZ R70, R78, UR35 ;  /* 0x000000234e467c20 */ /* 0x000fc60008410000 */
[----:B-1----:R-:W-:-:S03]  /*ad80*/  FMNMX.FTZ R72, R54, R9, !PT ;  /* 0x0000000936487209 */ /* 0x002fc60007810000 */
[----:B------:R-:W1:Y:S01]  /*ad90*/  MUFU.TANH R62, R62 ;  /* 0x0000003e003e7308 */ /* 0x000e620000002400 */
[----:B-----5:R-:W-:-:S04]  /*ada0*/  FMNMX.FTZ R9, R55, R72, !PT ;  /* 0x0000004837097209 */ /* 0x020fc80007810000 */
[----:B--2---:R-:W-:-:S03]  /*adb0*/  FMNMX.FTZ R72, R58, R9, !PT ;  /* 0x000000093a487209 */ /* 0x004fc60007810000 */
[----:B------:R-:W2:Y:S01]  /*adc0*/  MUFU.TANH R63, R63 ;  /* 0x0000003f003f7308 */ /* 0x000ea20000002400 */
[----:B0-----:R-:W-:Y:S01]  /*add0*/  FMNMX.FTZ R9, R59, R72, !PT ;  /* 0x000000483b097209 */ /* 0x001fe20007810000 */
[----:B------:R-:W-:-:S06]  /*ade0*/  FMUL.FTZ R72, R82, UR35 ;  /* 0x0000002352487c20 */ /* 0x000fcc0008410000 */
        /* <DEDUP_REMOVED lines=9> */
[----:B--2---:R-:W-:Y:S01]  /*ae80*/  FMNMX.FTZ R9, R67, R74, !PT ;  /* 0x0000004a43097209 */ /* 0x004fe20007810000 */
[----:B------:R-:W-:-:S06]  /*ae90*/  FMUL.FTZ R74, R86, UR35 ;  /* 0x00000023564a7c20 */ /* 0x000fcc0008410000 */
        /* <DEDUP_REMOVED lines=8> */
[----:B--2---:R-:W-:Y:S01]  /*af20*/  FMNMX.FTZ R76, R70, R9, !PT ;  /* 0x00000009464c7209 */ /* 0x004fe20007810000 */
[----:B------:R-:W-:Y:S02]  /*af30*/  UIADD3 UR30, UR7, 0x180, URZ ;  /* 0x00000180071e7890 */ /* 0x000fe4000fffe03f */
[----:B------:R-:W1:Y:S01]  /*af40*/  MUFU.TANH R72, R72 ;  /* 0x0000004800487308 */ /* 0x000e620000002400 */
[----:B------:R-:W-:Y:S01]  /*af50*/  UMOV UR29, 0x40000040 ;  /* 0x40000040001d7882 */ /* 0x000fe20000000000 */
[----:B------:R-:W-:-:S06]  /*af60*/  UMOV UR31, 0x80000020 ;  /* 0x80000020001f7882 */ /* 0x000fcc0000000000 */
[----:B------:R-:W2:Y:S01]  /*af70*/  MUFU.TANH R73, R73 ;  /* 0x0000004900497308 */ /* 0x000ea20000002400 */
[----:B0-----:R-:W-:-:S07]  /*af80*/  FMNMX.FTZ R9, R71, R76, !PT ;  /* 0x0000004c47097209 */ /* 0x001fce0007810000 */
[----:B------:R-:W0:Y:S01]  /*af90*/  MUFU.TANH R74, R74 ;  /* 0x0000004a004a7308 */ /* 0x000e220000002400 */
[----:B-1----:R-:W-:-:S07]  /*afa0*/  FMNMX.FTZ R76, R72, R9, !PT ;  /* 0x00000009484c7209 */ /* 0x002fce0007810000 */
[----:B------:R-:W1:Y:S01]  /*afb0*/  MUFU.TANH R75, R75 ;  /* 0x0000004b004b7308 */ /* 0x000e620000002400 */
[----:B--2---:R-:W-:-:S07]  /*afc0*/  FMNMX.FTZ R9, R73, R76, !PT ;  /* 0x0000004c49097209 */ /* 0x004fce0007810000 */
[----:B------:R-:W-:Y:S01]  /*afd0*/  MUFU.EX2 R13, R13 ;  /* 0x0000000d000d7308 */ /* 0x000fe20000000800 */
[----:B0-----:R-:W-:-:S07]  /*afe0*/  FMNMX.FTZ R76, R74, R9, !PT ;  /* 0x000000094a4c7209 */ /* 0x001fce0007810000 */
[----:B------:R-:W-:Y:S01]  /*aff0*/  MUFU.EX2 R14, R14 ;  /* 0x0000000e000e7308 */ /* 0x000fe20000000800 */
[----:B-1----:R-:W-:-:S05]  /*b000*/  FMNMX.FTZ R77, R75, R76, !PT ;  /* 0x0000004c4b4d7209 */ /* 0x002fca0007810000 */
[----:B------:R-:W0:Y:S02]  /*b010*/  SHFL.BFLY PT, R76, R77, 0x2, 0x1f ;  /* 0x0c401f004d4c7f89 */ /* 0x000e2400000e0000 */
[----:B------:R-:W-:Y:S08]  /*b020*/  MUFU.EX2 R20, R20 ;  /* 0x0000001400147308 */ /* 0x000ff00000000800 */
[----:B------:R-:W-:Y:S08]  /*b030*/  MUFU.EX2 R32, R32 ;  /* 0x0000002000207308 */ /* 0x000ff00000000800 */
[----:B------:R-:W-:Y:S01]  /*b040*/  MUFU.EX2 R33, R33 ;  /* 0x0000002100217308 */ /* 0x000fe20000000800 */
[----:B0-----:R-:W-:-:S07]  /*b050*/  FMNMX.FTZ R78, R77, R76, !PT ;  /* 0x0000004c4d4e7209 */ /* 0x001fce0007810000 */
[----:B------:R-:W-:Y:S01]  /*b060*/  MUFU.EX2 R36, R36 ;  /* 0x0000002400247308 */ /* 0x000fe20000000800 */
[----:B------:R-:W0:Y:S07]  /*b070*/  SHFL.BFLY PT, R9, R78, 0x1, 0x1f ;  /* 0x0c201f004e097f89 */ /* 0x000e2e00000e0000 */
[----:B------:R-:W-:Y:S08]  /*b080*/  MUFU.EX2 R37, R37 ;  /* 0x0000002500257308 */ /* 0x000ff00000000800 */
[----:B------:R-:W-:Y:S08]  /*b090*/  MUFU.EX2 R40, R40 ;  /* 0x0000002800287308 */ /* 0x000ff00000000800 */
[----:B------:R-:W-:Y:S01]  /*b0a0*/  MUFU.EX2 R41, R41 ;  /* 0x0000002900297308 */ /* 0x000fe20000000800 */
[----:B------:R-:W-:-:S02]  /*b0b0*/  WARPGROUP.DEPBAR.LE gsb0, 0x0 ;  /* 0x00008000000079c5 */ /* 0x000fc40000010000 */
[----:B------:R-:W-:Y:S01]  /*b0c0*/  WARPGROUP.ARRIVE ;  /* 0x00000000000079c5 */ /* 0x000fe20000000000 */
[----:B0-----:R-:W-:-:S04]  /*b0d0*/  FMNMX.FTZ R9, R78, R9, !PT ;  /* 0x000000094e097209 */ /* 0x001fc80007810000 */
[----:B------:R-:W-:Y:S01]  /*b0e0*/  MUFU.EX2 R44, R44 ;  /* 0x0000002c002c7308 */ /* 0x000fe20000000800 */
[----:B------:R-:W-:Y:S01]  /*b0f0*/  HGMMA.64x96x16.F32 R88, gdesc[UR28].tnspB, R88, gsb0 ;  /* 0x416000001c5879f0 */ /* 0x000fe20008000858 */
[----:B------:R-:W-:Y:S01]  /*b100*/  UIADD3 UR28, UR6, 0x606, URZ ;  /* 0x00000606061c7890 */ /* 0x000fe2000fffe03f */
[C---:B------:R-:W-:Y:S01]  /*b110*/  FADD.FTZ R5, -R9.reuse, R5 ;  /* 0x0000000509057221 */ /* 0x040fe20000010100 */
[----:B------:R-:W-:Y:S01]  /*b120*/  UIADD3 UR30, UR7, 0x1c0, URZ ;  /* 0x000001c0071e7890 */ /* 0x000fe2000fffe03f */
[----:B------:R-:W-:Y:S01]  /*b130*/  FMUL.FTZ R76, R9, UR34 ;  /* 0x00000022094c7c20 */ /* 0x000fe20008410000 */
[----:B------:R-:W-:Y:S01]  /*b140*/  UMOV UR29, 0x40000040 ;  /* 0x40000040001d7882 */ /* 0x000fe20000000000 */
[----:B------:R-:W-:Y:S01]  /*b150*/  UMOV UR31, 0x80000020 ;  /* 0x80000020001f7882 */ /* 0x000fe20000000000 */
        /* <DEDUP_REMOVED lines=33> */
[----:B------:R-:W-:Y:S08]  /*b370*/  MUFU.EX2 R34, R5 ;  /* 0x0000000500227308 */ /* 0x000ff00000000800 */
[----:B------:R0:W1:Y:S08]  /*b380*/  MUFU.EX2 R7, R26 ;  /* 0x0000001a00077308 */ /* 0x0000700000000800 */
[----:B------:R-:W2:Y:S01]  /*b390*/  MUFU.EX2 R76, R27 ;  /* 0x0000001b004c7308 */ /* 0x000ea20000000800 */
[----:B0-----:R-:W-:-:S05]  /*b3a0*/  IMAD.U32 R26, RZ, RZ, UR48 ;  /* 0x00000030ff1a7e24 */ /* 0x001fca000f8e00ff */
[----:B------:R-:W-:Y:S02]  /*b3b0*/  @!P1 LEA R26, R26, UR42, 0x3 ;  /* 0x0000002a1a1a9c11 */ /* 0x000fe4000f8e18ff */
[----:B------:R-:W-:Y:S01]  /*b3c0*/  MUFU.EX2 R77, R77 ;  /* 0x0000004d004d7308 */ /* 0x000fe20000000800 */
[----:B-1----:R-:W-:Y:S02]  /*b3d0*/  FFMA.FTZ R79, R34, R2, R7 ;  /* 0x00000002224f7223 */ /* 0x002fe40000010007 */
[----:B------:R-:W-:-:S05]  /*b3e0*/  @!P1 VIADD R26, R26, 0x2d840 ;  /* 0x0002d8401a1a9836 */ /* 0x000fca0000000000 */
[----:B------:R-:W-:Y:S01]  /*b3f0*/  @!P1 PRMT R26, RZ, 0x654, R26 ;  /* 0x00000654ff1a9816 */ /* 0x000fe2000000001a */
[C---:B--2---:R-:W-:Y:S01]  /*b400*/  FADD.FTZ R2, R76.reuse, R79 ;  /* 0x0000004f4c027221 */ /* 0x044fe20000010000 */
[----:B------:R-:W-:Y:S01]  /*b410*/  F2FP.F16.F32.PACK_AB R5, R76, R7 ;  /* 0x000000074c05723e */ /* 0x000fe200000000ff */
[----:B------:R-:W-:Y:S01]  /*b420*/  VIADD R7, R149, 0x9 ;  /* 0x0000000995077836 */ /* 0x000fe20000000000 */
[----:B------:R-:W-:Y:S04]  /*b430*/  MUFU.EX2 R27, R12 ;  /* 0x0000000c001b7308 */ /* 0x000fe80000000800 */
[----:B------:R-:W-:Y:S02]  /*b440*/  SEL R76, R7, 0x9, !P2 ;  /* 0x00000009074c7807 */ /* 0x000fe40005000000 */
[C---:B------:R-:W-:Y:S01]  /*b450*/  ISETP.GT.AND P2, PT, R0.reuse, UR54, PT ;  /* 0x0000003600007c0c */ /* 0x040fe2000bf44270 */
[----:B------:R-:W-:Y:S01]  /*b460*/  VIADD R0, R0, 0xffffffff ;  /* 0xffffffff00007836 */ /* 0x000fe20000000000 */
[----:B------:R-:W0:Y:S08]  /*b470*/  MUFU.EX2 R7, R30 ;  /* 0x0000001e00077308 */ /* 0x000e300000000800 */
[----:B------:R-:W1:Y:S08]  /*b480*/  MUFU.EX2 R31, R31 ;  /* 0x0000001f001f7308 */ /* 0x000e700000000800 */
[----:B------:R-:W2:Y:S01]  /*b490*/  MUFU.EX2 R35, R35 ;  /* 0x0000002300237308 */ /* 0x000ea20000000800 */
[----:B0-----:R-:W-:Y:S01]  /*b4a0*/  FADD.FTZ R2, R7, R2 ;  /* 0x0000000207027221 */ /* 0x001fe20000010000 */
[----:B------:R-:W-:-:S02]  /*b4b0*/  WARPGROUP.DEPBAR.LE gsb0, 0x0 ;  /* 0x00008000000079c5 */ /* 0x000fc40000010000 */
[----:B------:R-:W-:Y:S01]  /*b4c0*/  WARPGROUP.ARRIVE ;  /* 0x00000000000079c5 */ /* 0x000fe20000000000 */
[C---:B------:R-:W-:Y:S01]  /*b4d0*/  F2FP.F16.F32.PACK_AB R7, R77.reuse, R7 ;  /* 0x000000074d07723e */ /* 0x040fe200000000ff */
[----:B------:R-:W-:Y:S02]  /*b4e0*/  FADD.FTZ R2, R77, R2 ;  /* 0x000000024d027221 */ /* 0x000fe40000010000 */
[----:B------:R-:W-:Y:S02]  /*b4f0*/  MUFU.EX2 R38, R38 ;  /* 0x0000002600267308 */ /* 0x000fe40000000800 */
[----:B------:R-:W-:Y:S01]  /*b500*/  HGMMA.64x96x16.F32 R88, gdesc[UR28].tnspB, R88, gsb0 ;  /* 0x416000001c5879f0 */ /* 0x000fe20008000858 */
[----:B-1----:R-:W-:Y:S01]  /*b510*/  FADD.FTZ R2, R31, R2 ;  /* 0x000000021f027221 */ /* 0x002fe20000010000 */
[----:B------:R-:W-:-:S04]  /*b520*/  UMOV UR28, UR51 ;  /* 0x00000033001c7c82 */ /* 0x000fc80008000000 */
[----:B------:R-:W0:Y:S08]  /*b530*/  MUFU.EX2 R39, R39 ;  /* 0x0000002700277308 */ /* 0x000e300000000800 */
        /* <DEDUP_REMOVED lines=21> */
[----:B---3--:R-:W-:Y:S01]  /*b690*/  IMAD.U32 R26, RZ, RZ, UR55 ;  /* 0x00000037ff1a7e24 */ /* 0x008fe2000f8e00ff */
[----:B-1----:R-:W-:Y:S01]  /*b6a0*/  MUFU.EX2 R76, R43 ;  /* 0x0000002b004c7308 */ /* 0x002fe20000000800 */
[----:B------:R-:W-:Y:S01]  /*b6b0*/  UMOV UR55, UR48 ;  /* 0x0000003000377c82 */ /* 0x000fe20008000000 */
[-C--:B------:R-:W-:Y:S01]  /*b6c0*/  FMUL.FTZ R100, R100, R10.reuse ;  /* 0x0000000a64647220 */ /* 0x080fe20000410000 */
[-C--:B------:R-:W-:Y:S01]  /*b6d0*/  FMUL.FTZ R101, R101, R10.reuse ;  /* 0x0000000a65657220 */ /* 0x080fe20000410000 */
[----:B------:R-:W-:Y:S01]  /*b6e0*/  @!P1 LEA R26, R26, UR42, 0x3 ;  /* 0x0000002a1a1a9c11 */ /* 0x000fe2000f8e18ff */
[-C--:B------:R-:W-:Y:S01]  /*b6f0*/  FMUL.FTZ R104, R104, R10.reuse ;  /* 0x0000000a68687220 */ /* 0x080fe20000410000 */
[-C--:B------:R-:W-:Y:S01]  /*b700*/  FMUL.FTZ R105, R105, R10.reuse ;  /* 0x0000000a69697220 */ /* 0x080fe20000410000 */
[----:B------:R-:W-:Y:S01]  /*b710*/  FMUL.FTZ R108, R108, R10 ;  /* 0x0000000a6c6c7220 */ /* 0x000fe20000410000 */
[----:B------:R-:W-:Y:S01]  /*b720*/  MUFU.EX2 R66, R66 ;  /* 0x0000004200427308 */ /* 0x000fe20000000800 */
[----:B------:R-:W-:-:S02]  /*b730*/  @!P1 VIADD R26, R26, 0x2d860 ;  /* 0x0002d8601a1a9836 */ /* 0x000fc40000000000 */
[-C--:B------:R-:W-:Y:S01]  /*b740*/  FMUL.FTZ R109, R109, R10.reuse ;  /* 0x0000000a6d6d7220 */ /* 0x080fe20000410000 */
[-C--:B------:R-:W-:Y:S01]  /*b750*/  FMUL.FTZ R112, R112, R10.reuse ;  /* 0x0000000a70707220 */ /* 0x080fe20000410000 */
[-C--:B------:R-:W-:Y:S01]  /*b760*/  FMUL.FTZ R113, R113, R10.reuse ;  /* 0x0000000a71717220 */ /* 0x080fe20000410000 */
[-C--:B------:R-:W-:Y:S01]  /*b770*/  FMUL.FTZ R116, R116, R10.reuse ;  /* 0x0000000a74747220 */ /* 0x080fe20000410000 */
[----:B------:R-:W-:Y:S01]  /*b780*/  @!P1 PRMT R26, RZ, 0x654, R26 ;  /* 0x00000654ff1a9816 */ /* 0x000fe2000000001a */
[-C--:B------:R-:W-:Y:S01]  /*b790*/  FMUL.FTZ R117, R117, R10.reuse ;  /* 0x0000000a75757220 */ /* 0x080fe20000410000 */
[----:B------:R-:W-:Y:S01]  /*b7a0*/  MUFU.EX2 R52, R52 ;  /* 0x0000003400347308 */ /* 0x000fe20000000800 */
[-C--:B------:R-:W-:Y:S01]  /*b7b0*/  FMUL.FTZ R120, R120, R10.reuse ;  /* 0x0000000a78787220 */ /* 0x080fe20000410000 */
[----:B------:R1:W-:Y:S01]  /*b7c0*/  @!P1 SYNCS.ARRIVE.TRANS64.RED.A1T0 RZ, [R26+URZ], RZ ;  /* 0x000000ff1aff99a7 */ /* 0x0003e2000810043f */
[----:B------:R3:W-:Y:S01]  /*b7d0*/  STSM.16.M88.4 [R17+0x21800], R4 ;  /* 0x0218000411007844 */ /* 0x0007e20000000200 */
[-C--:B------:R-:W-:Y:S01]  /*b7e0*/  FMUL.FTZ R121, R121, R10.reuse ;  /* 0x0000000a79797220 */ /* 0x080fe20000410000 */
[-C--:B------:R-:W-:Y:S01]  /*b7f0*/  FMUL.FTZ R124, R124, R10.reuse ;  /* 0x0000000a7c7c7220 */ /* 0x080fe20000410000 */
[-C--:B------:R-:W-:Y:S01]  /*b800*/  FMUL.FTZ R125, R125, R10.reuse ;  /* 0x0000000a7d7d7220 */ /* 0x080fe20000410000 */
[-C--:B------:R-:W-:Y:S01]  /*b810*/  FMUL.FTZ R128, R128, R10.reuse ;  /* 0x0000000a80807220 */ /* 0x080fe20000410000 */
[----:B------:R-:W-:Y:S01]  /*b820*/  MUFU.EX2 R67, R67 ;  /* 0x0000004300437308 */ /* 0x000fe20000000800 */
[-C--:B------:R-:W-:Y:S01]  /*b830*/  FMUL.FTZ R129, R129, R10.reuse ;  /* 0x0000000a81817220 */ /* 0x080fe20000410000 */
[-C--:B------:R-:W-:Y:S01]  /*b840*/  FMUL.FTZ R132, R132, R10.reuse ;  /* 0x0000000a84847220 */ /* 0x080fe20000410000 */
[----:B------:R-:W-:Y:S01]  /*b850*/  FMUL.FTZ R133, R133, R10 ;  /* 0x0000000a85857220 */ /* 0x000fe20000410000 */
[-C--:B------:R-:W-:Y:S01]  /*b860*/  FMUL.FTZ R90, R90, R34.reuse ;  /* 0x000000225a5a7220 */ /* 0x080fe20000410000 */
[-C--:B------:R-:W-:Y:S01]  /*b870*/  FMUL.FTZ R91, R91, R34.reuse ;  /* 0x000000225b5b7220 */ /* 0x080fe20000410000 */
[-C--:B------:R-:W-:Y:S01]  /*b880*/  FMUL.FTZ R94, R94, R34.reuse ;  /* 0x000000225e5e7220 */ /* 0x080fe20000410000 */
[-C--:B------:R-:W-:Y:S01]  /*b890*/  FMUL.FTZ R95, R95, R34.reuse ;  /* 0x000000225f5f7220 */ /* 0x080fe20000410000 */
[----:B-1----:R-:W1:Y:S01]  /*b8a0*/  MUFU.EX2 R26, R11 ;  /* 0x0000000b001a7308 */ /* 0x002e620000000800 */
[-C--:B------:R-:W-:Y:S01]  /*b8b0*/  FMUL.FTZ R98, R98, R34.reuse ;  /* 0x0000002262627220 */ /* 0x080fe20000410000 */
[-C--:B------:R-:W-:Y:S01]  /*b8c0*/  FMUL.FTZ R99, R99, R34.reuse ;  /* 0x0000002263637220 */ /* 0x080fe20000410000 */
[----:B---3--:R-:W-:Y:S01]  /*b8d0*/  F2FP.F16.F32.PACK_AB R6, R14, R13 ;  /* 0x0000000d0e06723e */ /* 0x008fe200000000ff */
[----:B------:R-:W-:Y:S01]  /*b8e0*/  FMUL.FTZ R102, R102, R34 ;  /* 0x0000002266667220 */ /* 0x000fe20000410000 */
[C---:B--2---:R-:W-:Y:S01]  /*b8f0*/  F2FP.F16.F32.PACK_AB R5, R35.reuse, R31 ;  /* 0x0000001f2305723e */ /* 0x044fe200000000ff */
[----:B------:R-:W-:Y:S01]  /*b900*/  FADD.FTZ R35, R35, R2 ;  /* 0x0000000223237221 */ /* 0x000fe20000010000 */
[----:B0-----:R-:W-:Y:S01]  /*b910*/  F2FP.F16.F32.PACK_AB R7, R39, R38 ;  /* 0x000000262707723e */ /* 0x001fe200000000ff */
[----:B------:R-:W-:Y:S01]  /*b920*/  MUFU.EX2 R11, R28 ;  /* 0x0000001c000b7308 */ /* 0x000fe20000000800 */
[-C--:B------:R-:W-:Y:S01]  /*b930*/  FMUL.FTZ R103, R103, R34.reuse ;  /* 0x0000002267677220 */ /* 0x080fe20000410000 */
[----:B------:R-:W-:Y:S01]  /*b940*/  FADD.FTZ R38, R38, R35 ;  /* 0x0000002326267221 */ /* 0x000fe20000010000 */
[-C--:B------:R-:W-:Y:S01]  /*b950*/  FMUL.FTZ R106, R106, R34.reuse ;  /* 0x000000226a6a7220 */ /* 0x080fe20000410000 */
[-C--:B------:R-:W-:Y:S01]  /*b960*/  FMUL.FTZ R107, R107, R34.reuse ;  /* 0x000000226b6b7220 */ /* 0x080fe20000410000 */
[-C--:B------:R-:W-:Y:S01]  /*b970*/  FMUL.FTZ R110, R110, R34.reuse ;  /* 0x000000226e6e7220 */ /* 0x080fe20000410000 */
[----:B------:R-:W-:Y:S01]  /*b980*/  FADD.FTZ R38, R39, R38 ;  /* 0x0000002627267221 */ /* 0x000fe20000010000 */
[----:B------:R-:W-:Y:S01]  /*b990*/  FMUL.FTZ R111, R111, R34 ;  /* 0x000000226f6f7220 */ /* 0x000fe20000410000 */
[----:B------:R-:W-:Y:S01]  /*b9a0*/  MUFU.EX2 R2, R65 ;  /* 0x0000004100027308 */ /* 0x000fe20000000800 */
[----:B-1----:R-:W-:Y:S01]  /*b9b0*/  F2FP.F16.F32.PACK_AB R4, R27, R26 ;  /* 0x0000001a1b04723e */ /* 0x002fe200000000ff */
[----:B------:R-:W-:Y:S01]  /*b9c0*/  FADD.FTZ R30, R26, R3 ;  /* 0x000000031a1e7221 */ /* 0x000fe20000010000 */
[-C--:B------:R-:W-:Y:S01]  /*b9d0*/  FMUL.FTZ R114, R114, R34.reuse ;  /* 0x0000002272727220 */ /* 0x080fe20000410000 */
[-C--:B------:R-:W-:Y:S01]  /*b9e0*/  FMUL.FTZ R115, R115, R34.reuse ;  /* 0x0000002273737220 */ /* 0x080fe20000410000 */
[-C--:B------:R-:W-:Y:S01]  /*b9f0*/  FMUL.FTZ R118, R118, R34.reuse ;  /* 0x0000002276767220 */ /* 0x080fe20000410000 */
[----:B------:R0:W-:Y:S01]  /*ba00*/  STSM.16.M88.4 [R22], R4 ;  /* 0x0000000416007844 */ /* 0x0001e20000000200 */
[----:B------:R-:W-:Y:S01]  /*ba10*/  FADD.FTZ R30, R27, R30 ;  /* 0x0000001e1b1e7221 */ /* 0x000fe20000010000 */
[----:B------:R-:W-:Y:S01]  /*ba20*/  MUFU.EX2 R26, R53 ;  /* 0x00000035001a7308 */ /* 0x000fe20000000800 */
[-C--:B------:R-:W-:Y:S01]  /*ba30*/  FMUL.FTZ R119, R119, R34.reuse ;  /* 0x0000002277777220 */ /* 0x080fe20000410000 */
[-C--:B------:R-:W-:Y:S01]  /*ba40*/  FMUL.FTZ R122, R122, R34.reuse ;  /* 0x000000227a7a7220 */ /* 0x080fe20000410000 */
[----:B------:R-:W-:Y:S01]  /*ba50*/  FADD.FTZ R3, R13, R30 ;  /* 0x0000001e0d037221 */ /* 0x000fe20000010000 */
[-C--:B------:R-:W-:Y:S01]  /*ba60*/  FMUL.FTZ R123, R123, R34.reuse ;  /* 0x000000227b7b7220 */ /* 0x080fe20000410000 */
[-C--:B------:R-:W-:Y:S01]  /*ba70*/  FMUL.FTZ R126, R126, R34.reuse ;  /* 0x000000227e7e7220 */ /* 0x080fe20000410000 */
[-C--:B------:R-:W-:Y:S01]  /*ba80*/  FMUL.FTZ R127, R127, R34.reuse ;  /* 0x000000227f7f7220 */ /* 0x080fe20000410000 */
[----:B------:R-:W-:Y:S01]  /*ba90*/  FADD.FTZ R3, R14, R3 ;  /* 0x000000030e037221 */ /* 0x000fe20000010000 */
[----:B------:R-:W-:Y:S01]  /*baa0*/  MUFU.EX2 R13, R50 ;  /* 0x00000032000d7308 */ /* 0x000fe20000000800 */
[-C--:B------:R-:W-:Y:S01]  /*bab0*/  FMUL.FTZ R130, R130, R34.reuse ;  /* 0x0000002282827220 */ /* 0x080fe20000410000 */
[-C--:B------:R-:W-:Y:S01]  /*bac0*/  FMUL.FTZ R131, R131, R34.reuse ;  /* 0x0000002283837220 */ /* 0x080fe20000410000 */
[-C--:B------:R-:W-:Y:S01]  /*bad0*/  FMUL.FTZ R134, R134, R34.reuse ;  /* 0x0000002286867220 */ /* 0x080fe20000410000 */
[----:B------:R-:W-:-:S04]  /*bae0*/  FMUL.FTZ R135, R135, R34 ;  /* 0x0000002287877220 */ /* 0x000fc80000410000 */
[----:B0-----:R-:W0:Y:S08]  /*baf0*/  MUFU.EX2 R4, R15 ;  /* 0x0000000f00047308 */ /* 0x001e300000000800 */
[----:B------:R-:W1:Y:S08]  /*bb00*/  MUFU.EX2 R5, R42 ;  /* 0x0000002a00057308 */ /* 0x000e700000000800 */
[----:B------:R2:W3:Y:S01]  /*bb10*/  MUFU.EX2 R6, R21 ;  /* 0x0000001500067308 */ /* 0x0004e20000000800 */
[----:B0-----:R-:W-:Y:S01]  /*bb20*/  FADD.FTZ R3, R4, R3 ;  /* 0x0000000304037221 */ /* 0x001fe20000010000 */
[----:B------:R-:W-:-:S06]  /*bb30*/  F2FP.F16.F32.PACK_AB R4, R20, R4 ;  /* 0x000000041404723e */ /* 0x000fcc00000000ff */
[----:B------:R-:W0:Y:S01]  /*bb40*/  MUFU.EX2 R7, R24 ;  /* 0x0000001800077308 */ /* 0x000e220000000800 */
[----:B--2---:R-:W-:Y:S01]  /*bb50*/  FADD.FTZ R21, R20, R3 ;  /* 0x0000000314157221 */ /* 0x004fe20000010000 */
[----:B-1----:R-:W-:Y:S01]  /*bb60*/  FADD.FTZ R3, R5, R38 ;  /* 0x0000002605037221 */ /* 0x002fe20000010000 */
[----:B------:R-:W-:-:S03]  /*bb70*/  F2FP.F16.F32.PACK_AB R5, R76, R5 ;  /* 0x000000054c05723e */ /* 0x000fc600000000ff */
[----:B------:R-:W-:Y:S02]  /*bb80*/  FADD.FTZ R3, R76, R3 ;  /* 0x000000034c037221 */ /* 0x000fe40000010000 */
[----:B------:R-:W1:Y:S01]  /*bb90*/  MUFU.EX2 R14, R29 ;  /* 0x0000001d000e7308 */ /* 0x000e620000000800 */
[----:B---3--:R-:W-:-:S07]  /*bba0*/  FADD.FTZ R38, R6, R21 ;  /* 0x0000001506267221 */ /* 0x008fce0000010000 */
[----:B------:R-:W2:Y:S01]  /*bbb0*/  MUFU.EX2 R15, R51 ;  /* 0x00000033000f7308 */ /* 0x000ea20000000800 */
[C---:B0-----:R-:W-:Y:S01]  /*bbc0*/  FADD.FTZ R21, R7.reuse, R38 ;  /* 0x0000002607157221 */ /* 0x041fe20000010000 */
[----:B------:R-:W-:Y:S01]  /*bbd0*/  FADD.FTZ R38, R46, R3 ;  /* 0x000000032e267221 */ /* 0x000fe20000010000 */
[----:B------:R-:W-:Y:S02]  /*bbe0*/  F2FP.F16.F32.PACK_AB R6, R7, R6 ;  /* 0x000000060706723e */ /* 0x000fe400000000ff */
[----:B------:R-:W-:Y:S01]  /*bbf0*/  FADD.FTZ R42, R12, R21 ;  /* 0x000000150c2a7221 */ /* 0x000fe20000010000 */
[C---:B------:R-:W-:Y:S01]  /*bc00*/  FADD.FTZ R38, R47.reuse, R38 ;  /* 0x000000262f267221 */ /* 0x040fe20000010000 */
[----:B------:R-:W-:Y:S01]  /*bc10*/  F2FP.F16.F32.PACK_AB R7, R47, R46 ;  /* 0x0000002e2f07723e */ /* 0x000fe200000000ff */
[----:B------:R-:W0:Y:S01]  /*bc20*/  MUFU.EX2 R24, R49 ;  /* 0x0000003100187308 */ /* 0x000e220000000800 */
[----:B------:R-:W-:Y:S01]  /*bc30*/  FADD.FTZ R21, R11, R42 ;  /* 0x0000002a0b157221 */ /* 0x000fe20000010000 */
[----:B------:R-:W-:Y:S01]  /*bc40*/  FADD.FTZ R3, R13, R38 ;  /* 0x000000260d037221 */ /* 0x000fe20000010000 */
[----:B------:R-:W-:Y:S01]  /*bc50*/  F2FP.F16.F32.PACK_AB R12, R11, R12 ;  /* 0x0000000c0b0c723e */ /* 0x000fe200000000ff */
[----:B------:R3:W-:Y:S01]  /*bc60*/  STSM.16.M88.4 [R19], R4 ;  /* 0x0000000413007844 */ /* 0x0007e20000000200 */
[----:B-1----:R-:W-:Y:S01]  /*bc70*/  FADD.FTZ R21, R14, R21 ;  /* 0x000000150e157221 */ /* 0x002fe20000010000 */
[----:B------:R-:W-:Y:S01]  /*bc80*/  FADD.FTZ R42, R78, R3 ;  /* 0x000000034e2a7221 */ /* 0x000fe20000010000 */
[C---:B------:R-:W-:Y:S01]  /*bc90*/  F2FP.F16.F32.PACK_AB R14, R32.reuse, R14 ;  /* 0x0000000e200e723e */ /* 0x040fe200000000ff */
[----:B------:R-:W1:Y:S01]  /*bca0*/  MUFU.EX2 R25, R68 ;  /* 0x0000004400197308 */ /* 0x000e620000000800 */
[----:B------:R-:W-:Y:S01]  /*bcb0*/  FADD.FTZ R50, R32, R21 ;  /* 0x0000001520327221 */ /* 0x000fe20000010000 */
[----:B--2---:R-:W-:Y:S01]  /*bcc0*/  FADD.FTZ R3, R15, R42 ;  /* 0x0000002a0f037221 */ /* 0x004fe20000010000 */
[----:B------:R-:W-:-:S02]  /*bcd0*/  F2FP.F16.F32.PACK_AB R13, R78, R13 ;  /* 0x0000000d4e0d723e */ /* 0x000fc400000000ff */
[----:B------:R-:W-:Y:S01]  /*bce0*/  FADD.FTZ R21, R33, R50 ;  /* 0x0000003221157221 */ /* 0x000fe20000010000 */
[C---:B------:R-:W-:Y:S01]  /*bcf0*/  FADD.FTZ R20, R54.reuse, R3 ;  /* 0x0000000336147221 */ /* 0x040fe20000010000 */
[----:B------:R-:W-:Y:S01]  /*bd00*/  F2FP.F16.F32.PACK_AB R15, R54, R15 ;  /* 0x0000000f360f723e */ /* 0x000fe200000000ff */
[----:B------:R-:W-:Y:S01]  /*bd10*/  MUFU.EX2 R56, R56 ;  /* 0x0000003800387308 */ /* 0x000fe20000000800 */
[----:B------:R-:W-:Y:S01]  /*bd20*/  FADD.FTZ R42, R36, R21 ;  /* 0x00000015242a7221 */ /* 0x000fe20000010000 */
[----:B------:R-:W-:Y:S02]  /*bd30*/  FADD.FTZ R3, R55, R20 ;  /* 0x0000001437037221 */ /* 0x000fe40000010000 */
[----:B------:R2:W-:Y:S01]  /*bd40*/  STSM.16.M88.4 [R18], R12 ;  /* 0x0000000c12007844 */ /* 0x0005e20000000200 */
[----:B------:R-:W-:Y:S01]  /*bd50*/  FADD.FTZ R21, R37, R42 ;  /* 0x0000002a25157221 */ /* 0x000fe20000010000 */
[----:B------:R-:W-:Y:S01]  /*bd60*/  FADD.FTZ R42, R58, R3 ;  /* 0x000000033a2a7221 */ /* 0x000fe20000010000 */
[----:B---3--:R-:W-:Y:S01]  /*bd70*/  F2FP.F16.F32.PACK_AB R4, R36, R33 ;  /* 0x000000212404723e */ /* 0x008fe200000000ff */
[----:B------:R-:W3:Y:S01]  /*bd80*/  MUFU.EX2 R38, R69 ;  /* 0x0000004500267308 */ /* 0x000ee20000000800 */
[----:B------:R-:W-:Y:S01]  /*bd90*/  FADD.FTZ R46, R40, R21 ;  /* 0x00000015282e7221 */ /* 0x000fe20000010000 */
[----:B------:R-:W-:Y:S01]  /*bda0*/  FADD.FTZ R3, R59, R42 ;  /* 0x0000002a3b037221 */ /* 0x000fe20000010000 */
[----:B------:R-:W-:-:S02]  /*bdb0*/  F2FP.F16.F32.PACK_AB R5, R58, R55 ;  /* 0x000000373a05723e */ /* 0x000fc400000000ff */
[----:B------:R-:W-:Y:S01]  /*bdc0*/  FADD.FTZ R11, R41, R46 ;  /* 0x0000002e290b7221 */ /* 0x000fe20000010000 */
[----:B------:R-:W-:Y:S01]  /*bdd0*/  FADD.FTZ R32, R62, R3 ;  /* 0x000000033e207221 */ /* 0x000fe20000010000 */
[----:B------:R-:W-:Y:S01]  /*bde0*/  F2FP.F16.F32.PACK_AB R6, R40, R37 ;  /* 0x000000252806723e */ /* 0x000fe200000000ff */
[----:B------:R-:W-:Y:S01]  /*bdf0*/  MUFU.EX2 R28, R57 ;  /* 0x00000039001c7308 */ /* 0x000fe20000000800 */
[----:B------:R-:W-:Y:S01]  /*be00*/  FADD.FTZ R42, R44, R11 ;  /* 0x0000000b2c2a7221 */ /* 0x000fe20000010000 */
[----:B------:R-:W-:Y:S01]  /*be10*/  FADD.FTZ R3, R63, R32 ;  /* 0x000000203f037221 */ /* 0x000fe20000010000 */
[----:B------:R-:W-:Y:S02]  /*be20*/  F2FP.F16.F32.PACK_AB R7, R62, R59 ;  /* 0x0000003b3e07723e */ /* 0x000fe400000000ff */
[----:B------:R-:W-:Y:S01]  /*be30*/  FADD.FTZ R11, R45, R42 ;  /* 0x0000002a2d0b7221 */ /* 0x000fe20000010000 */
[C---:B------:R-:W-:Y:S01]  /*be40*/  FADD.FTZ R3, R2.reuse, R3 ;  /* 0x0000000302037221 */ /* 0x040fe20000010000 */
[----:B--2---:R-:W-:Y:S01]  /*be50*/  F2FP.F16.F32.PACK_AB R13, R2, R63 ;  /* 0x0000003f020d723e */ /* 0x004fe200000000ff */
[----:B------:R-:W2:Y:S01]  /*be60*/  MUFU.EX2 R27, R70 ;  /* 0x00000046001b7308 */ /* 0x000ea20000000800 */
[----:B------:R-:W-:Y:S01]  /*be70*/  FADD.FTZ R11, R48, R11 ;  /* 0x0000000b300b7221 */ /* 0x000fe20000010000 */
[----:B------:R-:W-:Y:S01]  /*be80*/  FADD.FTZ R32, R66, R3 ;  /* 0x0000000342207221 */ /* 0x000fe20000010000 */
[----:B------:R-:W-:Y:S01]  /*be90*/  F2FP.F16.F32.PACK_AB R12, R44, R41 ;  /* 0x000000292c0c723e */ /* 0x000fe200000000ff */
[----:B------:R4:W-:Y:S01]  /*bea0*/  STSM.16.M88.4 [R17+0x27800], R4 ;  /* 0x0278000411007844 */ /* 0x0009e20000000200 */
[----:B0-----:R-:W-:Y:S01]  /*beb0*/  FADD.FTZ R11, R24, R11 ;  /* 0x0000000b180b7221 */ /* 0x001fe20000010000 */
[----:B------:R-:W-:Y:S01]  /*bec0*/  FADD.FTZ R32, R67, R32 ;  /* 0x0000002043207221 */ /* 0x000fe20000010000 */
[----:B------:R-:W-:Y:S01]  /*bed0*/  F2FP.F16.F32.PACK_AB R14, R48, R45 ;  /* 0x0000002d300e723e */ /* 0x000fe200000000ff */
[----:B------:R-:W0:Y:S01]  /*bee0*/  MUFU.EX2 R60, R60 ;  /* 0x0000003c003c7308 */ /* 0x000e220000000800 */
[----:B------:R-:W-:Y:S01]  /*bef0*/  FADD.FTZ R11, R52, R11 ;  /* 0x0000000b340b7221 */ /* 0x000fe20000010000 */
[----:B-1----:R-:W-:Y:S01]  /*bf00*/  FADD.FTZ R3, R25, R32 ;  /* 0x0000002019037221 */ /* 0x002fe20000010000 */
[----:B------:R-:W-:-:S02]  /*bf10*/  F2FP.F16.F32.PACK_AB R15, R67, R66 ;  /* 0x00000042430f723e */ /* 0x000fc400000000ff */
[----:B------:R-:W-:Y:S01]  /*bf20*/  FADD.FTZ R11, R26, R11 ;  /* 0x0000000b1a0b7221 */ /* 0x000fe20000010000 */
[----:B---3--:R-:W-:Y:S01]  /*bf30*/  FADD.FTZ R2, R38, R3 ;  /* 0x0000000326027221 */ /* 0x008fe20000010000 */
[----:B------:R-:W-:Y:S01]  /*bf40*/  F2FP.F16.F32.PACK_AB R24, R52, R24 ;  /* 0x000000183418723e */ /* 0x000fe200000000ff */
[----:B------:R-:W1:Y:S01]  /*bf50*/  MUFU.EX2 R20, R71 ;  /* 0x0000004700147308 */ /* 0x000e620000000800 */
[----:B------:R-:W-:Y:S01]  /*bf60*/  FADD.FTZ R11, R56, R11 ;  /* 0x0000000b380b7221 */ /* 0x000fe20000010000 */
[----:B--2---:R-:W-:Y:S01]  /*bf70*/  FADD.FTZ R3, R27, R2 ;  /* 0x000000021b037221 */ /* 0x004fe20000010000 */
[----:B------:R-:W-:Y:S01]  /*bf80*/  F2FP.F16.F32.PACK_AB R25, R38, R25 ;  /* 0x000000192619723e */ /* 0x000fe200000000ff */
[----:B------:R2:W-:Y:S01]  /*bf90*/  STSM.16.M88.4 [R23], R12 ;  /* 0x0000000c17007844 */ /* 0x0005e20000000200 */
[----:B------:R-:W-:Y:S01]  /*bfa0*/  FADD.FTZ R11, R28, R11 ;  /* 0x0000000b1c0b7221 */ /* 0x000fe20000010000 */
[----:B------:R-:W-:Y:S01]  /*bfb0*/  F2FP.F16.F32.PACK_AB R26, R56, R26 ;  /* 0x0000001a381a723e */ /* 0x000fe200000000ff */
[----:B----4-:R-:W-:Y:S01]  /*bfc0*/  IMAD.MOV.U32 R5, RZ, RZ, R9 ;  /* 0x000000ffff057224 */ /* 0x010fe200078e0009 */
[----:B------:R-:W3:Y:S01]  /*bfd0*/  MUFU.EX2 R30, R61 ;  /* 0x0000003d001e7308 */ /* 0x000ee20000000800 */
[C---:B0-----:R-:W-:Y:S01]  /*bfe0*/  FADD.FTZ R11, R60.reuse, R11 ;  /* 0x0000000b3c0b7221 */ /* 0x041fe20000010000 */
[----:B------:R-:W-:Y:S01]  /*bff0*/  F2FP.F16.F32.PACK_AB R28, R60, R28 ;  /* 0x0000001c3c1c723e */ /* 0x000fe200000000ff */
[----:B------:R-:W-:-:S05]  /*c000*/  IMAD.MOV.U32 R4, RZ, RZ, R8 ;  /* 0x000000ffff047224 */ /* 0x000fca00078e0008 */
[----:B------:R-:W0:Y:S01]  /*c010*/  MUFU.EX2 R29, R72 ;  /* 0x00000048001d7308 */ /* 0x000e220000000800 */
[C---:B-1----:R-:W-:Y:S01]  /*c020*/  FADD.FTZ R2, R20.reuse, R3 ;  /* 0x0000000314027221 */ /* 0x042fe20000010000 */
[----:B------:R-:W-:-:S05]  /*c030*/  F2FP.F16.F32.PACK_AB R27, R20, R27 ;  /* 0x0000001b141b723e */ /* 0x000fca00000000ff */
[----:B------:R2:W-:Y:S01]  /*c040*/  STSM.16.M88.4 [R19+0x6000], R24 ;  /* 0x0060001813007844 */ /* 0x0005e20000000200 */
[----:B------:R-:W1:Y:S01]  /*c050*/  MUFU.EX2 R64, R64 ;  /* 0x0000004000407308 */ /* 0x000e620000000800 */
[----:B---3--:R-:W-:-:S07]  /*c060*/  FADD.FTZ R11, R30, R11 ;  /* 0x0000000b1e0b7221 */ /* 0x008fce0000010000 */
[----:B------:R-:W3:Y:S01]  /*c070*/  MUFU.EX2 R73, R73 ;  /* 0x0000004900497308 */ /* 0x000ee20000000800 */
[----:B0-----:R-:W-:-:S07]  /*c080*/  FADD.FTZ R2, R29, R2 ;  /* 0x000000021d027221 */ /* 0x001fce0000010000 */
[----:B------:R-:W0:Y:S01]  /*c090*/  MUFU.EX2 R21, R74 ;  /* 0x0000004a00157308 */ /* 0x000e220000000800 */
[C---:B-1----:R-:W-:Y:S01]  /*c0a0*/  F2FP.F16.F32.PACK_AB R30, R64.reuse, R30 ;  /* 0x0000001e401e723e */ /* 0x042fe200000000ff */
[----:B------:R-:W-:-:S06]  /*c0b0*/  FADD.FTZ R3, R64, R11 ;  /* 0x0000000b40037221 */ /* 0x000fcc0000010000 */
[----:B------:R-:W1:Y:S01]  /*c0c0*/  MUFU.EX2 R75, R75 ;  /* 0x0000004b004b7308 */ /* 0x000e620000000800 */
[C---:B---3--:R-:W-:Y:S01]  /*c0d0*/  F2FP.F16.F32.PACK_AB R29, R73.reuse, R29 ;  /* 0x0000001d491d723e */ /* 0x048fe200000000ff */
[----:B------:R-:W-:-:S04]  /*c0e0*/  FADD.FTZ R2, R73, R2 ;  /* 0x0000000249027221 */ /* 0x000fc80000010000 */
[----:B0-----:R-:W-:Y:S01]  /*c0f0*/  FADD.FTZ R2, R21, R2 ;  /* 0x0000000215027221 */ /* 0x001fe20000010000 */
[----:B-1----:R-:W-:-:S03]  /*c100*/  F2FP.F16.F32.PACK_AB R31, R75, R21 ;  /* 0x000000154b1f723e */ /* 0x002fc600000000ff */
[----:B------:R-:W-:Y:S02]  /*c110*/  FADD.FTZ R2, R75, R2 ;  /* 0x000000024b027221 */ /* 0x000fe40000010000 */
        /* <DEDUP_REMOVED lines=9> */
.L_x_1121:
[----:B------:R-:W-:-:S13]  /*c1b0*/  ISETP.GE.AND P2, PT, R0, UR37, PT ;  /* 0x0000002500007c0c */ /* 0x000fda000bf46270 */
[----:B------:R-:W-:Y:S05]  /*c1c0*/  @!P2 BRA `(.L_x_1131) ;  /* 0x000000380044a947 */ /* 0x000fea0003800000 */
[----:B--23--:R-:W-:Y:S01]  /*c1d0*/  IMAD.MOV.U32 R5, RZ, RZ, R9 ;  /* 0x000000ffff057224 */ /* 0x00cfe200078e0009 */
[----:B------:R-:W-:Y:S01]  /*c1e0*/  UMOV UR28, UR51 ;  /* 0x00000033001c7c82 */ /* 0x000fe20008000000 */
[----:B------:R-:W-:Y:S01]  /*c1f0*/  IMAD.MOV.U32 R4, RZ, RZ, R8 ;  /* 0x000000ffff047224 */ /* 0x000fe200078e0008 */
[----:B------:R-:W-:Y:S01]  /*c200*/  UMOV UR56, UR48 ;  /* 0x0000003000387c82 */ /* 0x000fe20008000000 */
[----:B------:R-:W-:Y:S01]  /*c210*/  ULDC UR35, c[0x0][0x9e4] ;  /* 0x0002790000237ab9 */ /* 0x000fe20000000800 */
[----:B------:R-:W-:Y:S01]  /*c220*/  ULDC UR55, c[0x0][0x9d8] ;  /* 0x0002760000377ab9 */ /* 0x000fe20000000800 */
[----:B------:R-:W-:Y:S01]  /*c230*/  ULDC UR34, c[0x0][0x988] ;  /* 0x0002620000227ab9 */ /* 0x000fe20000000800 */
[----:B------:R-:W-:-:S05]  /*c240*/  ULDC UR54, c[0x0][0x9e0] ;  /* 0x0002780000367ab9 */ /* 0x000fca0000000800 */
.L_x_1148:
        /* <DEDUP_REMOVED lines=9> */
.L_x_1133:
[----:B------:R-:W-:Y:S01]  /*c2e0*/  ULEA UR6, UR48, UR42, 0x3 ;  /* 0x0000002a30067291 */ /* 0x000fe2000f8e183f */
[----:B------:R-:W-:-:S05]  /*c2f0*/  IMAD.U32 R6, RZ, RZ, UR51 ;  /* 0x00000033ff067e24 */ /* 0x000fca000f8e00ff */
[----:B------:R-:W-:-:S04]  /*c300*/  SHF.L.U32 R6, R6, 0x1f, RZ ;  /* 0x0000001f06067819 */ /* 0x000fc800000006ff */
[----:B------:R0:W1:Y:S01]  /*c310*/  SYNCS.PHASECHK.TRANS64.TRYWAIT P2, [UR6+0x2d830], R6 ;  /* 0x02d83006ff0075a7 */ /* 0x0000620008040146 */
[----:B------:R-:W-:Y:S05]  /*c320*/  @!P0 BRA `(.L_x_1134) ;  /* 0x0000000000048947 */ /* 0x000fea0003800000 */
[----:B------:R-:W-:Y:S01]  /*c330*/  BPT.TRAP 0x1 ;  /* 0x000000040000795c */ /* 0x000fe20000300000 */
.L_x_1134:
[----:B-1----:R-:W-:Y:S05]  /*c340*/  @P2 BRA `(.L_x_1132) ;  /* 0x0000000000082947 */ /* 0x002fea0003800000 */
[----:B------:R-:W1:Y:S02]  /*c350*/  SYNCS.PHASECHK.TRANS64.TRYWAIT P2, [UR6+0x2d830], R6 ;  /* 0x02d83006ff0075a7 */ /* 0x000e640008040146 */
[----:B-1----:R-:W-:Y:S05]  /*c360*/  @!P2 BRA `(.L_x_1135) ;  /* 0x000000dc00d0a947 */ /* 0x002fea0003800000 */
.L_x_1132:
        /* <DEDUP_REMOVED lines=37> */
.L_x_1137:
[----:B------:R-:W-:Y:S01]  /*c5c0*/  ULEA UR6, UR56, UR42, 0x3 ;  /* 0x0000002a38067291 */ /* 0x000fe2000f8e183f */
[----:B------:R-:W-:-:S05]  /*c5d0*/  IMAD.U32 R6, RZ, RZ, UR28 ;  /* 0x0000001cff067e24 */ /* 0x000fca000f8e00ff */
[----:B------:R-:W-:-:S04]  /*c5e0*/  SHF.L.U32 R6, R6, 0x1f, RZ ;  /* 0x0000001f06067819 */ /* 0x000fc800000006ff */
[----:B------:R0:W1:Y:S01]  /*c5f0*/  SYNCS.PHASECHK.TRANS64.TRYWAIT P2, [UR6+0x2d850], R6 ;  /* 0x02d85006ff0075a7 */ /* 0x0000620008040146 */
[----:B------:R-:W-:Y:S05]  /*c600*/  @!P0 BRA `(.L_x_1138) ;  /* 0x0000000000048947 */ /* 0x000fea0003800000 */
[----:B------:R-:W-:Y:S01]  /*c610*/  BPT.TRAP 0x1 ;  /* 0x000000040000795c */ /* 0x000fe20000300000 */
.L_x_1138:
[----:B-1----:R-:W-:Y:S05]  /*c620*/  @P2 BRA `(.L_x_1136) ;  /* 0x0000000000082947 */ /* 0x002fea0003800000 */
[----:B------:R-:W1:Y:S02]  /*c630*/  SYNCS.PHASECHK.TRANS64.TRYWAIT P2, [UR6+0x2d850], R6 ;  /* 0x02d85006ff0075a7 */ /* 0x000e640008040146 */
[----:B-1----:R-:W-:Y:S05]  /*c640*/  @!P2 BRA `(.L_x_1139) ;  /* 0x000000dc0030a947 */ /* 0x002fea0003800000 */
.L_x_1136:
[----:B------:R-:W-:Y:S01]  /*c650*/  UIADD3 UR6, UR42, 0x400, URZ ;  /* 0x000004002a067890 */ /* 0x000fe2000fffe03f */
[----:B------:R-:W-:Y:S01]  /*c660*/  WARPGROUP.ARRIVE ;  /* 0x00000000000079c5 */ /* 0x000fe20000000000 */
[----:B------:R-:W-:Y:S01]  /*c670*/  UMOV UR29, 0x40000040 ;  /* 0x40000040001d7882 */ /* 0x000fe20000000000 */
[----:B------:R-:W-:Y:S01]  /*c680*/  UMOV UR31, 0x80000020 ;  /* 0x80000020001f7882 */ /* 0x000fe20000000000 */
[----:B------:R-:W-:Y:S01]  /*c690*/  USHF.R.U32.HI UR6, URZ, 0x4, UR6 ;  /* 0x000000043f067899 */ /* 0x000fe20008011606 */
[----:B------:R-:W-:Y:S01]  /*c6a0*/  FMUL.FTZ R13, R31, UR55 ;  /* 0x000000371f0d7c20 */ /* 0x000fe20008410000 */
[----:B------:R-:W-:Y:S01]  /*c6b0*/  FMUL.FTZ R31, R43, UR55 ;  /* 0x000000372b1f7c20 */ /* 0x000fe20008410000 */
[----:B------:R-:W-:Y:S01]  /*c6c0*/  PLOP3.LUT P2, PT, PT, PT, UP0, 0x80, 0x0 ;  /* 0x000000000000781c */ /* 0x000fe20003f4f008 */
[----:B------:R-:W-:Y:S01]  /*c6d0*/  ULOP3.LUT UR6, UR6, 0x3fff, URZ, 0xc0, !UPT ;  /* 0x00003fff06067892 */ /* 0x000fe2000f8ec03f */
[----:B------:R-:W2:Y:S01]  /*c6e0*/  S2R R43, SR_TID.X ;  /* 0x00000000002b7919 */ /* 0x000ea20000002100 */
        /* <DEDUP_REMOVED lines=8> */
[----:B------:R-:W-:-:S02]  /*c770*/  VIADD R72, R136, UR40 ;  /* 0x0000002888487c36 */ /* 0x000fc40008000000 */
[----:B------:R-:W-:Y:S01]  /*c780*/  FMUL.FTZ R12, R29, UR55 ;  /* 0x000000371d0c7c20 */ /* 0x000fe20008410000 */
[----:B------:R-:W-:Y:S01]  /*c790*/  FMUL.FTZ R29, R42, UR55 ;  /* 0x000000372a1d7c20 */ /* 0x000fe20008410000 */
[----:B------:R-:W-:Y:S01]  /*c7a0*/  UMOV UR28, UR6 ;  /* 0x00000006001c7c82 */ /* 0x000fe20008000000 */
[----:B01----:R-:W-:Y:S01]  /*c7b0*/  FMUL.FTZ R6, R24, UR55 ;  /* 0x0000003718067c20 */ /* 0x003fe20008410000 */
        /* <DEDUP_REMOVED lines=67> */
[----:B------:R-:W4:Y:S08]  /*cbf0*/  MUFU.TANH R10, R10 ;  /* 0x0000000a000a7308 */ /* 0x000f300000002400 */
        /* <DEDUP_REMOVED lines=103> */
[----:B------:R-:W-:-:S04]  /*d270*/  @UP0 ULDC UR6, c[0x0][0x450] ;  /* 0x0001140000060ab9 */ /* 0x000fc80000000800 */
[----:B------:R-:W-:Y:S01]  /*d280*/  @P2 SHF.R.U32.HI R72, RZ, UR6, R42 ;  /* 0x00000006ff482c19 */ /* 0x000fe2000801162a */
[----:B------:R-:W-:Y:S01]  /*d290*/  VIADD R42, R149, 0x9 ;  /* 0x00000009952a7836 */ /* 0x000fe20000000000 */
[----:B------:R-:W-:-:S03]  /*d2a0*/  ISETP.GE.U32.AND P2, PT, R43, 0x180, PT ;  /* 0x000001802b00780c */ /* 0x000fc60003f46070 */
[----:B------:R-:W5:Y:S01]  /*d2b0*/  SHFL.IDX PT, R84, R72, RZ, 0x1c1f ;  /* 0x001c1fff48547589 */ /* 0x000f6200000e0000 */
[----:B------:R-:W-:Y:S01]  /*d2c0*/  SEL R42, R42, 0x9, !P2 ;  /* 0x000000092a2a7807 */ /* 0x000fe20005000000 */
        /* <DEDUP_REMOVED lines=16> */
[----:B0-234-:R-:W-:Y:S06]  /*d3d0*/  @!P5 BRA `(.L_x_1140) ;  /* 0x00000000005cd947 */ /* 0x01dfec0003800000 */
        /* <DEDUP_REMOVED lines=13> */
.L_x_1142:
[----:B------:R-:W-:-:S05]  /*d4b0*/  IMAD.U32 R85, RZ, RZ, UR35 ;  /* 0x00000023ff557e24 */ /* 0x000fca000f8e00ff */
[----:B------:R-:W-:-:S13]  /*d4c0*/  ISETP.NE.AND P2, PT, R85, 0x1, PT ;  /* 0x000000015500780c */ /* 0x000fda0003f45270 */
[----:B------:R-:W0:Y:S02]  /*d4d0*/  @P2 LDC.64 R42, c[0x0][0x9e8] ;  /* 0x00027a00ff2a2b82 */ /* 0x000e240000000a00 */
[----:B0-----:R-:W-:-:S05]  /*d4e0*/  @P2 IMAD.HI.U32 R42, R84, R42, RZ ;  /* 0x0000002a542a2227 */ /* 0x001fca00078e00ff */
[----:B------:R-:W-:-:S07]  /*d4f0*/  @P2 SHF.R.U32.HI R84, RZ, R43, R42 ;  /* 0x0000002bff542219 */ /* 0x000fce000001162a */
.L_x_1143:
[----:B------:R-:W-:Y:S05]  /*d500*/  BSYNC B0 ;  /* 0x0000000000007941 */ /* 0x000fea0003800000 */
.L_x_1141:
[----:B------:R-:W-:-:S04]  /*d510*/  IMAD R84, R84, R85, -R73 ;  /* 0x0000005554547224 */ /* 0x000fc800078e0a49 */
[----:B------:R-:W-:-:S05]  /*d520*/  IMAD.IADD R84, R84, 0x1, -R16 ;  /* 0x0000000154547824 */ /* 0x000fca00078e0a10 */
[----:B------:R-:W-:Y:S02]  /*d530*/  VIMNMX R80, R80, R84, !PT ;  /* 0x0000005450507248 */ /* 0x000fe40007fe0100 */
[----:B------:R-:W-:-:S07]  /*d540*/  VIADDMNMX R81, R84, R85, R81, PT ;  /* 0x0000005554517246 */ /* 0x000fce0003800151 */
.L_x_1140:
[----:B------:R-:W-:Y:S01]  /*d550*/  ISETP.GT.AND P2, PT, R0, -0x1, PT ;  /* 0xffffffff0000780c */ /* 0x000fe20003f44270 */
[----:B------:R-:W0:Y:S03]  /*d560*/  SHFL.IDX PT, R72, R72, 0x1, 0x1c1f ;  /* 0x003c1f0048487f89 */ /* 0x000e2600000e0000 */
[C---:B------:R-:W-:Y:S02]  /*d570*/  ISETP.GT.AND P4, PT, R80.reuse, RZ, P2 ;  /* 0x000000ff5000720c */ /* 0x040fe40001784270 */
[----:B------:R-:W-:Y:S02]  /*d580*/  ISETP.GT.AND P6, PT, R80, 0x1, P2 ;  /* 0x000000015000780c */ /* 0x000fe400017c4270 */
[C---:B------:R-:W-:Y:S02]  /*d590*/  ISETP.LT.OR P4, PT, R81.reuse, 0x1, P4 ;  /* 0x000000015100780c */ /* 0x040fe40002781670 */
[----:B------:R-:W-:-:S02]  /*d5a0*/  ISETP.LT.OR P6, PT, R81, 0x2, P6 ;  /* 0x000000025100780c */ /* 0x000fc400037c1670 */
[----:B------:R-:W-:Y:S02]  /*d5b0*/  FSEL R6, R6, -INF , !P4 ;  /* 0xff80000006067808 */ /* 0x000fe40006000000 */
[----:B------:R-:W-:Y:S02]  /*d5c0*/  FSEL R42, R8, -INF , !P6 ;  /* 0xff800000082a7808 */ /* 0x000fe40007000000 */
[C---:B------:R-:W-:Y:S02]  /*d5d0*/  ISETP.GT.AND P3, PT, R80.reuse, 0x8, P2 ;  /* 0x000000085000780c */ /* 0x040fe40001764270 */
[C---:B------:R-:W-:Y:S02]  /*d5e0*/  ISETP.GT.AND P4, PT, R80.reuse, 0x9, P2 ;  /* 0x000000095000780c */ /* 0x040fe40001784270 */
[----:B------:R-:W-:Y:S02]  /*d5f0*/  ISETP.GT.AND P6, PT, R80, 0x10, P2 ;  /* 0x000000105000780c */ /* 0x000fe400017c4270 */
[----:B------:R-:W-:-:S02]  /*d600*/  ISETP.LT.OR P3, PT, R81, 0x9, P3 ;  /* 0x000000095100780c */ /* 0x000fc40001f61670 */
[----:B------:R-:W-:Y:S01]  /*d610*/  ISETP.LT.OR P4, PT, R81, 0xa, P4 ;  /* 0x0000000a5100780c */ /* 0x000fe20002781670 */
[--C-:B0-----:R-:W-:Y:S01]  /*d620*/  IMAD.IADD R83, R83, 0x1, R72.reuse ;  /* 0x0000000153537824 */ /* 0x101fe200078e0248 */
[----:B------:R-:W-:Y:S01]  /*d630*/  ISETP.LT.OR P6, PT, R81, 0x11, P6 ;  /* 0x000000115100780c */ /* 0x000fe200037c1670 */
[----:B------:R-:W-:Y:S01]  /*d640*/  IMAD.IADD R82, R82, 0x1, R72 ;  /* 0x0000000152527824 */ /* 0x000fe200078e0248 */
        /* <DEDUP_REMOVED lines=83> */
[----:B------:R-:W-:Y:S01]  /*db80*/  FSEL R79, R79, -INF , !P6 ;  /* 0xff8000004f4f7808 */ /* 0x000fe20007000000 */
[----:B------:R-:W-:Y:S06]  /*db90*/  @!P5 BRA `(.L_x_1144) ;  /* 0x00000000005cd947 */ /* 0x000fec0003800000 */
        /* <DEDUP_REMOVED lines=13> */
.L_x_1146:
[----:B------:R-:W-:-:S05]  /*dc70*/  IMAD.U32 R8, RZ, RZ, UR35 ;  /* 0x00000023ff087e24 */ /* 0x000fca000f8e00ff */
[----:B------:R-:W-:-:S13]  /*dc80*/  ISETP.NE.AND P3, PT, R8, 0x1, PT ;  /* 0x000000010800780c */ /* 0x000fda0003f65270 */
[----:B------:R-:W0:Y:S02]  /*dc90*/  @P3 LDC.64 R14, c[0x0][0x9e8] ;  /* 0x00027a00ff0e3b82 */ /* 0x000e240000000a00 */
[----:B0-----:R-:W-:-:S05]  /*dca0*/  @P3 IMAD.HI.U32 R14, R72, R14, RZ ;  /* 0x0000000e480e3227 */ /* 0x001fca00078e00ff */
[----:B------:R-:W-:-:S07]  /*dcb0*/  @P3 SHF.R.U32.HI R72, RZ, R15, R14 ;  /* 0x0000000fff483219 */ /* 0x000fce000001160e */
.L_x_1147:
[----:B------:R-:W-:Y:S05]  /*dcc0*/  BSYNC B0 ;  /* 0x0000000000007941 */ /* 0x000fea0003800000 */
.L_x_1145:
[----:B------:R-:W-:-:S04]  /*dcd0*/  IMAD R72, R72, R8, -R73 ;  /* 0x0000000848487224 */ /* 0x000fc800078e0a49 */
[----:B------:R-:W-:-:S05]  /*dce0*/  IMAD.IADD R72, R72, 0x1, -R16 ;  /* 0x0000000148487824 */ /* 0x000fca00078e0a10 */
[----:B------:R-:W-:Y:S02]  /*dcf0*/  VIMNMX R82, R82, R72, !PT ;  /* 0x0000004852527248 */ /* 0x000fe40007fe0100 */
[----:B------:R-:W-:-:S07]  /*dd00*/  VIADDMNMX R83, R72, R8, R83, PT ;  /* 0x0000000848537246 */ /* 0x000fce0003800153 */
.L_x_1144:
[----:B------:R-:W-:Y:S01]  /*dd10*/  FMNMX.FTZ R8, R6, R4, !PT ;  /* 0x0000000406087209 */ /* 0x000fe20007810000 */
[----:B------:R-:W-:Y:S01]  /*dd20*/  UMOV UR28, UR51 ;  /* 0x00000033001c7c82 */ /* 0x000fe20008000000 */
[----:B------:R-:W-:Y:S02]  /*dd30*/  ISETP.GT.AND P4, PT, R82, 0x8, P2 ;  /* 0x000000085200780c */ /* 0x000fe40001784270 */
        /* <DEDUP_REMOVED lines=62> */
[C---:B------:R-:W-:Y:S01]  /*e120*/  ISETP.LT.OR P4, PT, R83.reuse, 0x42, P4 ;  /* 0x000000425300780c */ /* 0x040fe20002781670 */
[----:B------:R-:W0:Y:S01]  /*e130*/  SHFL.BFLY PT, R14, R8, 0x2, 0x1f ;  /* 0x0c401f00080e7f89 */ /* 0x000e2200000e0000 */
[----:B------:R-:W-:-:S02]  /*e140*/  ISETP.LT.OR P6, PT, R83, 0x49, P6 ;  /* 0x000000495300780c */ /* 0x000fc400037c1670 */
[----:B------:R-:W-:Y:S02]  /*e150*/  FSEL R49, R49, -INF , !P4 ;  /* 0xff80000031317808 */ /* 0x000fe40006000000 */
[C---:B------:R-:W-:Y:S02]  /*e160*/  ISETP.GT.AND P4, PT, R82.reuse, 0x50, P2 ;  /* 0x000000505200780c */ /* 0x040fe40001784270 */
[----:B------:R-:W-:Y:S02]  /*e170*/  FSEL R51, R51, -INF , !P6 ;  /* 0xff80000033337808 */ /* 0x000fe40007000000 */
[----:B------:R-:W-:Y:S02]  /*e180*/  ISETP.GT.AND P6, PT, R82, 0x51, P2 ;  /* 0x000000515200780c */ /* 0x000fe400017c4270 */
[C---:B------:R-:W-:Y:S02]  /*e190*/  ISETP.LT.OR P4, PT, R83.reuse, 0x51, P4 ;  /* 0x000000515300780c */ /* 0x040fe40002781670 */
[----:B------:R-:W-:-:S02]  /*e1a0*/  ISETP.LT.OR P6, PT, R83, 0x52, P6 ;  /* 0x000000525300780c */ /* 0x000fc400037c1670 */
[----:B------:R-:W-:Y:S02]  /*e1b0*/  FSEL R55, R55, -INF , !P4 ;  /* 0xff80000037377808 */ /* 0x000fe40006000000 */
[C---:B------:R-:W-:Y:S02]  /*e1c0*/  ISETP.GT.AND P4, PT, R82.reuse, 0x59, P2 ;  /* 0x000000595200780c */ /* 0x040fe40001784270 */
[----:B------:R-:W-:Y:S02]  /*e1d0*/  FSEL R57, R57, -INF , !P6 ;  /* 0xff80000039397808 */ /* 0x000fe40007000000 */
[----:B------:R-:W-:Y:S02]  /*e1e0*/  ISETP.GT.AND P6, PT, R82, 0x60, P2 ;  /* 0x000000605200780c */ /* 0x000fe400017c4270 */
[----:B------:R-:W-:Y:S02]  /*e1f0*/  ISETP.LT.OR P4, PT, R83, 0x5a, P4 ;  /* 0x0000005a5300780c */ /* 0x000fe40002781670 */
[----:B0-----:R-:W-:-:S02]  /*e200*/  FMNMX.FTZ R8, R8, R14, !PT ;  /* 0x0000000e08087209 */ /* 0x001fc40007810000 */
[----:B------:R-:W-:Y:S02]  /*e210*/  ISETP.LT.OR P6, PT, R83, 0x61, P6 ;  /* 0x000000615300780c */ /* 0x000fe400037c1670 */
[----:B------:R-:W-:Y:S01]  /*e220*/  FSEL R61, R61, -INF , !P4 ;  /* 0xff8000003d3d7808 */ /* 0x000fe20006000000 */
[----:B------:R-:W0:Y:S01]  /*e230*/  SHFL.BFLY PT, R14, R8, 0x1, 0x1f ;  /* 0x0c201f00080e7f89 */ /* 0x000e2200000e0000 */
[C---:B------:R-:W-:Y:S02]  /*e240*/  ISETP.GT.AND P4, PT, R82.reuse, 0x68, P2 ;  /* 0x000000685200780c */ /* 0x040fe40001784270 */
[----:B------:R-:W-:Y:S02]  /*e250*/  FSEL R63, R63, -INF , !P6 ;  /* 0xff8000003f3f7808 */ /* 0x000fe40007000000 */
[----:B------:R-:W-:Y:S02]  /*e260*/  ISETP.GT.AND P6, PT, R82, 0x69, P2 ;  /* 0x000000695200780c */ /* 0x000fe400017c4270 */
[----:B------:R-:W-:-:S02]  /*e270*/  ISETP.LT.OR P4, PT, R83, 0x69, P4 ;  /* 0x000000695300780c */ /* 0x000fc40002781670 */
[----:B------:R-:W-:Y:S02]  /*e280*/  ISETP.LT.OR P6, PT, R83, 0x6a, P6 ;  /* 0x0000006a5300780c */ /* 0x000fe400037c1670 */
[----:B------:R-:W-:Y:S02]  /*e290*/  FSEL R67, R67, -INF , !P4 ;  /* 0xff80000043437808 */ /* 0x000fe40006000000 */
[----:B------:R-:W-:Y:S02]  /*e2a0*/  ISETP.GT.AND P4, PT, R82, 0x70, P2 ;  /* 0x000000705200780c */ /* 0x000fe40001784270 */
[----:B------:R-:W-:Y:S02]  /*e2b0*/  FSEL R68, R68, -INF , !P6 ;  /* 0xff80000044447808 */ /* 0x000fe40007000000 */
[----:B------:R-:W-:Y:S02]  /*e2c0*/  ISETP.GT.AND P6, PT, R82, 0x71, P2 ;  /* 0x000000715200780c */ /* 0x000fe400017c4270 */
[----:B------:R-:W-:-:S02]  /*e2d0*/  ISETP.LT.OR P4, PT, R83, 0x71, P4 ;  /* 0x000000715300780c */ /* 0x000fc40002781670 */
[----:B------:R-:W-:Y:S02]  /*e2e0*/  ISETP.LT.OR P6, PT, R83, 0x72, P6 ;  /* 0x000000725300780c */ /* 0x000fe400037c1670 */
[----:B------:R-:W-:Y:S02]  /*e2f0*/  FSEL R69, R69, -INF , !P4 ;  /* 0xff80000045457808 */ /* 0x000fe40006000000 */
[----:B0-----:R-:W-:Y:S02]  /*e300*/  FMNMX.FTZ R8, R8, R14, !PT ;  /* 0x0000000e08087209 */ /* 0x001fe40007810000 */
[----:B------:R-:W-:Y:S02]  /*e310*/  FSEL R70, R70, -INF , !P6 ;  /* 0xff80000046467808 */ /* 0x000fe40007000000 */
[C---:B------:R-:W-:Y:S01]  /*e320*/  FSETP.NEU.FTZ.AND P3, PT, R8.reuse, -INF , PT ;  /* 0xff8000000800780b */ /* 0x040fe20003f7d000 */
[----:B------:R-:W-:-:S03]  /*e330*/  FMUL.FTZ R15, R8, UR34 ;  /* 0x00000022080f7c20 */ /* 0x000fc60008410000 */
[----:B------:R-:W-:Y:S02]  /*e340*/  FSEL R14, R8, RZ, P3 ;  /* 0x000000ff080e7208 */ /* 0x000fe40001800000 */
[----:B------:R-:W-:Y:S02]  /*e350*/  FSEL R15, R15, RZ, P3 ;  /* 0x000000ff0f0f7208 */ /* 0x000fe40001800000 */
[----:B------:R-:W-:Y:S01]  /*e360*/  ISETP.GT.AND P3, PT, R82, 0x1, P2 ;  /* 0x000000015200780c */ /* 0x000fe20001764270 */
[----:B------:R-:W-:Y:S02]  /*e370*/  FADD.FTZ R4, -R14, R4 ;  /* 0x000000040e047221 */ /* 0x000fe40000010100 */
[--C-:B------:R-:W-:Y:S01]  /*e380*/  FFMA.FTZ R6, R6, UR34, -R15.reuse ;  /* 0x0000002206067c23 */ /* 0x100fe2000801080f */
[----:B------:R-:W-:Y:S01]  /*e390*/  ISETP.LT.OR P3, PT, R83, 0x2, P3 ;  /* 0x000000025300780c */ /* 0x000fe20001f61670 */
        /* <DEDUP_REMOVED lines=31> */
[----:B------:R-:W-:Y:S01]  /*e590*/  FSEL R15, R9, -INF , !P3 ;  /* 0xff800000090f7808 */ /* 0x000fe20005800000 */
[----:B------:R-:W-:Y:S01]  /*e5a0*/  FMUL.FTZ R4, R4, UR34 ;  /* 0x0000002204047c20 */ /* 0x000fe20008410000 */
[----:B------:R-:W-:Y:S01]  /*e5b0*/  ISETP.GT.AND P3, PT, R82, 0x10, P2 ;  /* 0x000000105200780c */ /* 0x000fe20001764270 */
[----:B------:R-:W-:Y:S03]  /*e5c0*/  MUFU.EX2 R6, R6 ;  /* 0x0000000600067308 */ /* 0x000fe60000000800 */
[----:B------:R-:W-:-:S04]  /*e5d0*/  ISETP.LT.OR P3, PT, R83, 0x11, P3 ;  /* 0x000000115300780c */ /* 0x000fc80001f61670 */
[----:B------:R-:W-:Y:S01]  /*e5e0*/  FSEL R20, R20, -INF , !P3 ;  /* 0xff80000014147808 */ /* 0x000fe20005800000 */
[----:B------:R-:W0:Y:S01]  /*e5f0*/  MUFU.EX2 R4, R4 ;  /* 0x0000000400047308 */ /* 0x000e220000000800 */
[----:B------:R-:W-:-:S04]  /*e600*/  ISETP.GT.AND P3, PT, R82, 0x19, P2 ;  /* 0x000000195200780c */ /* 0x000fc80001764270 */
[----:B------:R-:W-:-:S03]  /*e610*/  ISETP.LT.OR P3, PT, R83, 0x1a, P3 ;  /* 0x0000001a5300780c */ /* 0x000fc60001f61670 */
[----:B------:R-:W1:Y:S01]  /*e620*/  MUFU.EX2 R12, R42 ;  /* 0x0000002a000c7308 */ /* 0x000e620000000800 */
[----:B------:R-:W-:Y:S02]  /*e630*/  FSEL R27, R27, -INF , !P3 ;  /* 0xff8000001b1b7808 */ /* 0x000fe40005800000 */
[----:B------:R-:W-:-:S04]  /*e640*/  ISETP.GT.AND P3, PT, R82, 0x28, P2 ;  /* 0x000000285200780c */ /* 0x000fc80001764270 */
[----:B------:R-:W-:Y:S01]  /*e650*/  ISETP.LT.OR P3, PT, R83, 0x29, P3 ;  /* 0x000000295300780c */ /* 0x000fe20001f61670 */
[----:B------:R-:W2:Y:S01]  /*e660*/  MUFU.EX2 R10, R10 ;  /* 0x0000000a000a7308 */ /* 0x000ea20000000800 */
[----:B0-----:R-:W-:Y:S01]  /*e670*/  FFMA.FTZ R3, R4, R3, R6 ;  /* 0x0000000304037223 */ /* 0x001fe20000010006 */
[-C--:B------:R-:W-:Y:S01]  /*e680*/  FMUL.FTZ R88, R88, R4.reuse ;  /* 0x0000000458587220 */ /* 0x080fe20000410000 */
[----:B------:R-:W-:Y:S01]  /*e690*/  FSEL R33, R33, -INF , !P3 ;  /* 0xff80000021217808 */ /* 0x000fe20005800000 */
[-C--:B------:R-:W-:Y:S01]  /*e6a0*/  FMUL.FTZ R89, R89, R4.reuse ;  /* 0x0000000459597220 */ /* 0x080fe20000410000 */
[----:B------:R-:W-:Y:S01]  /*e6b0*/  ISETP.GT.AND P3, PT, R82, 0x31, P2 ;  /* 0x000000315200780c */ /* 0x000fe20001764270 */
[-C--:B------:R-:W-:Y:S01]  /*e6c0*/  FMUL.FTZ R92, R92, R4.reuse ;  /* 0x000000045c5c7220 */ /* 0x080fe20000410000 */
[----:B------:R-:W-:Y:S01]  /*e6d0*/  FMUL.FTZ R93, R93, R4 ;  /* 0x000000045d5d7220 */ /* 0x000fe20000410000 */
[----:B------:R-:W0:Y:S01]  /*e6e0*/  MUFU.EX2 R14, R14 ;  /* 0x0000000e000e7308 */ /* 0x000e220000000800 */
[----:B------:R-:W-:Y:S01]  /*e6f0*/  ISETP.LT.OR P3, PT, R83, 0x32, P3 ;  /* 0x000000325300780c */ /* 0x000fe20001f61670 */
[C---:B-1----:R-:W-:Y:S01]  /*e700*/  FADD.FTZ R3, R12.reuse, R3 ;  /* 0x000000030c037221 */ /* 0x042fe20000010000 */
[----:B------:R-:W-:Y:S01]  /*e710*/  F2FP.F16.F32.PACK_AB R12, R12, R6 ;  /* 0x000000060c0c723e */ /* 0x000fe200000000ff */
[-C--:B------:R-:W-:Y:S01]  /*e720*/  FMUL.FTZ R96, R96, R4.reuse ;  /* 0x0000000460607220 */ /* 0x080fe20000410000 */
[----:B------:R-:W-:Y:S01]  /*e730*/  FSEL R39, R39, -INF , !P3 ;  /* 0xff80000027277808 */ /* 0x000fe20005800000 */
[-C--:B------:R-:W-:Y:S01]  /*e740*/  FMUL.FTZ R97, R97, R4.reuse ;  /* 0x0000000461617220 */ /* 0x080fe20000410000 */
[----:B------:R-:W-:Y:S01]  /*e750*/  ISETP.GT.AND P3, PT, R82, 0x40, P2 ;  /* 0x000000405200780c */ /* 0x000fe20001764270 */
[----:B------:R-:W-:Y:S01]  /*e760*/  MUFU.EX2 R84, R84 ;  /* 0x0000005400547308 */ /* 0x000fe20000000800 */
[----:B--2---:R-:W-:Y:S01]  /*e770*/  FADD.FTZ R3, R10, R3 ;  /* 0x000000030a037221 */ /* 0x004fe20000010000 */
[-C--:B------:R-:W-:Y:S01]  /*e780*/  FMUL.FTZ R100, R100, R4.reuse ;  /* 0x0000000464647220 */ /* 0x080fe20000410000 */
[----:B------:R-:W-:Y:S01]  /*e790*/  ISETP.LT.OR P3, PT, R83, 0x41, P3 ;  /* 0x000000415300780c */ /* 0x000fe20001f61670 */
[-C--:B------:R-:W-:Y:S01]  /*e7a0*/  FMUL.FTZ R101, R101, R4.reuse ;  /* 0x0000000465657220 */ /* 0x080fe20000410000 */
[-C--:B------:R-:W-:Y:S01]  /*e7b0*/  FMUL.FTZ R104, R104, R4.reuse ;  /* 0x0000000468687220 */ /* 0x080fe20000410000 */
[----:B------:R-:W-:Y:S01]  /*e7c0*/  FMUL.FTZ R105, R105, R4 ;  /* 0x0000000469697220 */ /* 0x000fe20000410000 */
[----:B------:R-:W-:Y:S01]  /*e7d0*/  FSEL R47, R47, -INF , !P3 ;  /* 0xff8000002f2f7808 */ /* 0x000fe20005800000 */
[----:B------:R-:W-:Y:S01]  /*e7e0*/  MUFU.EX2 R26, R26 ;  /* 0x0000001a001a7308 */ /* 0x000fe20000000800 */
[----:B------:R-:W-:Y:S01]  /*e7f0*/  ISETP.GT.AND P3, PT, R82, 0x49, P2 ;  /* 0x000000495200780c */ /* 0x000fe20001764270 */
[C---:B0-----:R-:W-:Y:S01]  /*e800*/  FADD.FTZ R3, R14.reuse, R3 ;  /* 0x000000030e037221 */ /* 0x041fe20000010000 */
[----:B------:R-:W-:Y:S01]  /*e810*/  F2FP.F16.F32.PACK_AB R14, R14, R10 ;  /* 0x0000000a0e0e723e */ /* 0x000fe200000000ff */
[-C--:B------:R-:W-:Y:S01]  /*e820*/  FMUL.FTZ R108, R108, R4.reuse ;  /* 0x000000046c6c7220 */ /* 0x080fe20000410000 */
[----:B------:R-:W-:Y:S01]  /*e830*/  ISETP.LT.OR P3, PT, R83, 0x4a, P3 ;  /* 0x0000004a5300780c */ /* 0x000fe20001f61670 */
[-C--:B------:R-:W-:Y:S01]  /*e840*/  FMUL.FTZ R109, R109, R4.reuse ;  /* 0x000000046d6d7220 */ /* 0x080fe20000410000 */
[-C--:B------:R-:W-:Y:S01]  /*e850*/  FMUL.FTZ R112, R112, R4.reuse ;  /* 0x0000000470707220 */ /* 0x080fe20000410000 */
[----:B------:R-:W-:Y:S01]  /*e860*/  MUFU.EX2 R32, R32 ;  /* 0x0000002000207308 */ /* 0x000fe20000000800 */
[----:B------:R-:W-:Y:S01]  /*e870*/  FSEL R53, R53, -INF , !P3 ;  /* 0xff80000035357808 */ /* 0x000fe20005800000 */
[-C--:B------:R-:W-:Y:S01]  /*e880*/  FMUL.FTZ R113, R113, R4.reuse ;  /* 0x0000000471717220 */ /* 0x080fe20000410000 */
[----:B------:R-:W-:Y:S01]  /*e890*/  ISETP.GT.AND P3, PT, R82, 0x58, P2 ;  /* 0x000000585200780c */ /* 0x000fe20001764270 */
[-C--:B------:R-:W-:Y:S01]  /*e8a0*/  FMUL.FTZ R116, R116, R4.reuse ;  /* 0x0000000474747220 */ /* 0x080fe20000410000 */
[-C--:B------:R-:W-:Y:S01]  /*e8b0*/  FMUL.FTZ R117, R117, R4.reuse ;  /* 0x0000000475757220 */ /* 0x080fe20000410000 */
[-C--:B------:R-:W-:Y:S01]  /*e8c0*/  FMUL.FTZ R120, R120, R4.reuse ;  /* 0x0000000478787220 */ /* 0x080fe20000410000 */
[----:B------:R-:W-:Y:S01]  /*e8d0*/  ISETP.LT.OR P3, PT, R83, 0x59, P3 ;  /* 0x000000595300780c */ /* 0x000fe20001f61670 */
[----:B------:R-:W-:Y:S01]  /*e8e0*/  MUFU.EX2 R34, R34 ;  /* 0x0000002200227308 */ /* 0x000fe20000000800 */
[-C--:B------:R-:W-:Y:S01]  /*e8f0*/  FMUL.FTZ R121, R121, R4.reuse ;  /* 0x0000000479797220 */ /* 0x080fe20000410000 */
[-C--:B------:R-:W-:Y:S01]  /*e900*/  FMUL.FTZ R124, R124, R4.reuse ;  /* 0x000000047c7c7220 */ /* 0x080fe20000410000 */
[----:B------:R-:W-:Y:S01]  /*e910*/  FSEL R59, R59, -INF , !P3 ;  /* 0xff8000003b3b7808 */ /* 0x000fe20005800000 */
[-C--:B------:R-:W-:Y:S01]  /*e920*/  FMUL.FTZ R125, R125, R4.reuse ;  /* 0x000000047d7d7220 */ /* 0x080fe20000410000 */
[----:B------:R-:W-:Y:S01]  /*e930*/  ISETP.GT.AND P3, PT, R82, 0x61, P2 ;  /* 0x000000615200780c */ /* 0x000fe20001764270 */
[-C--:B------:R-:W-:Y:S01]  /*e940*/  FMUL.FTZ R128, R128, R4.reuse ;  /* 0x0000000480807220 */ /* 0x080fe20000410000 */
[-C--:B------:R-:W-:Y:S01]  /*e950*/  FMUL.FTZ R129, R129, R4.reuse ;  /* 0x0000000481817220 */ /* 0x080fe20000410000 */
[----:B------:R-:W-:Y:S01]  /*e960*/  MUFU.EX2 R38, R38 ;  /* 0x0000002600267308 */ /* 0x000fe20000000800 */
[----:B------:R-:W-:Y:S01]  /*e970*/  ISETP.LT.OR P3, PT, R83, 0x62, P3 ;  /* 0x000000625300780c */ /* 0x000fe20001f61670 */
[-C--:B------:R-:W-:Y:S01]  /*e980*/  FMUL.FTZ R132, R132, R4.reuse ;  /* 0x0000000484847220 */ /* 0x080fe20000410000 */
[----:B------:R-:W-:Y:S01]  /*e990*/  FMUL.FTZ R133, R133, R4 ;  /* 0x0000000485857220 */ /* 0x000fe20000410000 */
[----:B------:R-:W-:Y:S01]  /*e9a0*/  IMAD.MOV.U32 R4, RZ, RZ, R8 ;  /* 0x000000ffff047224 */ /* 0x000fe200078e0008 */
[----:B------:R-:W-:-:S02]  /*e9b0*/  FSEL R65, R65, -INF , !P3 ;  /* 0xff80000041417808 */ /* 0x000fc40005800000 */
[----:B------:R-:W-:Y:S01]  /*e9c0*/  ISETP.GT.AND P3, PT, R82, RZ, P2 ;  /* 0x000000ff5200720c */ /* 0x000fe20001764270 */
[----:B------:R-:W-:Y:S03]  /*e9d0*/  MUFU.EX2 R44, R44 ;  /* 0x0000002c002c7308 */ /* 0x000fe60000000800 */
[----:B------:R-:W-:-:S04]  /*e9e0*/  ISETP.LT.OR P3, PT, R83, 0x1, P3 ;  /* 0x000000015300780c */ /* 0x000fc80001f61670 */
[----:B------:R-:W-:Y:S01]  /*e9f0*/  FSEL R7, R7, -INF , !P3 ;  /* 0xff80000007077808 */ /* 0x000fe20005800000 */
[----:B------:R-:W-:Y:S01]  /*ea00*/  MUFU.EX2 R46, R46 ;  /* 0x0000002e002e7308 */ /* 0x000fe20000000800 */
[C---:B------:R-:W-:Y:S02]  /*ea10*/  ISETP.GT.AND P3, PT, R82.reuse, 0x78, P2 ;  /* 0x000000785200780c */ /* 0x040fe40001764270 */
[----:B------:R-:W-:Y:S02]  /*ea20*/  FMNMX.FTZ R6, R7, R5, !PT ;  /* 0x0000000507067209 */ /* 0x000fe40007810000 */
[----:B------:R-:W-:Y:S02]  /*ea30*/  ISETP.GT.AND P2, PT, R82, 0x79, P2 ;  /* 0x000000795200780c */ /* 0x000fe40001744270 */
[----:B------:R-:W-:Y:S01]  /*ea40*/  FMNMX.FTZ R6, R15, R6, !PT ;  /* 0x000000060f067209 */ /* 0x000fe20007810000 */
[----:B------:R-:W-:Y:S01]  /*ea50*/  MUFU.EX2 R48, R48 ;  /* 0x0000003000307308 */ /* 0x000fe20000000800 */
[----:B------:R-:W-:-:S02]  /*ea60*/  ISETP.LT.OR P3, PT, R83, 0x79, P3 ;  /* 0x000000795300780c */ /* 0x000fc40001f61670 */
[----:B------:R-:W-:Y:S02]  /*ea70*/  FMNMX.FTZ R6, R11, R6, !PT ;  /* 0x000000060b067209 */ /* 0x000fe40007810000 */
[----:B------:R-:W-:Y:S02]  /*ea80*/  ISETP.LT.OR P2, PT, R83, 0x7a, P2 ;  /* 0x0000007a5300780c */ /* 0x000fe40001741670 */
[----:B------:R-:W-:Y:S01]  /*ea90*/  FMNMX.FTZ R9, R13, R6, !PT ;  /* 0x000000060d097209 */ /* 0x000fe20007810000 */
[----:B------:R-:W-:Y:S01]  /*eaa0*/  MUFU.EX2 R50, R50 ;  /* 0x0000003200327308 */ /* 0x000fe20000000800 */
[----:B------:R-:W-:Y:S02]  /*eab0*/  FSEL R74, R74, -INF , !P3 ;  /* 0xff8000004a4a7808 */ /* 0x000fe40005800000 */
[----:B------:R-:W-:Y:S02]  /*eac0*/  FMNMX.FTZ R6, R20, R9, !PT ;  /* 0x0000000914067209 */ /* 0x000fe40007810000 */
[----:B------:R-:W-:-:S02]  /*ead0*/  FSEL R76, R76, -INF , !P2 ;  /* 0xff8000004c4c7808 */ /* 0x000fc40005000000 */
        /* <DEDUP_REMOVED lines=47> */
[----:B------:R-:W-:Y:S02]  /*edd0*/  FSEL R6, R6, RZ, P2 ;  /* 0x000000ff06067208 */ /* 0x000fe40001000000 */
[----:B------:R-:W-:Y:S01]  /*ede0*/  ISETP.GT.AND P2, PT, R0, UR37, PT ;  /* 0x0000002500007c0c */ /* 0x000fe2000bf44270 */
[----:B------:R-:W-:Y:S01]  /*edf0*/  FADD.FTZ R72, -R72, R5 ;  /* 0x0000000548487221 */ /* 0x000fe20000010100 */
[----:B------:R-:W-:Y:S02]  /*ee00*/  VIADD R0, R0, 0xffffffff ;  /* 0xffffffff00007836 */ /* 0x000fe40000000000 */
[--C-:B------:R-:W-:Y:S01]  /*ee10*/  FFMA.FTZ R7, R7, UR34, -R6.reuse ;  /* 0x0000002207077c23 */ /* 0x100fe20008010806 */
[--C-:B------:R-:W-:Y:S01]  /*ee20*/  FFMA.FTZ R10, R15, UR34, -R6.reuse ;  /* 0x000000220f0a7c23 */ /* 0x100fe20008010806 */
[--C-:B------:R-:W-:Y:S01]  /*ee30*/  FFMA.FTZ R11, R11, UR34, -R6.reuse ;  /* 0x000000220b0b7c23 */ /* 0x100fe20008010806 */
[----:B------:R-:W-:Y:S01]  /*ee40*/  FFMA.FTZ R42, R13, UR34, -R6 ;  /* 0x000000220d2a7c23 */ /* 0x000fe20008010806 */
[----:B------:R-:W-:-:S02]  /*ee50*/  IMAD.U32 R13, RZ, RZ, UR56 ;  /* 0x00000038ff0d7e24 */ /* 0x000fc4000f8e00ff */
[----:B------:R-:W-:Y:S01]  /*ee60*/  FMUL.FTZ R5, R72, UR34 ;  /* 0x0000002248057c20 */ /* 0x000fe20008410000 */
        /* <DEDUP_REMOVED lines=11> */
[--C-:B------:R-:W-:Y:S01]  /*ef20*/  FFMA.FTZ R70, R70, UR34, -R6.reuse ;  /* 0x0000002246467c23 */ /* 0x100fe20008010806 */
[----:B------:R-:W-:Y:S01]  /*ef30*/  FFMA.FTZ R74, R74, UR34, -R6 ;  /* 0x000000224a4a7c23 */ /* 0x000fe20008010806 */
[----:B------:R-:W-:Y:S01]  /*ef40*/  UMOV UR56, UR48 ;  /* 0x0000003000387c82 */ /* 0x000fe20008000000 */
[----:B------:R-:W-:Y:S01]  /*ef50*/  @!P1 PRMT R13, RZ, 0x654, R13 ;  /* 0x00000654ff0d9816 */ /* 0x000fe2000000000d */
[----:B------:R-:W-:Y:S03]  /*ef60*/  MUFU.EX2 R11, R11 ;  /* 0x0000000b000b7308 */ /* 0x000fe60000000800 */
[----:B------:R0:W-:Y:S05]  /*ef70*/  @!P1 SYNCS.ARRIVE.TRANS64.RED.A1T0 RZ, [R13+URZ], RZ ;  /* 0x000000ff0dff99a7 */ /* 0x0001ea000810043f */
[----:B------:R-:W1:Y:S01]  /*ef80*/  MUFU.EX2 R42, R42 ;  /* 0x0000002a002a7308 */ /* 0x000e620000000800 */
[----:B0-----:R-:W-:-:S07]  /*ef90*/  F2FP.F16.F32.PACK_AB R13, R10, R7 ;  /* 0x000000070a0d723e */ /* 0x001fce00000000ff */
[----:B------:R-:W0:Y:S08]  /*efa0*/  MUFU.EX2 R5, R5 ;  /* 0x0000000500057308 */ /* 0x000e300000000800 */
[----:B------:R-:W-:Y:S01]  /*efb0*/  MUFU.EX2 R35, R35 ;  /* 0x0000002300237308 */ /* 0x000fe20000000800 */
[----:B-1----:R-:W-:-:S05]  /*efc0*/  F2FP.F16.F32.PACK_AB R15, R42, R11 ;  /* 0x0000000b2a0f723e */ /* 0x002fca00000000ff */
[----:B------:R1:W-:Y:S02]  /*efd0*/  STSM.16.M88.4 [R17+0x21800], R12 ;  /* 0x0218000c11007844 */ /* 0x0003e40000000200 */
[----:B------:R-:W-:Y:S01]  /*efe0*/  MUFU.EX2 R67, R67 ;  /* 0x0000004300437308 */ /* 0x000fe20000000800 */
[----:B0-----:R-:W-:Y:S01]  /*eff0*/  FFMA.FTZ R7, R5, R2, R7 ;  /* 0x0000000205077223 */ /* 0x001fe20000010007 */
[--C-:B------:R-:W-:Y:S01]  /*f000*/  FFMA.FTZ R2, R45, UR34, -R6.reuse ;  /* 0x000000222d027c23 */ /* 0x100fe20008010806 */
[--C-:B------:R-:W-:Y:S01]  /*f010*/  FFMA.FTZ R45, R53, UR34, -R6.reuse ;  /* 0x00000022352d7c23 */ /* 0x100fe20008010806 */
[-C--:B------:R-:W-:Y:S01]  /*f020*/  FMUL.FTZ R90, R90, R5.reuse ;  /* 0x000000055a5a7220 */ /* 0x080fe20000410000 */
[----:B------:R-:W-:Y:S01]  /*f030*/  FADD.FTZ R10, R10, R7 ;  /* 0x000000070a0a7221 */ /* 0x000fe20000010000 */
[--C-:B------:R-:W-:Y:S01]  /*f040*/  FFMA.FTZ R7, R47, UR34, -R6.reuse ;  /* 0x000000222f077c23 */ /* 0x100fe20008010806 */
[-C--:B------:R-:W-:Y:S01]  /*f050*/  FMUL.FTZ R91, R91, R5.reuse ;  /* 0x000000055b5b7220 */ /* 0x080fe20000410000 */
[----:B------:R-:W-:Y:S01]  /*f060*/  MUFU.EX2 R2, R2 ;  /* 0x0000000200027308 */ /* 0x000fe20000000800 */
[-C--:B------:R-:W-:Y:S01]  /*f070*/  FMUL.FTZ R94, R94, R5.reuse ;  /* 0x000000055e5e7220 */ /* 0x080fe20000410000 */
[-C--:B------:R-:W-:Y:S01]  /*f080*/  FMUL.FTZ R95, R95, R5.reuse ;  /* 0x000000055f5f7220 */ /* 0x080fe20000410000 */
[-C--:B------:R-:W-:Y:S01]  /*f090*/  FMUL.FTZ R98, R98, R5.reuse ;  /* 0x0000000562627220 */ /* 0x080fe20000410000 */
[-C--:B------:R-:W-:Y:S01]  /*f0a0*/  FMUL.FTZ R99, R99, R5.reuse ;  /* 0x0000000563637220 */ /* 0x080fe20000410000 */
[-C--:B------:R-:W-:Y:S01]  /*f0b0*/  FMUL.FTZ R102, R102, R5.reuse ;  /* 0x0000000566667220 */ /* 0x080fe20000410000 */
[--C-:B-1----:R-:W-:Y:S01]  /*f0c0*/  FFMA.FTZ R15, R20, UR34, -R6.reuse ;  /* 0x00000022140f7c23 */ /* 0x102fe20008010806 */
[--C-:B------:R-:W-:Y:S01]  /*f0d0*/  FFMA.FTZ R20, R21, UR34, -R6.reuse ;  /* 0x0000002215147c23 */ /* 0x100fe20008010806 */
[----:B------:R0:W1:Y:S01]  /*f0e0*/  MUFU.EX2 R12, R43 ;  /* 0x0000002b000c7308 */ /* 0x0000620000000800 */
[--C-:B------:R-:W-:Y:S01]  /*f0f0*/  FFMA.FTZ R21, R25, UR34, -R6.reuse ;  /* 0x0000002219157c23 */ /* 0x100fe20008010806 */
[--C-:B------:R-:W-:Y:S01]  /*f100*/  FFMA.FTZ R25, R27, UR34, -R6.reuse ;  /* 0x000000221b197c23 */ /* 0x100fe20008010806 */
[--C-:B------:R-:W-:Y:S01]  /*f110*/  FFMA.FTZ R27, R29, UR34, -R6.reuse ;  /* 0x000000221d1b7c23 */ /* 0x100fe20008010806 */
[----:B------:R-:W-:Y:S01]  /*f120*/  FFMA.FTZ R29, R37, UR34, -R6 ;  /* 0x00000022251d7c23 */ /* 0x000fe20008010806 */
[----:B------:R-:W-:Y:S01]  /*f130*/  FADD.FTZ R37, R11, R10 ;  /* 0x0000000a0b257221 */ /* 0x000fe20000010000 */
[--C-:B------:R-:W-:Y:S01]  /*f140*/  FFMA.FTZ R10, R49, UR34, -R6.reuse ;  /* 0x00000022310a7c23 */ /* 0x100fe20008010806 */
[--C-:B------:R-:W-:Y:S01]  /*f150*/  FFMA.FTZ R11, R51, UR34, -R6.reuse ;  /* 0x00000022330b7c23 */ /* 0x100fe20008010806 */
[----:B------:R-:W2:Y:S01]  /*f160*/  MUFU.EX2 R14, R24 ;  /* 0x00000018000e7308 */ /* 0x000ea20000000800 */
[----:B------:R-:W-:Y:S01]  /*f170*/  FADD.FTZ R42, R42, R37 ;  /* 0x000000252a2a7221 */ /* 0x000fe20000010000 */
[----:B0-----:R-:W-:Y:S01]  /*f180*/  FFMA.FTZ R43, R65, UR34, -R6 ;  /* 0x00000022412b7c23 */ /* 0x001fe20008010806 */
[-C--:B------:R-:W-:Y:S01]  /*f190*/  FMUL.FTZ R103, R103, R5.reuse ;  /* 0x0000000567677220 */ /* 0x080fe20000410000 */
[-C--:B------:R-:W-:Y:S01]  /*f1a0*/  FMUL.FTZ R106, R106, R5.reuse ;  /* 0x000000056a6a7220 */ /* 0x080fe20000410000 */
[-C--:B------:R-:W-:Y:S01]  /*f1b0*/  FMUL.FTZ R107, R107, R5.reuse ;  /* 0x000000056b6b7220 */ /* 0x080fe20000410000 */
[-C--:B------:R-:W-:Y:S01]  /*f1c0*/  FMUL.FTZ R110, R110, R5.reuse ;  /* 0x000000056e6e7220 */ /* 0x080fe20000410000 */
[-C--:B------:R-:W-:Y:S01]  /*f1d0*/  FMUL.FTZ R111, R111, R5.reuse ;  /* 0x000000056f6f7220 */ /* 0x080fe20000410000 */
[----:B------:R-:W0:Y:S01]  /*f1e0*/  MUFU.EX2 R15, R15 ;  /* 0x0000000f000f7308 */ /* 0x000e220000000800 */
[----:B-1----:R-:W-:Y:S01]  /*f1f0*/  FADD.FTZ R3, R12, R3 ;  /* 0x000000030c037221 */ /* 0x002fe20000010000 */
[----:B------:R-:W-:Y:S01]  /*f200*/  F2FP.F16.F32.PACK_AB R12, R84, R12 ;  /* 0x0000000c540c723e */ /* 0x000fe200000000ff */
[-C--:B------:R-:W-:Y:S01]  /*f210*/  FMUL.FTZ R114, R114, R5.reuse ;  /* 0x0000000572727220 */ /* 0x080fe20000410000 */
[-C--:B------:R-:W-:Y:S01]  /*f220*/  FMUL.FTZ R115, R115, R5.reuse ;  /* 0x0000000573737220 */ /* 0x080fe20000410000 */
[----:B------:R-:W-:Y:S01]  /*f230*/  FADD.FTZ R3, R84, R3 ;  /* 0x0000000354037221 */ /* 0x000fe20000010000 */
[-C--:B------:R-:W-:Y:S01]  /*f240*/  FMUL.FTZ R118, R118, R5.reuse ;  /* 0x0000000576767220 */ /* 0x080fe20000410000 */
[-C--:B------:R-:W-:Y:S01]  /*f250*/  FMUL.FTZ R119, R119, R5.reuse ;  /* 0x0000000577777220 */ /* 0x080fe20000410000 */
[----:B------:R-:W1:Y:S01]  /*f260*/  MUFU.EX2 R20, R20 ;  /* 0x0000001400147308 */ /* 0x000e620000000800 */
[----:B--2---:R-:W-:Y:S01]  /*f270*/  FADD.FTZ R47, R14, R3 ;  /* 0x000000030e2f7221 */ /* 0x004fe20000010000 */
[----:B------:R-:W-:Y:S01]  /*f280*/  F2FP.F16.F32.PACK_AB R14, R26, R14 ;  /* 0x0000000e1a0e723e */ /* 0x000fe200000000ff */
[-C--:B------:R-:W-:Y:S01]  /*f290*/  FMUL.FTZ R122, R122, R5.reuse ;  /* 0x000000057a7a7220 */ /* 0x080fe20000410000 */
[-C--:B------:R-:W-:Y:S01]  /*f2a0*/  FMUL.FTZ R123, R123, R5.reuse ;  /* 0x000000057b7b7220 */ /* 0x080fe20000410000 */
[----:B------:R-:W-:Y:S01]  /*f2b0*/  FADD.FTZ R47, R26, R47 ;  /* 0x0000002f1a2f7221 */ /* 0x000fe20000010000 */
[-C--:B------:R-:W-:Y:S01]  /*f2c0*/  FMUL.FTZ R126, R126, R5.reuse ;  /* 0x000000057e7e7220 */ /* 0x080fe20000410000 */
[-C--:B------:R-:W-:Y:S01]  /*f2d0*/  FMUL.FTZ R127, R127, R5.reuse ;  /* 0x000000057f7f7220 */ /* 0x080fe20000410000 */
[----:B------:R-:W2:Y:S01]  /*f2e0*/  MUFU.EX2 R21, R21 ;  /* 0x0000001500157308 */ /* 0x000ea20000000800 */
[----:B0-----:R-:W-:Y:S01]  /*f2f0*/  FADD.FTZ R37, R15, R42 ;  /* 0x0000002a0f257221 */ /* 0x001fe20000010000 */
[-C--:B------:R-:W-:Y:S01]  /*f300*/  FMUL.FTZ R130, R130, R5.reuse ;  /* 0x0000000582827220 */ /* 0x080fe20000410000 */
[-C--:B------:R-:W-:Y:S01]  /*f310*/  FMUL.FTZ R131, R131, R5.reuse ;  /* 0x0000000583837220 */ /* 0x080fe20000410000 */
[-C--:B------:R-:W-:Y:S01]  /*f320*/  FMUL.FTZ R134, R134, R5.reuse ;  /* 0x0000000586867220 */ /* 0x080fe20000410000 */
[----:B------:R-:W-:Y:S01]  /*f330*/  FMUL.FTZ R135, R135, R5 ;  /* 0x0000000587877220 */ /* 0x000fe20000410000 */
[----:B------:R-:W-:-:S02]  /*f340*/  IMAD.MOV.U32 R5, RZ, RZ, R9 ;  /* 0x000000ffff057224 */ /* 0x000fc400078e0009 */
[----:B------:R-:W0:Y:S01]  /*f350*/  MUFU.EX2 R24, R28 ;  /* 0x0000001c00187308 */ /* 0x000e220000000800 */
[----:B-1----:R-:W-:-:S07]  /*f360*/  FADD.FTZ R26, R20, R37 ;  /* 0x00000025141a7221 */ /* 0x002fce0000010000 */
[----:B------:R-:W1:Y:S01]  /*f370*/  MUFU.EX2 R25, R25 ;  /* 0x0000001900197308 */ /* 0x000e620000000800 */
[----:B--2---:R-:W-:-:S07]  /*f380*/  FADD.FTZ R26, R21, R26 ;  /* 0x0000001a151a7221 */ /* 0x004fce0000010000 */
[----:B------:R2:W-:Y:S01]  /*f390*/  MUFU.EX2 R28, R36 ;  /* 0x00000024001c7308 */ /* 0x0005e20000000800 */
[----:B0-----:R-:W-:-:S07]  /*f3a0*/  FADD.FTZ R72, R24, R47 ;  /* 0x0000002f18487221 */ /* 0x001fce0000010000 */
[----:B------:R-:W0:Y:S01]  /*f3b0*/  MUFU.EX2 R13, R30 ;  /* 0x0000001e000d7308 */ /* 0x000e220000000800 */
[----:B--2---:R-:W-:Y:S01]  /*f3c0*/  FFMA.FTZ R36, R31, UR34, -R6 ;  /* 0x000000221f247c23 */ /* 0x004fe20008010806 */
[----:B-1----:R-:W-:Y:S01]  /*f3d0*/  FADD.FTZ R26, R25, R26 ;  /* 0x0000001a191a7221 */ /* 0x002fe20000010000 */
[--C-:B------:R-:W-:Y:S01]  /*f3e0*/  FFMA.FTZ R31, R39, UR34, -R6.reuse ;  /* 0x00000022271f7c23 */ /* 0x100fe20008010806 */
[----:B------:R-:W-:-:S04]  /*f3f0*/  FFMA.FTZ R39, R59, UR34, -R6 ;  /* 0x000000223b277c23 */ /* 0x000fc80008010806 */
[----:B------:R-:W1:Y:S08]  /*f400*/  MUFU.EX2 R27, R27 ;  /* 0x0000001b001b7308 */ /* 0x000e700000000800 */
[----:B------:R2:W-:Y:S01]  /*f410*/  MUFU.EX2 R30, R40 ;  /* 0x00000028001e7308 */ /* 0x0005e20000000800 */
[C---:B0-----:R-:W-:Y:S01]  /*f420*/  FADD.FTZ R47, R13.reuse, R72 ;  /* 0x000000480d2f7221 */ /* 0x041fe20000010000 */
[----:B------:R-:W-:-:S03]  /*f430*/  F2FP.F16.F32.PACK_AB R24, R13, R24 ;  /* 0x000000180d18723e */ /* 0x000fc600000000ff */
[----:B------:R-:W-:-:S03]  /*f440*/  FADD.FTZ R47, R32, R47 ;  /* 0x0000002f202f7221 */ /* 0x000fc60000010000 */
[----:B------:R-:W0:Y:S01]  /*f450*/  MUFU.EX2 R36, R36 ;  /* 0x0000002400247308 */ /* 0x000e220000000800 */
[----:B--2---:R-:W-:Y:S01]  /*f460*/  FFMA.FTZ R40, R33, UR34, -R6 ;  /* 0x0000002221287c23 */ /* 0x004fe20008010806 */
[----:B-1----:R-:W-:Y:S01]  /*f470*/  FADD.FTZ R37, R27, R26 ;  /* 0x0000001a1b257221 */ /* 0x002fe20000010000 */
[--C-:B------:R-:W-:Y:S01]  /*f480*/  FFMA.FTZ R33, R41, UR34, -R6.reuse ;  /* 0x0000002229217c23 */ /* 0x100fe20008010806 */
[----:B------:R-:W-:Y:S01]  /*f490*/  FADD.FTZ R47, R34, R47 ;  /* 0x0000002f222f7221 */ /* 0x000fe20000010000 */
[--C-:B------:R-:W-:Y:S01]  /*f4a0*/  FFMA.FTZ R41, R61, UR34, -R6.reuse ;  /* 0x000000223d297c23 */ /* 0x100fe20008010806 */
[----:B------:R-:W-:Y:S02]  /*f4b0*/  FFMA.FTZ R6, R76, UR34, -R6 ;  /* 0x000000224c067c23 */ /* 0x000fe40008010806 */
[----:B------:R-:W1:Y:S01]  /*f4c0*/  MUFU.EX2 R40, R40 ;  /* 0x0000002800287308 */ /* 0x000e620000000800 */
[----:B------:R-:W-:Y:S01]  /*f4d0*/  FADD.FTZ R47, R28, R47 ;  /* 0x0000002f1c2f7221 */ /* 0x000fe20000010000 */
[----:B------:R-:W-:-:S03]  /*f4e0*/  F2FP.F16.F32.PACK_AB R28, R38, R28 ;  /* 0x0000001c261c723e */ /* 0x000fc600000000ff */
[----:B------:R-:W-:-:S03]  /*f4f0*/  FADD.FTZ R47, R38, R47 ;  /* 0x0000002f262f7221 */ /* 0x000fc60000010000 */
[----:B------:R-:W2:Y:S01]  /*f500*/  MUFU.EX2 R29, R29 ;  /* 0x0000001d001d7308 */ /* 0x000ea20000000800 */
[----:B0-----:R-:W-:Y:S01]  /*f510*/  FADD.FTZ R37, R36, R37 ;  /* 0x0000002524257221 */ /* 0x001fe20000010000 */
[----:B------:R-:W-:Y:S01]  /*f520*/  FADD.FTZ R47, R30, R47 ;  /* 0x0000002f1e2f7221 */ /* 0x000fe20000010000 */
[----:B------:R-:W-:-:S03]  /*f530*/  F2FP.F16.F32.PACK_AB R30, R44, R30 ;  /* 0x0000001e2c1e723e */ /* 0x000fc600000000ff */
[----:B------:R-:W-:Y:S02]  /*f540*/  FADD.FTZ R13, R44, R47 ;  /* 0x0000002f2c0d7221 */ /* 0x000fe40000010000 */
[----:B------:R-:W0:Y:S01]  /*f550*/  MUFU.EX2 R31, R31 ;  /* 0x0000001f001f7308 */ /* 0x000e220000000800 */
[----:B-1----:R-:W-:Y:S01]  /*f560*/  FADD.FTZ R26, R40, R37 ;  /* 0x00000025281a7221 */ /* 0x002fe20000010000 */
[----:B------:R-:W-:Y:S01]  /*f570*/  FADD.FTZ R49, R46, R13 ;  /* 0x0000000d2e317221 */ /* 0x000fe20000010000 */
[----:B------:R-:W-:Y:S02]  /*f580*/  F2FP.F16.F32.PACK_AB R13, R20, R15 ;  /* 0x0000000f140d723e */ /* 0x000fe400000000ff */
[----:B------:R-:W-:Y:S01]  /*f590*/  FADD.FTZ R26, R35, R26 ;  /* 0x0000001a231a7221 */ /* 0x000fe20000010000 */
[----:B------:R-:W-:Y:S01]  /*f5a0*/  F2FP.F16.F32.PACK_AB R15, R25, R21 ;  /* 0x00000015190f723e */ /* 0x000fe200000000ff */
[----:B------:R-:W-:Y:S01]  /*f5b0*/  FADD.FTZ R49, R48, R49 ;  /* 0x0000003130317221 */ /* 0x000fe20000010000 */
[----:B------:R-:W1:Y:S01]  /*f5c0*/  MUFU.EX2 R33, R33 ;  /* 0x0000002100217308 */ /* 0x000e620000000800 */
[----:B--2---:R-:W-:Y:S01]  /*f5d0*/  FADD.FTZ R26, R29, R26 ;  /* 0x0000001a1d1a7221 */ /* 0x004fe20000010000 */
[----:B------:R-:W-:Y:S01]  /*f5e0*/  F2FP.F16.F32.PACK_AB R25, R36, R27 ;  /* 0x0000001b2419723e */ /* 0x000fe200000000ff */
[----:B------:R-:W-:Y:S01]  /*f5f0*/  FADD.FTZ R49, R50, R49 ;  /* 0x0000003132317221 */ /* 0x000fe20000010000 */
[----:B------:R2:W-:Y:S01]  /*f600*/  STSM.16.M88.4 [R22], R12 ;  /* 0x0000000c16007844 */ /* 0x0005e20000000200 */
[----:B------:R-:W-:-:S02]  /*f610*/  F2FP.F16.F32.PACK_AB R27, R35, R40 ;  /* 0x00000028231b723e */ /* 0x000fc400000000ff */
[----:B------:R-:W-:Y:S01]  /*f620*/  FADD.FTZ R49, R52, R49 ;  /* 0x0000003134317221 */ /* 0x000fe20000010000 */
[----:B------:R-:W3:Y:S01]  /*f630*/  MUFU.EX2 R7, R7 ;  /* 0x0000000700077308 */ /* 0x000ee20000000800 */
[C---:B0-----:R-:W-:Y:S01]  /*f640*/  FADD.FTZ R72, R31.reuse, R26 ;  /* 0x0000001a1f487221 */ /* 0x041fe20000010000 */
[----:B------:R-:W-:Y:S01]  /*f650*/  F2FP.F16.F32.PACK_AB R26, R34, R32 ;  /* 0x00000020221a723e */ /* 0x000fe200000000ff */
[----:B------:R-:W-:Y:S01]  /*f660*/  FADD.FTZ R49, R54, R49 ;  /* 0x0000003136317221 */ /* 0x000fe20000010000 */
[----:B------:R-:W-:-:S03]  /*f670*/  F2FP.F16.F32.PACK_AB R29, R31, R29 ;  /* 0x0000001d1f1d723e */ /* 0x000fc600000000ff */
[----:B------:R-:W-:Y:S01]  /*f680*/  FADD.FTZ R49, R56, R49 ;  /* 0x0000003138317221 */ /* 0x000fe20000010000 */
[----:B------:R-:W0:Y:S01]  /*f690*/  MUFU.EX2 R10, R10 ;  /* 0x0000000a000a7308 */ /* 0x000e220000000800 */
[----:B-1----:R-:W-:Y:S01]  /*f6a0*/  FADD.FTZ R47, R33, R72 ;  /* 0x00000048212f7221 */ /* 0x002fe20000010000 */
[----:B------:R-:W-:Y:S01]  /*f6b0*/  F2FP.F16.F32.PACK_AB R31, R2, R33 ;  /* 0x00000021021f723e */ /* 0x000fe200000000ff */
[----:B------:R-:W-:Y:S01]  /*f6c0*/  FADD.FTZ R49, R58, R49 ;  /* 0x000000313a317221 */ /* 0x000fe20000010000 */
[----:B--2---:R-:W-:Y:S01]  /*f6d0*/  F2FP.F16.F32.PACK_AB R12, R48, R46 ;  /* 0x0000002e300c723e */ /* 0x004fe200000000ff */
[----:B------:R-:W-:Y:S01]  /*f6e0*/  FADD.FTZ R20, R2, R47 ;  /* 0x0000002f02147221 */ /* 0x000fe20000010000 */
[----:B------:R-:W-:Y:S01]  /*f6f0*/  F2FP.F16.F32.PACK_AB R14, R52, R50 ;  /* 0x00000032340e723e */ /* 0x000fe200000000ff */
[----:B------:R1:W-:Y:S01]  /*f700*/  STSM.16.M88.4 [R19], R24 ;  /* 0x0000001813007844 */ /* 0x0003e20000000200 */
[----:B------:R-:W2:Y:S01]  /*f710*/  MUFU.EX2 R11, R11 ;  /* 0x0000000b000b7308 */ /* 0x000ea20000000800 */
[----:B---3--:R-:W-:Y:S01]  /*f720*/  FADD.FTZ R21, R7, R20 ;  /* 0x0000001407157221 */ /* 0x008fe20000010000 */
[----:B------:R-:W-:Y:S01]  /*f730*/  FADD.FTZ R49, R60, R49 ;  /* 0x000000313c317221 */ /* 0x000fe20000010000 */
[----:B------:R3:W-:Y:S03]  /*f740*/  STSM.16.M88.4 [R18], R28 ;  /* 0x0000001c12007844 */ /* 0x0007e60000000200 */
[----:B------:R-:W-:-:S02]  /*f750*/  FADD.FTZ R49, R62, R49 ;  /* 0x000000313e317221 */ /* 0x000fc40000010000 */
[----:B------:R-:W4:Y:S01]  /*f760*/  MUFU.EX2 R45, R45 ;  /* 0x0000002d002d7308 */ /* 0x000f220000000800 */
[----:B0-----:R-:W-:Y:S01]  /*f770*/  FADD.FTZ R20, R10, R21 ;  /* 0x000000150a147221 */ /* 0x001fe20000010000 */
[----:B------:R-:W-:-:S04]  /*f780*/  FADD.FTZ R49, R64, R49 ;  /* 0x0000003140317221 */ /* 0x000fc80000010000 */
[----:B------:R-:W-:Y:S01]  /*f790*/  FADD.FTZ R2, R66, R49 ;  /* 0x0000003142027221 */ /* 0x000fe20000010000 */
[----:B-1----:R-:W-:Y:S01]  /*f7a0*/  F2FP.F16.F32.PACK_AB R24, R64, R62 ;  /* 0x0000003e4018723e */ /* 0x002fe200000000ff */
[----:B------:R-:W0:Y:S01]  /*f7b0*/  MUFU.EX2 R3, R55 ;  /* 0x0000003700037308 */ /* 0x000e220000000800 */
[----:B--2---:R-:W-:Y:S01]  /*f7c0*/  FADD.FTZ R20, R11, R20 ;  /* 0x000000140b147221 */ /* 0x004fe20000010000 */
[C---:B------:R-:W-:Y:S01]  /*f7d0*/  F2FP.F16.F32.PACK_AB R26, R71.reuse, R66 ;  /* 0x00000042471a723e */ /* 0x040fe200000000ff */
[----:B------:R-:W-:Y:S01]  /*f7e0*/  FADD.FTZ R2, R71, R2 ;  /* 0x0000000247027221 */ /* 0x000fe20000010000 */
[----:B---3--:R-:W-:Y:S02]  /*f7f0*/  F2FP.F16.F32.PACK_AB R28, R77, R75 ;  /* 0x0000004b4d1c723e */ /* 0x008fe400000000ff */
[----:B------:R-:W-:Y:S02]  /*f800*/  F2FP.F16.F32.PACK_AB R30, R79, R78 ;  /* 0x0000004e4f1e723e */ /* 0x000fe400000000ff */
[----:B------:R-:W1:Y:S01]  /*f810*/  MUFU.EX2 R42, R57 ;  /* 0x00000039002a7308 */ /* 0x000e620000000800 */
[C---:B----4-:R-:W-:Y:S01]  /*f820*/  F2FP.F16.F32.PACK_AB R15, R45.reuse, R11 ;  /* 0x0000000b2d0f723e */ /* 0x050fe200000000ff */
[----:B------:R-:W-:-:S06]  /*f830*/  FADD.FTZ R20, R45, R20 ;  /* 0x000000142d147221 */ /* 0x000fcc0000010000 */
[----:B------:R-:W2:Y:S01]  /*f840*/  MUFU.EX2 R39, R39 ;  /* 0x0000002700277308 */ /* 0x000ea20000000800 */
[----:B0-----:R-:W-:-:S07]  /*f850*/  FADD.FTZ R13, R3, R20 ;  /* 0x00000014030d7221 */ /* 0x001fce0000010000 */
[----:B------:R-:W0:Y:S01]  /*f860*/  MUFU.EX2 R41, R41 ;  /* 0x0000002900297308 */ /* 0x000e220000000800 */
[----:B-1----:R-:W-:Y:S01]  /*f870*/  FADD.FTZ R20, R42, R13 ;  /* 0x0000000d2a147221 */ /* 0x002fe20000010000 */
[----:B------:R-:W-:Y:S01]  /*f880*/  F2FP.F16.F32.PACK_AB R13, R10, R7 ;  /* 0x000000070a0d723e */ /* 0x000fe200000000ff */
[----:B------:R-:W-:-:S04]  /*f890*/  FADD.FTZ R10, R75, R2 ;  /* 0x000000024b0a7221 */ /* 0x000fc80000010000 */
[----:B------:R1:W-:Y:S01]  /*f8a0*/  STSM.16.M88.4 [R17+0x27800], R12 ;  /* 0x0278000c11007844 */ /* 0x0003e20000000200 */
[----:B------:R-:W3:Y:S01]  /*f8b0*/  MUFU.EX2 R37, R63 ;  /* 0x0000003f00257308 */ /* 0x000ee20000000800 */
[----:B--2---:R-:W-:-:S07]  /*f8c0*/  FADD.FTZ R20, R39, R20 ;  /* 0x0000001427147221 */ /* 0x004fce0000010000 */
[----:B------:R-:W2:Y:S01]  /*f8d0*/  MUFU.EX2 R43, R43 ;  /* 0x0000002b002b7308 */ /* 0x000ea20000000800 */
[----:B0-----:R-:W-:Y:S01]  /*f8e0*/  FADD.FTZ R20, R41, R20 ;  /* 0x0000001429147221 */ /* 0x001fe20000010000 */
[----:B-1----:R-:W-:-:S06]  /*f8f0*/  F2FP.F16.F32.PACK_AB R12, R56, R54 ;  /* 0x00000036380c723e */ /* 0x002fcc00000000ff */
[----:B------:R-:W0:Y:S01]  /*f900*/  MUFU.EX2 R68, R68 ;  /* 0x0000004400447308 */ /* 0x000e220000000800 */
[----:B------:R-:W-:Y:S01]  /*f910*/  F2FP.F16.F32.PACK_AB R14, R60, R58 ;  /* 0x0000003a3c0e723e */ /* 0x000fe200000000ff */
[----:B---3--:R-:W-:Y:S01]  /*f920*/  FADD.FTZ R20, R37, R20 ;  /* 0x0000001425147221 */ /* 0x008fe20000010000 */
[----:B------:R-:W-:Y:S02]  /*f930*/  F2FP.F16.F32.PACK_AB R13, R42, R3 ;  /* 0x000000032a0d723e */ /* 0x000fe400000000ff */
[----:B------:R-:W-:-:S03]  /*f940*/  F2FP.F16.F32.PACK_AB R15, R41, R39 ;  /* 0x00000027290f723e */ /* 0x000fc600000000ff */
[----:B------:R-:W1:Y:S01]  /*f950*/  MUFU.EX2 R69, R69 ;  /* 0x0000004500457308 */ /* 0x000e620000000800 */
[C---:B--2---:R-:W-:Y:S01]  /*f960*/  F2FP.F16.F32.PACK_AB R25, R43.reuse, R37 ;  /* 0x000000252b19723e */ /* 0x044fe200000000ff */
[----:B------:R4:W-:Y:S01]  /*f970*/  STSM.16.M88.4 [R23], R12 ;  /* 0x0000000c17007844 */ /* 0x0009e20000000200 */
[----:B------:R-:W-:-:S04]  /*f980*/  FADD.FTZ R20, R43, R20 ;  /* 0x000000142b147221 */ /* 0x000fc80000010000 */
[----:B------:R-:W-:Y:S01]  /*f990*/  FADD.FTZ R7, R67, R20 ;  /* 0x0000001443077221 */ /* 0x000fe20000010000 */
[----:B------:R-:W2:Y:S01]  /*f9a0*/  MUFU.EX2 R70, R70 ;  /* 0x0000004600467308 */ /* 0x000ea20000000800 */
[C---:B0-----:R-:W-:Y:S02]  /*f9b0*/  F2FP.F16.F32.PACK_AB R27, R68.reuse, R67 ;  /* 0x00000043441b723e */ /* 0x041fe400000000ff */
[----:B------:R-:W-:Y:S01]  /*f9c0*/  FADD.FTZ R2, R68, R7 ;  /* 0x0000000744027221 */ /* 0x000fe20000010000 */
[----:B------:R-:W-:Y:S02]  /*f9d0*/  FADD.FTZ R7, R77, R10 ;  /* 0x0000000a4d077221 */ /* 0x000fe40000010000 */
[----:B------:R4:W-:Y:S02]  /*f9e0*/  STSM.16.M88.4 [R19+0x6000], R24 ;  /* 0x0060001813007844 */ /* 0x0009e40000000200 */
[----:B------:R-:W0:Y:S01]  /*f9f0*/  MUFU.EX2 R11, R74 ;  /* 0x0000004a000b7308 */ /* 0x000e220000000800 */
[----:B-1----:R-:W-:Y:S01]  /*fa00*/  FADD.FTZ R2, R69, R2 ;  /* 0x0000000245027221 */ /* 0x002fe20000010000 */
[----:B------:R-:W-:-:S04]  /*fa10*/  FADD.FTZ R78, R78, R7 ;  /* 0x000000074e4e7221 */ /* 0x000fc80000010000 */
[----:B------:R-:W-:Y:S02]  /*fa20*/  FADD.FTZ R3, R79, R78 ;  /* 0x0000004e4f037221 */ /* 0x000fe40000010000 */
[----:B------:R-:W1:Y:S01]  /*fa30*/  MUFU.EX2 R6, R6 ;  /* 0x0000000600067308 */ /* 0x000e620000000800 */
[C---:B--2---:R-:W-:Y:S01]  /*fa40*/  F2FP.F16.F32.PACK_AB R29, R70.reuse, R69 ;  /* 0x00000045461d723e */ /* 0x044fe200000000ff */
[----:B------:R-:W-:-:S04]  /*fa50*/  FADD.FTZ R2, R70, R2 ;  /* 0x0000000246027221 */ /* 0x000fc80000010000 */
[----:B0-----:R-:W-:Y:S01]  /*fa60*/  FADD.FTZ R2, R11, R2 ;  /* 0x000000020b027221 */ /* 0x001fe20000010000 */
[----:B-1----:R-:W-:-:S03]  /*fa70*/  F2FP.F16.F32.PACK_AB R31, R6, R11 ;  /* 0x0000000b061f723e */ /* 0x002fc600000000ff */
[----:B------:R-:W-:Y:S02]  /*fa80*/  FADD.FTZ R2, R6, R2 ;  /* 0x0000000206027221 */ /* 0x000fe40000010000 */
[----:B------:R4:W-:Y:S01]  /*fa90*/  STSM.16.M88.4 [R18+0x6000], R28 ;  /* 0x0060001c12007844 */ /* 0x0009e20000000200 */
[----:B------:R0:W-:Y:S06]  /*faa0*/  MEMBAR.ALL.CTA ;  /* 0x0000000000007992 */ /* 0x0001ec0000008000 */
[----:B0-----:R-:W0:Y:S02]  /*fab0*/  FENCE.VIEW.ASYNC.S ;  /* 0x00000000000073c6 */ /* 0x001e240000000000 */
[----:B0-----:R-:W-:Y:S01]  /*fac0*/  NOP ;  /* 0x0000000000007918 */ /* 0x001fe20000000000 */
[----:B------:R-:W-:Y:S05]  /*fad0*/  @P2 BRA `(.L_x_1148) ;  /* 0xffffffc400dc2947 */ /* 0x000fea000383ffff */
.L_x_1131:
[----:B------:R-:W-:Y:S06]  /*fae0*/  BAR.ARV 0x8, 0x200 ;  /* 0x0208000000007b1d */ /* 0x000fec0000002000 */
[----:B------:R-:W-:Y:S05]  /*faf0*/  @!P0 BRA `(.L_x_1149) ;  /* 0x0000000000048947 */ /* 0x000fea0003800000 */
[----:B------:R-:W-:Y:S01]  /*fb00*/  BPT.TRAP 0x1 ;  /* 0x000000040000795c */ /* 0x000fe20000300000 */
.L_x_1149:
[----:B------:R-:W-:Y:S01]  /*fb10*/  ULEA UR9, UR48, UR42, 0x3 ;  /* 0x0000002a30097291 */ /* 0x000fe2000f8e183f */
[----:B------:R-:W-:-:S05]  /*fb20*/  IMAD.U32 R0, RZ, RZ, UR51 ;  /* 0x00000033ff007e24 */ /* 0x000fca000f8e00ff */
[----:B------:R-:W-:-:S04]  /*fb30*/  SHF.L.U32 R0, R0, 0x1f, RZ ;  /* 0x0000001f00007819 */ /* 0x000fc800000006ff */
[----:B------:R0:W1:Y:S01]  /*fb40*/  SYNCS.PHASECHK.TRANS64.TRYWAIT P2, [UR9+0x2d850], R0 ;  /* 0x02d85000ff0075a7 */ /* 0x0000620008040149 */
[----:B------:R-:W-:Y:S05]  /*fb50*/  @!P0 BRA `(.L_x_1150) ;  /* 0x0000000000048947 */ /* 0x000fea0003800000 */
[----:B------:R-:W-:Y:S01]  /*fb60*/  BPT.TRAP 0x1 ;  /* 0x000000040000795c */ /* 0x000fe20000300000 */
.L_x_1150:
[----:B-1----:R-:W-:Y:S05]  /*fb70*/  @P2 BRA `(.L_x_1151) ;  /* 0x0000000000082947 */ /* 0x002fea0003800000 */
[----:B------:R-:W1:Y:S02]  /*fb80*/  SYNCS.PHASECHK.TRANS64.TRYWAIT P0, [UR9+0x2d850], R0 ;  /* 0x02d85000ff0075a7 */ /* 0x000e640008000149 */
[----:B-1----:R-:W-:Y:S05]  /*fb90*/  @!P0 BRA `(.L_x_1152) ;  /* 0x000000a400f48947 */ /* 0x002fea0003800000 */
.L_x_1151:
[----:B------:R-:W-:Y:S01]  /*fba0*/  UIADD3 UR42, UR42, 0x400, URZ ;  /* 0x000004002a2a7890 */ /* 0x000fe2000fffe03f */
[----:B------:R-:W-:Y:S01]  /*fbb0*/  WARPGROUP.ARRIVE ;  /* 0x00000000000079c5 */ /* 0x000fe20000000000 */
[----:B------:R-:W-:Y:S01]  /*fbc0*/  ULOP3.LUT UR44, UR44, 0x10000, URZ, 0xfc, !UPT ;  /* 0x000100002c2c7892 */ /* 0x000fe2000f8efc3f */
[----:B01----:R-:W0:Y:S01]  /*fbd0*/  SHFL.BFLY PT, R0, R3, 0x2, 0x1f ;  /* 0x0c401f0003007f89 */ /* 0x003e2200000e0000 */
[----:B------:R-:W-:Y:S01]  /*fbe0*/  USHF.R.U32.HI UR42, URZ, 0x4, UR42 ;  /* 0x000000043f2a7899 */ /* 0x000fe2000801162a */
[----:B--234-:R-:W-:Y:S01]  /*fbf0*/  IMAD.U32 R13, RZ, RZ, UR34 ;  /* 0x00000022ff0d7e24 */ /* 0x01cfe2000f8e00ff */
[----:B------:R-:W-:Y:S01]  /*fc00*/  UMOV UR5, 0x40000040 ;  /* 0x4000004000057882 */ /* 0x000fe20000000000 */
[----:B------:R-:W-:Y:S01]  /*fc10*/  UMOV UR7, 0x80000020 ;  /* 0x8000002000077882 */ /* 0x000fe20000000000 */
[----:B------:R-:W-:Y:S01]  /*fc20*/  ULOP3.LUT UR42, UR42, 0x3fff, URZ, 0xc0, !UPT ;  /* 0x00003fff2a2a7892 */ /* 0x000fe2000f8ec03f */
[----:B------:R-:W1:Y:S01]  /*fc30*/  SHFL.BFLY PT, R5, R2, 0x2, 0x1f ;  /* 0x0c401f0002057f89 */ /* 0x000e6200000e0000 */
[----:B------:R-:W-:Y:S01]  /*fc40*/  UMOV UR4, UR44 ;  /* 0x0000002c00047c82 */ /* 0x000fe20008000000 */
[----:B------:R-:W-:-:S02]  /*fc50*/  UIADD3 UR49, UR49, 0x1, URZ ;  /* 0x0000000131317890 */ /* 0x000fc4000fffe03f */
[----:B------:R-:W-:-:S04]  /*fc60*/  ULOP3.LUT UR8, UR42, 0x2000000, URZ, 0xfc, !UPT ;  /* 0x020000002a087892 */ /* 0x000fc8000f8efc3f */
[----:B------:R-:W-:Y:S02]  /*fc70*/  UIMAD UR8, UR48, 0x600, UR8 ;  /* 0x00000600300878a4 */ /* 0x000fe4000f8e0208 */
[----:B------:R-:W-:-:S04]  /*fc80*/  UIADD3 UR48, UR48, 0x1, URZ ;  /* 0x0000000130307890 */ /* 0x000fc8000fffe03f */
[----:B------:R-:W-:Y:S01]  /*fc90*/  UISETP.NE.AND UP0, UPT, UR48, 0x2, UPT ;  /* 0x000000023000788c */ /* 0x000fe2000bf05270 */
[----:B------:R-:W-:Y:S02]  /*fca0*/  UMOV UR6, UR8 ;  /* 0x0000000800067c82 */ /* 0x000fe40008000000 */
[----:B------:R-:W-:Y:S01]  /*fcb0*/  HGMMA.64x96x16.F32 R88, gdesc[UR4].tnspB, R88, gsb0 ;  /* 0x41600000045879f0 */ /* 0x000fe20008000858 */
[----:B------:R-:W-:Y:S01]  /*fcc0*/  UIADD3 UR4, UR44, 0x2, URZ ;  /* 0x000000022c047890 */ /* 0x000fe2000fffe03f */
[----:B0-----:R-:W-:Y:S01]  /*fcd0*/  FADD.FTZ R0, R0, R3 ;  /* 0x0000000300007221 */ /* 0x001fe20000010000 */
[----:B------:R-:W-:Y:S01]  /*fce0*/  UIADD3 UR6, UR8, 0x40, URZ ;  /* 0x0000004008067890 */ /* 0x000fe2000fffe03f */
[----:B------:R-:W-:Y:S01]  /*fcf0*/  IMAD.MOV.U32 R3, RZ, RZ, RZ ;  /* 0x000000ffff037224 */ /* 0x000fe200078e00ff */
[----:B------:R-:W-:Y:S01]  /*fd00*/  UMOV UR5, 0x40000040 ;  /* 0x4000004000057882 */ /* 0x000fe20000000000 */
[----:B------:R-:W-:Y:S01]  /*fd10*/  UMOV UR7, 0x80000020 ;  /* 0x8000002000077882 */ /* 0x000fe20000000000 */
[----:B-1----:R-:W-:Y:S01]  /*fd20*/  FADD.FTZ R4, R5, R2 ;  /* 0x0000000205047221 */ /* 0x002fe20000010000 */
[----:B------:R-:W-:Y:S01]  /*fd30*/  IMAD.MOV.U32 R2, RZ, RZ, -0x800000 ;  /* 0xff800000ff027424 */ /* 0x000fe200078e00ff */
[----:B------:R-:W0:Y:S01]  /*fd40*/  SHFL.BFLY PT, R5, R0, 0x1, 0x1f ;  /* 0x0c201f0000057f89 */ /* 0x000e2200000e0000 */
[----:B------:R-:W-:-:S03]  /*fd50*/  USEL UR48, UR48, URZ, UP0 ;  /* 0x0000003f30307287 */ /* 0x000fc60008000000 */
[----:B------:R-:W1:Y:S01]  /*fd60*/  SHFL.BFLY PT, R7, R4, 0x1, 0x1f ;  /* 0x0c201f0004077f89 */ /* 0x000e6200000e0000 */
[----:B0-----:R-:W-:Y:S01]  /*fd70*/  FADD.FTZ R11, R0, R5 ;  /* 0x00000005000b7221 */ /* 0x001fe20000010000 */
[----:B------:R-:W-:Y:S02]  /*fd80*/  IMAD.U32 R5, RZ, RZ, UR34 ;  /* 0x00000022ff057e24 */ /* 0x000fe4000f8e00ff */
[----:B------:R-:W-:Y:S02]  /*fd90*/  IMAD.MOV.U32 R0, RZ, RZ, -0x800000 ;  /* 0xff800000ff007424 */ /* 0x000fe400078e00ff */
[----:B-1----:R-:W-:Y:S01]  /*fda0*/  FADD.FTZ R12, R4, R7 ;  /* 0x00000007040c7221 */ /* 0x002fe20000010000 */
[----:B------:R-:W-:Y:S01]  /*fdb0*/  FSETP.NE.FTZ.AND P0, PT, R11, RZ, PT ;  /* 0x000000ff0b00720b */ /* 0x000fe20003f15000 */
[----:B------:R-:W-:Y:S02]  /*fdc0*/  IMAD.U32 R4, RZ, RZ, UR9 ;  /* 0x00000009ff047e24 */ /* 0x000fe4000f8e00ff */
[----:B------:R-:W-:Y:S01]  /*fdd0*/  IMAD.MOV.U32 R7, RZ, RZ, RZ ;  /* 0x000000ffff077224 */ /* 0x000fe200078e00ff */
[----:B------:R-:W-:Y:S01]  /*fde0*/  FSETP.NE.FTZ.AND P2, PT, R12, RZ, PT ;  /* 0x000000ff0c00720b */ /* 0x000fe20003f55000 */
[----:B------:R-:W-:-:S05]  /*fdf0*/  @!P1 VIADD R4, R4, 0x2d860 ;  /* 0x0002d86004049836 */ /* 0x000fca0000000000 */
[----:B------:R-:W-:-:S03]  /*fe00*/  @!P1 PRMT R4, RZ, 0x654, R4 ;  /* 0x00000654ff049816 */ /* 0x000fc60000000004 */
        /* <DEDUP_REMOVED lines=108> */
.L_x_1082:
        /* <DEDUP_REMOVED lines=11> */
[----:B------:R-:W2:Y:S01]  /*10580*/  LDL R3, [R1+0x20] ;  /* 0x0000200001037983 */ /* 0x000ea20000100800 */
[----:B------:R-:W0:Y:S01]  /*10590*/  S2UR UR4, SR_SWINHI ;  /* 0x00000000000479c3 */ /* 0x000e220000002f00 */
[----:B------:R-:W-:-:S07]  /*105a0*/  ULDC.64 UR10, c[0x0][0xc00] ;  /* 0x00030000000a7ab9 */ /* 0x000fce0000000a00 */
[----:B------:R-:W1:Y:S01]  /*105b0*/  LDC R36, c[0x0][0xbe8] ;  /* 0x0002fa00ff247b82 */ /* 0x000e620000000800 */
[----:B------:R-:W-:Y:S01]  /*105c0*/  UMOV UR8, UR42 ;  /* 0x0000002a00087c82 */ /* 0x000fe20008000000 */
[----:B0-----:R-:W-:Y:S01]  /*105d0*/  UMOV UR9, UR4 ;  /* 0x0000000400097c82 */ /* 0x001fe20008000000 */
[----:B------:R-:W-:Y:S02]  /*105e0*/  IMAD.U32 R28, RZ, RZ, UR8 ;  /* 0x00000008ff1c7e24 */ /* 0x000fe4000f8e00ff */
[----:B------:R-:W-:Y:S01]  /*105f0*/  IMAD.U32 R29, RZ, RZ, UR9 ;  /* 0x00000009ff1d7e24 */ /* 0x000fe2000f8e00ff */
[----:B------:R-:W-:Y:S02]  /*10600*/  ULDC.64 UR8, c[0x0][0xc00] ;  /* 0x0003000000087ab9 */ /* 0x000fe40000000a00 */
[----:B------:R-:W-:Y:S01]  /*10610*/  UIMAD.WIDE UR8, UR43, 0x4, UR8 ;  /* 0x000000042b0878a5 */ /* 0x000fe2000f8e0208 */
[----:B------:R-:W-:Y:S01]  /*10620*/  BAR.SYNC.DEFER_BLOCKING 0x1, 0x180 ;  /* 0x0046000000007b1d */ /* 0x000fe20000010000 */
[----:B--2---:R-:W-:-:S03]  /*10630*/  IMAD.WIDE R4, R3, 0x2, R28 ;  /* 0x0000000203047825 */ /* 0x004fc600078e021c */
[C---:B------:R-:W-:Y:S02]  /*10640*/  LOP3.LUT R3, R4.reuse, 0x180, RZ, 0xc0, !PT ;  /* 0x0000018004037812 */ /* 0x040fe400078ec0ff */
[----:B------:R-:W-:Y:S02]  /*10650*/  IADD3 R8, P4, R4, 0x20, RZ ;  /* 0x0000002004087810 */ /* 0x000fe40007f9e0ff */
[----:B------:R-:W-:Y:S02]  /*10660*/  SHF.R.U64 R3, R3, 0x3, RZ ;  /* 0x0000000303037819 */ /* 0x000fe400000012ff */
[----:B------:R-:W-:Y:S01]  /*10670*/  LOP3.LUT R6, R8, 0x180, RZ, 0xc0, !PT ;  /* 0x0000018008067812 */ /* 0x000fe200078ec0ff */
[----:B------:R-:W-:Y:S01]  /*10680*/  IMAD.X R25, RZ, RZ, R5, P4 ;  /* 0x000000ffff197224 */ /* 0x000fe200020e0605 */
[C---:B------:R-:W-:Y:S02]  /*10690*/  IADD3 R27, P3, R4.reuse, 0x3000, RZ ;  /* 0x00003000041b7810 */ /* 0x040fe40007f7e0ff */
[----:B------:R-:W-:-:S02]  /*106a0*/  IADD3 R10, P2, R4, 0x3020, RZ ;  /* 0x00003020040a7810 */ /* 0x000fc40007f5e0ff */
[C---:B------:R-:W-:Y:S01]  /*106b0*/  IADD3 R31, P1, R4.reuse, 0x6000, RZ ;  /* 0x00006000041f7810 */ /* 0x040fe20007f3e0ff */
[--C-:B------:R-:W-:Y:S01]  /*106c0*/  IMAD.X R15, RZ, RZ, R5.reuse, P3 ;  /* 0x000000ffff0f7224 */ /* 0x100fe200018e0605 */
[----:B------:R-:W-:Y:S01]  /*106d0*/  IADD3 R30, P0, R4, 0x6020, RZ ;  /* 0x00006020041e7810 */ /* 0x000fe20007f1e0ff */
[--C-:B------:R-:W-:Y:S01]  /*106e0*/  IMAD.X R13, RZ, RZ, R5.reuse, P2 ;  /* 0x000000ffff0d7224 */ /* 0x100fe200010e0605 */
[----:B------:R-:W-:Y:S01]  /*106f0*/  LOP3.LUT R4, R3, R4, RZ, 0x3c, !PT ;  /* 0x0000000403047212 */ /* 0x000fe200078e3cff */
[--C-:B------:R-:W-:Y:S01]  /*10700*/  IMAD.X R11, RZ, RZ, R5.reuse, P1 ;  /* 0x000000ffff0b7224 */ /* 0x100fe200008e0605 */
[----:B------:R-:W-:Y:S01]  /*10710*/  SHF.R.U64 R3, R6, 0x3, RZ ;  /* 0x0000000306037819 */ /* 0x000fe200000012ff */
[----:B------:R-:W-:Y:S01]  /*10720*/  IMAD.X R9, RZ, RZ, R5, P0 ;  /* 0x000000ffff097224 */ /* 0x000fe200000e0605 */
[----:B------:R-:W-:Y:S02]  /*10730*/  LOP3.LUT R7, R27, 0x180, RZ, 0xc0, !PT ;  /* 0x000001801b077812 */ /* 0x000fe400078ec0ff */
[----:B------:R-:W-:-:S02]  /*10740*/  LOP3.LUT R24, R3, R8, RZ, 0x3c, !PT ;  /* 0x0000000803187212 */ /* 0x000fc400078e3cff */
[----:B------:R-:W-:Y:S02]  /*10750*/  SHF.R.U64 R6, R7, 0x3, RZ ;  /* 0x0000000307067819 */ /* 0x000fe400000012ff */
[----:B------:R-:W-:Y:S02]  /*10760*/  LOP3.LUT R3, R10, 0x180, RZ, 0xc0, !PT ;  /* 0x000001800a037812 */ /* 0x000fe400078ec0ff */
[----:B------:R-:W-:Y:S02]  /*10770*/  LOP3.LUT R14, R6, R27, RZ, 0x3c, !PT ;  /* 0x0000001b060e7212 */ /* 0x000fe400078e3cff */
[----:B------:R-:W-:Y:S02]  /*10780*/  LOP3.LUT R8, R31, 0x180, RZ, 0xc0, !PT ;  /* 0x000001801f087812 */ /* 0x000fe400078ec0ff */
[----:B------:R-:W-:Y:S02]  /*10790*/  SHF.R.U64 R3, R3, 0x3, RZ ;  /* 0x0000000303037819 */ /* 0x000fe400000012ff */
[----:B------:R-:W-:-:S02]  /*107a0*/  LOP3.LUT R27, R30, 0x180, RZ, 0xc0, !PT ;  /* 0x000001801e1b7812 */ /* 0x000fc400078ec0ff */
[----:B------:R-:W-:Y:S02]  /*107b0*/  SHF.R.U64 R8, R8, 0x3, RZ ;  /* 0x0000000308087819 */ /* 0x000fe400000012ff */
[----:B------:R-:W-:Y:S02]  /*107c0*/  LOP3.LUT R12, R3, R10, RZ, 0x3c, !PT ;  /* 0x0000000a030c7212 */ /* 0x000fe400078e3cff */
[----:B------:R-:W-:Y:S02]  /*107d0*/  SHF.R.U64 R27, R27, 0x3, RZ ;  /* 0x000000031b1b7819 */ /* 0x000fe400000012ff */
[----:B------:R-:W-:Y:S02]  /*107e0*/  MOV R26, R4 ;  /* 0x00000004001a7202 */ /* 0x000fe40000000f00 */
[----:B------:R-:W-:Y:S02]  /*107f0*/  F2FP.F16.F32.PACK_AB R4, R21, R20 ;  /* 0x000000141504723e */ /* 0x000fe400000000ff */
[----:B------:R-:W-:-:S02]  /*10800*/  F2FP.F16.F32.PACK_AB R5, R91, R90 ;  /* 0x0000005a5b05723e */ /* 0x000fc400000000ff */
[----:B------:R-:W-:Y:S02]  /*10810*/  F2FP.F16.F32.PACK_AB R6, R93, R92 ;  /* 0x0000005c5d06723e */ /* 0x000fe400000000ff */
[----:B------:R-:W-:Y:S02]  /*10820*/  F2FP.F16.F32.PACK_AB R7, R95, R94 ;  /* 0x0000005e5f07723e */ /* 0x000fe400000000ff */
[----:B------:R-:W-:Y:S01]  /*10830*/  LOP3.LUT R10, R8, R31, RZ, 0x3c, !PT ;  /* 0x0000001f080a7212 */ /* 0x000fe200078e3cff */
[----:B------:R-:W-:Y:S01]  /*10840*/  IMAD.U32 R31, RZ, RZ, UR9 ;  /* 0x00000009ff1f7e24 */ /* 0x000fe2000f8e00ff */
[----:B------:R-:W-:Y:S01]  /*10850*/  MOV R35, R14 ;  /* 0x0000000e00237202 */ /* 0x000fe20000000f00 */
[----:B------:R0:W-:Y:S01]  /*10860*/  STSM.16.M88.4 [R26], R4 ;  /* 0x000000041a007844 */ /* 0x0001e20000000200 */
[----:B------:R-:W-:Y:S02]  /*10870*/  MOV R34, R12 ;  /* 0x0000000c00227202 */ /* 0x000fe40000000f00 */
[----:B------:R-:W-:Y:S01]  /*10880*/  LOP3.LUT R8, R27, R30, RZ, 0x3c, !PT ;  /* 0x0000001e1b087212 */ /* 0x000fe200078e3cff */
[----:B------:R-:W-:Y:S01]  /*10890*/  IMAD.U32 R30, RZ, RZ, UR8 ;  /* 0x00000008ff1e7e24 */ /* 0x000fe2000f8e00ff */
[----:B------:R-:W-:Y:S01]  /*108a0*/  MOV R24, R24 ;  /* 0x0000001800187202 */ /* 0x000fe20000000f00 */
[----:B------:R-:W-:Y:S01]  /*108b0*/  ULDC.64 UR8, c[0x0][0xc08] ;  /* 0x0003020000087ab9 */ /* 0x000fe20000000a00 */
[----:B------:R-:W-:-:S02]  /*108c0*/  F2FP.F16.F32.PACK_AB R12, R97, R96 ;  /* 0x00000060610c723e */ /* 0x000fc400000000ff */
[----:B------:R-:W-:Y:S02]  /*108d0*/  F2FP.F16.F32.PACK_AB R13, R99, R98 ;  /* 0x00000062630d723e */ /* 0x000fe400000000ff */
[----:B------:R-:W-:Y:S02]  /*108e0*/  F2FP.F16.F32.PACK_AB R14, R101, R100 ;  /* 0x00000064650e723e */ /* 0x000fe400000000ff */
[----:B------:R-:W-:Y:S02]  /*108f0*/  F2FP.F16.F32.PACK_AB R15, R103, R102 ;  /* 0x00000066670f723e */ /* 0x000fe400000000ff */
[----:B------:R-:W-:Y:S02]  /*10900*/  MOV R3, R10 ;  /* 0x0000000a00037202 */ /* 0x000fe40000000f00 */
[----:B------:R-:W-:Y:S01]  /*10910*/  MOV R33, R8 ;  /* 0x0000000800217202 */ /* 0x000fe20000000f00 */
[----:B------:R2:W-:Y:S01]  /*10920*/  STSM.16.M88.4 [R24], R12 ;  /* 0x0000000c18007844 */ /* 0x0005e20000000200 */
[----:B0-----:R-:W-:-:S02]  /*10930*/  F2FP.F16.F32.PACK_AB R4, R105, R104 ;  /* 0x000000686904723e */ /* 0x001fc400000000ff */
[----:B------:R-:W-:Y:S02]  /*10940*/  F2FP.F16.F32.PACK_AB R5, R107, R106 ;  /* 0x0000006a6b05723e */ /* 0x000fe400000000ff */
[----:B------:R-:W-:Y:S02]  /*10950*/  F2FP.F16.F32.PACK_AB R6, R109, R108 ;  /* 0x0000006c6d06723e */ /* 0x000fe400000000ff */
[----:B------:R-:W-:Y:S02]  /*10960*/  F2FP.F16.F32.PACK_AB R7, R111, R110 ;  /* 0x0000006e6f07723e */ /* 0x000fe400000000ff */
[----:B------:R-:W-:Y:S02]  /*10970*/  F2FP.F16.F32.PACK_AB R8, R113, R112 ;  /* 0x000000707108723e */ /* 0x000fe400000000ff */
[----:B------:R-:W-:Y:S01]  /*10980*/  F2FP.F16.F32.PACK_AB R9, R115, R114 ;  /* 0x000000727309723e */ /* 0x000fe200000000ff */
[----:B------:R-:W-:Y:S01]  /*10990*/  STSM.16.M88.4 [R35], R4 ;  /* 0x0000000423007844 */ /* 0x000fe20000000200 */
[----:B------:R-:W-:-:S02]  /*109a0*/  F2FP.F16.F32.PACK_AB R10, R117, R116 ;  /* 0x00000074750a723e */ /* 0x000fc400000000ff */
[----:B------:R-:W-:Y:S02]  /*109b0*/  F2FP.F16.F32.PACK_AB R11, R119, R118 ;  /* 0x00000076770b723e */ /* 0x000fe400000000ff */
[----:B--2---:R-:W-:Y:S02]  /*109c0*/  F2FP.F16.F32.PACK_AB R12, R121, R120 ;  /* 0x00000078790c723e */ /* 0x004fe400000000ff */
[----:B------:R-:W-:Y:S01]  /*109d0*/  F2FP.F16.F32.PACK_AB R13, R123, R122 ;  /* 0x0000007a7b0d723e */ /* 0x000fe200000000ff */
[----:B------:R-:W-:Y:S01]  /*109e0*/  STSM.16.M88.4 [R34], R8 ;  /* 0x0000000822007844 */ /* 0x000fe20000000200 */
[----:B------:R-:W-:Y:S02]  /*109f0*/  F2FP.F16.F32.PACK_AB R14, R125, R124 ;  /* 0x0000007c7d0e723e */ /* 0x000fe400000000ff */
[----:B------:R-:W-:Y:S02]  /*10a00*/  F2FP.F16.F32.PACK_AB R15, R127, R126 ;  /* 0x0000007e7f0f723e */ /* 0x000fe400000000ff */
[----:B------:R-:W-:-:S02]  /*10a10*/  F2FP.F16.F32.PACK_AB R24, R129, R128 ;  /* 0x000000808118723e */ /* 0x000fc400000000ff */
[----:B------:R-:W-:Y:S01]  /*10a20*/  F2FP.F16.F32.PACK_AB R25, R131, R130 ;  /* 0x000000828319723e */ /* 0x000fe200000000ff */
[----:B------:R0:W-:Y:S01]  /*10a30*/  STSM.16.M88.4 [R3], R12 ;  /* 0x0000000c03007844 */ /* 0x0001e20000000200 */
[----:B------:R-:W-:Y:S02]  /*10a40*/  F2FP.F16.F32.PACK_AB R26, R133, R132 ;  /* 0x00000084851a723e */ /* 0x000fe400000000ff */
[----:B------:R-:W-:Y:S02]  /*10a50*/  F2FP.F16.F32.PACK_AB R27, R135, R134 ;  /* 0x00000086871b723e */ /* 0x000fe400000000ff */
[----:B------:R-:W-:-:S03]  /*10a60*/  ISETP.NE.U32.AND P0, PT, RZ, UR10, PT ;  /* 0x0000000aff007c0c */ /* 0x000fc6000bf05070 */
[----:B------:R2:W-:Y:S01]  /*10a70*/  STSM.16.M88.4 [R33], R24 ;  /* 0x0000001821007844 */ /* 0x0005e20000000200 */
[----:B------:R-:W-:Y:S01]  /*10a80*/  BAR.SYNC.DEFER_BLOCKING 0x1, 0x180 ;  /* 0x0046000000007b1d */ /* 0x000fe20000010000 */
[----:B------:R-:W-:-:S13]  /*10a90*/  ISETP.NE.AND.EX P0, PT, RZ, UR11, PT, P0 ;  /* 0x0000000bff007c0c */ /* 0x000fda000bf05300 */
[----:B------:R-:W3:Y:S01]  /*10aa0*/  @P0 LDG.E R32, desc[UR52][R30.64] ;  /* 0x000000341e200981 */ /* 0x000ee2000c1e1900 */
[----:B------:R-:W-:Y:S01]  /*10ab0*/  UISETP.NE.U32.AND UP0, UPT, UR8, URZ, UPT ;  /* 0x0000003f0800728c */ /* 0x000fe2000bf05070 */
[----:B-1----:R-:W-:Y:S01]  /*10ac0*/  ISETP.NE.AND P1, PT, R36, 0x1, PT ;  /* 0x000000012400780c */ /* 0x002fe20003f25270 */
[----:B------:R-:W-:Y:S02]  /*10ad0*/  ULDC UR4, c[0x0][0xa88] ;  /* 0x0002a20000047ab9 */ /* 0x000fe40000000800 */
[----:B------:R-:W-:Y:S01]  /*10ae0*/  UISETP.NE.AND.EX UP0, UPT, UR9, URZ, UPT, UP0 ;  /* 0x0000003f0900728c */ /* 0x000fe2000bf05300 */
[----:B0-----:R-:W-:Y:S01]  /*10af0*/  IMAD.U32 R3, RZ, RZ, UR4 ;  /* 0x00000004ff037e24 */ /* 0x001fe2000f8e00ff */
[----:B------:R-:W-:-:S04]  /*10b00*/  ULDC UR4, c[0x0][0xad4] ;  /* 0x0002b50000047ab9 */ /* 0x000fc80000000800 */
[----:B------:R-:W-:-:S04]  /*10b10*/  PLOP3.LUT P4, PT, PT, PT, UP0, 0x80, 0x0 ;  /* 0x000000000000781c */ /* 0x000fc80003f8f008 */
[----:B------:R-:W0:Y:S01]  /*10b20*/  @P1 LDC R6, c[0x0][0xbec] ;  /* 0x0002fb00ff061b82 */ /* 0x000e220000000800 */
[----:B------:R-:W-:Y:S02]  /*10b30*/  @UP0 ULDC.64 UR8, c[0x0][0xc08] ;  /* 0x0003020000080ab9 */ /* 0x000fe40000000a00 */
[----:B------:R-:W-:Y:S02]  /*10b40*/  @UP0 UIMAD.WIDE UR8, UR43, 0x4, UR8 ;  /* 0x000000042b0808a5 */ /* 0x000fe4000f8e0208 */
[----:B------:R-:W-:-:S03]  /*10b50*/  UISETP.NE.AND UP0, UPT, UR46, URZ, UPT ;  /* 0x0000003f2e00728c */ /* 0x000fc6000bf05270 */
[----:B------:R-:W1:Y:S01]  /*10b60*/  @P1 LDC R9, c[0x0][0xbf0] ;  /* 0x0002fc00ff091b82 */ /* 0x000e620000000800 */
[----:B------:R-:W-:Y:S01]  /*10b70*/  USEL UR4, UR46, UR4, UP0 ;  /* 0x000000042e047287 */ /* 0x000fe20008000000 */
[----:B------:R-:W-:Y:S01]  /*10b80*/  IMAD.U32 R4, RZ, RZ, UR8 ;  /* 0x00000008ff047e24 */ /* 0x000fe2000f8e00ff */
[----:B------:R-:W-:Y:S01]  /*10b90*/  UMOV UR19, 0x9b8 ;  /* 0x000009b800137882 */ /* 0x000fe20000000000 */
[----:B------:R-:W-:Y:S01]  /*10ba0*/  IMAD.U32 R5, RZ, RZ, UR9 ;  /* 0x00000009ff057e24 */ /* 0x000fe2000f8e00ff */
[----:B------:R-:W-:Y:S02]  /*10bb0*/  UISETP.GT.AND UP1, UPT, UR4, 0x1, UPT ;  /* 0x000000010400788c */ /* 0x000fe4000bf24270 */
[----:B------:R-:W-:Y:S02]  /*10bc0*/  UISETP.NE.U32.AND UP0, UPT, UR10, URZ, UPT ;  /* 0x0000003f0a00728c */ /* 0x000fe4000bf05070 */
[----:B------:R-:W-:Y:S01]  /*10bd0*/  USEL UR19, UR19, 0x978, UP1 ;  /* 0x0000097813137887 */ /* 0x000fe20008800000 */
[----:B------:R-:W-:Y:S01]  /*10be0*/  VIADD R11, R136, UR40 ;  /* 0x00000028880b7c36 */ /* 0x000fe20008000000 */
[----:B------:R-:W-:Y:S01]  /*10bf0*/  UISETP.NE.AND.EX UP0, UPT, UR11, URZ, UPT, UP0 ;  /* 0x0000003f0b00728c */ /* 0x000fe2000bf05300 */
[----:B------:R0:W5:Y:S01]  /*10c00*/  @P4 LDG.E R3, desc[UR52][R4.64] ;  /* 0x0000003404034981 */ /* 0x000162000c1e1900 */
[----:B------:R-:W-:Y:S01]  /*10c10*/  UMOV UR4, URZ ;  /* 0x0000003f00047c82 */ /* 0x000fe20008000000 */
[----:B------:R-:W-:Y:S01]  /*10c20*/  USHF.R.S32.HI UR10, URZ, 0x1f, UR43 ;  /* 0x0000001f3f0a7899 */ /* 0x000fe2000801142b */
[----:B------:R-:W-:Y:S01]  /*10c30*/  IMAD.MOV.U32 R7, RZ, RZ, R11 ;  /* 0x000000ffff077224 */ /* 0x000fe200078e000b */
[----:B------:R-:W-:-:S02]  /*10c40*/  USEL UR8, UR43, URZ, !UP0 ;  /* 0x0000003f2b087287 */ /* 0x000fc4000c000000 */
[----:B------:R-:W-:Y:S02]  /*10c50*/  USEL UR9, UR38, URZ, UP1 ;  /* 0x0000003f26097287 */ /* 0x000fe40008800000 */
[----:B------:R-:W-:Y:S01]  /*10c60*/  USEL UR18, UR10, URZ, !UP0 ;  /* 0x0000003f0a127287 */ /* 0x000fe2000c000000 */
[----:B------:R-:W-:Y:S02]  /*10c70*/  ULDC.64 UR12, c[0x0][UR19+0x220] ;  /* 0x00008800130c7abb */ /* 0x000fe40008000a00 */
[----:B------:R-:W-:Y:S01]  /*10c80*/  ULDC.64 UR10, c[0x0][UR19+0x218] ;  /* 0x00008600130a7abb */ /* 0x000fe20008000a00 */
[----:B0-----:R-:W-:Y:S01]  /*10c90*/  @P1 IMAD.HI.U32 R4, R11, R6, RZ ;  /* 0x000000060b041227 */ /* 0x001fe200078e00ff */
[----:B------:R-:W-:Y:S01]  /*10ca0*/  ULDC.64 UR14, c[0x0][UR19+0x228] ;  /* 0x00008a00130e7abb */ /* 0x000fe20008000a00 */
[----:B------:R-:W-:Y:S02]  /*10cb0*/  UIMAD UR13, UR13, UR8, URZ ;  /* 0x000000080d0d72a4 */ /* 0x000fe4000f8e023f */
[----:B------:R-:W-:Y:S01]  /*10cc0*/  UIMAD.WIDE.U32 UR16, UR10, UR41, URZ ;  /* 0x000000290a1072a5 */ /* 0x000fe2000f8e003f */
[----:B-1----:R-:W-:Y:S01]  /*10cd0*/  @P1 SHF.R.U32.HI R7, RZ, R9, R4 ;  /* 0x00000009ff071219 */ /* 0x002fe20000011604 */
[----:B------:R-:W-:-:S02]  /*10ce0*/  UIMAD UR20, UR11, UR41, URZ ;  /* 0x000000290b1472a4 */ /* 0x000fc4000f8e023f */
[----:B------:R-:W-:Y:S02]  /*10cf0*/  UIMAD.WIDE.U32 UR10, UR12, UR8, URZ ;  /* 0x000000080c0a72a5 */ /* 0x000fe4000f8e003f */
[----:B------:R-:W-:Y:S01]  /*10d00*/  UIMAD.WIDE.U32 UR22, UR14, UR9, URZ ;  /* 0x000000090e1672a5 */ /* 0x000fe2000f8e003f */
[----:B------:R-:W-:Y:S01]  /*10d10*/  IMAD.MOV R9, RZ, RZ, -R7 ;  /* 0x000000ffff097224 */ /* 0x000fe200078e0a07 */
[----:B------:R-:W-:Y:S02]  /*10d20*/  UIMAD UR9, UR15, UR9, URZ ;  /* 0x000000090f0972a4 */ /* 0x000fe4000f8e023f */
[----:B------:R-:W-:Y:S01]  /*10d30*/  UIMAD UR13, UR12, UR18, UR13 ;  /* 0x000000120c0d72a4 */ /* 0x000fe2000f8e020d */
[----:B------:R-:W-:Y:S01]  /*10d40*/  IMAD R9, R36, R9, R11 ;  /* 0x0000000924097224 */ /* 0x000fe200078e020b */
[----:B------:R-:W-:Y:S01]  /*10d50*/  UIADD3 UR20, UR17, UR20, URZ ;  /* 0x0000001411147290 */ /* 0x000fe2000fffe03f */
[----:B------:R-:W-:Y:S02]  /*10d60*/  IMAD.U32 R4, RZ, RZ, UR22 ;  /* 0x00000016ff047e24 */ /* 0x000fe4000f8e00ff */
[----:B------:R-:W-:Y:S01]  /*10d70*/  IMAD.U32 R5, RZ, RZ, UR23 ;  /* 0x00000017ff057e24 */ /* 0x000fe2000f8e00ff */
[----:B------:R-:W-:-:S02]  /*10d80*/  SHF.R.S32.HI R5, RZ, 0x1f, R7 ;  /* 0x0000001fff057819 */ /* 0x000fc40000011407 */
[----:B------:R-:W-:Y:S02]  /*10d90*/  SHF.R.S32.HI R6, RZ, 0x1f, R9 ;  /* 0x0000001fff067819 */ /* 0x000fe40000011409 */
[----:B---3--:R-:W-:-:S13]  /*10da0*/  @P0 R2UR UR4, R32 ;  /* 0x00000000200402ca */ /* 0x008fda00000e0000 */
        /* <DEDUP_REMOVED lines=8> */
[----:B------:R-:W-:Y:S01]  /*10e30*/  IMAD R7, R9, UR11, RZ ;  /* 0x0000000b09077c24 */ /* 0x000fe2000f8e02ff */
[----:B------:R-:W-:Y:S01]  /*10e40*/  ULDC.64 UR12, c[0x0][0xba8] ;  /* 0x0002ea00000c7ab9 */ /* 0x000fe20000000a00 */
[----:B------:R-:W-:Y:S01]  /*10e50*/  @!UP1 ULDC UR12, c[0x0][0xb50] ;  /* 0x0002d400000c9ab9 */ /* 0x000fe20000000800 */
[----:B------:R-:W-:Y:S01]  /*10e60*/  @!UP1 ULDC UR13, c[0x0][0xb54] ;  /* 0x0002d500000d9ab9 */ /* 0x000fe20000000800 */
[----:B------:R-:W-:Y:S01]  /*10e70*/  IMAD R7, R6, UR10, R7 ;  /* 0x0000000a06077c24 */ /* 0x000fe2000f8e0207 */
[----:B------:R-:W-:-:S03]  /*10e80*/  IADD3.X R5, R5, UR9, R8, P2, P3 ;  /* 0x0000000905057c10 */ /* 0x000fc600097e6408 */
[----:B------:R-:W-:-:S04]  /*10e90*/  IMAD.WIDE.U32 R4, R9, UR10, R4 ;  /* 0x0000000a09047c25 */ /* 0x000fc8000f8e0004 */
[----:B------:R-:W-:Y:S01]  /*10ea0*/  IMAD.IADD R5, R5, 0x1, R7 ;  /* 0x0000000105057824 */ /* 0x000fe200078e0207 */
[----:B------:R-:W-:-:S04]  /*10eb0*/  LEA R10, P2, R4, UR12, 0x2 ;  /* 0x0000000c040a7c11 */ /* 0x000fc8000f8410ff */
[----:B------:R-:W-:Y:S01]  /*10ec0*/  LEA.HI.X R5, R4, UR13, R5, 0x2, P2 ;  /* 0x0000000d04057c11 */ /* 0x000fe200090f1405 */
[----:B--2---:R-:W-:Y:S08]  /*10ed0*/  @P4 BRA `(.L_x_1155) ;  /* 0x0000000000104947 */ /* 0x004ff00003800000 */
[----:B------:R-:W-:Y:S05]  /*10ee0*/  @!P0 BRA `(.L_x_1155) ;  /* 0x00000000000c8947 */ /* 0x000fea0003800000 */
[----:B------:R-:W2:Y:S04]  /*10ef0*/  LDG.E R4, desc[UR52][R30.64] ;  /* 0x000000341e047981 */ /* 0x000ea8000c1e1900 */
[----:B-----5:R-:W2:Y:S02]  /*10f00*/  LDG.E R3, desc[UR52][R30.64+0x4] ;  /* 0x000004341e037981 */ /* 0x020ea4000c1e1900 */
[----:B--2---:R-:W-:-:S07]  /*10f10*/  IMAD.IADD R3, R3, 0x1, -R4 ;  /* 0x0000000103037824 */ /* 0x004fce00078e0a04 */
.L_x_1155:
[----:B------:R-:W2:Y:S01]  /*10f20*/  LDL R4, [R1+0x1c] ;  /* 0x00001c0001047983 */ /* 0x000ea20000100800 */
[----:B-----5:R-:W-:Y:S01]  /*10f30*/  IMAD R3, R3, R36, RZ ;  /* 0x0000002403037224 */ /* 0x020fe200078e02ff */
[----:B------:R-:W-:Y:S02]  /*10f40*/  LOP3.LUT P0, RZ, R152, 0x3, RZ, 0xc0, !PT ;  /* 0x0000000398ff7812 */ /* 0x000fe4000780c0ff */
[----:B------:R-:W-:Y:S04]  /*10f50*/  SHFL.IDX PT, R6, R10, RZ, 0x1c1f ;  /* 0x001c1fff0a067589 */ /* 0x000fe800000e0000 */
[----:B------:R-:W0:Y:S04]  /*10f60*/  SHFL.IDX PT, R7, R5, RZ, 0x1c1f ;  /* 0x001c1fff05077589 */ /* 0x000e2800000e0000 */
[----:B------:R-:W-:Y:S04]  /*10f70*/  SHFL.IDX PT, R8, R10, 0x1, 0x1c1f ;  /* 0x003c1f000a087f89 */ /* 0x000fe800000e0000 */
[----:B------:R-:W1:Y:S01]  /*10f80*/  SHFL.IDX PT, R9, R5, 0x1, 0x1c1f ;  /* 0x003c1f0005097f89 */ /* 0x000e6200000e0000 */
[----:B--2---:R-:W-:-:S04]  /*10f90*/  VIADD R12, R4, UR40 ;  /* 0x00000028040c7c36 */ /* 0x004fc80008000000 */
[C---:B------:R-:W-:Y:S01]  /*10fa0*/  VIADD R4, R12.reuse, 0x8 ;  /* 0x000000080c047836 */ /* 0x040fe20000000000 */
[----:B------:R-:W-:-:S04]  /*10fb0*/  ISETP.GE.OR P2, PT, R12, R3, P0 ;  /* 0x000000030c00720c */ /* 0x000fc80000746670 */
[----:B------:R-:W-:-:S09]  /*10fc0*/  ISETP.GE.OR P0, PT, R4, R3, P0 ;  /* 0x000000030400720c */ /* 0x000fd20000706670 */
[----:B0-----:R0:W-:Y:S04]  /*10fd0*/  @!P2 ST.E desc[UR52][R6.64], R0 ;  /* 0x000000000600a985 */ /* 0x0011e8000c101934 */
[----:B-1----:R0:W-:Y:S01]  /*10fe0*/  @!P0 ST.E desc[UR52][R8.64], R2 ;  /* 0x0000000208008985 */ /* 0x0021e2000c101934 */
[----:B------:R-:W-:-:S13]  /*10ff0*/  PLOP3.LUT P0, PT, PT, PT, UP1, 0x80, 0x0 ;  /* 0x000000000000781c */ /* 0x000fda0003f0f018 */
[----:B0-----:R-:W-:Y:S05]  /*11000*/  @P0 BRA `(.L_x_1156) ;  /* 0x0000000400fc0947 */ /* 0x001fea0003800000 */
[----:B------:R-:W-:Y:S01]  /*11010*/  IMAD R5, R151, 0x20, R137 ;  /* 0x0000002097057824 */ /* 0x000fe200078e0289 */
[----:B------:R-:W0:Y:S01]  /*11020*/  @P1 LDC R21, c[0x0][0xbec] ;  /* 0x0002fb00ff151b82 */ /* 0x000e220000000800 */
[----:B------:R-:W-:Y:S02]  /*11030*/  ULDC.64 UR12, c[0x0][0xaa0] ;  /* 0x0002a800000c7ab9 */ /* 0x000fe40000000a00 */
[----:B------:R-:W-:-:S03]  /*11040*/  IMAD.WIDE R28, R5, 0x2, R28 ;  /* 0x00000002051c7825 */ /* 0x000fc600078e021c */
[C---:B------:R-:W-:Y:S02]  /*11050*/  IADD3 R7, P5, R28.reuse, 0x7800, RZ ;  /* 0x000078001c077810 */ /* 0x040fe40007fbe0ff */
[----:B------:R-:W1:Y:S01]  /*11060*/  @P1 LDC R39, c[0x0][0xbf0] ;  /* 0x0002fc00ff271b82 */ /* 0x000e620000000800 */
[----:B------:R-:W-:Y:S01]  /*11070*/  UIMAD UR9, UR14, UR12, URZ ;  /* 0x0000000c0e0972a4 */ /* 0x000fe2000f8e023f */
[C---:B------:R-:W-:Y:S02]  /*11080*/  IADD3 R9, P0, R28.reuse, 0x1800, RZ ;  /* 0x000018001c097810 */ /* 0x040fe40007f1e0ff */
[----:B------:R-:W-:Y:S01]  /*11090*/  LOP3.LUT R0, R7, 0x180, RZ, 0xc0, !PT ;  /* 0x0000018007007812 */ /* 0x000fe200078ec0ff */
[----:B------:R-:W-:Y:S01]  /*110a0*/  UIMAD.WIDE.U32 UR10, UR4, UR12, URZ ;  /* 0x0000000c040a72a5 */ /* 0x000fe2000f8e003f */
[----:B------:R-:W-:Y:S01]  /*110b0*/  IADD3 R13, P2, R28, 0x3000, RZ ;  /* 0x000030001c0d7810 */ /* 0x000fe20007f5e0ff */
[----:B------:R-:W-:Y:S01]  /*110c0*/  IMAD.X R33, RZ, RZ, R29, P5 ;  /* 0x000000ffff217224 */ /* 0x000fe200028e061d */
[----:B------:R-:W-:Y:S01]  /*110d0*/  SHF.R.U64 R0, R0, 0x3, RZ ;  /* 0x0000000300007819 */ /* 0x000fe200000012ff */
[----:B------:R-:W-:Y:S01]  /*110e0*/  UIMAD UR9, UR4, UR13, UR9 ;  /* 0x0000000d040972a4 */ /* 0x000fe2000f8e0209 */
[----:B------:R-:W-:-:S02]  /*110f0*/  IADD3 R25, P3, R28, 0x4800, RZ ;  /* 0x000048001c197810 */ /* 0x000fc40007f7e0ff */
[----:B------:R-:W-:Y:S01]  /*11100*/  LOP3.LUT R32, R0, R7, RZ, 0x3c, !PT ;  /* 0x0000000700207212 */ /* 0x000fe200078e3cff */
[----:B------:R-:W-:Y:S01]  /*11110*/  IMAD R0, R150, 0x60, R151 ;  /* 0x0000006096007824 */ /* 0x000fe200078e0297 */
[----:B------:R-:W-:Y:S01]  /*11120*/  UIADD3 UR11, UR11, UR9, URZ ;  /* 0x000000090b0b7290 */ /* 0x000fe2000fffe03f */
[----:B------:R-:W-:Y:S01]  /*11130*/  IADD3 R31, P4, R28, 0x6000, RZ ;  /* 0x000060001c1f7810 */ /* 0x000fe20007f9e0ff */
[----:B------:R-:W-:Y:S01]  /*11140*/  ULDC.64 UR12, c[0x0][0xae8] ;  /* 0x0002ba00000c7ab9 */ /* 0x000fe20000000a00 */
[----:B------:R-:W-:Y:S01]  /*11150*/  VIADD R2, R0, UR40 ;  /* 0x0000002800027c36 */ /* 0x000fe20008000000 */
[----:B------:R-:W-:Y:S01]  /*11160*/  UIMAD.WIDE.U32 UR10, UR41, UR12, UR10 ;  /* 0x0000000c290a72a5 */ /* 0x000fe2000f8e000a */
[----:B------:R-:W-:Y:S01]  /*11170*/  LOP3.LUT R8, R9, 0x180, RZ, 0xc0, !PT ;  /* 0x0000018009087812 */ /* 0x000fe200078ec0ff */
[----:B------:R-:W-:Y:S01]  /*11180*/  USHF.R.S32.HI UR4, URZ, 0x1f, UR8 ;  /* 0x0000001f3f047899 */ /* 0x000fe20008011408 */
[----:B0-----:R-:W-:Y:S01]  /*11190*/  @P1 IMAD.HI.U32 R0, R2, R21, RZ ;  /* 0x0000001502001227 */ /* 0x001fe200078e00ff */
[----:B------:R-:W-:Y:S01]  /*111a0*/  UIMAD UR11, UR41, UR13, UR11 ;  /* 0x0000000d290b72a4 */ /* 0x000fe2000f8e020b */
[----:B------:R-:W-:Y:S01]  /*111b0*/  LOP3.LUT R12, R13, 0x180, RZ, 0xc0, !PT ;  /* 0x000001800d0c7812 */ /* 0x000fe200078ec0ff */
[----:B------:R-:W5:Y:S01]  /*111c0*/  LD.E.128 R32, desc[UR52][R32.64] ;  /* 0x0000003420207980 */ /* 0x000f62000c101d00 */
[----:B------:R-:W-:Y:S01]  /*111d0*/  ULDC.64 UR12, c[0x0][0xaf0] ;  /* 0x0002bc00000c7ab9 */ /* 0x000fe20000000a00 */
[----:B------:R-:W-:Y:S01]  /*111e0*/  IMAD.MOV.U32 R37, RZ, RZ, R2 ;  /* 0x000000ffff257224 */ /* 0x000fe200078e0002 */
[----:B------:R-:W-:Y:S01]  /*111f0*/  UIMAD UR4, UR4, UR12, URZ ;  /* 0x0000000c040472a4 */ /* 0x000fe2000f8e023f */
[----:B-1----:R-:W-:-:S02]  /*11200*/  @P1 SHF.R.U32.HI R37, RZ, R39, R0 ;  /* 0x00000027ff251219 */ /* 0x002fc40000011600 */
[----:B------:R-:W-:Y:S02]  /*11210*/  LOP3.LUT R24, R25, 0x180, RZ, 0xc0, !PT ;  /* 0x0000018019187812 */ /* 0x000fe400078ec0ff */
[----:B------:R-:W-:Y:S02]  /*11220*/  LOP3.LUT R30, R31, 0x180, RZ, 0xc0, !PT ;  /* 0x000001801f1e7812 */ /* 0x000fe400078ec0ff */
[----:B------:R-:W-:Y:S01]  /*11230*/  LOP3.LUT R5, R28, 0x180, RZ, 0xc0, !PT ;  /* 0x000001801c057812 */ /* 0x000fe200078ec0ff */
[----:B------:R-:W-:Y:S01]  /*11240*/  UIMAD UR4, UR8, UR13, UR4 ;  /* 0x0000000d080472a4 */ /* 0x000fe2000f8e0204 */
[--C-:B------:R-:W-:Y:S01]  /*11250*/  SHF.R.S32.HI R0, RZ, 0x1f, R37.reuse ;  /* 0x0000001fff007819 */ /* 0x100fe20000011425 */
[----:B------:R-:W-:Y:S01]  /*11260*/  UIMAD.WIDE.U32 UR8, UR8, UR12, UR10 ;  /* 0x0000000c080872a5 */ /* 0x000fe2000f8e000a */
[----:B------:R-:W-:Y:S01]  /*11270*/  SHF.R.U64 R8, R8, 0x3, RZ ;  /* 0x0000000308087819 */ /* 0x000fe200000012ff */
[----:B------:R-:W-:Y:S01]  /*11280*/  IMAD.MOV R39, RZ, RZ, -R37 ;  /* 0x000000ffff277224 */ /* 0x000fe200078e0a25 */
[----:B------:R-:W-:Y:S01]  /*11290*/  SHF.R.U64 R12, R12, 0x3, RZ ;  /* 0x000000030c0c7819 */ /* 0x000fe200000012ff */
[----:B------:R-:W-:Y:S01]  /*112a0*/  ULDC.64 UR10, c[0x0][0xae0] ;  /* 0x0002b800000a7ab9 */ /* 0x000fe20000000a00 */
[----:B------:R-:W-:-:S02]  /*112b0*/  SHF.R.U64 R24, R24, 0x3, RZ ;  /* 0x0000000318187819 */ /* 0x000fc400000012ff */
[----:B------:R-:W-:Y:S02]  /*112c0*/  SHF.R.U64 R30, R30, 0x3, RZ ;  /* 0x000000031e1e7819 */ /* 0x000fe400000012ff */
[----:B------:R-:W-:Y:S01]  /*112d0*/  SHF.R.U64 R5, R5, 0x3, RZ ;  /* 0x0000000305057819 */ /* 0x000fe200000012ff */
[----:B------:R-:W-:Y:S01]  /*112e0*/  UIADD3 UR4, UR9, UR4, URZ ;  /* 0x0000000409047290 */ /* 0x000fe2000fffe03f */
[----:B------:R-:W-:Y:S01]  /*112f0*/  LOP3.LUT R8, R8, R9, RZ, 0x3c, !PT ;  /* 0x0000000908087212 */ /* 0x000fe200078e3cff */
[----:B------:R-:W-:Y:S01]  /*11300*/  IMAD R0, R0, UR10, RZ ;  /* 0x0000000a00007c24 */ /* 0x000fe2000f8e02ff */
[----:B------:R-:W-:Y:S01]  /*11310*/  LOP3.LUT R12, R12, R13, RZ, 0x3c, !PT ;  /* 0x0000000d0c0c7212 */ /* 0x000fe200078e3cff */
[----:B------:R-:W-:Y:S01]  /*11320*/  IMAD R39, R36, R39, R2 ;  /* 0x0000002724277224 */ /* 0x000fe200078e0202 */
[----:B------:R-:W-:Y:S01]  /*11330*/  LOP3.LUT R24, R24, R25, RZ, 0x3c, !PT ;  /* 0x0000001918187212 */ /* 0x000fe200078e3cff */
[--C-:B------:R-:W-:Y:S01]  /*11340*/  IMAD.X R9, RZ, RZ, R29.reuse, P0 ;  /* 0x000000ffff097224 */ /* 0x100fe200000e061d */
[----:B------:R-:W-:Y:S01]  /*11350*/  LOP3.LUT R30, R30, R31, RZ, 0x3c, !PT ;  /* 0x0000001f1e1e7212 */ /* 0x000fe200078e3cff */
[--C-:B------:R-:W-:Y:S01]  /*11360*/  IMAD.X R13, RZ, RZ, R29.reuse, P2 ;  /* 0x000000ffff0d7224 */ /* 0x100fe200010e061d */
[----:B------:R-:W-:Y:S01]  /*11370*/  LOP3.LUT R4, R5, R28, RZ, 0x3c, !PT ;  /* 0x0000001c05047212 */ /* 0x000fe200078e3cff */
[----:B------:R-:W-:-:S02]  /*11380*/  IMAD.X R25, RZ, RZ, R29, P3 ;  /* 0x000000ffff197224 */ /* 0x000fc400018e061d */
[--C-:B------:R-:W-:Y:S01]  /*11390*/  IMAD.X R31, RZ, RZ, R29.reuse, P4 ;  /* 0x000000ffff1f7224 */ /* 0x100fe200020e061d */
[----:B------:R-:W5:Y:S01]  /*113a0*/  LD.E.128 R8, desc[UR52][R8.64] ;  /* 0x0000003408087980 */ /* 0x000f62000c101d00 */
[----:B------:R-:W-:Y:S02]  /*113b0*/  IMAD.MOV.U32 R5, RZ, RZ, R29 ;  /* 0x000000ffff057224 */ /* 0x000fe400078e001d */
[----:B------:R-:W-:Y:S01]  /*113c0*/  IMAD R41, R37, UR11, R0 ;  /* 0x0000000b25297c24 */ /* 0x000fe2000f8e0200 */
[----:B------:R-:W-:Y:S01]  /*113d0*/  SHF.R.S32.HI R0, RZ, 0x1f, R39 ;  /* 0x0000001fff007819 */ /* 0x000fe20000011427 */
[----:B------:R-:W-:Y:S01]  /*113e0*/  IMAD.U32 R21, RZ, RZ, UR9 ;  /* 0x00000009ff157e24 */ /* 0x000fe2000f8e00ff */
[----:B------:R-:W5:Y:S01]  /*113f0*/  LD.E.128 R12, desc[UR52][R12.64] ;  /* 0x000000340c0c7980 */ /* 0x000f62000c101d00 */
[----:B------:R-:W-:Y:S01]  /*11400*/  IMAD.U32 R20, RZ, RZ, UR8 ;  /* 0x00000008ff147e24 */ /* 0x000fe2000f8e00ff */
[----:B------:R-:W-:Y:S01]  /*11410*/  ULDC.64 UR8, c[0x0][0xad8] ;  /* 0x0002b60000087ab9 */ /* 0x000fe20000000a00 */
[----:B------:R-:W-:Y:S01]  /*11420*/  IMAD.U32 R21, RZ, RZ, UR4 ;  /* 0x00000004ff157e24 */ /* 0x000fe2000f8e00ff */
[----:B------:R-:W5:Y:S01]  /*11430*/  LD.E.128 R4, desc[UR52][R4.64] ;  /* 0x0000003404047980 */ /* 0x000f62000c101d00 */
[----:B------:R-:W-:-:S03]  /*11440*/  IMAD R0, R0, UR8, RZ ;  /* 0x0000000800007c24 */ /* 0x000fc6000f8e02ff */
[----:B------:R-:W5:Y:S01]  /*11450*/  LD.E.128 R24, desc[UR52][R24.64] ;  /* 0x0000003418187980 */ /* 0x000f62000c101d00 */
[----:B------:R-:W-:-:S03]  /*11460*/  IMAD.WIDE.U32 R20, R37, UR10, R20 ;  /* 0x0000000a25147c25 */ /* 0x000fc6000f8e0014 */
[----:B------:R-:W5:Y:S01]  /*11470*/  LD.E.128 R28, desc[UR52][R30.64] ;  /* 0x000000341e1c7980 */ /* 0x000f62000c101d00 */
[----:B------:R-:W-:Y:S01]  /*11480*/  @!PT LDS RZ, [RZ] ;  /* 0x00000000fffff984 */ /* 0x000fe20000000800 */
[----:B------:R-:W-:Y:S01]  /*11490*/  @!PT LDS RZ, [RZ] ;  /* 0x00000000fffff984 */ /* 0x000fe20000000800 */
[----:B------:R-:W-:Y:S01]  /*114a0*/  @!PT LDS RZ, [RZ] ;  /* 0x00000000fffff984 */ /* 0x000fe20000000800 */
[----:B------:R-:W-:Y:S01]  /*114b0*/  @!PT LDS RZ, [RZ] ;  /* 0x00000000fffff984 */ /* 0x000fe20000000800 */
[----:B------:R0:W-:Y:S06]  /*114c0*/  MEMBAR.ALL.CTA ;  /* 0x0000000000007992 */ /* 0x0001ec0000008000 */
[----:B0-----:R-:W0:Y:S01]  /*114d0*/  FENCE.VIEW.ASYNC.S ;  /* 0x00000000000073c6 */ /* 0x001e220000000000 */
[----:B------:R-:W-:Y:S02]  /*114e0*/  IMAD.IADD R21, R21, 0x1, R41 ;  /* 0x0000000115157824 */ /* 0x000fe400078e0229 */
[----:B------:R-:W-:-:S02]  /*114f0*/  IMAD R37, R39, UR9, R0 ;  /* 0x0000000927257c24 */ /* 0x000fc4000f8e0200 */
[----:B------:R-:W-:Y:S01]  /*11500*/  VIADD R0, R151, UR40 ;  /* 0x0000002897007c36 */ /* 0x000fe20008000000 */
        /* <DEDUP_REMOVED lines=8> */
[----:B0-----:R0:W1:Y:S01]  /*11590*/  SHFL.IDX PT, R36, R2, RZ, 0x1c1f ;  /* 0x001c1fff02247589 */ /* 0x00106200000e0000 */
[----:B------:R-:W-:Y:S03]  /*115a0*/  BSSY B1, `(.L_x_1157) ;  /* 0x0000012000017945 */ /* 0x000fe60003800000 */
[----:B------:R0:W2:Y:S01]  /*115b0*/  SHFL.IDX PT, R37, R42, RZ, 0x1c1f ;  /* 0x001c1fff2a257589 */ /* 0x0000a200000e0000 */
[----:B------:R-:W-:Y:S01]  /*115c0*/  SYNCS.ARRIVE.TRANS64.RED.A1T0 RZ, [UR4], RZ ;  /* 0x000000ffffff79a7 */ /* 0x000fe20008100404 */
[----:B------:R-:W-:Y:S02]  /*115d0*/  SHF.R.S32.HI R43, RZ, 0x1f, R140 ;  /* 0x0000001fff2b7819 */ /* 0x000fe4000001148c */
[----:B------:R-:W-:Y:S01]  /*115e0*/  SHF.R.S32.HI R44, RZ, 0x1f, R138 ;  /* 0x0000001fff2c7819 */ /* 0x000fe2000001148a */
[----:B------:R-:W-:Y:S06]  /*115f0*/  @P0 BRA `(.L_x_1158) ;  /* 0x0000000000300947 */ /* 0x000fec0003800000 */
[----:B------:R-:W-:Y:S02]  /*11600*/  ULDC UR4, c[0x0][0xac8] ;  /* 0x0002b20000047ab9 */ /* 0x000fe40000000800 */
        /* <DEDUP_REMOVED lines=11> */
.L_x_1158:
[----:B------:R-:W-:Y:S05]  /*116c0*/  BSYNC B1 ;  /* 0x0000000000017941 */ /* 0x000fea0003800000 */
.L_x_1157:
[----:B------:R-:W-:Y:S01]  /*116d0*/  VIADD R0, R0, 0x60 ;  /* 0x0000006000007836 */ /* 0x000fe20000000000 */
[----:B---3-5:R3:W4:Y:S04]  /*116e0*/  SHFL.IDX PT, R5, R42, 0x1, 0x1c1f ;  /* 0x003c1f002a057f89 */ /* 0x02872800000e0000 */
[----:B------:R-:W-:Y:S01]  /*116f0*/  ISETP.GE.AND P0, PT, R0, R3, PT ;  /* 0x000000030000720c */ /* 0x000fe20003f06270 */
[----:B------:R3:W0:-:S12]  /*11700*/  SHFL.IDX PT, R4, R2, 0x1, 0x1c1f ;  /* 0x003c1f0002047f89 */ /* 0x00061800000e0000 */
[----:B---3--:R-:W-:Y:S05]  /*11710*/  @P0 BRA `(.L_x_1159) ;  /* 0x0000001400880947 */ /* 0x008fea0003800000 */
[----:B------:R-:W-:Y:S02]  /*11720*/  ULDC UR4, c[0x0][0xac8] ;  /* 0x0002b20000047ab9 */ /* 0x000fe40000000800 */
[----:B------:R-:W-:Y:S02]  /*11730*/  ISETP.GE.AND P2, PT, R138, UR4, PT ;  /* 0x000000048a007c0c */ /* 0x000fe4000bf46270 */
[----:B------:R-:W-:-:S11]  /*11740*/  ISETP.GE.AND P1, PT, R137, UR4, PT ;  /* 0x0000000489007c0c */ /* 0x000fd6000bf26270 */
[C---:B0-----:R-:W-:Y:S02]  /*11750*/  @!P2 LEA R6, P0, R138.reuse, R4, 0x1 ;  /* 0x000000048a06a211 */ /* 0x041fe400078008ff */
[----:B----4-:R-:W-:Y:S02]  /*11760*/  @!P1 IMAD.WIDE R2, R137, 0x2, R4 ;  /* 0x0000000289029825 */ /* 0x010fe400078e0204 */
[----:B------:R-:W-:Y:S02]  /*11770*/  @!P2 LEA.HI.X R7, R138, R5, R44, 0x1, P0 ;  /* 0x000000058a07a211 */ /* 0x000fe400000f0c2c */
[----:B------:R-:W-:Y:S01]  /*11780*/  ISETP.GE.AND P0, PT, R140, UR4, PT ;  /* 0x000000048c007c0c */ /* 0x000fe2000bf06270 */
[----:B------:R0:W-:Y:S04]  /*11790*/  @!P1 ST.E.128 desc[UR52][R2.64], R8 ;  /* 0x0000000802009985 */ /* 0x0001e8000c101d34 */
[----:B------:R0:W-:Y:S08]  /*117a0*/  @!P2 ST.E.128 desc[UR52][R6.64], R24 ;  /* 0x000000180600a985 */ /* 0x0001f0000c101d34 */
[----:B------:R-:W-:Y:S05]  /*117b0*/  @P0 BRA `(.L_x_1159) ;  /* 0x0000001400600947 */ /* 0x000fea0003800000 */
[----:B0-----:R-:W-:-:S04]  /*117c0*/  LEA R2, P0, R140, R4, 0x1 ;  /* 0x000000048c027211 */ /* 0x001fc800078008ff */
[----:B------:R-:W-:-:S05]  /*117d0*/  LEA.HI.X R3, R140, R5, R43, 0x1, P0 ;  /* 0x000000058c037211 */ /* 0x000fca00000f0c2b */
[----:B------:R0:W-:Y:S01]  /*117e0*/  ST.E.128 desc[UR52][R2.64], R32 ;  /* 0x0000002002007985 */ /* 0x0001e2000c101d34 */
[----:B------:R-:W-:Y:S05]  /*117f0*/  BRA `(.L_x_1159) ;  /* 0x0000001400507947 */ /* 0x000fea0003800000 */
.L_x_1156:
[----:B------:R-:W-:Y:S01]  /*11800*/  ULDC.64 UR12, c[0x0][0xb08] ;  /* 0x0002c200000c7ab9 */ /* 0x000fe20000000a00 */
[----:B------:R-:W0:Y:S01]  /*11810*/  @P1 LDC R0, c[0x0][0xbec] ;  /* 0x0002fb00ff001b82 */ /* 0x000e220000000800 */
[----:B------:R-:W-:Y:S01]  /*11820*/  UIMAD UR9, UR14, UR12, URZ ;  /* 0x0000000c0e0972a4 */ /* 0x000fe2000f8e023f */
[----:B------:R-:W-:Y:S01]  /*11830*/  IMAD.MOV.U32 R5, RZ, RZ, R11 ;  /* 0x000000ffff057224 */ /* 0x000fe200078e000b */
[----:B------:R-:W-:Y:S01]  /*11840*/  UIMAD.WIDE.U32 UR10, UR4, UR12, URZ ;  /* 0x0000000c040a72a5 */ /* 0x000fe2000f8e003f */
[----:B------:R-:W-:Y:S01]  /*11850*/  ISETP.GE.AND P0, PT, R12, R3, PT ;  /* 0x000000030c00720c */ /* 0x000fe20003f06270 */
[----:B------:R-:W-:Y:S01]  /*11860*/  UIMAD UR9, UR4, UR13, UR9 ;  /* 0x0000000d040972a4 */ /* 0x000fe2000f8e0209 */
[C---:B------:R-:W-:Y:S01]  /*11870*/  VIADD R29, R16.reuse, 0x8 ;  /* 0x00000008101d7836 */ /* 0x040fe20000000000 */
[----:B------:R-:W-:Y:S01]  /*11880*/  USHF.R.S32.HI UR4, URZ, 0x1f, UR8 ;  /* 0x0000001f3f047899 */ /* 0x000fe20008011408 */
[----:B------:R-:W1:Y:S01]  /*11890*/  @P1 LDC R7, c[0x0][0xbf0] ;  /* 0x0002fc00ff071b82 */ /* 0x000e620000000800 */
[----:B------:R-:W-:Y:S01]  /*118a0*/  UIADD3 UR11, UR11, UR9, URZ ;  /* 0x000000090b0b7290 */ /* 0x000fe2000fffe03f */
[----:B------:R-:W-:Y:S01]  /*118b0*/  VIADD R31, R16, 0x10 ;  /* 0x00000010101f7836 */ /* 0x000fe20000000000 */
        /* <DEDUP_REMOVED lines=10> */
[----:B------:R-:W-:Y:S01]  /*11960*/  SHF.R.S32.HI R33, RZ, 0x1f, R146 ;  /* 0x0000001fff217819 */ /* 0x000fe20000011492 */
[----:B0-----:R-:W-:Y:S01]  /*11970*/  @P1 IMAD.HI.U32 R0, R11, R0, RZ ;  /* 0x000000000b001227 */ /* 0x001fe200078e00ff */
[----:B------:R-:W-:Y:S01]  /*11980*/  SHF.R.S32.HI R34, RZ, 0x1f, R147 ;  /* 0x0000001fff227819 */ /* 0x000fe20000011493 */
[----:B------:R-:W-:Y:S01]  /*11990*/  UIMAD UR4, UR8, UR13, UR4 ;  /* 0x0000000d080472a4 */ /* 0x000fe2000f8e0204 */
[----:B------:R-:W-:Y:S01]  /*119a0*/  SHF.R.S32.HI R35, RZ, 0x1f, R148 ;  /* 0x0000001fff237819 */ /* 0x000fe20000011494 */
[----:B------:R-:W-:-:S03]  /*119b0*/  UIMAD.WIDE.U32 UR8, UR8, UR12, UR10 ;  /* 0x0000000c080872a5 */ /* 0x000fc6000f8e000a */
[----:B------:R-:W-:Y:S01]  /*119c0*/  ULDC.64 UR10, c[0x0][0xb48] ;  /* 0x0002d200000a7ab9 */ /* 0x000fe20000000a00 */
[----:B------:R-:W-:Y:S01]  /*119d0*/  UIADD3 UR9, UR9, UR4, URZ ;  /* 0x0000000409097290 */ /* 0x000fe2000fffe03f */
[----:B-1----:R-:W-:Y:S01]  /*119e0*/  @P1 SHF.R.U32.HI R5, RZ, R7, R0 ;  /* 0x00000007ff051219 */ /* 0x002fe20000011600 */
[----:B------:R-:W-:Y:S02]  /*119f0*/  UIADD3 UR4, UR42, 0x2d820, URZ ;  /* 0x0002d8202a047890 */ /* 0x000fe4000fffe03f */
[----:B------:R-:W-:Y:S01]  /*11a00*/  UIMAD.WIDE.U32 UR8, UR38, UR10, UR8 ;  /* 0x0000000a260872a5 */ /* 0x000fe2000f8e0008 */
[--C-:B------:R-:W-:Y:S01]  /*11a10*/  SHF.R.S32.HI R0, RZ, 0x1f, R5.reuse ;  /* 0x0000001fff007819 */ /* 0x100fe20000011405 */
[----:B------:R-:W-:Y:S01]  /*11a20*/  IMAD.MOV R9, RZ, RZ, -R5 ;  /* 0x000000ffff097224 */ /* 0x000fe200078e0a05 */
[----:B------:R-:W-:Y:S02]  /*11a30*/  UPRMT UR4, URZ, 0x654, UR4 ;  /* 0x000006543f047896 */ /* 0x000fe40008000004 */
[----:B------:R-:W-:Y:S01]  /*11a40*/  UIMAD UR38, UR38, UR11, UR9 ;  /* 0x0000000b262672a4 */ /* 0x000fe2000f8e0209 */
[----:B------:R-:W-:-:S02]  /*11a50*/  IMAD R9, R36, R9, R11 ;  /* 0x0000000924097224 */ /* 0x000fc400078e020b */
[----:B------:R-:W-:Y:S01]  /*11a60*/  ULDC.64 UR10, c[0x0][0xb30] ;  /* 0x0002cc00000a7ab9 */ /* 0x000fe20000000a00 */
[----:B------:R-:W-:Y:S02]  /*11a70*/  IMAD.U32 R7, RZ, RZ, UR9 ;  /* 0x00000009ff077e24 */ /* 0x000fe4000f8e00ff */
[----:B------:R-:W-:Y:S01]  /*11a80*/  IMAD R0, R0, UR10, RZ ;  /* 0x0000000a00007c24 */ /* 0x000fe2000f8e02ff */
[----:B------:R-:W-:Y:S01]  /*11a90*/  SYNCS.ARRIVE.TRANS64.RED.A1T0 RZ, [UR4], RZ ;  /* 0x000000ffffff79a7 */ /* 0x000fe20008100404 */
[----:B------:R-:W-:Y:S01]  /*11aa0*/  IMAD.U32 R6, RZ, RZ, UR8 ;  /* 0x00000008ff067e24 */ /* 0x000fe2000f8e00ff */
[----:B------:R-:W-:Y:S01]  /*11ab0*/  ULDC.64 UR8, c[0x0][0xb28] ;  /* 0x0002ca0000087ab9 */ /* 0x000fe20000000a00 */
[----:B------:R-:W-:Y:S02]  /*11ac0*/  IMAD.U32 R7, RZ, RZ, UR38 ;  /* 0x00000026ff077e24 */ /* 0x000fe4000f8e00ff */
[C---:B------:R-:W-:Y:S01]  /*11ad0*/  IMAD R11, R5.reuse, UR11, R0 ;  /* 0x0000000b050b7c24 */ /* 0x040fe2000f8e0200 */
[----:B------:R-:W-:Y:S01]  /*11ae0*/  SHF.R.S32.HI R0, RZ, 0x1f, R9 ;  /* 0x0000001fff007819 */ /* 0x000fe20000011409 */
[----:B------:R-:W-:-:S04]  /*11af0*/  IMAD.WIDE.U32 R6, R5, UR10, R6 ;  /* 0x0000000a05067c25 */ /* 0x000fc8000f8e0006 */
[----:B------:R-:W-:Y:S02]  /*11b00*/  IMAD R0, R0, UR8, RZ ;  /* 0x0000000800007c24 */ /* 0x000fe4000f8e02ff */
[----:B------:R-:W-:Y:S02]  /*11b10*/  IMAD.IADD R7, R7, 0x1, R11 ;  /* 0x0000000107077824 */ /* 0x000fe400078e020b */
[C---:B------:R-:W-:Y:S02]  /*11b20*/  IMAD R5, R9.reuse, UR9, R0 ;  /* 0x0000000909057c24 */ /* 0x040fe4000f8e0200 */
[----:B------:R-:W-:Y:S01]  /*11b30*/  IMAD.WIDE.U32 R6, R9, UR8, R6 ;  /* 0x0000000809067c25 */ /* 0x000fe2000f8e0006 */
[----:B------:R-:W-:-:S03]  /*11b40*/  ULDC.64 UR8, c[0x0][0xb00] ;  /* 0x0002c00000087ab9 */ /* 0x000fc60000000a00 */
[----:B------:R-:W-:Y:S01]  /*11b50*/  IMAD.IADD R5, R7, 0x1, R5 ;  /* 0x0000000107057824 */ /* 0x000fe200078e0205 */
[----:B------:R-:W-:-:S04]  /*11b60*/  LEA R0, P1, R6, UR8, 0x2 ;  /* 0x0000000806007c11 */ /* 0x000fc8000f8210ff */
[----:B------:R-:W-:Y:S01]  /*11b70*/  LEA.HI.X R5, R6, UR9, R5, 0x2, P1 ;  /* 0x0000000906057c11 */ /* 0x000fe200088f1405 */
[----:B------:R0:W1:Y:S04]  /*11b80*/  SHFL.IDX PT, R26, R0, RZ, 0x1c1f ;  /* 0x001c1fff001a7589 */ /* 0x00006800000e0000 */
[----:B------:R0:W2:Y:S01]  /*11b90*/  SHFL.IDX PT, R2, R5, RZ, 0x1c1f ;  /* 0x001c1fff05027589 */ /* 0x0000a200000e0000 */
[----:B------:R-:W-:Y:S05]  /*11ba0*/  @P0 BRA `(.L_x_1161) ;  /* 0x0000000000c40947 */ /* 0x000fea0003800000 */
[----:B------:R-:W-:Y:S02]  /*11bb0*/  ULDC UR4, c[0x0][0xac8] ;  /* 0x0002b20000047ab9 */ /* 0x000fe40000000800 */
[----:B------:R-:W-:Y:S02]  /*11bc0*/  ISETP.GE.AND P5, PT, R16, UR4, PT ;  /* 0x0000000410007c0c */ /* 0x000fe4000bfa6270 */
[----:B------:R-:W-:Y:S02]  /*11bd0*/  ISETP.GE.AND P4, PT, R29, UR4, PT ;  /* 0x000000041d007c0c */ /* 0x000fe4000bf86270 */
[----:B------:R-:W-:Y:S02]  /*11be0*/  ISETP.GE.AND P3, PT, R31, UR4, PT ;  /* 0x000000041f007c0c */ /* 0x000fe4000bf66270 */
[----:B------:R-:W-:Y:S02]  /*11bf0*/  ISETP.GE.AND P0, PT, R139, UR4, PT ;  /* 0x000000048b007c0c */ /* 0x000fe4000bf06270 */
[----:B------:R-:W-:-:S05]  /*11c00*/  ISETP.GE.AND P1, PT, R148, UR4, PT ;  /* 0x0000000494007c0c */ /* 0x000fca000bf26270 */
[CC--:B-1----:R-:W-:Y:S02]  /*11c10*/  @!P5 LEA R6, P6, R16.reuse, R26.reuse, 0x2 ;  /* 0x0000001a1006d211 */ /* 0x0c2fe400078c10ff */
[C---:B------:R-:W-:Y:S02]  /*11c20*/  @!P4 LEA R8, P2, R29.reuse, R26, 0x2 ;  /* 0x0000001a1d08c211 */ /* 0x040fe400078410ff */
[-C--:B--2---:R-:W-:Y:S02]  /*11c30*/  @!P5 LEA.HI.X R7, R16, R2.reuse, R27, 0x2, P6 ;  /* 0x000000021007d211 */ /* 0x084fe400030f141b */
[----:B------:R-:W-:Y:S02]  /*11c40*/  @!P4 LEA.HI.X R9, R29, R2, R28, 0x2, P2 ;  /* 0x000000021d09c211 */ /* 0x000fe400010f141c */
[----:B------:R-:W-:Y:S01]  /*11c50*/  @!P3 LEA R10, P6, R31, R26, 0x2 ;  /* 0x0000001a1f0ab211 */ /* 0x000fe200078c10ff */
[----:B------:R1:W-:Y:S01]  /*11c60*/  @!P5 ST.E.64 desc[UR52][R6.64], R20 ;  /* 0x000000140600d985 */ /* 0x0003e2000c101b34 */
[----:B------:R-:W-:-:S02]  /*11c70*/  ISETP.GE.AND P2, PT, R147, UR4, PT ;  /* 0x0000000493007c0c */ /* 0x000fc4000bf46270 */
[----:B------:R-:W-:Y:S01]  /*11c80*/  @!P3 LEA.HI.X R11, R31, R2, R30, 0x2, P6 ;  /* 0x000000021f0bb211 */ /* 0x000fe200030f141e */
[----:B------:R2:W-:Y:S01]  /*11c90*/  @!P4 ST.E.64 desc[UR52][R8.64], R92 ;  /* 0x0000005c0800c985 */ /* 0x0005e2000c101b34 */
[CC--:B------:R-:W-:Y:S02]  /*11ca0*/  @!P0 LEA R12, P4, R139.reuse, R26.reuse, 0x2 ;  /* 0x0000001a8b0c8211 */ /* 0x0c0fe400078810ff */
[----:B------:R-:W-:Y:S01]  /*11cb0*/  @!P1 LEA R14, P5, R148, R26, 0x2 ;  /* 0x0000001a940e9211 */ /* 0x000fe200078a10ff */
[----:B------:R3:W-:Y:S01]  /*11cc0*/  @!P3 ST.E.64 desc[UR52][R10.64], R96 ;  /* 0x000000600a00b985 */ /* 0x0007e2000c101b34 */
[----:B------:R-:W-:Y:S02]  /*11cd0*/  ISETP.GE.AND P3, PT, R146, UR4, PT ;  /* 0x0000000492007c0c */ /* 0x000fe4000bf66270 */
[-C--:B------:R-:W-:Y:S02]  /*11ce0*/  @!P0 LEA.HI.X R13, R139, R2.reuse, R32, 0x2, P4 ;  /* 0x000000028b0d8211 */ /* 0x080fe400020f1420 */
[----:B------:R-:W-:-:S02]  /*11cf0*/  @!P1 LEA.HI.X R15, R148, R2, R35, 0x2, P5 ;  /* 0x00000002940f9211 */ /* 0x000fc400028f1423 */
[----:B------:R-:W-:Y:S01]  /*11d00*/  @!P2 LEA R24, P6, R147, R26, 0x2 ;  /* 0x0000001a9318a211 */ /* 0x000fe200078c10ff */
[----:B------:R4:W-:Y:S01]  /*11d10*/  @!P0 ST.E.64 desc[UR52][R12.64], R100 ;  /* 0x000000640c008985 */ /* 0x0009e2000c101b34 */
[----:B------:R-:W-:Y:S02]  /*11d20*/  ISETP.GE.AND P4, PT, R145, UR4, PT ;  /* 0x0000000491007c0c */ /* 0x000fe4000bf86270 */
[----:B------:R-:W-:Y:S01]  /*11d30*/  @!P2 LEA.HI.X R25, R147, R2, R34, 0x2, P6 ;  /* 0x000000029319a211 */ /* 0x000fe200030f1422 */
[----:B------:R5:W-:Y:S01]  /*11d40*/  @!P1 ST.E.64 desc[UR52][R14.64], R104 ;  /* 0x000000680e009985 */ /* 0x000be2000c101b34 */
[----:B------:R-:W-:Y:S02]  /*11d50*/  ISETP.GE.AND P1, PT, R143, UR4, PT ;  /* 0x000000048f007c0c */ /* 0x000fe4000bf26270 */
[----:B-1----:R-:W-:Y:S01]  /*11d60*/  @!P3 LEA R6, P5, R146, R26, 0x2 ;  /* 0x0000001a9206b211 */ /* 0x002fe200078a10ff */
[----:B------:R1:W-:Y:S01]  /*11d70*/  @!P2 ST.E.64 desc[UR52][R24.64], R108 ;  /* 0x0000006c1800a985 */ /* 0x0003e2000c101b34 */
[----:B------:R-:W-:-:S02]  /*11d80*/  ISETP.GE.AND P2, PT, R144, UR4, PT ;  /* 0x0000000490007c0c */ /* 0x000fc4000bf46270 */
[----:B------:R-:W-:Y:S02]  /*11d90*/  ISETP.GE.AND P0, PT, R142, UR4, PT ;  /* 0x000000048e007c0c */ /* 0x000fe4000bf06270 */
[----:B------:R-:W-:Y:S02]  /*11da0*/  @!P3 LEA.HI.X R7, R146, R2, R33, 0x2, P5 ;  /* 0x000000029207b211 */ /* 0x000fe400028f1421 */
[----:B------:R-:W-:Y:S02]  /*11db0*/  ISETP.GE.AND P5, PT, R141, UR4, PT ;  /* 0x000000048d007c0c */ /* 0x000fe4000bfa6270 */
[C---:B--2---:R-:W-:Y:S01]  /*11dc0*/  @!P4 LEA R8, P6, R145.reuse, R26, 0x2 ;  /* 0x0000001a9108c211 */ /* 0x044fe200078c10ff */
[----:B------:R1:W-:Y:S03]  /*11dd0*/  @!P3 ST.E.64 desc[UR52][R6.64], R112 ;  /* 0x000000700600b985 */ /* 0x0003e6000c101b34 */
[----:B------:R-:W-:-:S02]  /*11de0*/  @!P4 LEA.HI.X R9, R145, R2, R157, 0x2, P6 ;  /* 0x000000029109c211 */ /* 0x000fc400030f149d */
[-C--:B---3--:R-:W-:Y:S02]  /*11df0*/  @!P2 LEA R10, P3, R144, R26.reuse, 0x2 ;  /* 0x0000001a900aa211 */ /* 0x088fe400078610ff */
[-C--:B----4-:R-:W-:Y:S01]  /*11e00*/  @!P1 LEA R12, P6, R143, R26.reuse, 0x2 ;  /* 0x0000001a8f0c9211 */ /* 0x090fe200078c10ff */
[----:B------:R1:W-:Y:S01]  /*11e10*/  @!P4 ST.E.64 desc[UR52][R8.64], R116 ;  /* 0x000000740800c985 */ /* 0x0003e2000c101b34 */
[----:B-----5:R-:W-:Y:S02]  /*11e20*/  @!P0 LEA R14, P4, R142, R26, 0x2 ;  /* 0x0000001a8e0e8211 */ /* 0x020fe400078810ff */
[----:B------:R-:W-:Y:S02]  /*11e30*/  @!P2 LEA.HI.X R11, R144, R2, R156, 0x2, P3 ;  /* 0x00000002900ba211 */ /* 0x000fe400018f149c */
        /* <DEDUP_REMOVED lines=8> */
.L_x_1161:
[----:B------:R-:W-:Y:S05]  /*11ec0*/  BSYNC B1 ;  /* 0x0000000000017941 */ /* 0x000fea0003800000 */
.L_x_1160:
[----:B------:R-:W-:Y:S01]  /*11ed0*/  ISETP.GE.AND P0, PT, R4, R3, PT ;  /* 0x000000030400720c */ /* 0x000fe20003f06270 */
[----:B-1----:R1:W3:Y:S04]  /*11ee0*/  SHFL.IDX PT, R14, R5, 0x1, 0x1c1f ;  /* 0x003c1f00050e7f89 */ /* 0x0022e800000e0000 */
[----:B0-----:R-:W0:Y:S08]  /*11ef0*/  SHFL.IDX PT, R0, R0, 0x1, 0x1c1f ;  /* 0x003c1f0000007f89 */ /* 0x001e3000000e0000 */
[----:B-1----:R-:W-:Y:S05]  /*11f00*/  @P0 BRA `(.L_x_1159) ;  /* 0x0000000c008c0947 */ /* 0x002fea0003800000 */
[----:B------:R-:W-:Y:S02]  /*11f10*/  ULDC UR4, c[0x0][0xac8] ;  /* 0x0002b20000047ab9 */ /* 0x000fe40000000800 */
[----:B------:R-:W-:Y:S02]  /*11f20*/  ISETP.GE.AND P1, PT, R16, UR4, PT ;  /* 0x0000000410007c0c */ /* 0x000fe4000bf26270 */
[----:B------:R-:W-:Y:S02]  /*11f30*/  ISETP.GE.AND P0, PT, R29, UR4, PT ;  /* 0x000000041d007c0c */ /* 0x000fe4000bf06270 */
[----:B------:R-:W-:Y:S02]  /*11f40*/  ISETP.GE.AND P3, PT, R31, UR4, PT ;  /* 0x000000041f007c0c */ /* 0x000fe4000bf66270 */
[----:B------:R-:W-:Y:S02]  /*11f50*/  ISETP.GE.AND P2, PT, R139, UR4, PT ;  /* 0x000000048b007c0c */ /* 0x000fe4000bf46270 */
[----:B------:R-:W-:-:S05]  /*11f60*/  ISETP.GE.AND P4, PT, R148, UR4, PT ;  /* 0x0000000494007c0c */ /* 0x000fca000bf86270 */
[CC--:B0-2---:R-:W-:Y:S02]  /*11f70*/  @!P1 LEA R2, P6, R16.reuse, R0.reuse, 0x2 ;  /* 0x0000000010029211 */ /* 0x0c5fe400078c10ff */
[C---:B------:R-:W-:Y:S02]  /*11f80*/  @!P0 LEA R4, P5, R29.reuse, R0, 0x2 ;  /* 0x000000001d048211 */ /* 0x040fe400078a10ff */
[-C--:B---3--:R-:W-:Y:S02]  /*11f90*/  @!P1 LEA.HI.X R3, R16, R14.reuse, R27, 0x2, P6 ;  /* 0x0000000e10039211 */ /* 0x088fe400030f141b */
[----:B------:R-:W-:Y:S02]  /*11fa0*/  @!P0 LEA.HI.X R5, R29, R14, R28, 0x2, P5 ;  /* 0x0000000e1d058211 */ /* 0x000fe400028f141c */
[-C--:B------:R-:W-:Y:S01]  /*11fb0*/  @!P3 LEA R6, P6, R31, R0.reuse, 0x2 ;  /* 0x000000001f06b211 */ /* 0x080fe200078c10ff */
[----:B------:R0:W-:Y:S01]  /*11fc0*/  @!P1 ST.E.64 desc[UR52][R2.64], R90 ;  /* 0x0000005a02009985 */ /* 0x0001e2000c101b34 */
[----:B------:R-:W-:-:S02]  /*11fd0*/  @!P2 LEA R8, P5, R139, R0, 0x2 ;  /* 0x000000008b08a211 */ /* 0x000fc400078a10ff */
[----:B------:R-:W-:Y:S01]  /*11fe0*/  @!P3 LEA.HI.X R7, R31, R14, R30, 0x2, P6 ;  /* 0x0000000e1f07b211 */ /* 0x000fe200030f141e */
[----:B------:R1:W-:Y:S01]  /*11ff0*/  @!P0 ST.E.64 desc[UR52][R4.64], R94 ;  /* 0x0000005e04008985 */ /* 0x0003e2000c101b34 */
[----:B------:R-:W-:Y:S02]  /*12000*/  ISETP.GE.AND P0, PT, R147, UR4, PT ;  /* 0x0000000493007c0c */ /* 0x000fe4000bf06270 */
[----:B------:R-:W-:Y:S01]  /*12010*/  @!P4 LEA R10, P6, R148, R0, 0x2 ;  /* 0x00000000940ac211 */ /* 0x000fe200078c10ff */
[----:B------:R2:W-:Y:S01]  /*12020*/  @!P3 ST.E.64 desc[UR52][R6.64], R98 ;  /* 0x000000620600b985 */ /* 0x0005e2000c101b34 */
[-C--:B------:R-:W-:Y:S02]  /*12030*/  @!P2 LEA.HI.X R9, R139, R14.reuse, R32, 0x2, P5 ;  /* 0x0000000e8b09a211 */ /* 0x080fe400028f1420 */
[----:B------:R-:W-:Y:S02]  /*12040*/  ISETP.GE.AND P1, PT, R146, UR4, PT ;  /* 0x0000000492007c0c */ /* 0x000fe4000bf26270 */
[----:B------:R-:W-:Y:S01]  /*12050*/  @!P4 LEA.HI.X R11, R148, R14, R35, 0x2, P6 ;  /* 0x0000000e940bc211 */ /* 0x000fe200030f1423 */
[----:B------:R3:W-:Y:S01]  /*12060*/  @!P2 ST.E.64 desc[UR52][R8.64], R102 ;  /* 0x000000660800a985 */ /* 0x0007e2000c101b34 */
[----:B------:R-:W-:-:S02]  /*12070*/  ISETP.GE.AND P3, PT, R144, UR4, PT ;  /* 0x0000000490007c0c */ /* 0x000fc4000bf66270 */
[----:B------:R-:W-:Y:S01]  /*12080*/  ISETP.GE.AND P2, PT, R143, UR4, PT ;  /* 0x000000048f007c0c */ /* 0x000fe2000bf46270 */
[----:B------:R4:W-:Y:S01]  /*12090*/  @!P4 ST.E.64 desc[UR52][R10.64], R106 ;  /* 0x0000006a0a00c985 */ /* 0x0009e2000c101b34 */
[----:B------:R-:W-:Y:S02]  /*120a0*/  ISETP.GE.AND P4, PT, R145, UR4, PT ;  /* 0x0000000491007c0c */ /* 0x000fe4000bf86270 */
[----:B0-----:R-:W-:-:S03]  /*120b0*/  @!P0 LEA R2, P5, R147, R0, 0x2 ;  /* 0x0000000093028211 */ /* 0x001fc600078a10ff */
[----:B-1----:R-:W-:Y:S02]  /*120c0*/  @!P1 LEA R4, P6, R146, R0, 0x2 ;  /* 0x0000000092049211 */ /* 0x002fe400078c10ff */
[-C--:B------:R-:W-:Y:S02]  /*120d0*/  @!P0 LEA.HI.X R3, R147, R14.reuse, R34, 0x2, P5 ;  /* 0x0000000e93038211 */ /* 0x080fe400028f1422 */
[----:B------:R-:W-:Y:S02]  /*120e0*/  ISETP.GE.AND P5, PT, R142, UR4, PT ;  /* 0x000000048e007c0c */ /* 0x000fe4000bfa6270 */
[----:B------:R-:W-:Y:S01]  /*120f0*/  @!P1 LEA.HI.X R5, R146, R14, R33, 0x2, P6 ;  /* 0x0000000e92059211 */ /* 0x000fe200030f1421 */
[----:B------:R0:W-:Y:S01]  /*12100*/  @!P0 ST.E.64 desc[UR52][R2.64], R110 ;  /* 0x0000006e02008985 */ /* 0x0001e2000c101b34 */
[-C--:B--2---:R-:W-:Y:S02]  /*12110*/  @!P4 LEA R6, P0, R145, R0.reuse, 0x2 ;  /* 0x000000009106c211 */ /* 0x084fe400078010ff */
[-C--:B---3--:R-:W-:Y:S01]  /*12120*/  @!P3 LEA R8, P6, R144, R0.reuse, 0x2 ;  /* 0x000000009008b211 */ /* 0x088fe200078c10ff */
[----:B------:R0:W-:Y:S01]  /*12130*/  @!P1 ST.E.64 desc[UR52][R4.64], R114 ;  /* 0x0000007204009985 */ /* 0x0001e2000c101b34 */
[----:B----4-:R-:W-:-:S02]  /*12140*/  @!P2 LEA R10, P1, R143, R0, 0x2 ;  /* 0x000000008f0aa211 */ /* 0x010fc400078210ff */
[-C--:B------:R-:W-:Y:S02]  /*12150*/  @!P4 LEA.HI.X R7, R145, R14.reuse, R157, 0x2, P0 ;  /* 0x0000000e9107c211 */ /* 0x080fe400000f149d */
[----:B------:R-:W-:Y:S02]  /*12160*/  @!P3 LEA.HI.X R9, R144, R14, R156, 0x2, P6 ;  /* 0x0000000e9009b211 */ /* 0x000fe400030f149c */
[C---:B------:R-:W-:Y:S01]  /*12170*/  @!P5 LEA R12, P0, R142.reuse, R0, 0x2 ;  /* 0x000000008e0cd211 */ /* 0x040fe200078010ff */
[----:B------:R0:W-:Y:S01]  /*12180*/  @!P4 ST.E.64 desc[UR52][R6.64], R118 ;  /* 0x000000760600c985 */ /* 0x0001e2000c101b34 */
[-C--:B------:R-:W-:Y:S02]  /*12190*/  @!P2 LEA.HI.X R11, R143, R14.reuse, R155, 0x2, P1 ;  /* 0x0000000e8f0ba211 */ /* 0x080fe400008f149b */
[----:B------:R-:W-:Y:S01]  /*121a0*/  @!P5 LEA.HI.X R13, R142, R14, R154, 0x2, P0 ;  /* 0x0000000e8e0dd211 */ /* 0x000fe200000f149a */
[----:B------:R0:W-:Y:S01]  /*121b0*/  @!P3 ST.E.64 desc[UR52][R8.64], R122 ;  /* 0x0000007a0800b985 */ /* 0x0001e2000c101b34 */
[----:B------:R-:W-:-:S03]  /*121c0*/  ISETP.GE.AND P0, PT, R141, UR4, PT ;  /* 0x000000048d007c0c */ /* 0x000fc6000bf06270 */
[----:B------:R0:W-:Y:S04]  /*121d0*/  @!P2 ST.E.64 desc[UR52][R10.64], R126 ;  /* 0x0000007e0a00a985 */ /* 0x0001e8000c101b34 */
[----:B------:R0:W-:Y:S06]  /*121e0*/  @!P5 ST.E.64 desc[UR52][R12.64], R130 ;  /* 0x000000820c00d985 */ /* 0x0001ec000c101b34 */
[----:B------:R-:W-:Y:S05]  /*121f0*/  @P0 BRA `(.L_x_1159) ;  /* 0x0000000800d00947 */ /* 0x000fea0003800000 */
[----:B0-----:R-:W-:-:S04]  /*12200*/  LEA R2, P0, R141, R0, 0x2 ;  /* 0x000000008d027211 */ /* 0x001fc800078010ff */
[----:B------:R-:W-:-:S05]  /*12210*/  LEA.HI.X R3, R141, R14, R153, 0x2, P0 ;  /* 0x0000000e8d037211 */ /* 0x000fca00000f1499 */
[----:B------:R0:W-:Y:S01]  /*12220*/  ST.E.64 desc[UR52][R2.64], R134 ;  /* 0x0000008602007985 */ /* 0x0001e2000c101b34 */
[----:B------:R-:W-:Y:S05]  /*12230*/  BRA `(.L_x_1159) ;  /* 0x0000000800c07947 */ /* 0x000fea0003800000 */
.L_x_1154:
[----:B------:R-:W-:Y:S02]  /*12240*/  ULDC.64 UR8, c[0x0][0xc00] ;  /* 0x0003000000087ab9 */ /* 0x000fe40000000a00 */
[----:B------:R-:W-:-:S04]  /*12250*/  UISETP.NE.U32.AND UP0, UPT, UR8, URZ, UPT ;  /* 0x0000003f0800728c */ /* 0x000fc8000bf05070 */
[----:B------:R-:W-:-:S03]  /*12260*/  UISETP.NE.AND.EX UP0, UPT, UR9, URZ, UPT, UP0 ;  /* 0x0000003f0900728c */ /* 0x000fc6000bf05300 */
[----:B------:R-:W-:Y:S02]  /*12270*/  ULDC.64 UR8, c[0x0][0xc00] ;  /* 0x0003000000087ab9 */ /* 0x000fe40000000a00 */
[----:B------:R-:W-:Y:S01]  /*12280*/  UIMAD.WIDE UR8, UR43, 0x4, UR8 ;  /* 0x000000042b0878a5 */ /* 0x000fe2000f8e0208 */
[----:B------:R-:W-:-:S05]  /*12290*/  PLOP3.LUT P1, PT, PT, PT, UP0, 0x80, 0x0 ;  /* 0x000000000000781c */ /* 0x000fca0003f2f008 */
[----:B------:R-:W-:Y:S02]  /*122a0*/  IMAD.U32 R2, RZ, RZ, UR8 ;  /* 0x00000008ff027e24 */ /* 0x000fe4000f8e00ff */
[----:B------:R-:W-:Y:S01]  /*122b0*/  IMAD.U32 R3, RZ, RZ, UR9 ;  /* 0x00000009ff037e24 */ /* 0x000fe2000f8e00ff */
[----:B------:R-:W-:Y:S02]  /*122c0*/  ULDC.64 UR8, c[0x0][0xc08] ;  /* 0x0003020000087ab9 */ /* 0x000fe40000000a00 */
[----:B------:R-:W-:Y:S01]  /*122d0*/  UISETP.NE.U32.AND UP1, UPT, UR8, URZ, UPT ;  /* 0x0000003f0800728c */ /* 0x000fe2000bf25070 */
[----:B------:R-:W-:Y:S02]  /*122e0*/  ULDC UR4, c[0x0][0xa88] ;  /* 0x0002a20000047ab9 */ /* 0x000fe40000000800 */
[----:B------:R-:W2:Y:S01]  /*122f0*/  @P1 LDG.E R6, desc[UR52][R2.64] ;  /* 0x0000003402061981 */ /* 0x000ea2000c1e1900 */
[----:B------:R-:W-:Y:S01]  /*12300*/  UISETP.NE.AND.EX UP1, UPT, UR9, URZ, UPT, UP1 ;  /* 0x0000003f0900728c */ /* 0x000fe2000bf25310 */
[----:B------:R-:W-:Y:S01]  /*12310*/  IMAD.U32 R0, RZ, RZ, UR4 ;  /* 0x00000004ff007e24 */ /* 0x000fe2000f8e00ff */
[----:B------:R-:W0:Y:S04]  /*12320*/  S2R R7, SR_TID.X ;  /* 0x0000000000077919 */ /* 0x000e280000002100 */
[----:B------:R-:W-:-:S05]  /*12330*/  PLOP3.LUT P2, PT, PT, PT, UP1, 0x80, 0x0 ;  /* 0x000000000000781c */ /* 0x000fca0003f4f018 */
[----:B------:R-:W-:Y:S02]  /*12340*/  @UP1 ULDC.64 UR8, c[0x0][0xc08] ;  /* 0x0003020000081ab9 */ /* 0x000fe40000000a00 */
[----:B------:R-:W-:-:S06]  /*12350*/  @UP1 UIMAD.WIDE UR8, UR43, 0x4, UR8 ;  /* 0x000000042b0818a5 */ /* 0x000fcc000f8e0208 */
[----:B------:R-:W-:Y:S02]  /*12360*/  IMAD.U32 R4, RZ, RZ, UR8 ;  /* 0x00000008ff047e24 */ /* 0x000fe4000f8e00ff */
[----:B------:R-:W-:-:S05]  /*12370*/  IMAD.U32 R5, RZ, RZ, UR9 ;  /* 0x00000009ff057e24 */ /* 0x000fca000f8e00ff */
[----:B------:R1:W5:Y:S01]  /*12380*/  @P2 LDG.E R0, desc[UR52][R4.64] ;  /* 0x0000003404002981 */ /* 0x000362000c1e1900 */
[----:B------:R-:W-:Y:S01]  /*12390*/  UISETP.NE.AND UP1, UPT, UR46, URZ, UPT ;  /* 0x0000003f2e00728c */ /* 0x000fe2000bf25270 */
[----:B------:R-:W-:Y:S01]  /*123a0*/  UMOV UR4, URZ ;  /* 0x0000003f00047c82 */ /* 0x000fe20008000000 */
[----:B0-----:R-:W-:-:S09]  /*123b0*/  VIADD R7, R7, 0xffffff80 ;  /* 0xffffff8007077836 */ /* 0x001fd20000000000 */
[----:B------:R-:W-:Y:S01]  /*123c0*/  @!UP1 ULDC UR46, c[0x0][0xad4] ;  /* 0x0002b500002e9ab9 */ /* 0x000fe20000000800 */
[----:B------:R-:W-:Y:S02]  /*123d0*/  ISETP.GT.AND P0, PT, R7, 0xbf, PT ;  /* 0x000000bf0700780c */ /* 0x000fe40003f04270 */
[----:B--2---:R-:W-:Y:S01]  /*123e0*/  @P1 R2UR UR4, R6 ;  /* 0x00000000060412ca */ /* 0x004fe200000e0000 */
[----:B-1----:R-:W-:-:S14]  /*123f0*/  @P2 BRA `(.L_x_1162) ;  /* 0x0000000000102947 */ /* 0x002fdc0003800000 */
[----:B------:R-:W-:Y:S05]  /*12400*/  @!P1 BRA `(.L_x_1162) ;  /* 0x00000000000c9947 */ /* 0x000fea0003800000 */
[----:B------:R-:W2:Y:S04]  /*12410*/  LDG.E R5, desc[UR52][R2.64] ;  /* 0x0000003402057981 */ /* 0x000ea8000c1e1900 */
[----:B-----5:R-:W2:Y:S02]  /*12420*/  LDG.E R0, desc[UR52][R2.64+0x4] ;  /* 0x0000043402007981 */ /* 0x020ea4000c1e1900 */
[----:B--2---:R-:W-:-:S07]  /*12430*/  IMAD.IADD R0, R0, 0x1, -R5 ;  /* 0x0000000100007824 */ /* 0x004fce00078e0a05 */
.L_x_1162:
[----:B------:R-:W-:Y:S01]  /*12440*/  USHF.R.S32.HI UR15, URZ, 0x1f, UR43 ;  /* 0x0000001f3f0f7899 */ /* 0x000fe2000801142b */
[----:B------:R-:W-:Y:S01]  /*12450*/  BSSY B1, `(.L_x_1163) ;  /* 0x000003a000017945 */ /* 0x000fe20003800000 */
[----:B------:R-:W-:Y:S02]  /*12460*/  USHF.R.S32.HI UR21, URZ, 0x1f, UR4 ;  /* 0x0000001f3f157899 */ /* 0x000fe40008011404 */
[----:B------:R-:W-:Y:S02]  /*12470*/  USEL UR14, UR43, URZ, !UP0 ;  /* 0x0000003f2b0e7287 */ /* 0x000fe4000c000000 */
[----:B------:R-:W-:Y:S01]  /*12480*/  USEL UR15, UR15, URZ, !UP0 ;  /* 0x0000003f0f0f7287 */ /* 0x000fe2000c000000 */
[----:B------:R-:W-:Y:S11]  /*12490*/  @P0 BRA `(.L_x_1164) ;  /* 0x0000000000d40947 */ /* 0x000ff60003800000 */
[----:B------:R-:W0:Y:S01]  /*124a0*/  S2R R3, SR_TID.X ;  /* 0x0000000000037919 */ /* 0x000e220000002100 */
[----:B------:R-:W1:Y:S01]  /*124b0*/  LDC R9, c[0x0][0xbe8] ;  /* 0x0002fa00ff097b82 */ /* 0x000e620000000800 */
[----:B------:R-:W-:Y:S02]  /*124c0*/  IMAD.U32 R4, RZ, RZ, UR40 ;  /* 0x00000028ff047e24 */ /* 0x000fe4000f8e00ff */
[----:B-1---5:R-:W-:-:S03]  /*124d0*/  IMAD R2, R0, R9, RZ ;  /* 0x0000000900027224 */ /* 0x022fc600078e02ff */
[----:B0-----:R-:W-:-:S04]  /*124e0*/  IADD3 R4, R4, -0x80, R3 ;  /* 0xffffff8004047810 */ /* 0x001fc80007ffe003 */
[----:B------:R-:W-:-:S13]  /*124f0*/  ISETP.GE.AND P0, PT, R4, R2, PT ;  /* 0x000000020400720c */ /* 0x000fda0003f06270 */
[----:B------:R-:W-:Y:S05]  /*12500*/  @P0 BRA `(.L_x_1164) ;  /* 0x0000000000b80947 */ /* 0x000fea0003800000 */
[----:B------:R-:W-:Y:S01]  /*12510*/  ISETP.NE.AND P0, PT, R9, 0x1, PT ;  /* 0x000000010900780c */ /* 0x000fe20003f05270 */
[----:B------:R-:W-:Y:S01]  /*12520*/  UISETP.GT.AND UP0, UPT, UR46, 0x1, UPT ;  /* 0x000000012e00788c */ /* 0x000fe2000bf04270 */
[----:B------:R-:W-:Y:S01]  /*12530*/  IMAD.MOV.U32 R5, RZ, RZ, R4 ;  /* 0x000000ffff057224 */ /* 0x000fe200078e0004 */
[----:B------:R-:W-:Y:S02]  /*12540*/  UMOV UR19, 0x9b8 ;  /* 0x000009b800137882 */ /* 0x000fe40000000000 */
[----:B------:R-:W-:Y:S02]  /*12550*/  USEL UR19, UR19, 0x978, UP0 ;  /* 0x0000097813137887 */ /* 0x000fe40008000000 */
[----:B------:R-:W-:-:S06]  /*12560*/  USEL UR18, UR38, URZ, UP0 ;  /* 0x0000003f26127287 */ /* 0x000fcc0008000000 */
[----:B------:R-:W0:Y:S04]  /*12570*/  @P0 LDC R3, c[0x0][0xbec] ;  /* 0x0002fb00ff030b82 */ /* 0x000e280000000800 */
[----:B------:R-:W-:Y:S01]  /*12580*/  ULDC.64 UR12, c[0x0][UR19+0x220] ;  /* 0x00008800130c7abb */ /* 0x000fe20008000a00 */
[----:B------:R-:W-:Y:S01]  /*12590*/  ULDC.64 UR10, c[0x0][UR19+0x218] ;  /* 0x00008600130a7abb */ /* 0x000fe20008000a00 */
[----:B------:R-:W-:Y:S01]  /*125a0*/  ULDC.64 UR16, c[0x0][UR19+0x228] ;  /* 0x00008a0013107abb */ /* 0x000fe20008000a00 */
[----:B------:R-:W-:Y:S01]  /*125b0*/  UIMAD UR13, UR13, UR14, URZ ;  /* 0x0000000e0d0d72a4 */ /* 0x000fe2000f8e023f */
[----:B------:R-:W1:Y:S01]  /*125c0*/  @P0 LDC R7, c[0x0][0xbf0] ;  /* 0x0002fc00ff070b82 */ /* 0x000e620000000800 */
[----:B------:R-:W-:Y:S02]  /*125d0*/  UIMAD.WIDE.U32 UR8, UR10, UR41, URZ ;  /* 0x000000290a0872a5 */ /* 0x000fe4000f8e003f */
[----:B------:R-:W-:-:S02]  /*125e0*/  UIMAD UR20, UR11, UR41, URZ ;  /* 0x000000290b1472a4 */ /* 0x000fc4000f8e023f */
[----:B------:R-:W-:Y:S02]  /*125f0*/  UIMAD.WIDE.U32 UR22, UR16, UR18, URZ ;  /* 0x00000012101672a5 */ /* 0x000fe4000f8e003f */
[----:B------:R-:W-:Y:S02]  /*12600*/  UIMAD.WIDE.U32 UR10, UR12, UR14, URZ ;  /* 0x0000000e0c0a72a5 */ /* 0x000fe4000f8e003f */
[----:B------:R-:W-:Y:S02]  /*12610*/  UIMAD UR16, UR17, UR18, URZ ;  /* 0x00000012111072a4 */ /* 0x000fe4000f8e023f */
[----:B------:R-:W-:Y:S02]  /*12620*/  UIMAD UR13, UR12, UR15, UR13 ;  /* 0x0000000f0c0d72a4 */ /* 0x000fe4000f8e020d */
[----:B------:R-:W-:Y:S02]  /*12630*/  UIADD3 UR8, UP1, UP2, UR10, UR8, UR4 ;  /* 0x000000080a087290 */ /* 0x000fe4000fa3e004 */
[----:B------:R-:W-:Y:S01]  /*12640*/  UIADD3 UR16, UR23, UR16, URZ ;  /* 0x0000001017107290 */ /* 0x000fe2000fffe03f */
[----:B0-----:R-:W-:Y:S01]  /*12650*/  @P0 IMAD.HI.U32 R2, R4, R3, RZ ;  /* 0x0000000304020227 */ /* 0x001fe200078e00ff */
[----:B------:R-:W-:-:S02]  /*12660*/  UIADD3 UR20, UR9, UR20, URZ ;  /* 0x0000001409147290 */ /* 0x000fc4000fffe03f */
[----:B------:R-:W-:Y:S01]  /*12670*/  UIADD3 UR10, UR11, UR13, URZ ;  /* 0x0000000d0b0a7290 */ /* 0x000fe2000fffe03f */
[----:B------:R-:W-:Y:S02]  /*12680*/  IMAD.U32 R3, RZ, RZ, UR23 ;  /* 0x00000017ff037e24 */ /* 0x000fe4000f8e00ff */
[----:B------:R-:W-:Y:S01]  /*12690*/  IMAD.U32 R6, RZ, RZ, UR16 ;  /* 0x00000010ff067e24 */ /* 0x000fe2000f8e00ff */
[----:B------:R-:W-:Y:S01]  /*126a0*/  UIADD3.X UR10, UR10, UR20, UR21, UP1, UP2 ;  /* 0x000000140a0a7290 */ /* 0x000fe20008fe4415 */
[----:B-1----:R-:W-:Y:S01]  /*126b0*/  @P0 SHF.R.U32.HI R5, RZ, R7, R2 ;  /* 0x00000007ff050219 */ /* 0x002fe20000011602 */
[----:B------:R-:W-:-:S04]  /*126c0*/  IMAD.U32 R2, RZ, RZ, UR22 ;  /* 0x00000016ff027e24 */ /* 0x000fc8000f8e00ff */
[--C-:B------:R-:W-:Y:S01]  /*126d0*/  IMAD.MOV R7, RZ, RZ, -R5.reuse ;  /* 0x000000ffff077224 */ /* 0x100fe200078e0a05 */
[----:B------:R-:W-:Y:S01]  /*126e0*/  IADD3 R2, P0, P1, R5, UR8, R2 ;  /* 0x0000000805027c10 */ /* 0x000fe2000f91e002 */
[----:B------:R-:W-:Y:S01]  /*126f0*/  ULDC.64 UR8, c[0x0][UR19+0x210] ;  /* 0x0000840013087abb */ /* 0x000fe20008000a00 */
[----:B------:R-:W-:Y:S01]  /*12700*/  SHF.R.S32.HI R5, RZ, 0x1f, R5 ;  /* 0x0000001fff057819 */ /* 0x000fe20000011405 */
[----:B------:R-:W-:-:S03]  /*12710*/  IMAD R7, R9, R7, R4 ;  /* 0x0000000709077224 */ /* 0x000fc600078e0204 */
[----:B------:R-:W-:Y:S01]  /*12720*/  IADD3.X R3, R5, UR10, R6, P0, P1 ;  /* 0x0000000a05037c10 */ /* 0x000fe200087e2406 */
[C---:B------:R-:W-:Y:S01]  /*12730*/  IMAD R9, R7.reuse, UR9, RZ ;  /* 0x0000000907097c24 */ /* 0x040fe2000f8e02ff */
[----:B------:R-:W-:Y:S01]  /*12740*/  SHF.R.S32.HI R4, RZ, 0x1f, R7 ;  /* 0x0000001fff047819 */ /* 0x000fe20000011407 */
[----:B------:R-:W-:Y:S01]  /*12750*/  ULDC.64 UR10, c[0x0][0xba8] ;  /* 0x0002ea00000a7ab9 */ /* 0x000fe20000000a00 */
[----:B------:R-:W-:Y:S01]  /*12760*/  @!UP0 ULDC UR10, c[0x0][0xb50] ;  /* 0x0002d400000a8ab9 */ /* 0x000fe20000000800 */
[----:B------:R-:W-:Y:S01]  /*12770*/  IMAD.WIDE.U32 R2, R7, UR8, R2 ;  /* 0x0000000807027c25 */ /* 0x000fe2000f8e0002 */
[----:B------:R-:W-:-:S03]  /*12780*/  @!UP0 ULDC UR11, c[0x0][0xb54] ;  /* 0x0002d500000b8ab9 */ /* 0x000fc60000000800 */
[----:B------:R-:W-:Y:S01]  /*12790*/  IMAD R9, R4, UR8, R9 ;  /* 0x0000000804097c24 */ /* 0x000fe2000f8e0209 */
[----:B------:R-:W-:-:S03]  /*127a0*/  LEA R4, P0, R2, UR10, 0x2 ;  /* 0x0000000a02047c11 */ /* 0x000fc6000f8010ff */
[----:B------:R-:W-:-:S05]  /*127b0*/  IMAD.IADD R3, R3, 0x1, R9 ;  /* 0x0000000103037824 */ /* 0x000fca00078e0209 */
[----:B------:R-:W-:Y:S01]  /*127c0*/  LEA.HI.X R5, R2, UR11, R3, 0x2, P0 ;  /* 0x0000000b02057c11 */ /* 0x000fe200080f1403 */
[----:B------:R-:W-:-:S05]  /*127d0*/  IMAD.MOV.U32 R3, RZ, RZ, -0x800000 ;  /* 0xff800000ff037424 */ /* 0x000fca00078e00ff */
[----:B------:R0:W-:Y:S02]  /*127e0*/  STG.E desc[UR52][R4.64], R3 ;  /* 0x0000000304007986 */ /* 0x0001e4000c101934 */
.L_x_1164:
[----:B------:R-:W-:Y:S05]  /*127f0*/  BSYNC B1 ;  /* 0x0000000000017941 */ /* 0x000fea0003800000 */
.L_x_1163:
[----:B------:R-:W-:-:S06]  /*12800*/  UISETP.GT.AND UP0, UPT, UR46, 0x1, UPT ;  /* 0x000000012e00788c */ /* 0x000fcc000bf04270 */
[----:B------:R-:W-:-:S13]  /*12810*/  PLOP3.LUT P0, PT, PT, PT, UP0, 0x80, 0x0 ;  /* 0x000000000000781c */ /* 0x000fda0003f0f008 */
[----:B------:R-:W-:Y:S05]  /*12820*/  @P0 BRA `(.L_x_1159) ;  /* 0x0000000400440947 */ /* 0x000fea0003800000 */
[----:B------:R-:W1:Y:S01]  /*12830*/  LDC R11, c[0x0][0xbe8] ;  /* 0x0002fa00ff0b7b82 */ /* 0x000e620000000800 */
[----:B------:R-:W-:Y:S01]  /*12840*/  ULDC.64 UR12, c[0x0][0xaa0] ;  /* 0x0002a800000c7ab9 */ /* 0x000fe20000000a00 */
[----:B------:R-:W-:Y:S01]  /*12850*/  IMAD R2, R150, 0x60, R151 ;  /* 0x0000006096027824 */ /* 0x000fe200078e0297 */
[----:B------:R-:W-:Y:S01]  /*12860*/  UIMAD UR10, UR21, UR12, URZ ;  /* 0x0000000c150a72a4 */ /* 0x000fe2000f8e023f */
[----:B------:R-:W-:Y:S01]  /*12870*/  BSSY B1, `(.L_x_1165) ;  /* 0x000003b000017945 */ /* 0x000fe20003800000 */
[----:B------:R-:W-:Y:S01]  /*12880*/  UIMAD.WIDE.U32 UR8, UR4, UR12, URZ ;  /* 0x0000000c040872a5 */ /* 0x000fe2000f8e003f */
[----:B0-----:R-:W-:Y:S01]  /*12890*/  VIADD R4, R2, UR40 ;  /* 0x0000002802047c36 */ /* 0x001fe20008000000 */
[----:B------:R-:W-:Y:S01]  /*128a0*/  UIMAD UR10, UR4, UR13, UR10 ;  /* 0x0000000d040a72a4 */ /* 0x000fe2000f8e020a */
[----:B------:R-:W-:Y:S02]  /*128b0*/  SHF.R.S32.HI R10, RZ, 0x1f, R140 ;  /* 0x0000001fff0a7819 */ /* 0x000fe4000001148c */
[----:B------:R-:W-:Y:S01]  /*128c0*/  IMAD.MOV.U32 R5, RZ, RZ, R4 ;  /* 0x000000ffff057224 */ /* 0x000fe200078e0004 */
[----:B------:R-:W-:Y:S01]  /*128d0*/  UIADD3 UR9, UR9, UR10, URZ ;  /* 0x0000000a09097290 */ /* 0x000fe2000fffe03f */
[----:B------:R-:W-:-:S02]  /*128e0*/  SHF.R.S32.HI R14, RZ, 0x1f, R138 ;  /* 0x0000001fff0e7819 */ /* 0x000fc4000001148a */
[----:B------:R-:W-:Y:S02]  /*128f0*/  ULDC.64 UR10, c[0x0][0xae8] ;  /* 0x0002ba00000a7ab9 */ /* 0x000fe40000000a00 */
[----:B------:R-:W-:-:S04]  /*12900*/  UIMAD.WIDE.U32 UR8, UR41, UR10, UR8 ;  /* 0x0000000a290872a5 */ /* 0x000fc8000f8e0008 */
[----:B------:R-:W-:-:S03]  /*12910*/  UIMAD UR9, UR41, UR11, UR9 ;  /* 0x0000000b290972a4 */ /* 0x000fc6000f8e0209 */
[----:B------:R-:W-:Y:S01]  /*12920*/  ULDC.64 UR10, c[0x0][0xaf0] ;  /* 0x0002bc00000a7ab9 */ /* 0x000fe20000000a00 */
[----:B-1----:R-:W-:Y:S01]  /*12930*/  ISETP.NE.AND P0, PT, R11, 0x1, PT ;  /* 0x000000010b00780c */ /* 0x002fe20003f05270 */
[----:B------:R-:W-:-:S04]  /*12940*/  UIMAD UR15, UR15, UR10, URZ ;  /* 0x0000000a0f0f72a4 */ /* 0x000fc8000f8e023f */
[----:B------:R-:W-:Y:S02]  /*12950*/  UIMAD UR4, UR14, UR11, UR15 ;  /* 0x0000000b0e0472a4 */ /* 0x000fe4000f8e020f */
[----:B------:R-:W-:-:S03]  /*12960*/  UIMAD.WIDE.U32 UR14, UR14, UR10, UR8 ;  /* 0x0000000a0e0e72a5 */ /* 0x000fc6000f8e0008 */
[----:B------:R-:W-:Y:S01]  /*12970*/  ULDC.64 UR8, c[0x0][0xae0] ;  /* 0x0002b80000087ab9 */ /* 0x000fe20000000a00 */
[----:B------:R-:W-:Y:S02]  /*12980*/  UIADD3 UR4, UR15, UR4, URZ ;  /* 0x000000040f047290 */ /* 0x000fe4000fffe03f */
[----:B------:R-:W0:Y:S08]  /*12990*/  @P0 LDC R3, c[0x0][0xbec] ;  /* 0x0002fb00ff030b82 */ /* 0x000e300000000800 */
[----:B------:R-:W1:Y:S01]  /*129a0*/  @P0 LDC R7, c[0x0][0xbf0] ;  /* 0x0002fc00ff070b82 */ /* 0x000e620000000800 */
[----:B0-----:R-:W-:-:S04]  /*129b0*/  @P0 IMAD.HI.U32 R2, R4, R3, RZ ;  /* 0x0000000304020227 */ /* 0x001fc800078e00ff */
[----:B------:R-:W-:Y:S02]  /*129c0*/  IMAD.U32 R3, RZ, RZ, UR15 ;  /* 0x0000000fff037e24 */ /* 0x000fe4000f8e00ff */
[----:B------:R-:W-:Y:S01]  /*129d0*/  IMAD.U32 R3, RZ, RZ, UR4 ;  /* 0x00000004ff037e24 */ /* 0x000fe2000f8e00ff */
[----:B-1----:R-:W-:-:S04]  /*129e0*/  @P0 SHF.R.U32.HI R5, RZ, R7, R2 ;  /* 0x00000007ff050219 */ /* 0x002fc80000011602 */
        /* <DEDUP_REMOVED lines=12> */
[----:B------:R-:W-:Y:S02]  /*12ab0*/  VIADD R0, R151, UR40 ;  /* 0x0000002897007c36 */ /* 0x000fe40008000000 */
        /* <DEDUP_REMOVED lines=22> */
.L_x_1166:
[----:B------:R-:W-:Y:S05]  /*12c20*/  BSYNC B1 ;  /* 0x0000000000017941 */ /* 0x000fea0003800000 */
.L_x_1165:
[----:B------:R-:W-:Y:S01]  /*12c30*/  VIADD R0, R0, 0x60 ;  /* 0x0000006000007836 */ /* 0x000fe20000000000 */
[----:B--2---:R2:W4:Y:S04]  /*12c40*/  SHFL.IDX PT, R3, R5, 0x1, 0x1c1f ;  /* 0x003c1f0005037f89 */ /* 0x00452800000e0000 */
[----:B------:R-:W-:Y:S01]  /*12c50*/  ISETP.GE.AND P0, PT, R0, R11, PT ;  /* 0x0000000b0000720c */ /* 0x000fe20003f06270 */
[----:B-1----:R2:W1:-:S12]  /*12c60*/  SHFL.IDX PT, R2, R4, 0x1, 0x1c1f ;  /* 0x003c1f0004027f89 */ /* 0x00245800000e0000 */
[----:B--2---:R-:W-:Y:S05]  /*12c70*/  @P0 BRA `(.L_x_1159) ;  /* 0x0000000000300947 */ /* 0x004fea0003800000 */
[----:B------:R-:W-:Y:S02]  /*12c80*/  ULDC UR4, c[0x0][0xac8] ;  /* 0x0002b20000047ab9 */ /* 0x000fe40000000800 */
        /* <DEDUP_REMOVED lines=11> */
.L_x_1159:
[----:B------:R-:W-:Y:S05]  /*12d40*/  BSYNC B0 ;  /* 0x0000000000007941 */ /* 0x000fea0003800000 */
.L_x_1153:
[----:B------:R-:W-:Y:S02]  /*12d50*/  ULDC UR4, c[0x0][0xc3c] ;  /* 0x00030f0000047ab9 */ /* 0x000fe40000000800 */
[----:B------:R-:W-:-:S06]  /*12d60*/  UISETP.GE.AND UP0, UPT, UR6, UR4, UPT ;  /* 0x000000040600728c */ /* 0x000fcc000bf06270 */
[----:B------:R-:W-:-:S13]  /*12d70*/  PLOP3.LUT P0, PT, PT, PT, UP0, 0x80, 0x0 ;  /* 0x000000000000781c */ /* 0x000fda0003f0f008 */
[----:B------:R-:W-:Y:S05]  /*12d80*/  @!P0 BRA `(.L_x_1167) ;  /* 0xfffffee000c48947 */ /* 0x000fea000383ffff */
[----:B------:R-:W-:Y:S05]  /*12d90*/  EXIT ;  /* 0x000000000000794d */ /* 0x000fea0003800000 */
.L_x_1070:
[----:B------:R-:W-:-:S08]  /*12da0*/  NOP ;  /* 0x0000000000007918 */ /* 0x000fd00000000000 */
[----:B------:R-:W0:-:S00]  /*12db0*/  USETMAXREG.DEALLOC.CTAPOOL 0x20 ;  /* 0x00000020000079c8 */ /* 0x000e0000080e0500 */
[----:B0-----:R-:W2:Y:S01]  /*12dc0*/  LDL.LU R2, [R1] ;  /* 0x0000000001027983 */ /* 0x001ea20000300800 */
[----:B------:R-:W-:Y:S01]  /*12dd0*/  LOP3.LUT R0, R0, 0x3, RZ, 0xc0, !PT ;  /* 0x0000000300007812 */ /* 0x000fe200078ec0ff */
[----:B------:R-:W-:-:S05]  /*12de0*/  IMAD.MOV.U32 R25, RZ, RZ, RZ ;  /* 0x000000ffff197224 */ /* 0x000fca00078e00ff */
[----:B------:R-:W0:Y:S02]  /*12df0*/  SHFL.IDX PT, R0, R0, RZ, 0x1f ;  /* 0x00001fff00007589 */ /* 0x000e2400000e0000 */
[----:B0-----:R-:W-:Y:S02]  /*12e00*/  ISETP.NE.AND P0, PT, R0, RZ, PT ;  /* 0x000000ff0000720c */ /* 0x001fe40003f05270 */
[----:B--2---:R-:W-:-:S11]  /*12e10*/  LOP3.LUT R2, R2, 0xfffffffd, RZ, 0xc0, !PT ;  /* 0xfffffffd02027812 */ /* 0x004fd600078ec0ff */
[----:B------:R-:W-:-:S05]  /*12e20*/  @P0 LOP3.LUT R2, R2, 0x2, RZ, 0xfc, !PT ;  /* 0x0000000202020812 */ /* 0x000fca00078efcff */
[----:B------:R0:W-:Y:S01]  /*12e30*/  STL [R1], R2 ;  /* 0x0000000201007387 */ /* 0x0001e20000100800 */
        /* <DEDUP_REMOVED lines=8> */
.L_x_1168:
        /* <DEDUP_REMOVED lines=44> */
.L_x_1172:
[----:B------:R-:W0:Y:S01]  /*13180*/  LDC R2, c[0x0][0xc3c] ;  /* 0x00030f00ff027b82 */ /* 0x000e220000000800 */
[----:B------:R-:W-:Y:S01]  /*13190*/  UIADD3 UR4, UR4, 0x1f, URZ ;  /* 0x0000001f04047890 */ /* 0x000fe2000fffe03f */
[----:B------:R-:W-:Y:S02]  /*131a0*/  ULDC UR7, c[0x0][0xc3c] ;  /* 0x00030f0000077ab9 */ /* 0x000fe40000000800 */
[----:B------:R-:W-:-:S03]  /*131b0*/  IMAD.U32 R27, RZ, RZ, UR7 ;  /* 0x00000007ff1b7e24 */ /* 0x000fc6000f8e00ff */
[----:B0-----:R-:W-:-:S13]  /*131c0*/  ISETP.LE.AND P6, PT, R2, UR4, PT ;  /* 0x0000000402007c0c */ /* 0x001fda000bfc3270 */
[----:B------:R-:W-:Y:S05]  /*131d0*/  @P6 BRA `(.L_x_1171) ;  /* 0x0000000800ac6947 */ /* 0x000fea0003800000 */
[----:B------:R-:W-:Y:S02]  /*131e0*/  VIADD R9, R0, UR4 ;  /* 0x0000000400097c36 */ /* 0x000fe40008000000 */
[----:B------:R-:W-:Y:S02]  /*131f0*/  IMAD.MOV.U32 R25, RZ, RZ, RZ ;  /* 0x000000ffff197224 */ /* 0x000fe400078e00ff */
[----:B------:R-:W-:Y:S01]  /*13200*/  IMAD.MOV.U32 R6, RZ, RZ, RZ ;  /* 0x000000ffff067224 */ /* 0x000fe200078e00ff */
[----:B------:R-:W-:-:S13]  /*13210*/  ISETP.GE.OR P6, PT, R9, R2, !P0 ;  /* 0x000000020900720c */ /* 0x000fda00047c6670 */
[----:B------:R-:W0:Y:S08]  /*13220*/  @!P6 LDC.64 R4, c[0x0][0xc80] ;  /* 0x00032000ff04eb82 */ /* 0x000e300000000a00 */
[----:B------:R-:W1:Y:S01]  /*13230*/  @!P6 LDC.64 R2, c[0x0][0xc78] ;  /* 0x00031e00ff02eb82 */ /* 0x000e620000000a00 */
[----:B0-----:R-:W-:-:S05]  /*13240*/  @!P6 IMAD.WIDE R4, R9, 0x4, R4 ;  /* 0x000000040904e825 */ /* 0x001fca00078e0204 */
[----:B------:R-:W2:Y:S01]  /*13250*/  @!P6 LDG.E R25, desc[UR52][R4.64] ;  /* 0x000000340419e981 */ /* 0x000ea2000c1e1900 */
[----:B-1----:R-:W-:-:S05]  /*13260*/  @!P6 IMAD.WIDE R2, R9, 0x4, R2 ;  /* 0x000000040902e825 */ /* 0x002fca00078e0202 */
        /* <DEDUP_REMOVED lines=22> */
.L_x_1170:
        /* <DEDUP_REMOVED lines=8> */
[----:B------:R1:W2:Y:S01]  /*13450*/  SHFL.IDX PT, R25, R25, R27, 0x1f ;  /* 0x00001f1b19197589 */ /* 0x0002a200000e0000 */
[----:B0-----:R-:W-:-:S07]  /*13460*/  ISETP.NE.AND P1, PT, R6, 0x1, PT ;  /* 0x000000010600780c */ /* 0x001fce0003f25270 */
[----:B-1----:R-:W-:Y:S06]  /*13470*/  @!P0 BRA `(.L_x_1173) ;  /* 0x0000000000088947 */ /* 0x002fec0003800000 */
[----:B------:R-:W-:-:S05]  /*13480*/  VIADD R3, R27, 0xffffffff ;  /* 0xffffffff1b037836 */ /* 0x000fca0000000000 */
[----:B------:R0:W1:Y:S02]  /*13490*/  SHFL.IDX PT, R24, R2, R3, 0x1f ;  /* 0x00001f0302187589 */ /* 0x00006400000e0000 */
.L_x_1173:
[----:B-1----:R-:W-:Y:S02]  /*134a0*/  IMAD R24, R24, UR5, R5 ;  /* 0x0000000518187c24 */ /* 0x002fe4000f8e0205 */
[----:B------:R-:W-:-:S03]  /*134b0*/  VIADD R27, R27, UR4 ;  /* 0x000000041b1b7c36 */ /* 0x000fc60008000000 */
[----:B------:R-:W-:Y:S01]  /*134c0*/  IADD3 R4, -R24, UR6, RZ ;  /* 0x0000000618047c10 */ /* 0x000fe2000fffe1ff */
[----:B------:R-:W-:Y:S06]  /*134d0*/  @!P1 BRA `(.L_x_1174) ;  /* 0x0000000000e89947 */ /* 0x000fec0003800000 */
[----:B--2---:R-:W-:Y:S02]  /*134e0*/  IABS R7, R25 ;  /* 0x0000001900077213 */ /* 0x004fe40000000000 */
[----:B------:R-:W-:Y:S02]  /*134f0*/  IABS R5, R6 ;  /* 0x0000000600057213 */ /* 0x000fe40000000000 */
[----:B------:R-:W1:Y:S08]  /*13500*/  I2F.RP R8, R7 ;  /* 0x0000000700087306 */ /* 0x000e700000209400 */
[----:B-1----:R-:W0:Y:S02]  /*13510*/  MUFU.RCP R8, R8 ;  /* 0x0000000800087308 */ /* 0x002e240000001000 */
[----:B0-----:R-:W-:Y:S01]  /*13520*/  VIADD R2, R8, 0xffffffe ;  /* 0x0ffffffe08027836 */ /* 0x001fe20000000000 */
[----:B------:R-:W-:-:S05]  /*13530*/  IABS R8, R4 ;  /* 0x0000000400087213 */ /* 0x000fca0000000000 */
[----:B------:R0:W1:Y:S02]  /*13540*/  F2I.FTZ.U32.TRUNC.NTZ R3, R2 ;  /* 0x0000000200037305 */ /* 0x000064000021f000 */
[----:B0-----:R-:W-:Y:S02]  /*13550*/  IMAD.MOV.U32 R2, RZ, RZ, RZ ;  /* 0x000000ffff027224 */ /* 0x001fe400078e00ff */
[----:B-1----:R-:W-:-:S04]  /*13560*/  IMAD.MOV R10, RZ, RZ, -R3 ;  /* 0x000000ffff0a7224 */ /* 0x002fc800078e0a03 */
[----:B------:R-:W-:Y:S01]  /*13570*/  IMAD R9, R10, R7, RZ ;  /* 0x000000070a097224 */ /* 0x000fe200078e02ff */
[----:B------:R-:W-:-:S03]  /*13580*/  IABS R10, R25 ;  /* 0x00000019000a7213 */ /* 0x000fc60000000000 */
[----:B------:R-:W-:Y:S02]  /*13590*/  IMAD.HI.U32 R3, R3, R9, R2 ;  /* 0x0000000903037227 */ /* 0x000fe400078e0002 */
[----:B------:R-:W0:Y:S02]  /*135a0*/  I2F.RP R9, R5 ;  /* 0x0000000500097306 */ /* 0x000e240000209400 */
[----:B------:R-:W-:Y:S01]  /*135b0*/  IMAD.MOV R11, RZ, RZ, -R10 ;  /* 0x000000ffff0b7224 */ /* 0x000fe200078e0a0a */
[----:B------:R-:W-:Y:S01]  /*135c0*/  IABS R10, R6 ;  /* 0x00000006000a7213 */ /* 0x000fe20000000000 */
[----:B------:R-:W-:-:S04]  /*135d0*/  IMAD.HI.U32 R2, R3, R8, RZ ;  /* 0x0000000803027227 */ /* 0x000fc800078e00ff */
[----:B------:R-:W-:Y:S02]  /*135e0*/  IMAD R8, R2, R11, R8 ;  /* 0x0000000b02087224 */ /* 0x000fe400078e0208 */
[----:B------:R-:W-:-:S03]  /*135f0*/  IMAD.MOV R10, RZ, RZ, -R10 ;  /* 0x000000ffff0a7224 */ /* 0x000fc600078e0a0a */
[----:B------:R-:W-:Y:S01]  /*13600*/  ISETP.GT.U32.AND P1, PT, R7, R8, PT ;  /* 0x000000080700720c */ /* 0x000fe20003f24070 */
[----:B0-----:R-:W0:-:S12]  /*13610*/  MUFU.RCP R9, R9 ;  /* 0x0000000900097308 */ /* 0x001e180000001000 */
[----:B------:R-:W-:Y:S02]  /*13620*/  @!P1 IMAD.IADD R8, R8, 0x1, -R7 ;  /* 0x0000000108089824 */ /* 0x000fe400078e0a07 */
[----:B------:R-:W-:Y:S01]  /*13630*/  @!P1 VIADD R2, R2, 0x1 ;  /* 0x0000000102029836 */ /* 0x000fe20000000000 */
[----:B------:R-:W-:Y:S02]  /*13640*/  ISETP.NE.AND P1, PT, R25, RZ, PT ;  /* 0x000000ff1900720c */ /* 0x000fe40003f25270 */
[----:B------:R-:W-:Y:S01]  /*13650*/  ISETP.GE.U32.AND P0, PT, R8, R7, PT ;  /* 0x000000070800720c */ /* 0x000fe20003f06070 */
[----:B0-----:R-:W-:Y:S01]  /*13660*/  VIADD R3, R9, 0xffffffe ;  /* 0x0ffffffe09037836 */ /* 0x001fe20000000000 */
[----:B------:R-:W-:-:S04]  /*13670*/  LOP3.LUT R7, R4, R25, RZ, 0x3c, !PT ;  /* 0x0000001904077212 */ /* 0x000fc800078e3cff */
[----:B------:R-:W-:Y:S01]  /*13680*/  ISETP.GE.AND P2, PT, R7, RZ, PT ;  /* 0x000000ff0700720c */ /* 0x000fe20003f46270 */
[----:B------:R-:W0:Y:S06]  /*13690*/  F2I.FTZ.U32.TRUNC.NTZ R3, R3 ;  /* 0x0000000300037305 */ /* 0x000e2c000021f000 */
[----:B------:R-:W-:-:S04]  /*136a0*/  @P0 VIADD R2, R2, 0x1 ;  /* 0x0000000102020836 */ /* 0x000fc80000000000 */
[----:B------:R-:W-:-:S04]  /*136b0*/  IMAD.MOV.U32 R9, RZ, RZ, R2 ;  /* 0x000000ffff097224 */ /* 0x000fc800078e0002 */
[----:B------:R-:W-:Y:S01]  /*136c0*/  @!P2 IMAD.MOV R9, RZ, RZ, -R9 ;  /* 0x000000ffff09a224 */ /* 0x000fe200078e0a09 */
[----:B------:R-:W-:Y:S01]  /*136d0*/  @!P1 LOP3.LUT R9, RZ, R25, RZ, 0x33, !PT ;  /* 0x00000019ff099212 */ /* 0x000fe200078e33ff */
[----:B0-----:R-:W-:-:S03]  /*136e0*/  IMAD.MOV R2, RZ, RZ, -R3 ;  /* 0x000000ffff027224 */ /* 0x001fc600078e0a03 */
[----:B------:R-:W-:Y:S01]  /*136f0*/  IABS R8, R9 ;  /* 0x0000000900087213 */ /* 0x000fe20000000000 */
[----:B------:R-:W-:Y:S02]  /*13700*/  IMAD R7, R2, R5, RZ ;  /* 0x0000000502077224 */ /* 0x000fe400078e02ff */
[----:B------:R-:W-:-:S04]  /*13710*/  IMAD.MOV.U32 R2, RZ, RZ, RZ ;  /* 0x000000ffff027224 */ /* 0x000fc800078e00ff */
[----:B------:R-:W-:-:S04]  /*13720*/  IMAD.HI.U32 R2, R3, R7, R2 ;  /* 0x0000000703027227 */ /* 0x000fc800078e0002 */
[----:B------:R-:W-:Y:S02]  /*13730*/  IMAD.MOV.U32 R3, RZ, RZ, R8 ;  /* 0x000000ffff037224 */ /* 0x000fe400078e0008 */
[----:B------:R-:W-:Y:S02]  /*13740*/  IMAD.MOV.U32 R8, RZ, RZ, R10 ;  /* 0x000000ffff087224 */ /* 0x000fe400078e000a */
[----:B------:R-:W-:-:S04]  /*13750*/  IMAD.HI.U32 R2, R2, R3, RZ ;  /* 0x0000000302027227 */ /* 0x000fc800078e00ff */
[----:B------:R-:W-:Y:S01]  /*13760*/  IMAD R8, R2, R8, R3 ;  /* 0x0000000802087224 */ /* 0x000fe200078e0203 */
[----:B------:R-:W-:-:S04]  /*13770*/  LOP3.LUT R3, R9, R6, RZ, 0x3c, !PT ;  /* 0x0000000609037212 */ /* 0x000fc800078e3cff */
[----:B------:R-:W-:Y:S02]  /*13780*/  ISETP.GT.U32.AND P1, PT, R5, R8, PT ;  /* 0x000000080500720c */ /* 0x000fe40003f24070 */
[----:B------:R-:W-:-:S11]  /*13790*/  ISETP.GE.AND P2, PT, R3, RZ, PT ;  /* 0x000000ff0300720c */ /* 0x000fd60003f46270 */
[----:B------:R-:W-:Y:S02]  /*137a0*/  @!P1 IMAD.IADD R8, R8, 0x1, -R5 ;  /* 0x0000000108089824 */ /* 0x000fe400078e0a05 */
[----:B------:R-:W-:Y:S01]  /*137b0*/  @!P1 VIADD R2, R2, 0x1 ;  /* 0x0000000102029836 */ /* 0x000fe20000000000 */
[----:B------:R-:W-:Y:S02]  /*137c0*/  ISETP.NE.AND P1, PT, R6, RZ, PT ;  /* 0x000000ff0600720c */ /* 0x000fe40003f25270 */
[----:B------:R-:W-:Y:S01]  /*137d0*/  ISETP.GE.U32.AND P0, PT, R8, R5, PT ;  /* 0x000000050800720c */ /* 0x000fe20003f06070 */
[----:B------:R-:W-:-:S12]  /*137e0*/  IMAD.MOV R5, RZ, RZ, -R9 ;  /* 0x000000ffff057224 */ /* 0x000fd800078e0a09 */
[----:B------:R-:W-:-:S04]  /*137f0*/  @P0 VIADD R2, R2, 0x1 ;  /* 0x0000000102020836 */ /* 0x000fc80000000000 */
[----:B------:R-:W-:Y:S01]  /*13800*/  @!P2 IMAD.MOV R2, RZ, RZ, -R2 ;  /* 0x000000ffff02a224 */ /* 0x000fe200078e0a02 */
[----:B------:R-:W-:-:S05]  /*13810*/  @!P1 LOP3.LUT R2, RZ, R6, RZ, 0x33, !PT ;  /* 0x00000006ff029212 */ /* 0x000fca00078e33ff */
[----:B------:R-:W-:-:S04]  /*13820*/  IMAD.MOV R3, RZ, RZ, -R2 ;  /* 0x000000ffff037224 */ /* 0x000fc800078e0a02 */
[C---:B------:R-:W-:Y:S02]  /*13830*/  IMAD R26, R6.reuse, R3, R9 ;  /* 0x00000003061a7224 */ /* 0x040fe400078e0209 */
[----:B------:R-:W-:Y:S02]  /*13840*/  IMAD R3, R6, 0x1000000, R2 ;  /* 0x0100000006037824 */ /* 0x000fe400078e0202 */
[----:B------:R-:W-:Y:S02]  /*13850*/  IMAD R2, R25, R5, R4 ;  /* 0x0000000519027224 */ /* 0x000fe400078e0204 */
[----:B------:R-:W-:Y:S01]  /*13860*/  IMAD R26, R26, 0x10000, R3 ;  /* 0x000100001a1a7824 */ /* 0x000fe200078e0203 */
[----:B------:R-:W-:Y:S06]  /*13870*/  BRA `(.L_x_1175) ;  /* 0x0000000000f87947 */ /* 0x000fec0003800000 */
.L_x_1174:
[----:B0-----:R-:W0:Y:S02]  /*13880*/  LDC.64 R2, c[0x0][0xc90] ;  /* 0x00032400ff027b82 */ /* 0x001e240000000a00 */
[----:B0-----:R-:W-:-:S05]  /*13890*/  IMAD.WIDE R2, R27, 0x4, R2 ;  /* 0x000000041b027825 */ /* 0x001fca00078e0202 */
[----:B------:R0:W2:Y:S01]  /*138a0*/  LDG.E R6, desc[UR52][R2.64] ;  /* 0x0000003402067981 */ /* 0x0000a2000c1e1900 */
[----:B------:R-:W-:Y:S01]  /*138b0*/  IABS R11, R4 ;  /* 0x00000004000b7213 */ /* 0x000fe20000000000 */
[----:B0-----:R-:W-:Y:S02]  /*138c0*/  IMAD.MOV.U32 R2, RZ, RZ, RZ ;  /* 0x000000ffff027224 */ /* 0x001fe400078e00ff */
[----:B--2---:R-:W-:-:S05]  /*138d0*/  IMAD R5, R25, R6, RZ ;  /* 0x0000000619057224 */ /* 0x004fca00078e02ff */
[-C--:B------:R-:W-:Y:S02]  /*138e0*/  IABS R10, R5.reuse ;  /* 0x00000005000a7213 */ /* 0x080fe40000000000 */
[----:B------:R-:W-:Y:S02]  /*138f0*/  IABS R12, R5 ;  /* 0x00000005000c7213 */ /* 0x000fe40000000000 */
[----:B------:R-:W0:Y:S08]  /*13900*/  I2F.RP R7, R10 ;  /* 0x0000000a00077306 */ /* 0x000e300000209400 */
[----:B0-----:R-:W0:Y:S02]  /*13910*/  MUFU.RCP R7, R7 ;  /* 0x0000000700077308 */ /* 0x001e240000001000 */
[----:B0-----:R-:W-:-:S06]  /*13920*/  VIADD R8, R7, 0xffffffe ;  /* 0x0ffffffe07087836 */ /* 0x001fcc0000000000 */
[----:B------:R-:W0:Y:S02]  /*13930*/  F2I.FTZ.U32.TRUNC.NTZ R3, R8 ;  /* 0x0000000800037305 */ /* 0x000e24000021f000 */
[----:B0-----:R-:W-:-:S04]  /*13940*/  IMAD.MOV R9, RZ, RZ, -R3 ;  /* 0x000000ffff097224 */ /* 0x001fc800078e0a03 */
[----:B------:R-:W-:-:S04]  /*13950*/  IMAD R9, R9, R10, RZ ;  /* 0x0000000a09097224 */ /* 0x000fc800078e02ff */
[----:B------:R-:W-:-:S04]  /*13960*/  IMAD.HI.U32 R2, R3, R9, R2 ;  /* 0x0000000903027227 */ /* 0x000fc800078e0002 */
[----:B------:R-:W-:Y:S02]  /*13970*/  IMAD.MOV.U32 R9, RZ, RZ, R11 ;  /* 0x000000ffff097224 */ /* 0x000fe400078e000b */
[----:B------:R-:W-:Y:S02]  /*13980*/  IMAD.MOV R3, RZ, RZ, -R12 ;  /* 0x000000ffff037224 */ /* 0x000fe400078e0a0c */
[----:B------:R-:W-:-:S04]  /*13990*/  IMAD.HI.U32 R2, R2, R9, RZ ;  /* 0x0000000902027227 */ /* 0x000fc800078e00ff */
[----:B------:R-:W-:-:S05]  /*139a0*/  IMAD R3, R2, R3, R9 ;  /* 0x0000000302037224 */ /* 0x000fca00078e0209 */
        /* <DEDUP_REMOVED lines=10> */
[----:B------:R-:W-:Y:S02]  /*13a50*/  IMAD R7, R6, R2, RZ ;  /* 0x0000000206077224 */ /* 0x000fe400078e02ff */
[----:B------:R-:W-:Y:S02]  /*13a60*/  IMAD.MOV R2, RZ, RZ, -R2 ;  /* 0x000000ffff027224 */ /* 0x000fe400078e0a02 */
[----:B------:R-:W-:Y:S02]  /*13a70*/  IMAD.MOV R3, RZ, RZ, -R7 ;  /* 0x000000ffff037224 */ /* 0x000fe400078e0a07 */
[----:B------:R-:W-:Y:S02]  /*13a80*/  IMAD R4, R5, R2, R4 ;  /* 0x0000000205047224 */ /* 0x000fe400078e0204 */
[----:B------:R-:W-:Y:S01]  /*13a90*/  IMAD.MOV.U32 R2, RZ, RZ, RZ ;  /* 0x000000ffff027224 */ /* 0x000fe200078e00ff */
[----:B------:R-:W-:Y:S02]  /*13aa0*/  VIADDMNMX R6, R3, UR5, R6, PT ;  /* 0x0000000503067c46 */ /* 0x000fe4000b800106 */
[----:B------:R-:W-:-:S02]  /*13ab0*/  IABS R10, R4 ;  /* 0x00000004000a7213 */ /* 0x000fc40000000000 */
[----:B------:R-:W-:Y:S01]  /*13ac0*/  IABS R8, R6 ;  /* 0x0000000600087213 */ /* 0x000fe20000000000 */
[----:B------:R-:W-:Y:S01]  /*13ad0*/  IMAD.MOV R26, RZ, RZ, -R6 ;  /* 0x000000ffff1a7224 */ /* 0x000fe200078e0a06 */
[----:B------:R-:W-:Y:S02]  /*13ae0*/  IADD3 R7, R7, 0x1000000, R4 ;  /* 0x0100000007077810 */ /* 0x000fe40007ffe004 */
[----:B------:R-:W0:Y:S08]  /*13af0*/  I2F.RP R9, R8 ;  /* 0x0000000800097306 */ /* 0x000e300000209400 */
[----:B0-----:R-:W0:Y:S02]  /*13b00*/  MUFU.RCP R9, R9 ;  /* 0x0000000900097308 */ /* 0x001e240000001000 */
[----:B0-----:R-:W-:-:S06]  /*13b10*/  VIADD R3, R9, 0xffffffe ;  /* 0x0ffffffe09037836 */ /* 0x001fcc0000000000 */
[----:B------:R-:W0:Y:S02]  /*13b20*/  F2I.FTZ.U32.TRUNC.NTZ R3, R3 ;  /* 0x0000000300037305 */ /* 0x000e24000021f000 */
[----:B0-----:R-:W-:-:S04]  /*13b30*/  IMAD.MOV R11, RZ, RZ, -R3 ;  /* 0x000000ffff0b7224 */ /* 0x001fc800078e0a03 */
[----:B------:R-:W-:Y:S01]  /*13b40*/  IMAD R5, R11, R8, RZ ;  /* 0x000000080b057224 */ /* 0x000fe200078e02ff */
[----:B------:R-:W-:-:S03]  /*13b50*/  IABS R11, R6 ;  /* 0x00000006000b7213 */ /* 0x000fc60000000000 */
        /* <DEDUP_REMOVED lines=15> */
[----:B------:R-:W-:-:S07]  /*13c50*/  IMAD R26, R2, R26, R7 ;  /* 0x0000001a021a7224 */ /* 0x000fce00078e0207 */
.L_x_1175:
[----:B------:R-:W-:-:S05]  /*13c60*/  LOP3.LUT R2, RZ, R2, RZ, 0x33, !PT ;  /* 0x00000002ff027212 */ /* 0x000fca00078e33ff */
[----:B------:R-:W-:Y:S01]  /*13c70*/  IMAD.IADD R25, R25, 0x1, R2 ;  /* 0x0000000119197824 */ /* 0x000fe200078e0202 */
[----:B------:R-:W-:Y:S06]  /*13c80*/  BRA `(.L_x_1176) ;  /* 0x00000000000c7947 */ /* 0x000fec0003800000 */
.L_x_1171:
[----:B------:R-:W-:Y:S02]  /*13c90*/  IMAD.MOV.U32 R25, RZ, RZ, RZ ;  /* 0x000000ffff197224 */ /* 0x000fe400078e00ff */
[----:B------:R-:W-:Y:S02]  /*13ca0*/  IMAD.U32 R24, RZ, RZ, UR6 ;  /* 0x00000006ff187e24 */ /* 0x000fe4000f8e00ff */
[----:B------:R-:W-:-:S07]  /*13cb0*/  IMAD.MOV.U32 R26, RZ, RZ, RZ ;  /* 0x000000ffff1a7224 */ /* 0x000fce00078e00ff */
.L_x_1176:
[----:B------:R-:W-:-:S13]  /*13cc0*/  ISETP.NE.AND P0, PT, R0, RZ, PT ;  /* 0x000000ff0000720c */ /* 0x000fda0003f05270 */
[----:B------:R-:W0:Y:S01]  /*13cd0*/  @!P0 S2R R3, SR_CgaCtaId ;  /* 0x0000000000038919 */ /* 0x000e220000008800 */
[----:B------:R-:W-:-:S04]  /*13ce0*/  @!P0 MOV R0, 0x400 ;  /* 0x0000040000008802 */ /* 0x000fc80000000f00 */
[----:B0-----:R-:W-:-:S05]  /*13cf0*/  @!P0 LEA R0, R3, R0, 0x18 ;  /* 0x0000000003008211 */ /* 0x001fca00078ec0ff */
[----:B------:R2:W-:Y:S01]  /*13d00*/  @!P0 STS.128 [R0+0x2d8d0], R24 ;  /* 0x02d8d01800008388 */ /* 0x0005e20000000c00 */
[----:B------:R-:W-:Y:S06]  /*13d10*/  BAR.ARV 0x5, 0x200 ;  /* 0x0148000000007b1d */ /* 0x000fec0000002000 */
.L_x_1169:
        /* <DEDUP_REMOVED lines=18> */
[----:B--2---:R-:W-:-:S04]  /*13e40*/  IMAD.SHL.U32 R0, R6, 0x8, RZ ;  /* 0x0000000806007824 */ /* 0x004fc800078e00ff */
[----:B------:R-:W-:Y:S01]  /*13e50*/  IMAD.SHL.U32 R4, R5, 0x8, RZ ;  /* 0x0000000805047824 */ /* 0x000fe200078e00ff */
[C---:B------:R-:W-:Y:S02]  /*13e60*/  LOP3.LUT R3, R0.reuse, 0x20, RZ, 0xc0, !PT ;  /* 0x0000002000037812 */ /* 0x040fe400078ec0ff */
[----:B0-----:R-:W-:Y:S02]  /*13e70*/  LOP3.LUT R2, R0, 0xd8, RZ, 0xc0, !PT ;  /* 0x000000d800027812 */ /* 0x001fe400078ec0ff */
        /* <DEDUP_REMOVED lines=11> */
.L_x_1291:
[----:B------:R-:W-:Y:S05]  /*13f30*/  YIELD ;  /* 0x0000000000007946 */ /* 0x000fea0003800000 */
[----:B------:R-:W-:Y:S01]  /*13f40*/  ULDC.64 UR4, c[0x0][0xa28] ;  /* 0x00028a0000047ab9 */ /* 0x000fe20000000a00 */
[----:B------:R-:W-:Y:S02]  /*13f50*/  CS2R R8, SRZ ;  /* 0x0000000000087805 */ /* 0x000fe4000001ff00 */
[----:B------:R-:W-:Y:S01]  /*13f60*/  ISETP.NE.U32.AND P0, PT, RZ, UR4, PT ;  /* 0x00000004ff007c0c */ /* 0x000fe2000bf05070 */
[----:B01----:R-:W0:Y:S01]  /*13f70*/  LDC.64 R4, c[0x0][0xa00] ;  /* 0x00028000ff047b82 */ /* 0x003e220000000a00 */
[----:B------:R-:W-:Y:S01]  /*13f80*/  IMAD.MOV.U32 R0, RZ, RZ, RZ ;  /* 0x000000ffff007224 */ /* 0x000fe200078e00ff */
[----:B------:R-:W-:Y:S01]  /*13f90*/  ULDC.64 UR6, c[0x0][0xa08] ;  /* 0x0002820000067ab9 */ /* 0x000fe20000000a00 */
[----:B------:R-:W-:Y:S01]  /*13fa0*/  ISETP.NE.AND.EX P0, PT, RZ, UR5, PT, P0 ;  /* 0x00000005ff007c0c */ /* 0x000fe2000bf05300 */
[----:B------:R-:W-:-:S12]  /*13fb0*/  ULDC.64 UR4, c[0x0][0xa18] ;  /* 0x0002860000047ab9 */ /* 0x000fd80000000a00 */
[----:B----4-:R-:W1:Y:S02]  /*13fc0*/  @P0 LDC.64 R2, c[0x0][0xa28] ;  /* 0x00028a00ff020b82 */ /* 0x010e640000000a00 */
[----:B-1----:R-:W-:-:S05]  /*13fd0*/  @P0 IMAD.WIDE R2, R27, 0x4, R2 ;  /* 0x000000041b020825 */ /* 0x002fca00078e0202 */
[----:B------:R1:W5:Y:S01]  /*13fe0*/  @P0 LDG.E R8, desc[UR52][R2.64] ;  /* 0x0000003402080981 */ /* 0x000362000c1e1900 */
[----:B------:R-:W-:Y:S01]  /*13ff0*/  ISETP.NE.U32.AND P0, PT, RZ, UR4, PT ;  /* 0x00000004ff007c0c */ /* 0x000fe2000bf05070 */
[----:B0-----:R-:W-:Y:S01]  /*14000*/  IMAD.WIDE R4, R27, 0x4, R4 ;  /* 0x000000041b047825 */ /* 0x001fe200078e0204 */
[----:B------:R-:W-:Y:S02]  /*14010*/  ISETP.NE.U32.AND P1, PT, RZ, UR6, PT ;  /* 0x00000006ff007c0c */ /* 0x000fe4000bf25070 */
[----:B------:R-:W-:Y:S01]  /*14020*/  ISETP.NE.AND.EX P2, PT, RZ, UR5, PT, P0 ;  /* 0x00000005ff007c0c */ /* 0x000fe2000bf45300 */
[----:B------:R-:W-:Y:S01]  /*14030*/  ULDC.64 UR4, c[0x0][0xa00] ;  /* 0x0002800000047ab9 */ /* 0x000fe20000000a00 */
[----:B------:R-:W-:Y:S02]  /*14040*/  ISETP.NE.AND.EX P1, PT, RZ, UR7, PT, P1 ;  /* 0x00000007ff007c0c */ /* 0x000fe4000bf25310 */
[----:B------:R-:W-:Y:S01]  /*14050*/  ISETP.NE.U32.AND P0, PT, RZ, UR4, PT ;  /* 0x00000004ff007c0c */ /* 0x000fe2000bf05070 */
[----:B-1----:R-:W0:Y:S03]  /*14060*/  LDC.64 R2, c[0x0][0xa08] ;  /* 0x00028200ff027b82 */ /* 0x002e260000000a00 */
[----:B------:R-:W-:-:S05]  /*14070*/  ISETP.NE.AND.EX P0, PT, RZ, UR5, PT, P0 ;  /* 0x00000005ff007c0c */ /* 0x000fca000bf05300 */
[----:B------:R-:W1:Y:S08]  /*14080*/  @P2 LDC.64 R6, c[0x0][0xa18] ;  /* 0x00028600ff062b82 */ /* 0x000e700000000a00 */
[----:B--2---:R-:W2:Y:S01]  /*14090*/  @P0 LDG.E R0, desc[UR52][R4.64] ;  /* 0x0000003404000981 */ /* 0x004ea2000c1e1900 */
[----:B------:R-:W-:Y:S01]  /*140a0*/  ULDC UR4, c[0x0][0x288] ;  /* 0x0000a20000047ab9 */ /* 0x000fe20000000800 */
[----:B0-----:R-:W-:-:S05]  /*140b0*/  IMAD.WIDE R2, R27, 0x4, R2 ;  /* 0x000000041b027825 */ /* 0x001fca00078e0202 */
[----:B------:R-:W5:Y:S01]  /*140c0*/  @P1 LDG.E R9, desc[UR52][R2.64] ;  /* 0x0000003402091981 */ /* 0x000f62000c1e1900 */
[----:B-1----:R-:W-:-:S03]  /*140d0*/  @P2 IMAD.WIDE R6, R27, 0x4, R6 ;  /* 0x000000041b062825 */ /* 0x002fc600078e0206 */
        /* <DEDUP_REMOVED lines=12> */
[----:B------:R-:W-:Y:S01]  /*141a0*/  IMAD.MOV.U32 R10, RZ, RZ, R0 ;  /* 0x000000ffff0a7224 */ /* 0x000fe200078e0000 */
[----:B---3--:R-:W-:Y:S06]  /*141b0*/  @P2 BRA `(.L_x_1178) ;  /* 0x0000000000142947 */ /* 0x008fec0003800000 */
[----:B------:R-:W-:Y:S05]  /*141c0*/  @!P0 BRA `(.L_x_1178) ;  /* 0x0000000000108947 */ /* 0x000fea0003800000 */
[----:B------:R-:W2:Y:S04]  /*141d0*/  LDG.E R7, desc[UR52][R4.64] ;  /* 0x0000003404077981 */ /* 0x000ea8000c1e1900 */
[----:B0-----:R-:W2:Y:S02]  /*141e0*/  LDG.E R0, desc[UR52][R4.64+0x4] ;  /* 0x0000043404007981 */ /* 0x001ea4000c1e1900 */
[----:B--2---:R-:W-:-:S05]  /*141f0*/  IMAD.IADD R10, R0, 0x1, -R7 ;  /* 0x00000001000a7824 */ /* 0x004fca00078e0a07 */
[----:B------:R1:W-:Y:S02]  /*14200*/  STL [R1+0xc], R10 ;  /* 0x00000c0a01007387 */ /* 0x0003e40000100800 */
.L_x_1178:
[----:B------:R-:W-:Y:S01]  /*14210*/  ULDC.64 UR4, c[0x0][0xa20] ;  /* 0x0002880000047ab9 */ /* 0x000fe20000000a00 */
[C---:B0-----:R-:W-:Y:S02]  /*14220*/  LOP3.LUT R0, R26.reuse, 0xff000000, RZ, 0xc0, !PT ;  /* 0xff0000001a007812 */ /* 0x041fe400078ec0ff */
[----:B------:R-:W-:Y:S02]  /*14230*/  ISETP.NE.U32.AND P0, PT, RZ, UR4, PT ;  /* 0x00000004ff007c0c */ /* 0x000fe4000bf05070 */
[----:B------:R-:W-:Y:S02]  /*14240*/  SHF.R.U32.HI R5, RZ, 0x8, R0 ;  /* 0x00000008ff057819 */ /* 0x000fe40000011600 */
[----:B------:R-:W-:Y:S02]  /*14250*/  ISETP.NE.AND.EX P0, PT, RZ, UR5, PT, P0 ;  /* 0x00000005ff007c0c */ /* 0x000fe4000bf05300 */
[C---:B------:R-:W-:Y:S02]  /*14260*/  LOP3.LUT R0, R26.reuse, 0xff0000, RZ, 0xc0, !PT ;  /* 0x00ff00001a007812 */ /* 0x040fe400078ec0ff */
[----:B------:R-:W-:Y:S01]  /*14270*/  LOP3.LUT R16, R26, 0xffff, RZ, 0xc0, !PT ;  /* 0x0000ffff1a107812 */ /* 0x000fe200078ec0ff */
[----:B-----5:R-:W-:Y:S01]  /*14280*/  IMAD.IADD R26, R9, 0x1, R8 ;  /* 0x00000001091a7824 */ /* 0x020fe200078e0208 */
[----:B------:R-:W-:-:S07]  /*14290*/  LEA.HI R0, R0, R5, RZ, 0x10 ;  /* 0x0000000500007211 */ /* 0x000fce00078f80ff */
[----:B------:R-:W-:Y:S05]  /*142a0*/  @!P0 BRA `(.L_x_1179) ;  /* 0x0000000000108947 */ /* 0x000fea0003800000 */
[----:B------:R-:W0:Y:S02]  /*142b0*/  LDC.64 R2, c[0x0][0xa20] ;  /* 0x00028800ff027b82 */ /* 0x000e240000000a00 */
[----:B0-----:R-:W-:-:S05]  /*142c0*/  IMAD.WIDE R2, R27, 0x4, R2 ;  /* 0x000000041b027825 */ /* 0x001fca00078e0202 */
[----:B------:R0:W5:Y:S01]  /*142d0*/  LDG.E R6, desc[UR52][R2.64] ;  /* 0x0000003402067981 */ /* 0x000162000c1e1900 */
[----:B------:R-:W-:Y:S05]  /*142e0*/  BRA `(.L_x_1180) ;  /* 0x0000000000107947 */ /* 0x000fea0003800000 */
.L_x_1179:
[----:B------:R-:W-:Y:S05]  /*142f0*/  @!P1 BRA `(.L_x_1180) ;  /* 0x00000000000c9947 */ /* 0x000fea0003800000 */
[----:B------:R-:W2:Y:S04]  /*14300*/  LDG.E R5, desc[UR52][R2.64] ;  /* 0x0000003402057981 */ /* 0x000ea8000c1e1900 */
[----:B------:R-:W2:Y:S02]  /*14310*/  LDG.E R6, desc[UR52][R2.64+0x4] ;  /* 0x0000043402067981 */ /* 0x000ea4000c1e1900 */
[----:B--2---:R-:W-:-:S07]  /*14320*/  IMAD.IADD R6, R6, 0x1, -R5 ;  /* 0x0000000106067824 */ /* 0x004fce00078e0a05 */
.L_x_1180:
[----:B0-----:R-:W0:Y:S01]  /*14330*/  LDC R2, c[0x0][0x448] ;  /* 0x00011200ff027b82 */ /* 0x001e220000000800 */
[----:B------:R-:W-:Y:S02]  /*14340*/  IMAD R11, R25, 0xc0, RZ ;  /* 0x000000c0190b7824 */ /* 0x000fe400078e02ff */
[----:B-----5:R-:W-:Y:S02]  /*14350*/  IMAD.IADD R6, R6, 0x1, -R8 ;  /* 0x0000000106067824 */ /* 0x020fe400078e0a08 */
[----:B------:R-:W-:Y:S01]  /*14360*/  VIADD R7, R11, 0xbf ;  /* 0x000000bf0b077836 */ /* 0x000fe20000000000 */
[----:B------:R2:W-:Y:S01]  /*14370*/  STL [R1+0x8], R11 ;  /* 0x0000080b01007387 */ /* 0x0005e20000100800 */
[----:B0-----:R-:W-:-:S13]  /*14380*/  ISETP.NE.AND P1, PT, R2, 0x1, PT ;  /* 0x000000010200780c */ /* 0x001fda0003f25270 */
[----:B------:R-:W0:Y:S08]  /*14390*/  @P1 LDC R4, c[0x0][0x44c] ;  /* 0x00011300ff041b82 */ /* 0x000e300000000800 */
[----:B------:R-:W3:Y:S01]  /*143a0*/  @P1 LDC R2, c[0x0][0x450] ;  /* 0x00011400ff021b82 */ /* 0x000ee20000000800 */
[----:B0-----:R-:W-:-:S05]  /*143b0*/  @P1 IMAD.HI.U32 R3, R7, R4, RZ ;  /* 0x0000000407031227 */ /* 0x001fca00078e00ff */
[----:B---3--:R-:W-:Y:S01]  /*143c0*/  @P1 SHF.R.U32.HI R7, RZ, R2, R3 ;  /* 0x00000002ff071219 */ /* 0x008fe20000011603 */
[----:B------:R-:W-:-:S05]  /*143d0*/  VIADD R2, R6, 0x7f ;  /* 0x0000007f06027836 */ /* 0x000fca0000000000 */
[----:B------:R-:W-:-:S04]  /*143e0*/  SHF.R.S32.HI R3, RZ, 0x1f, R2 ;  /* 0x0000001fff037819 */ /* 0x000fc80000011402 */
[----:B------:R-:W-:Y:S02]  /*143f0*/  LEA.HI R4, R3, R2, RZ, 0x7 ;  /* 0x0000000203047211 */ /* 0x000fe400078f38ff */
[----:B------:R-:W-:Y:S02]  /*14400*/  IADD3 R2, R6, 0x1, -R10 ;  /* 0x0000000106027810 */ /* 0x000fe40007ffe80a */
[----:B------:R-:W-:-:S03]  /*14410*/  SHF.R.S32.HI R9, RZ, 0x7, R4 ;  /* 0x00000007ff097819 */ /* 0x000fc60000011404 */
[----:B------:R-:W-:Y:S02]  /*14420*/  IMAD.IADD R7, R2, 0x1, R7 ;  /* 0x0000000102077824 */ /* 0x000fe400078e0207 */
[----:B------:R-:W0:Y:S01]  /*14430*/  LDC.64 R2, c[0x0][0x9e0] ;  /* 0x00027800ff027b82 */ /* 0x000e220000000a00 */
[----:B------:R2:W-:Y:S01]  /*14440*/  STL [R1+0x40], R9 ;  /* 0x0000400901007387 */ /* 0x0005e20000100800 */
[----:B0-----:R-:W-:Y:S01]  /*14450*/  ISETP.GE.AND P2, PT, R3, 0x1, PT ;  /* 0x000000010300780c */ /* 0x001fe20003f46270 */
[----:B------:R-:W-:-:S12]  /*14460*/  IMAD.IADD R2, R7, 0x1, R2 ;  /* 0x0000000107027824 */ /* 0x000fd800078e0202 */
[----:B--2---:R-:W-:Y:S05]  /*14470*/  @!P2 BRA `(.L_x_1181) ;  /* 0x000000000048a947 */ /* 0x004fea0003800000 */
[C---:B------:R-:W-:Y:S01]  /*14480*/  ISETP.GT.AND P0, PT, R7.reuse, RZ, PT ;  /* 0x000000ff0700720c */ /* 0x040fe20003f04270 */
[----:B------:R-:W-:Y:S01]  /*14490*/  BSSY B0, `(.L_x_1182) ;  /* 0x000000e000007945 */ /* 0x000fe20003800000 */
[----:B------:R-:W-:-:S11]  /*144a0*/  VIADD R8, R7, 0xffffffff ;  /* 0xffffffff07087836 */ /* 0x000fd60000000000 */
[----:B------:R-:W-:Y:S05]  /*144b0*/  @P0 BRA `(.L_x_1183) ;  /* 0x00000000001c0947 */ /* 0x000fea0003800000 */
[----:B------:R-:W-:Y:S01]  /*144c0*/  ISETP.NE.AND P0, PT, R3, 0x1, PT ;  /* 0x000000010300780c */ /* 0x000fe20003f05270 */
[----:B------:R-:W-:-:S12]  /*144d0*/  IMAD.MOV R7, RZ, RZ, -R7 ;  /* 0x000000ffff077224 */ /* 0x000fd800078e0a07 */
[----:B------:R-:W0:Y:S02]  /*144e0*/  @P0 LDC.64 R4, c[0x0][0x9e8] ;  /* 0x00027a00ff040b82 */ /* 0x000e240000000a00 */
[----:B0-----:R-:W-:-:S05]  /*144f0*/  @P0 IMAD.HI.U32 R4, R7, R4, RZ ;  /* 0x0000000407040227 */ /* 0x001fca00078e00ff */
[----:B------:R-:W-:-:S04]  /*14500*/  @P0 SHF.R.U32.HI R7, RZ, R5, R4 ;  /* 0x00000005ff070219 */ /* 0x000fc80000011604 */
[----:B------:R-:W-:Y:S01]  /*14510*/  LOP3.LUT R8, RZ, R7, RZ, 0x33, !PT ;  /* 0x00000007ff087212 */ /* 0x000fe200078e33ff */
[----:B------:R-:W-:Y:S06]  /*14520*/  BRA `(.L_x_1184) ;  /* 0x0000000000107947 */ /* 0x000fec0003800000 */
.L_x_1183:
[----:B------:R-:W-:-:S13]  /*14530*/  ISETP.NE.AND P0, PT, R3, 0x1, PT ;  /* 0x000000010300780c */ /* 0x000fda0003f05270 */
[----:B------:R-:W0:Y:S02]  /*14540*/  @P0 LDC.64 R4, c[0x0][0x9e8] ;  /* 0x00027a00ff040b82 */ /* 0x000e240000000a00 */
[----:B0-----:R-:W-:-:S05]  /*14550*/  @P0 IMAD.HI.U32 R4, R8, R4, RZ ;  /* 0x0000000408040227 */ /* 0x001fca00078e00ff */
[----:B------:R-:W-:-:S07]  /*14560*/  @P0 SHF.R.U32.HI R8, RZ, R5, R4 ;  /* 0x00000005ff080219 */ /* 0x000fce0000011604 */
.L_x_1184:
[----:B------:R-:W-:Y:S05]  /*14570*/  BSYNC B0 ;  /* 0x0000000000007941 */ /* 0x000fea0003800000 */
.L_x_1182:
[----:B------:R-:W-:-:S05]  /*14580*/  IMAD R5, R8, R3, R3 ;  /* 0x0000000308057224 */ /* 0x000fca00078e0203 */
[----:B------:R-:W-:-:S07]  /*14590*/  VIMNMX R2, R2, R5, PT ;  /* 0x0000000502027248 */ /* 0x000fce0003fe0100 */
.L_x_1181:
[----:B------:R-:W0:Y:S01]  /*145a0*/  @P1 LDC R7, c[0x0][0x44c] ;  /* 0x00011300ff071b82 */ /* 0x000e220000000800 */
[----:B------:R-:W-:Y:S01]  /*145b0*/  IMAD.MOV.U32 R5, RZ, RZ, R11 ;  /* 0x000000ffff057224 */ /* 0x000fe200078e000b */
[----:B------:R-:W-:Y:S01]  /*145c0*/  ULDC UR4, c[0x0][0x9dc] ;  /* 0x0002770000047ab9 */ /* 0x000fe20000000800 */
[----:B------:R-:W-:-:S05]  /*145d0*/  VIADD R2, R2, 0x7f ;  /* 0x0000007f02027836 */ /* 0x000fca0000000000 */
[----:B------:R-:W2:Y:S01]  /*145e0*/  @P1 LDC R4, c[0x0][0x450] ;  /* 0x00011400ff041b82 */ /* 0x000ea20000000800 */
[----:B0-----:R-:W-:-:S05]  /*145f0*/  @P1 IMAD.HI.U32 R7, R11, R7, RZ ;  /* 0x000000070b071227 */ /* 0x001fca00078e00ff */
[----:B--2---:R-:W-:-:S04]  /*14600*/  @P1 SHF.R.U32.HI R5, RZ, R4, R7 ;  /* 0x00000004ff051219 */ /* 0x004fc80000011607 */
[----:B------:R-:W-:Y:S02]  /*14610*/  IADD3 R7, R5, R6, -R10 ;  /* 0x0000000605077210 */ /* 0x000fe40007ffe80a */
[----:B------:R-:W-:-:S04]  /*14620*/  SHF.R.S32.HI R5, RZ, 0x1f, R2 ;  /* 0x0000001fff057819 */ /* 0x000fc80000011402 */
[----:B------:R-:W-:Y:S01]  /*14630*/  LEA.HI R5, R5, R2, RZ, 0x7 ;  /* 0x0000000205057211 */ /* 0x000fe200078f38ff */
[----:B------:R-:W-:-:S03]  /*14640*/  VIADD R2, R7, -UR4 ;  /* 0x8000000407027c36 */ /* 0x000fc60008000000 */
[----:B------:R-:W-:-:S04]  /*14650*/  SHF.R.S32.HI R4, RZ, 0x7, R5 ;  /* 0x00000007ff047819 */ /* 0x000fc80000011405 */
[----:B------:R-:W-:Y:S01]  /*14660*/  VIMNMX R6, R9, R4, PT ;  /* 0x0000000409067248 */ /* 0x000fe20003fe0100 */
[----:B------:R0:W-:Y:S01]  /*14670*/  STL [R1+0x3c], R4 ;  /* 0x00003c0401007387 */ /* 0x0001e20000100800 */
[----:B------:R-:W-:Y:S05]  /*14680*/  @!P2 BRA `(.L_x_1185) ;  /* 0x000000000044a947 */ /* 0x000fea0003800000 */
[----:B------:R-:W-:Y:S01]  /*14690*/  ISETP.GT.AND P0, PT, R7, -0x1, PT ;  /* 0xffffffff0700780c */ /* 0x000fe20003f04270 */
[----:B------:R-:W-:-:S12]  /*146a0*/  BSSY B0, `(.L_x_1186) ;  /* 0x000000d000007945 */ /* 0x000fd80003800000 */
[----:B------:R-:W-:Y:S05]  /*146b0*/  @P0 BRA `(.L_x_1187) ;  /* 0x00000000001c0947 */ /* 0x000fea0003800000 */
[----:B------:R-:W-:Y:S02]  /*146c0*/  ISETP.NE.AND P0, PT, R3, 0x1, PT ;  /* 0x000000010300780c */ /* 0x000fe40003f05270 */
[----:B------:R-:W-:-:S11]  /*146d0*/  LOP3.LUT R7, RZ, R7, RZ, 0x33, !PT ;  /* 0x00000007ff077212 */ /* 0x000fd600078e33ff */
[----:B0-----:R-:W0:Y:S02]  /*146e0*/  @P0 LDC.64 R4, c[0x0][0x9e8] ;  /* 0x00027a00ff040b82 */ /* 0x001e240000000a00 */
[----:B0-----:R-:W-:-:S05]  /*146f0*/  @P0 IMAD.HI.U32 R4, R7, R4, RZ ;  /* 0x0000000407040227 */ /* 0x001fca00078e00ff */
[----:B------:R-:W-:-:S04]  /*14700*/  @P0 SHF.R.U32.HI R7, RZ, R5, R4 ;  /* 0x00000005ff070219 */ /* 0x000fc80000011604 */
[----:B------:R-:W-:Y:S01]  /*14710*/  LOP3.LUT R7, RZ, R7, RZ, 0x33, !PT ;  /* 0x00000007ff077212 */ /* 0x000fe200078e33ff */
[----:B------:R-:W-:Y:S06]  /*14720*/  BRA `(.L_x_1188) ;  /* 0x0000000000107947 */ /* 0x000fec0003800000 */
.L_x_1187:
[----:B------:R-:W-:-:S13]  /*14730*/  ISETP.NE.AND P0, PT, R3, 0x1, PT ;  /* 0x000000010300780c */ /* 0x000fda0003f05270 */
[----:B0-----:R-:W0:Y:S02]  /*14740*/  @P0 LDC.64 R4, c[0x0][0x9e8] ;  /* 0x00027a00ff040b82 */ /* 0x001e240000000a00 */
[----:B0-----:R-:W-:-:S05]  /*14750*/  @P0 IMAD.HI.U32 R4, R7, R4, RZ ;  /* 0x0000000407040227 */ /* 0x001fca00078e00ff */
[----:B------:R-:W-:-:S07]  /*14760*/  @P0 SHF.R.U32.HI R7, RZ, R5, R4 ;  /* 0x00000005ff070219 */ /* 0x000fce0000011604 */
.L_x_1188:
[----:B------:R-:W-:Y:S05]  /*14770*/  BSYNC B0 ;  /* 0x0000000000007941 */ /* 0x000fea0003800000 */
.L_x_1186:
[----:B------:R-:W-:-:S05]  /*14780*/  IMAD R3, R7, R3, RZ ;  /* 0x0000000307037224 */ /* 0x000fca00078e02ff */
[----:B------:R-:W-:-:S07]  /*14790*/  VIMNMX R2, R2, R3, !PT ;  /* 0x0000000302027248 */ /* 0x000fce0007fe0100 */
.L_x_1185:
[----:B------:R-:W-:Y:S01]  /*147a0*/  SHF.R.S32.HI R3, RZ, 0x1f, R2 ;  /* 0x0000001fff037819 */ /* 0x000fe20000011402 */
[----:B------:R-:W-:Y:S01]  /*147b0*/  IMAD.MOV.U32 R5, RZ, RZ, RZ ;  /* 0x000000ffff057224 */ /* 0x000fe200078e00ff */
[----:B0-----:R-:W-:Y:S01]  /*147c0*/  SHF.R.U32.HI R4, RZ, 0x10, R0 ;  /* 0x00000010ff047819 */ /* 0x001fe20000011600 */
[----:B------:R-:W-:Y:S01]  /*147d0*/  BSSY B0, `(.L_x_1189) ;  /* 0x0000029000007945 */ /* 0x000fe20003800000 */
[----:B------:R-:W-:Y:S01]  /*147e0*/  LEA.HI R3, R3, R2, RZ, 0x7 ;  /* 0x0000000203037211 */ /* 0x000fe200078f38ff */
[----:B------:R-:W-:Y:S01]  /*147f0*/  IMAD.MOV.U32 R12, RZ, RZ, R5 ;  /* 0x000000ffff0c7224 */ /* 0x000fe200078e0005 */
[----:B------:R-:W-:Y:S02]  /*14800*/  ISETP.NE.AND P0, PT, R4, RZ, PT ;  /* 0x000000ff0400720c */ /* 0x000fe40003f05270 */
[----:B------:R-:W-:Y:S02]  /*14810*/  SHF.R.S32.HI R3, RZ, 0x7, R3 ;  /* 0x00000007ff037819 */ /* 0x000fe40000011403 */
[----:B-1----:R-:W-:-:S02]  /*14820*/  LOP3.LUT R10, R0, 0xff, RZ, 0xc0, !PT ;  /* 0x000000ff000a7812 */ /* 0x002fc400078ec0ff */
[----:B------:R-:W-:-:S04]  /*14830*/  VIMNMX R11, RZ, R3, !PT ;  /* 0x00000003ff0b7248 */ /* 0x000fc80007fe0100 */
[----:B------:R-:W-:Y:S01]  /*14840*/  ISETP.GT.AND P1, PT, R6, R11, PT ;  /* 0x0000000b0600720c */ /* 0x000fe20003f24270 */
[----:B------:R0:W-:Y:S02]  /*14850*/  STL [R1+0x14], R11 ;  /* 0x0000140b01007387 */ /* 0x0001e40000100800 */
[----:B------:R-:W1:Y:S02]  /*14860*/  @!P0 LDC R4, c[0x0][0x9f0] ;  /* 0x00027c00ff048b82 */ /* 0x000e640000000800 */
[----:B------:R0:W-:Y:S04]  /*14870*/  STL [R1+0x18], R5 ;  /* 0x0000180501007387 */ /* 0x0001e80000100800 */
[----:B------:R0:W-:Y:S04]  /*14880*/  STL [R1+0x30], R10 ;  /* 0x0000300a01007387 */ /* 0x0001e80000100800 */
[----:B------:R-:W-:Y:S05]  /*14890*/  @!P1 BRA `(.L_x_1190) ;  /* 0x0000000000709947 */ /* 0x000fea0003800000 */
[-C--:B-1----:R-:W-:Y:S02]  /*148a0*/  IABS R0, R4.reuse ;  /* 0x0000000400007213 */ /* 0x082fe40000000000 */
[----:B------:R-:W-:Y:S02]  /*148b0*/  IABS R7, R4 ;  /* 0x0000000400077213 */ /* 0x000fe40000000000 */
[----:B------:R-:W1:Y:S03]  /*148c0*/  I2F.RP R8, R0 ;  /* 0x0000000000087306 */ /* 0x000e660000209400 */
[----:B------:R-:W-:-:S05]  /*148d0*/  IMAD.MOV R7, RZ, RZ, -R7 ;  /* 0x000000ffff077224 */ /* 0x000fca00078e0a07 */
[----:B-1----:R-:W1:Y:S02]  /*148e0*/  MUFU.RCP R8, R8 ;  /* 0x0000000800087308 */ /* 0x002e640000001000 */
[----:B-1----:R-:W-:-:S06]  /*148f0*/  VIADD R9, R8, 0xffffffe ;  /* 0x0ffffffe08097836 */ /* 0x002fcc0000000000 */
[----:B------:R-:W1:Y:S02]  /*14900*/  F2I.FTZ.U32.TRUNC.NTZ R3, R9 ;  /* 0x0000000900037305 */ /* 0x000e64000021f000 */
[----:B-1----:R-:W-:-:S04]  /*14910*/  IMAD.MOV R2, RZ, RZ, -R3 ;  /* 0x000000ffff027224 */ /* 0x002fc800078e0a03 */
[----:B0-----:R-:W-:Y:S02]  /*14920*/  IMAD R5, R2, R0, RZ ;  /* 0x0000000002057224 */ /* 0x001fe400078e02ff */
[----:B------:R-:W-:-:S04]  /*14930*/  IMAD.MOV.U32 R2, RZ, RZ, RZ ;  /* 0x000000ffff027224 */ /* 0x000fc800078e00ff */
[----:B------:R-:W-:Y:S01]  /*14940*/  IMAD.HI.U32 R5, R3, R5, R2 ;  /* 0x0000000503057227 */ /* 0x000fe200078e0002 */
[----:B------:R-:W-:-:S05]  /*14950*/  IADD3 R3, R4, -0x1, R6 ;  /* 0xffffffff04037810 */ /* 0x000fca0007ffe006 */
[----:B------:R-:W-:-:S05]  /*14960*/  IMAD.IADD R3, R3, 0x1, -R11 ;  /* 0x0000000103037824 */ /* 0x000fca00078e0a0b */
        /* <DEDUP_REMOVED lines=15> */
.L_x_1190:
[----:B------:R-:W-:Y:S05]  /*14a60*/  BSYNC B0 ;  /* 0x0000000000007941 */ /* 0x000fea0003800000 */
.L_x_1189:
[----:B------:R-:W-:Y:S01]  /*14a70*/  IMAD.MOV.U32 R0, RZ, RZ, R12 ;  /* 0x000000ffff007224 */ /* 0x000fe200078e000c */
[----:B------:R-:W-:Y:S03]  /*14a80*/  BSSY B7, `(.L_x_1191) ;  /* 0x0000420000077945 */ /* 0x000fe60003800000 */
[----:B------:R-:W-:-:S05]  /*14a90*/  IMAD R29, R10, R0, R11 ;  /* 0x000000000a1d7224 */ /* 0x000fca00078e020b */
[----:B------:R-:W-:-:S04]  /*14aa0*/  VIADDMNMX R22, R29, R0, R6, PT ;  /* 0x000000001d167246 */ /* 0x000fc80003800106 */
[----:B------:R-:W-:Y:S01]  /*14ab0*/  ISETP.GT.AND P0, PT, R22, R29, PT ;  /* 0x0000001d1600720c */ /* 0x000fe20003f04270 */
[----:B------:R3:W-:-:S12]  /*14ac0*/  STL [R1+0x1c], R22 ;  /* 0x00001c1601007387 */ /* 0x0007d80000100800 */
[----:B---3--:R-:W-:Y:S05]  /*14ad0*/  @P0 BRA `(.L_x_1192) ;  /* 0x0000000000440947 */ /* 0x008fea0003800000 */
[----:B------:R-:W3:Y:S02]  /*14ae0*/  S2R R0, SR_TID.X ;  /* 0x0000000000007919 */ /* 0x000ee40000002100 */
[----:B---3--:R-:W-:-:S04]  /*14af0*/  LOP3.LUT R0, R0, 0x7f, RZ, 0xc0, !PT ;  /* 0x0000007f00007812 */ /* 0x008fc800078ec0ff */
[----:B------:R-:W-:-:S13]  /*14b00*/  ISETP.NE.AND P0, PT, R0, RZ, PT ;  /* 0x000000ff0000720c */ /* 0x000fda0003f05270 */
[----:B------:R-:W-:Y:S05]  /*14b10*/  @P0 BRA `(.L_x_1193) ;  /* 0x0000004000580947 */ /* 0x000fea0003800000 */
[----:B0-----:R-:W0:Y:S01]  /*14b20*/  S2R R5, SR_LANEID ;  /* 0x0000000000057919 */ /* 0x001e220000000000 */
[----:B------:R-:W-:Y:S01]  /*14b30*/  VOTEU.ANY UR4, UPT, PT ;  /* 0x0000000000047886 */ /* 0x000fe200038e0100 */
[----:B------:R-:W3:Y:S01]  /*14b40*/  LDC.64 R2, c[0x0][0xc60] ;  /* 0x00031800ff027b82 */ /* 0x000ee20000000a00 */
[----:B------:R-:W0:Y:S02]  /*14b50*/  FLO.U32 R0, UR4 ;  /* 0x0000000400007d00 */ /* 0x000e2400080e0000 */
[----:B0-----:R-:W-:-:S06]  /*14b60*/  ISETP.EQ.U32.AND P0, PT, R0, R5, PT ;  /* 0x000000050000720c */ /* 0x001fcc0003f02070 */
[----:B------:R-:W3:Y:S07]  /*14b70*/  POPC R5, UR4 ;  /* 0x0000000400057d09 */ /* 0x000eee0008000000 */
[----:B---3--:R-:W3:Y:S01]  /*14b80*/  @P0 ATOMG.E.ADD.STRONG.GPU PT, R3, desc[UR52][R2.64], R5 ;  /* 0x00000005020309a8 */ /* 0x008ee200081ee1f4 */
[----:B-1----:R-:W0:Y:S02]  /*14b90*/  S2R R4, SR_LTMASK ;  /* 0x0000000000047919 */ /* 0x002e240000003900 */
[----:B0-----:R-:W-:-:S04]  /*14ba0*/  LOP3.LUT R4, R4, UR4, RZ, 0xc0, !PT ;  /* 0x0000000404047c12 */ /* 0x001fc8000f8ec0ff */
[----:B------:R-:W0:Y:S01]  /*14bb0*/  POPC R7, R4 ;  /* 0x0000000400077309 */ /* 0x000e220000000000 */
[----:B---3--:R-:W0:Y:S02]  /*14bc0*/  SHFL.IDX PT, R0, R3, R0, 0x1f ;  /* 0x00001f0003007589 */ /* 0x008e2400000e0000 */
[----:B0-----:R-:W-:Y:S01]  /*14bd0*/  IADD3 R24, R0, UR37, R7 ;  /* 0x0000002500187c10 */ /* 0x001fe2000fffe007 */
[----:B------:R-:W-:Y:S06]  /*14be0*/  BRA `(.L_x_1193) ;  /* 0x0000004000247947 */ /* 0x000fec0003800000 */
.L_x_1192:
        /* <DEDUP_REMOVED lines=8> */
[----:B-1----:R-:W-:Y:S02]  /*14c70*/  IMAD.U32 R4, RZ, RZ, UR6 ;  /* 0x00000006ff047e24 */ /* 0x002fe4000f8e00ff */
[----:B------:R-:W1:Y:S01]  /*14c80*/  LDC.64 R2, c[0x4][R2] ;  /* 0x0100000002027b82 */ /* 0x000e620000000a00 */
[----:B0-----:R-:W-:Y:S02]  /*14c90*/  IMAD.U32 R5, RZ, RZ, UR7 ;  /* 0x00000007ff057e24 */ /* 0x001fe4000f8e00ff */
[----:B------:R-:W-:Y:S02]  /*14ca0*/  IMAD.U32 R6, RZ, RZ, UR8 ;  /* 0x00000008ff067e24 */ /* 0x000fe4000f8e00ff */
[----:B------:R-:W-:-:S02]  /*14cb0*/  IMAD.U32 R7, RZ, RZ, UR9 ;  /* 0x00000009ff077e24 */ /* 0x000fc4000f8e00ff */
[----:B------:R-:W-:Y:S02]  /*14cc0*/  IMAD.U32 R10, RZ, RZ, UR4 ;  /* 0x00000004ff0a7e24 */ /* 0x000fe4000f8e00ff */
[----:B------:R-:W-:Y:S02]  /*14cd0*/  IMAD.U32 R11, RZ, RZ, UR5 ;  /* 0x00000005ff0b7e24 */ /* 0x000fe4000f8e00ff */
[----:B------:R-:W-:Y:S02]  /*14ce0*/  IMAD.MOV.U32 R8, RZ, RZ, 0x70 ;  /* 0x00000070ff087424 */ /* 0x000fe400078e00ff */
[----:B--2---:R-:W-:Y:S02]  /*14cf0*/  IMAD.MOV.U32 R12, RZ, RZ, 0x1 ;  /* 0x00000001ff0c7424 */ /* 0x004fe400078e00ff */
[----:B------:R-:W-:-:S07]  /*14d00*/  IMAD.MOV.U32 R13, RZ, RZ, RZ ;  /* 0x000000ffff0d7224 */ /* 0x000fce00078e00ff */
[----:B------:R-:W-:-:S07]  /*14d10*/  LEPC R20, `(.L_x_1195) ;  /* 0x000000001014794e */ /* 0x000fce0000000000 */
[----:B-1----:R-:W-:Y:S05]  /*14d20*/  CALL.ABS.NOINC R2 ;  /* 0x0000000002007343 */ /* 0x002fea0003c00000 */
.L_x_1195:
[----:B------:R-:W-:Y:S05]  /*14d30*/  BSYNC B6 ;  /* 0x0000000000067941 */ /* 0x000fea0003800000 */
.L_x_1194:
        /* <DEDUP_REMOVED lines=9> */
[----:B-1----:R-:W-:Y:S02]  /*14dd0*/  IMAD.U32 R4, RZ, RZ, UR6 ;  /* 0x00000006ff047e24 */ /* 0x002fe4000f8e00ff */
[----:B0-----:R-:W-:Y:S02]  /*14de0*/  IMAD.U32 R5, RZ, RZ, UR7 ;  /* 0x00000007ff057e24 */ /* 0x001fe4000f8e00ff */
[----:B------:R-:W-:Y:S02]  /*14df0*/  IMAD.U32 R6, RZ, RZ, UR8 ;  /* 0x00000008ff067e24 */ /* 0x000fe4000f8e00ff */
[----:B------:R-:W-:-:S02]  /*14e00*/  IMAD.U32 R7, RZ, RZ, UR9 ;  /* 0x00000009ff077e24 */ /* 0x000fc4000f8e00ff */
[----:B------:R-:W-:Y:S02]  /*14e10*/  IMAD.U32 R10, RZ, RZ, UR4 ;  /* 0x00000004ff0a7e24 */ /* 0x000fe4000f8e00ff */
[----:B------:R-:W-:Y:S02]  /*14e20*/  IMAD.U32 R11, RZ, RZ, UR5 ;  /* 0x00000005ff0b7e24 */ /* 0x000fe4000f8e00ff */
[----:B------:R-:W-:Y:S02]  /*14e30*/  IMAD.MOV.U32 R8, RZ, RZ, 0x70 ;  /* 0x00000070ff087424 */ /* 0x000fe400078e00ff */
[----:B--2---:R-:W-:Y:S02]  /*14e40*/  IMAD.MOV.U32 R12, RZ, RZ, 0x1 ;  /* 0x00000001ff0c7424 */ /* 0x004fe400078e00ff */
[----:B---3--:R-:W-:-:S07]  /*14e50*/  IMAD.MOV.U32 R13, RZ, RZ, RZ ;  /* 0x000000ffff0d7224 */ /* 0x008fce00078e00ff */
[----:B------:R-:W-:-:S07]  /*14e60*/  LEPC R20, `(.L_x_1198) ;  /* 0x000000001014794e */ /* 0x000fce0000000000 */
[----:B----4-:R-:W-:Y:S05]  /*14e70*/  CALL.ABS.NOINC R2 ;  /* 0x0000000002007343 */ /* 0x010fea0003c00000 */
.L_x_1198:
        /* <DEDUP_REMOVED lines=15> */
.L_x_1197:
[----:B------:R-:W-:Y:S05]  /*14f70*/  BSYNC B6 ;  /* 0x0000000000067941 */ /* 0x000fea0003800000 */
.L_x_1196:
[----:B------:R-:W-:Y:S01]  /*14f80*/  ULDC.64 UR4, c[0x0][0x9f8] ;  /* 0x00027e0000047ab9 */ /* 0x000fe20000000a00 */
[----:B------:R-:W-:Y:S01]  /*14f90*/  IMAD.MOV.U32 R23, RZ, RZ, R27 ;  /* 0x000000ffff177224 */ /* 0x000fe200078e001b */
[----:B------:R-:W-:-:S04]  /*14fa0*/  ISETP.NE.U32.AND P0, PT, RZ, UR4, PT ;  /* 0x00000004ff007c0c */ /* 0x000fc8000bf05070 */
[----:B------:R-:W-:Y:S01]  /*14fb0*/  ISETP.NE.AND.EX P0, PT, RZ, UR5, PT, P0 ;  /* 0x00000005ff007c0c */ /* 0x000fe2000bf05300 */
[----:B------:R-:W-:-:S12]  /*14fc0*/  ULDC.64 UR4, c[0x0][0xa08] ;  /* 0x0002820000047ab9 */ /* 0x000fd80000000a00 */
[----:B------:R-:W3:Y:S02]  /*14fd0*/  @P0 LDC.64 R2, c[0x0][0x9f8] ;  /* 0x00027e00ff020b82 */ /* 0x000ee40000000a00 */
[----:B---3--:R-:W-:-:S05]  /*14fe0*/  @P0 IMAD.WIDE R2, R27, 0x4, R2 ;  /* 0x000000041b020825 */ /* 0x008fca00078e0202 */
[----:B------:R3:W4:Y:S01]  /*14ff0*/  @P0 LDG.E R23, desc[UR52][R2.64] ;  /* 0x0000003402170981 */ /* 0x000722000c1e1900 */
[----:B------:R-:W-:Y:S01]  /*15000*/  VIADD R22, R22, 0xffffffff ;  /* 0xffffffff16167836 */ /* 0x000fe20000000000 */
[----:B---3--:R-:W3:Y:S02]  /*15010*/  LDC.64 R2, c[0x0][0x418] ;  /* 0x00010600ff027b82 */ /* 0x008ee40000000a00 */
[----:B---3--:R-:W-:Y:S01]  /*15020*/  LOP3.LUT P0, RZ, R2, UR4, RZ, 0xfc, !PT ;  /* 0x0000000402ff7c12 */ /* 0x008fe2000f80fcff */
[----:B------:R-:W-:-:S03]  /*15030*/  UMOV UR4, 0xffffffff ;  /* 0xffffffff00047882 */ /* 0x000fc60000000000 */
[----:B------:R-:W-:Y:S02]  /*15040*/  LOP3.LUT P0, RZ, R3, UR5, RZ, 0xfc, P0 ;  /* 0x0000000503ff7c12 */ /* 0x000fe4000800fcff */
[----:B----4-:R-:W-:Y:S02]  /*15050*/  SHF.R.S32.HI R25, RZ, 0x1f, R23 ;  /* 0x0000001fff197819 */ /* 0x010fe40000011417 */
[----:B------:R-:W-:Y:S01]  /*15060*/  SEL R19, R23, RZ, !P0 ;  /* 0x000000ff17137207 */ /* 0x000fe20004000000 */
[----:B------:R-:W-:Y:S08]  /*15070*/  BRA.DIV UR4, `(.L_x_1199) ;  /* 0x0000005204d47947 */ /* 0x000ff0000b800000 */
[----:B------:R-:W3:Y:S02]  /*15080*/  S2R R0, SR_TID.X ;  /* 0x0000000000007919 */ /* 0x000ee40000002100 */
[----:B---3--:R-:W-:-:S04]  /*15090*/  SHF.R.U32.HI R0, RZ, 0x5, R0 ;  /* 0x00000005ff007819 */ /* 0x008fc80000011600 */
[----:B------:R-:W-:-:S05]  /*150a0*/  LOP3.LUT R0, R0, 0x3, RZ, 0xc0, !PT ;  /* 0x0000000300007812 */ /* 0x000fca00078ec0ff */
[----:B------:R3:W4:Y:S02]  /*150b0*/  SHFL.IDX PT, R14, R0, RZ, 0x1f ;  /* 0x00001fff000e7589 */ /* 0x00072400000e0000 */
.L_x_1307:
[----:B---3--:R-:W3:Y:S01]  /*150c0*/  LDL.LU R0, [R1] ;  /* 0x0000000001007983 */ /* 0x008ee20000300800 */
[----:B------:R-:W-:Y:S02]  /*150d0*/  PLOP3.LUT P1, PT, PT, PT, PT, 0x8, 0x0 ;  /* 0x000000000000781c */ /* 0x000fe40003f2e170 */
[----:B----4-:R-:W-:Y:S02]  /*150e0*/  ISETP.NE.AND P0, PT, R14, RZ, PT ;  /* 0x000000ff0e00720c */ /* 0x010fe40003f05270 */
[----:B---3--:R-:W-:-:S09]  /*150f0*/  LOP3.LUT R0, R0, 0xfffffffe, RZ, 0xc0, !PT ;  /* 0xfffffffe00007812 */ /* 0x008fd200078ec0ff */
[----:B------:R-:W-:-:S05]  /*15100*/  @P1 LOP3.LUT R0, R0, 0x1, RZ, 0xfc, !PT ;  /* 0x0000000100001812 */ /* 0x000fca00078efcff */
[----:B------:R3:W-:Y:S01]  /*15110*/  STL [R1], R0 ;  /* 0x0000000001007387 */ /* 0x0007e20000100800 */
[----:B------:R-:W-:Y:S05]  /*15120*/  @P0 BRA `(.L_x_1200) ;  /* 0x0000000400200947 */ /* 0x000fea0003800000 */
[----:B------:R-:W-:-:S03]  /*15130*/  UMOV UR4, 0xffffffff ;  /* 0xffffffff00047882 */ /* 0x000fc60000000000 */
[----:B------:R-:W-:Y:S05]  /*15140*/  BRA.DIV UR4, `(.L_x_1201) ;  /* 0x0000005204d47947 */ /* 0x000fea000b800000 */
[----:B------:R-:W-:-:S13]  /*15150*/  ELECT P6, URZ, PT ;  /* 0x00000000003f782f */ /* 0x000fda00038c0000 */
.L_x_1310:
[----:B------:R-:W-:Y:S05]  /*15160*/  @!P6 BRA `(.L_x_1200) ;  /* 0x000000040010e947 */ /* 0x000fea0003800000 */
[----:B------:R-:W-:-:S04]  /*15170*/  ISETP.NE.U32.AND P0, PT, R2, RZ, PT ;  /* 0x000000ff0200720c */ /* 0x000fc80003f05070 */
[----:B------:R-:W-:-:S13]  /*15180*/  ISETP.NE.AND.EX P0, PT, R3, RZ, PT, P0 ;  /* 0x000000ff0300720c */ /* 0x000fda0003f05300 */
[----:B------:R-:W-:Y:S05]  /*15190*/  @!P0 BRA `(.L_x_1202) ;  /* 0x0000000000448947 */ /* 0x000fea0003800000 */
[----:B------:R-:W4:Y:S01]  /*151a0*/  LDC R6, c[0x0][0x43c] ;  /* 0x00010f00ff067b82 */ /* 0x000f220000000800 */
[----:B------:R-:W-:Y:S01]  /*151b0*/  ULDC.64 UR4, c[0x0][0x428] ;  /* 0x00010a0000047ab9 */ /* 0x000fe20000000a00 */
[----:B----4-:R-:W-:-:S13]  /*151c0*/  ISETP.NE.AND P0, PT, R6, 0x1, PT ;  /* 0x000000010600780c */ /* 0x010fda0003f05270 */
[----:B01----:R-:W3:Y:S02]  /*151d0*/  @P0 LDC.64 R4, c[0x0][0x440] ;  /* 0x00011000ff040b82 */ /* 0x003ee40000000a00 */
[----:B---3--:R-:W-:-:S04]  /*151e0*/  @P0 IMAD.HI.U32 R0, R22, R4, RZ ;  /* 0x0000000416000227 */ /* 0x008fc800078e00ff */
        /* <DEDUP_REMOVED lines=12> */
.L_x_1202:
[----:B---3--:R-:W-:Y:S01]  /*152b0*/  IMAD R0, R18, 0x8, R17 ;  /* 0x0000000812007824 */ /* 0x008fe200078e0211 */
[----:B----4-:R-:W-:-:S04]  /*152c0*/  SHF.L.U32 R2, R28, 0x1f, RZ ;  /* 0x0000001f1c027819 */ /* 0x010fc800000006ff */
[----:B------:R-:W3:Y:S02]  /*152d0*/  SYNCS.PHASECHK.TRANS64.TRYWAIT P0, [R0+URZ+0x2d840], R2 ;  /* 0x02d84002000075a7 */ /* 0x000ee4000800017f */
[----:B---3--:R-:W-:Y:S05]  /*152e0*/  @!P0 BRA `(.L_x_1203) ;  /* 0x00000050008c8947 */ /* 0x008fea0003800000 */
.L_x_1311:
[----:B------:R-:W4:Y:S02]  /*152f0*/  S2R R3, SR_TID.X ;  /* 0x0000000000037919 */ /* 0x000f240000002100 */
[----:B----4-:R-:W-:-:S04]  /*15300*/  LOP3.LUT R3, R3, 0x7f, RZ, 0xc0, !PT ;  /* 0x0000007f03037812 */ /* 0x010fc800078ec0ff */
[----:B------:R-:W-:-:S13]  /*15310*/  ISETP.NE.AND P0, PT, R3, RZ, PT ;  /* 0x000000ff0300720c */ /* 0x000fda0003f05270 */
[----:B------:R-:W-:Y:S05]  /*15320*/  @P0 BRA `(.L_x_1204) ;  /* 0x00000000001c0947 */ /* 0x000fea0003800000 */
[----:B------:R-:W4:Y:S01]  /*15330*/  S2R R3, SR_TID.X ;  /* 0x0000000000037919 */ /* 0x000f220000002100 */
[----:B---3--:R-:W-:-:S04]  /*15340*/  IMAD.MOV.U32 R2, RZ, RZ, 0x6000 ;  /* 0x00006000ff027424 */ /* 0x008fc800078e00ff */
[----:B------:R3:W-:Y:S01]  /*15350*/  SYNCS.ARRIVE.TRANS64 RZ, [R0+URZ+0x2d830], R2 ;  /* 0x02d8300200ff79a7 */ /* 0x0007e2000800003f */
[----:B----4-:R-:W-:-:S04]  /*15360*/  LOP3.LUT R3, R3, 0x1f, RZ, 0xc0, !PT ;  /* 0x0000001f03037812 */ /* 0x010fc800078ec0ff */
[----:B------:R-:W-:-:S13]  /*15370*/  ISETP.NE.AND P0, PT, R3, RZ, PT ;  /* 0x000000ff0300720c */ /* 0x000fda0003f05270 */
[----:B---3--:R-:W-:Y:S05]  /*15380*/  @!P0 BRA `(.L_x_1204) ;  /* 0x0000000000048947 */ /* 0x008fea0003800000 */
[----:B------:R-:W-:Y:S01]  /*15390*/  BPT.TRAP 0x1 ;  /* 0x000000040000795c */ /* 0x000fe20000300000 */
.L_x_1204:
[----:B---3--:R-:W3:Y:S01]  /*153a0*/  LDL.LU R2, [R1] ;  /* 0x0000000001027983 */ /* 0x008ee20000300800 */
        /* <DEDUP_REMOVED lines=14> */
[----:B------:R-:W-:Y:S02]  /*15490*/  ULEA UR11, UR11, UR5, 0x7 ;  /* 0x000000050b0b7291 */ /* 0x000fe4000f8e383f */
[----:B------:R-:W-:Y:S02]  /*154a0*/  UIADD3 UR14, UR8, 0x15400, URZ ;  /* 0x00015400080e7890 */ /* 0x000fe4000fffe03f */
[----:B------:R-:W-:Y:S02]  /*154b0*/  UIADD3.X UR5, URZ, UR39, URZ, UP0, !UPT ;  /* 0x000000273f057290 */ /* 0x000fe400087fe43f */
[----:B------:R-:W-:Y:S02]  /*154c0*/  UIADD3 UR15, UR8, 0x17400, URZ ;  /* 0x00017400080f7890 */ /* 0x000fe4000fffe03f */
[----:B------:R-:W-:-:S03]  /*154d0*/  UIADD3 UR17, UR8, 0x19400, URZ ;  /* 0x0001940008117890 */ /* 0x000fc6000fffe03f */
[----:B------:R-:W-:Y:S01]  /*154e0*/  UMOV UR8, UR14 ;  /* 0x0000000e00087c82 */ /* 0x000fe20008000000 */
[----:B------:R-:W-:Y:S01]  /*154f0*/  UMOV UR14, 0x40 ;  /* 0x00000040000e7882 */ /* 0x000fe20000000000 */
[----:B------:R4:W-:Y:S02]  /*15500*/  UTMALDG.4D [UR8], [UR4], desc[UR6] ;  /* 0x00000608040075b4 */ /* 0x0009e40008019000 */
[----:B----4-:R-:W-:Y:S01]  /*15510*/  UMOV UR8, UR15 ;  /* 0x0000000f00087c82 */ /* 0x010fe20008000000 */
[----:B------:R-:W-:Y:S02]  /*15520*/  UMOV UR10, UR16 ;  /* 0x00000010000a7c82 */ /* 0x000fe40008000000 */
[----:B------:R4:W-:Y:S02]  /*15530*/  UTMALDG.4D [UR8], [UR4], desc[UR6] ;  /* 0x00000608040075b4 */ /* 0x0009e40008019000 */
[----:B----4-:R-:W-:Y:S01]  /*15540*/  UMOV UR8, UR17 ;  /* 0x0000001100087c82 */ /* 0x010fe20008000000 */
[----:B------:R-:W-:-:S02]  /*15550*/  UMOV UR10, UR14 ;  /* 0x0000000e000a7c82 */ /* 0x000fc40008000000 */
[----:B------:R4:W-:Y:S01]  /*15560*/  UTMALDG.4D [UR8], [UR4], desc[UR6] ;  /* 0x00000608040075b4 */ /* 0x0009e20008019000 */
[----:B---3--:R-:W-:-:S04]  /*15570*/  LOP3.LUT R2, R2, 0xfffffffe, RZ, 0xc0, !PT ;  /* 0xfffffffe02027812 */ /* 0x008fc800078ec0ff */
[----:B------:R-:W-:-:S05]  /*15580*/  @P0 LOP3.LUT R2, R2, 0x1, RZ, 0xfc, !PT ;  /* 0x0000000102020812 */ /* 0x000fca00078efcff */
[----:B------:R4:W-:Y:S01]  /*15590*/  STL [R1], R2 ;  /* 0x0000000201007387 */ /* 0x0009e20000100800 */
[----:B------:R-:W-:Y:S01]  /*155a0*/  NOP ;  /* 0x0000000000007918 */ /* 0x000fe20000000000 */
.L_x_1200:
[----:B------:R-:W5:Y:S01]  /*155b0*/  LDL.LU R3, [R1+0x10] ;  /* 0x0000100001037983 */ /* 0x000f620000300800 */
[----:B------:R-:W-:Y:S05]  /*155c0*/  WARPSYNC.ALL ;  /* 0x0000000000007948 */ /* 0x000fea0003800000 */
[----:B----4-:R-:W-:Y:S01]  /*155d0*/  ULDC.64 UR4, c[0x0][0x298] ;  /* 0x0000a60000047ab9 */ /* 0x010fe20000000a00 */
[----:B---3--:R-:W-:Y:S01]  /*155e0*/  VIADD R0, R17, 0xc400 ;  /* 0x0000c40011007836 */ /* 0x008fe20000000000 */
[----:B------:R-:W-:Y:S01]  /*155f0*/  ULDC.64 UR6, c[0x0][0xa00] ;  /* 0x0002800000067ab9 */ /* 0x000fe20000000a00 */
[----:B------:R-:W-:Y:S01]  /*15600*/  BSSY B6, `(.L_x_1205) ;  /* 0x0000022000067945 */ /* 0x000fe20003800000 */
[----:B------:R-:W-:Y:S01]  /*15610*/  BAR.SYNC.DEFER_BLOCKING 0x8, 0x200 ;  /* 0x0208000000007b1d */ /* 0x000fe20000010000 */
[----:B------:R-:W-:-:S02]  /*15620*/  ISETP.NE.U32.AND P0, PT, RZ, UR6, PT ;  /* 0x00000006ff007c0c */ /* 0x000fc4000bf05070 */
[----:B------:R-:W-:Y:S02]  /*15630*/  LOP3.LUT P1, RZ, R0, 0x1bf, RZ, 0xc0, !PT ;  /* 0x000001bf00ff7812 */ /* 0x000fe4000782c0ff */
[----:B------:R-:W-:Y:S02]  /*15640*/  ISETP.NE.AND.EX P0, PT, RZ, UR7, PT, P0 ;  /* 0x00000007ff007c0c */ /* 0x000fe4000bf05300 */
[----:B-----5:R-:W-:Y:S01]  /*15650*/  SHF.R.S32.HI R2, RZ, 0x1f, R3 ;  /* 0x0000001fff027819 */ /* 0x020fe20000011403 */
[----:B01----:R-:W-:-:S04]  /*15660*/  IMAD.WIDE.U32 R4, R3, UR4, RZ ;  /* 0x0000000403047c25 */ /* 0x003fc8000f8e00ff */
[----:B------:R-:W-:Y:S01]  /*15670*/  IMAD R2, R2, UR4, RZ ;  /* 0x0000000402027c24 */ /* 0x000fe2000f8e02ff */
[----:B------:R0:W-:Y:S03]  /*15680*/  STL.64 [R1+0x28], R4 ;  /* 0x0000280401007387 */ /* 0x0001e60000100a00 */
[----:B------:R-:W-:Y:S01]  /*15690*/  IMAD R0, R3, UR5, R2 ;  /* 0x0000000503007c24 */ /* 0x000fe2000f8e0202 */
[----:B------:R-:W-:-:S03]  /*156a0*/  SHF.R.S32.HI R2, RZ, 0x1f, R27 ;  /* 0x0000001fff027819 */ /* 0x000fc6000001141b */
[----:B------:R-:W-:Y:S01]  /*156b0*/  IMAD.IADD R3, R5, 0x1, R0 ;  /* 0x0000000105037824 */ /* 0x000fe200078e0200 */
[----:B------:R-:W-:Y:S02]  /*156c0*/  SEL R0, R27, RZ, !P0 ;  /* 0x000000ff1b007207 */ /* 0x000fe40004000000 */
[----:B------:R-:W-:Y:S02]  /*156d0*/  SEL R2, R2, RZ, !P0 ;  /* 0x000000ff02027207 */ /* 0x000fe40004000000 */
        /* <DEDUP_REMOVED lines=19> */
[----:B0-----:R-:W-:Y:S05]  /*15810*/  CALL.ABS.NOINC R2 ;  /* 0x0000000002007343 */ /* 0x001fea0003c00000 */
.L_x_1206:
[----:B------:R-:W-:Y:S05]  /*15820*/  BSYNC B6 ;  /* 0x0000000000067941 */ /* 0x000fea0003800000 */
.L_x_1205:
[----:B------:R-:W3:Y:S01]  /*15830*/  LDL.LU R20, [R1+0x34] ;  /* 0x0000340001147983 */ /* 0x000ee20000300800 */
[----:B------:R-:W-:Y:S01]  /*15840*/  ULDC.64 UR6, c[0x0][0x2e0] ;  /* 0x0000b80000067ab9 */ /* 0x000fe20000000a00 */
[----:B------:R-:W-:Y:S01]  /*15850*/  ULDC.64 UR4, c[0x0][0x2d8] ;  /* 0x0000b60000047ab9 */ /* 0x000fe20000000a00 */
[----:B------:R-:W1:Y:S01]  /*15860*/  LDC R9, c[0x0][0x448] ;  /* 0x00011200ff097b82 */ /* 0x000e620000000800 */
[----:B0-----:R-:W3:Y:S01]  /*15870*/  LDL.LU.64 R2, [R1+0x28] ;  /* 0x0000280001027983 */ /* 0x001ee20000300a00 */
[----:B------:R-:W-:-:S03]  /*15880*/  ULDC.64 UR8, c[0x0][0x280] ;  /* 0x0000a00000087ab9 */ /* 0x000fc60000000a00 */
[----:B------:R-:W4:Y:S04]  /*15890*/  LDL.LU R21, [R1+0x38] ;  /* 0x0000380001157983 */ /* 0x000f280000300800 */
[----:B------:R-:W2:Y:S04]  /*158a0*/  LDL.LU R4, [R1+0x10] ;  /* 0x0000100001047983 */ /* 0x000ea80000300800 */
[----:B------:R-:W2:Y:S01]  /*158b0*/  LDL R10, [R1+0x8] ;  /* 0x00000800010a7983 */ /* 0x000ea20000100800 */
[----:B------:R-:W0:Y:S01]  /*158c0*/  S2R R11, SR_TID.X ;  /* 0x00000000000b7919 */ /* 0x000e220000002100 */
[----:B-1----:R-:W-:-:S13]  /*158d0*/  ISETP.NE.AND P1, PT, R9, 0x1, PT ;  /* 0x000000010900780c */ /* 0x002fda0003f25270 */
[----:B------:R-:W1:Y:S08]  /*158e0*/  @P1 LDC R6, c[0x0][0x450] ;  /* 0x00011400ff061b82 */ /* 0x000e700000000800 */
[----:B------:R-:W1:Y:S01]  /*158f0*/  @P1 LDC R8, c[0x0][0x450] ;  /* 0x00011400ff081b82 */ /* 0x000e620000000800 */
[----:B---3--:R-:W-:Y:S02]  /*15900*/  IMAD.MOV.U32 R3, RZ, RZ, R20 ;  /* 0x000000ffff037224 */ /* 0x008fe400078e0014 */
[----:B------:R-:W3:Y:S01]  /*15910*/  S2R R20, SR_TID.X ;  /* 0x0000000000147919 */ /* 0x000ee20000002100 */
[----:B----4-:R-:W-:-:S02]  /*15920*/  IMAD R0, R21, UR6, RZ ;  /* 0x0000000615007c24 */ /* 0x010fc4000f8e02ff */
[----:B------:R-:W-:-:S04]  /*15930*/  IMAD.WIDE.U32 R2, R16, UR4, R2 ;  /* 0x0000000410027c25 */ /* 0x000fc8000f8e0002 */
[----:B------:R-:W-:Y:S01]  /*15940*/  IMAD R3, R16, UR5, R3 ;  /* 0x0000000510037c24 */ /* 0x000fe2000f8e0203 */
[----:B------:R-:W-:Y:S01]  /*15950*/  ULDC.64 UR4, c[0x0][0x2d0] ;  /* 0x0000b40000047ab9 */ /* 0x000fe20000000a00 */
[C---:B--2---:R-:W-:Y:S02]  /*15960*/  IMAD R0, R4.reuse, UR7, R0 ;  /* 0x0000000704007c24 */ /* 0x044fe4000f8e0200 */
[----:B------:R-:W-:Y:S01]  /*15970*/  IMAD.WIDE.U32 R2, R4, UR6, R2 ;  /* 0x0000000604027c25 */ /* 0x000fe2000f8e0002 */
        /* <DEDUP_REMOVED lines=8> */
[----:B------:R-:W-:Y:S01]  /*15a00*/  IMAD.IADD R0, R20, 0x1, R10 ;  /* 0x0000000114007824 */ /* 0x000fe200078e020a */
[----:B------:R-:W-:Y:S01]  /*15a10*/  LOP3.LUT R21, R21, 0x18, RZ, 0xc0, !PT ;  /* 0x0000001815157812 */ /* 0x000fe200078ec0ff */
[----:B------:R-:W-:Y:S02]  /*15a20*/  IMAD.SHL.U32 R20, R11, 0x8, RZ ;  /* 0x000000080b147824 */ /* 0x000fe400078e00ff */
[----:B--2---:R-:W-:-:S03]  /*15a30*/  @P1 IMAD.HI.U32 R5, R0, R4, RZ ;  /* 0x0000000400051227 */ /* 0x004fc600078e00ff */
[----:B------:R-:W-:Y:S01]  /*15a40*/  LOP3.LUT R20, R20, 0x18, RZ, 0xc0, !PT ;  /* 0x0000001814147812 */ /* 0x000fe200078ec0ff */
[----:B------:R-:W-:Y:S01]  /*15a50*/  IMAD.MOV.U32 R4, RZ, RZ, R0 ;  /* 0x000000ffff047224 */ /* 0x000fe200078e0000 */
[----:B-1----:R-:W-:Y:S02]  /*15a60*/  @P1 SHF.R.U32.HI R4, RZ, R6, R5 ;  /* 0x00000006ff041219 */ /* 0x002fe40000011605 */
[C---:B------:R-:W-:Y:S02]  /*15a70*/  LOP3.LUT R12, R20.reuse, 0x20, RZ, 0xfc, !PT ;  /* 0x00000020140c7812 */ /* 0x040fe400078efcff */
[----:B------:R-:W-:Y:S01]  /*15a80*/  LOP3.LUT R11, R20, 0x40, RZ, 0xfc, !PT ;  /* 0x00000040140b7812 */ /* 0x000fe200078efcff */
[--C-:B------:R-:W-:Y:S01]  /*15a90*/  IMAD.MOV R6, RZ, RZ, -R4.reuse ;  /* 0x000000ffff067224 */ /* 0x100fe200078e0a04 */
[----:B------:R0:W5:Y:S01]  /*15aa0*/  LDL R20, [R1+0x4] ;  /* 0x0000040001147983 */ /* 0x0001620000100800 */
[----:B------:R-:W-:Y:S02]  /*15ab0*/  SHF.R.S32.HI R5, RZ, 0x1f, R4 ;  /* 0x0000001fff057819 */ /* 0x000fe40000011404 */
[----:B------:R-:W-:-:S02]  /*15ac0*/  IMAD R6, R9, R6, R0 ;  /* 0x0000000609067224 */ /* 0x000fc400078e0200 */
[----:B------:R-:W-:Y:S02]  /*15ad0*/  VIADD R0, R0, 0x80 ;  /* 0x0000008000007836 */ /* 0x000fe40000000000 */
[----:B------:R-:W-:-:S04]  /*15ae0*/  IMAD R5, R5, UR4, RZ ;  /* 0x0000000405057c24 */ /* 0x000fc8000f8e02ff */
[C---:B------:R-:W-:Y:S02]  /*15af0*/  IMAD R7, R4.reuse, UR5, R5 ;  /* 0x0000000504077c24 */ /* 0x040fe4000f8e0205 */
[----:B------:R-:W-:-:S04]  /*15b00*/  IMAD.WIDE.U32 R4, R4, UR4, R2 ;  /* 0x0000000404047c25 */ /* 0x000fc8000f8e0002 */
[----:B------:R-:W-:Y:S01]  /*15b10*/  IMAD.IADD R5, R5, 0x1, R7 ;  /* 0x0000000105057824 */ /* 0x000fe200078e0207 */
[----:B------:R-:W-:Y:S01]  /*15b20*/  SHF.R.S32.HI R7, RZ, 0x1f, R6 ;  /* 0x0000001fff077819 */ /* 0x000fe20000011406 */
[----:B------:R-:W-:-:S04]  /*15b30*/  IMAD.WIDE.U32 R4, R6, UR6, R4 ;  /* 0x0000000606047c25 */ /* 0x000fc8000f8e0004 */
[----:B------:R-:W-:-:S04]  /*15b40*/  IMAD R7, R7, UR6, RZ ;  /* 0x0000000607077c24 */ /* 0x000fc8000f8e02ff */
[----:B------:R-:W-:Y:S01]  /*15b50*/  IMAD R7, R6, UR7, R7 ;  /* 0x0000000706077c24 */ /* 0x000fe2000f8e0207 */
[----:B------:R-:W-:-:S03]  /*15b60*/  LEA R6, P0, R4, UR8, 0x1 ;  /* 0x0000000804067c11 */ /* 0x000fc6000f8008ff */
[----:B------:R-:W-:Y:S02]  /*15b70*/  IMAD.IADD R5, R5, 0x1, R7 ;  /* 0x0000000105057824 */ /* 0x000fe400078e0207 */
[----:B------:R-:W1:Y:S03]  /*15b80*/  @P1 LDC R7, c[0x0][0x44c] ;  /* 0x00011300ff071b82 */ /* 0x000e660000000800 */
[----:B------:R-:W-:Y:S01]  /*15b90*/  LEA.HI.X R4, R4, UR9, R5, 0x1, P0 ;  /* 0x0000000904047c11 */ /* 0x000fe200080f0c05 */
[----:B------:R-:W-:Y:S02]  /*15ba0*/  IMAD.MOV.U32 R5, RZ, RZ, R0 ;  /* 0x000000ffff057224 */ /* 0x000fe400078e0000 */
[----:B-1----:R-:W-:-:S05]  /*15bb0*/  @P1 IMAD.HI.U32 R7, R0, R7, RZ ;  /* 0x0000000700071227 */ /* 0x002fca00078e00ff */
        /* <DEDUP_REMOVED lines=18> */
[----:B------:R-:W-:-:S04]  /*15ce0*/  UMOV UR4, 0xffffffff ;  /* 0xffffffff00047882 */ /* 0x000fc80000000000 */
[----:B------:R-:W-:Y:S01]  /*15cf0*/  LEA.HI.X R7, R2, UR9, R5, 0x1, P3 ;  /* 0x0000000902077c11 */ /* 0x000fe200098f0c05 */
[----:B0-----:R-:W-:Y:S06]  /*15d00*/  BRA.DIV UR4, `(.L_x_1207) ;  /* 0x0000004a04187947 */ /* 0x001fec000b800000 */
[----:B------:R-:W0:Y:S02]  /*15d10*/  S2R R3, SR_TID.X ;  /* 0x0000000000037919 */ /* 0x000e240000002100 */
[----:B0-----:R-:W-:Y:S02]  /*15d20*/  LOP3.LUT R10, R3, 0x7f, RZ, 0xc0, !PT ;  /* 0x0000007f030a7812 */ /* 0x001fe400078ec0ff */
[----:B------:R-:W2:Y:S04]  /*15d30*/  LDL.LU R3, [R1+0xc] ;  /* 0x00000c0001037983 */ /* 0x000ea80000300800 */
[----:B------:R-:W3:Y:S01]  /*15d40*/  LDL.LU R11, [R1+0x8] ;  /* 0x00000800010b7983 */ /* 0x000ee20000300800 */
[----:B------:R-:W-:-:S03]  /*15d50*/  SHF.R.U32.HI R10, RZ, 0x2, R10 ;  /* 0x00000002ff0a7819 */ /* 0x000fc6000001160a */
[----:B------:R-:W-:Y:S01]  /*15d60*/  SHFL.IDX PT, R2, R4, RZ, 0x1c1f ;  /* 0x001c1fff04027589 */ /* 0x000fe200000e0000 */
[----:B--2---:R-:W-:-:S03]  /*15d70*/  IMAD R5, R3, R9, RZ ;  /* 0x0000000903057224 */ /* 0x004fc600078e02ff */
[----:B------:R-:W0:Y:S01]  /*15d80*/  SHFL.IDX PT, R3, R6, RZ, 0x1c1f ;  /* 0x001c1fff06037589 */ /* 0x000e2200000e0000 */
[----:B---3--:R-:W-:-:S05]  /*15d90*/  IMAD.IADD R0, R10, 0x1, R11 ;  /* 0x000000010a007824 */ /* 0x008fca00078e020b */
        /* <DEDUP_REMOVED lines=36> */
[----:B------:R-:W-:-:S05]  /*15fe0*/  VIADD R2, R0, 0x80 ;  /* 0x0000008000027836 */ /* 0x000fca0000000000 */
[----:B------:R-:W-:Y:S01]  /*15ff0*/  ISETP.GE.AND P3, PT, R2, R5, PT ;  /* 0x000000050200720c */ /* 0x000fe20003f66270 */
[----:B------:R-:W-:-:S05]  /*16000*/  VIADD R2, R0, 0x60 ;  /* 0x0000006000027836 */ /* 0x000fca0000000000 */
[----:B------:R-:W-:Y:S02]  /*16010*/  ISETP.GE.AND P4, PT, R2, R5, PT ;  /* 0x000000050200720c */ /* 0x000fe40003f86270 */
[----:B------:R-:W-:Y:S04]  /*16020*/  SHFL.IDX PT, R2, R7, RZ, 0x1c1f ;  /* 0x001c1fff07027589 */ /* 0x000fe800000e0000 */
[----:B------:R-:W-:Y:S07]  /*16030*/  SHFL.IDX PT, R7, R7, 0x1, 0x1c1f ;  /* 0x003c1f0007077f89 */ /* 0x000fee00000e0000 */
[----:B0-----:R-:W-:-:S05]  /*16040*/  @!P4 LEA R3, P5, R21, R3, 0x1 ;  /* 0x000000031503c211 */ /* 0x001fca00078a08ff */
[----:B------:R-:W-:Y:S02]  /*16050*/  @!P4 IMAD.X R9, RZ, RZ, R4, P5 ;  /* 0x000000ffff09c224 */ /* 0x000fe400028e0604 */
[----:B------:R-:W0:Y:S02]  /*16060*/  SHFL.IDX PT, R4, R8, RZ, 0x1c1f ;  /* 0x001c1fff08047589 */ /* 0x000e2400000e0000 */
[----:B0-----:R-:W-:-:S05]  /*16070*/  @!P3 LEA R4, P5, R21, R4, 0x1 ;  /* 0x000000041504b211 */ /* 0x001fca00078a08ff */
[----:B------:R-:W-:Y:S02]  /*16080*/  @!P3 IMAD.X R6, RZ, RZ, R2, P5 ;  /* 0x000000ffff06b224 */ /* 0x000fe400028e0602 */
[----:B------:R-:W-:Y:S02]  /*16090*/  @!P4 IMAD.MOV.U32 R2, RZ, RZ, R3 ;  /* 0x000000ffff02c224 */ /* 0x000fe400078e0003 */
[----:B------:R-:W-:-:S05]  /*160a0*/  @!P4 IMAD.MOV.U32 R3, RZ, RZ, R9 ;  /* 0x000000ffff03c224 */ /* 0x000fca00078e0009 */
[----:B------:R-:W-:Y:S04]  /*160b0*/  @!P4 LDGSTS.E.BYPASS.LTC128B.128 [R20+0xdc00], desc[UR52][R2.64], !P2 ;  /* 0x0dc000000214cfae */ /* 0x000fe8000d101d74 */
[----:B------:R-:W-:Y:S04]  /*160c0*/  @!P4 LDGSTS.E.BYPASS.LTC128B.128 [R20+0x10c00], desc[UR52][R2.64+0x40], !P1 ;  /* 0x10c000400214cfae */ /* 0x000fe8000c901d74 */
[----:B------:R0:W-:Y:S02]  /*160d0*/  @!P4 LDGSTS.E.BYPASS.LTC128B.128 [R20+0x13c00], desc[UR52][R2.64+0x80], !P0 ;  /* 0x13c000800214cfae */ /* 0x0001e4000c101d74 */
[----:B0-----:R-:W-:-:S02]  /*160e0*/  @!P3 IMAD.MOV.U32 R2, RZ, RZ, R4 ;  /* 0x000000ffff02b224 */ /* 0x001fc400078e0004 */
[----:B------:R-:W-:-:S05]  /*160f0*/  @!P3 IMAD.MOV.U32 R3, RZ, RZ, R6 ;  /* 0x000000ffff03b224 */ /* 0x000fca00078e0006 */
[----:B------:R-:W-:Y:S04]  /*16100*/  @!P3 LDGSTS.E.BYPASS.LTC128B.128 [R20+0xe400], desc[UR52][R2.64], !P2 ;  /* 0x0e4000000214bfae */ /* 0x000fe8000d101d74 */
[----:B------:R-:W-:Y:S04]  /*16110*/  @!P3 LDGSTS.E.BYPASS.LTC128B.128 [R20+0x11400], desc[UR52][R2.64+0x40], !P1 ;  /* 0x114000400214bfae */ /* 0x000fe8000c901d74 */
[----:B------:R0:W-:Y:S04]  /*16120*/  @!P3 LDGSTS.E.BYPASS.LTC128B.128 [R20+0x14400], desc[UR52][R2.64+0x80], !P0 ;  /* 0x144000800214bfae */ /* 0x0001e8000c101d74 */
[----:B0-----:R0:W1:Y:S02]  /*16130*/  SHFL.IDX PT, R2, R8, 0x1, 0x1c1f ;  /* 0x003c1f0008027f89 */ /* 0x00106400000e0000 */
.L_x_1324:
[----:B------:R-:W-:Y:S02]  /*16140*/  VIADD R0, R0, 0xa0 ;  /* 0x000000a000007836 */ /* 0x000fe40000000000 */
[----:B0-----:R-:W-:-:S03]  /*16150*/  VIADD R8, R17, 0x2d800 ;  /* 0x0002d80011087836 */ /* 0x001fc60000000000 */
        /* <DEDUP_REMOVED lines=11> */
.L_x_1208:
[----:B------:R-:W-:Y:S02]  /*16210*/  PLOP3.LUT P1, PT, P1, P0, PT, 0xa2, 0x0 ;  /* 0x000000000000781c */ /* 0x000fe40000f21472 */
[----:B------:R-:W-:-:S08]  /*16220*/  @P0 R2UR P1, UR4, R17 ;  /* 0x00000000110402ca */ /* 0x000fd00000020000 */
[----:B------:R-:W-:-:S05]  /*16230*/  @P0 PLOP3.LUT P0, PT, P1, PT, PT, 0x80, 0x0 ;  /* 0x000000000000081c */ /* 0x000fca0000f0f070 */
[----:B------:R-:W-:Y:S01]  /*16240*/  @!P1 SYNCS.ARRIVE.TRANS64.RED.A0T1 RZ, [UR4+0x2d800], RZ ;  /* 0x02d800ffffff99a7 */ /* 0x000fe20008200404 */
[----:B------:R-:W-:Y:S07]  /*16250*/  @!P1 ARRIVES.LDGSTSBAR.64.TRANSCNT [UR4+0x2d800] ;  /* 0x02d80000ff0099b0 */ /* 0x000fee0008000a84 */
[----:B------:R-:W-:Y:S05]  /*16260*/  @P0 BRA.U.ANY `(.L_x_1208) ;  /* 0xfffffffd00e80947 */ /* 0x000fea000393ffff */
[----:B0-----:R-:W2:Y:S02]  /*16270*/  LDL.LU R2, [R1+0x24] ;  /* 0x0000240001027983 */ /* 0x001ea40000300800 */
        /* <DEDUP_REMOVED lines=9> */
[----:B------:R-:W1:Y:S03]  /*16310*/  SYNCS.PHASECHK.TRANS64.TRYWAIT P0, [R17+URZ+0x2d820], R0 ;  /* 0x02d82000110075a7 */ /* 0x000e66000800017f */
[----:B01----:R-:W-:Y:S05]  /*16320*/  @!P0 BRA `(.L_x_1210) ;  /* 0x0000004800b48947 */ /* 0x003fea0003800000 */
.L_x_1325:
[----:B------:R-:W-:Y:S05]  /*16330*/  BSYNC B0 ;  /* 0x0000000000007941 */ /* 0x000fea0003800000 */
.L_x_1209:
[----:B------:R-:W0:Y:S01]  /*16340*/  LDL R2, [R1+0x1c] ;  /* 0x00001c0001027983 */ /* 0x000e220000100800 */
[----:B------:R-:W-:Y:S01]  /*16350*/  BSSY B0, `(.L_x_1211) ;  /* 0x0000233000007945 */ /* 0x000fe20003800000 */
[----:B0-----:R-:W-:-:S05]  /*16360*/  VIADD R0, R2, 0xfffffffe ;  /* 0xfffffffe02007836 */ /* 0x001fca0000000000 */
[----:B------:R-:W-:-:S13]  /*16370*/  ISETP.GE.AND P0, PT, R0, R29, PT ;  /* 0x0000001d0000720c */ /* 0x000fda0003f06270 */
[----:B------:R-:W-:Y:S05]  /*16380*/  @!P0 BRA `(.L_x_1212) ;  /* 0x0000002000bc8947 */ /* 0x000fea0003800000 */
[----:B------:R-:W2:Y:S04]  /*16390*/  LDL.LU R2, [R1+0x30] ;  /* 0x0000300001027983 */ /* 0x000ea80000300800 */
[----:B------:R-:W3:Y:S04]  /*163a0*/  LDL.LU R6, [R1+0x18] ;  /* 0x0000180001067983 */ /* 0x000ee80000300800 */
[----:B------:R-:W4:Y:S04]  /*163b0*/  LDL.LU R3, [R1+0x3c] ;  /* 0x00003c0001037983 */ /* 0x000f280000300800 */
[----:B------:R-:W5:Y:S04]  /*163c0*/  LDL.LU R5, [R1+0x14] ;  /* 0x0000140001057983 */ /* 0x000f680000300800 */
[----:B------:R-:W5:Y:S01]  /*163d0*/  LDL.LU R4, [R1+0x40] ;  /* 0x0000400001047983 */ /* 0x000f620000300800 */
[----:B------:R-:W-:Y:S01]  /*163e0*/  BSSY B2, `(.L_x_1213) ;  /* 0x00000c3000027945 */ /* 0x000fe20003800000 */
[----:B--2---:R-:W-:-:S04]  /*163f0*/  VIADD R2, R2, 0x1 ;  /* 0x0000000102027836 */ /* 0x004fc80000000000 */
[----:B---3--:R-:W-:Y:S01]  /*16400*/  IMAD R2, R2, R6, RZ ;  /* 0x0000000602027224 */ /* 0x008fe200078e02ff */
[----:B----4-:R-:W-:-:S04]  /*16410*/  LOP3.LUT R3, RZ, R3, RZ, 0x33, !PT ;  /* 0x00000003ff037212 */ /* 0x010fc800078e33ff */
[----:B------:R-:W-:-:S04]  /*16420*/  LOP3.LUT R2, RZ, R2, RZ, 0x33, !PT ;  /* 0x00000002ff027212 */ /* 0x000fc800078e33ff */
[----:B-----5:R-:W-:Y:S02]  /*16430*/  VIADDMNMX R2, R2, -R5, R3, !PT ;  /* 0x8000000502027246 */ /* 0x020fe40007800103 */
[----:B------:R-:W-:-:S04]  /*16440*/  LOP3.LUT R3, RZ, R4, RZ, 0x33, !PT ;  /* 0x00000004ff037212 */ /* 0x000fc800078e33ff */
[----:B------:R-:W-:Y:S02]  /*16450*/  VIMNMX R6, R2, R3, !PT ;  /* 0x0000000302067248 */ /* 0x000fe40007fe0100 */
[----:B------:R-:W-:-:S04]  /*16460*/  LOP3.LUT R3, RZ, R29, RZ, 0x33, !PT ;  /* 0x0000001dff037212 */ /* 0x000fc800078e33ff */
[----:B------:R-:W-:Y:S02]  /*16470*/  VIADDMNMX R10, R6, 0x2, R3, !PT ;  /* 0x00000002060a7846 */ /* 0x000fe40007800103 */
[----:B------:R-:W-:-:S05]  /*16480*/  LOP3.LUT R3, RZ, R6, RZ, 0x33, !PT ;  /* 0x00000006ff037212 */ /* 0x000fca00078e33ff */
        /* <DEDUP_REMOVED lines=35> */
.L_x_1217:
[----:B------:R-:W-:Y:S01]  /*166c0*/  IMAD R3, R7, 0x8, R17 ;  /* 0x0000000807037824 */ /* 0x000fe200078e0211 */
[----:B------:R-:W-:Y:S01]  /*166d0*/  SHF.L.U32 R2, R9, 0x1f, RZ ;  /* 0x0000001f09027819 */ /* 0x000fe200000006ff */
[----:B------:R-:W-:Y:S03]  /*166e0*/  BSSY B3, `(.L_x_1218) ;  /* 0x0000003000037945 */ /* 0x000fe60003800000 */
[----:B------:R-:W1:Y:S02]  /*166f0*/  SYNCS.PHASECHK.TRANS64.TRYWAIT P0, [R3+URZ+0x2d840], R2 ;  /* 0x02d84002030075a7 */ /* 0x000e64000800017f */
[----:B-1----:R-:W-:Y:S05]  /*16700*/  @!P0 BRA `(.L_x_1219) ;  /* 0x0000004400d08947 */ /* 0x002fea0003800000 */
.L_x_1326:
[----:B------:R-:W-:Y:S05]  /*16710*/  BSYNC B3 ;  /* 0x0000000000037941 */ /* 0x000fea0003800000 */
.L_x_1218:
        /* <DEDUP_REMOVED lines=12> */
.L_x_1221:
[----:B------:R-:W-:Y:S05]  /*167e0*/  BSYNC B3 ;  /* 0x0000000000037941 */ /* 0x000fea0003800000 */
.L_x_1220:
        /* <DEDUP_REMOVED lines=11> */
.L_x_1222:
        /* <DEDUP_REMOVED lines=16> */
.L_x_1223:
        /* <DEDUP_REMOVED lines=16> */
.L_x_1224:
        /* <DEDUP_REMOVED lines=15> */
.L_x_1327:
[----:B------:R-:W-:Y:S05]  /*16b90*/  BSYNC B3 ;  /* 0x0000000000037941 */ /* 0x000fea0003800000 */
.L_x_1225:
        /* <DEDUP_REMOVED lines=12> */
.L_x_1228:
[----:B------:R-:W-:Y:S05]  /*16c60*/  BSYNC B3 ;  /* 0x0000000000037941 */ /* 0x000fea0003800000 */
.L_x_1227:
        /* <DEDUP_REMOVED lines=11> */
.L_x_1229:
        /* <DEDUP_REMOVED lines=15> */
.L_x_1230:
        /* <DEDUP_REMOVED lines=15> */
.L_x_1231:
        /* <DEDUP_REMOVED lines=12> */
.L_x_1216:
[----:B------:R-:W-:Y:S05]  /*16fc0*/  BSYNC B1 ;  /* 0x0000000000017941 */ /* 0x000fea0003800000 */
.L_x_1215:
[----:B------:R-:W2:Y:S01]  /*16fd0*/  LDL.LU R0, [R1+0x1c] ;  /* 0x00001c0001007983 */ /* 0x000ea20000300800 */
[----:B------:R-:W-:Y:S02]  /*16fe0*/  IMAD.MOV.U32 R18, RZ, RZ, R7 ;  /* 0x000000ffff127224 */ /* 0x000fe400078e0007 */
[----:B------:R-:W-:Y:S02]  /*16ff0*/  IMAD.MOV.U32 R28, RZ, RZ, R9 ;  /* 0x000000ffff1c7224 */ /* 0x000fe400078e0009 */
[----:B--2---:R-:W-:-:S07]  /*17000*/  VIADD R0, R0, 0xfffffffd ;  /* 0xfffffffd00007836 */ /* 0x004fce0000000000 */
.L_x_1214:
[----:B------:R-:W-:Y:S05]  /*17010*/  BSYNC B2 ;  /* 0x0000000000027941 */ /* 0x000fea0003800000 */
.L_x_1213:
[----:B------:R-:W-:-:S05]  /*17020*/  VIADD R3, R10, 0xfffffffe ;  /* 0xfffffffe0a037836 */ /* 0x000fca0000000000 */
[----:B------:R-:W-:-:S13]  /*17030*/  ISETP.NE.AND P0, PT, R3, R6, PT ;  /* 0x000000060300720c */ /* 0x000fda0003f05270 */
[----:B------:R-:W-:Y:S05]  /*17040*/  @!P0 BRA `(.L_x_1212) ;  /* 0x00000014008c8947 */ /* 0x000fea0003800000 */
[----:B------:R-:W-:-:S07]  /*17050*/  IMAD.MOV.U32 R4, RZ, RZ, R19 ;  /* 0x000000ffff047224 */ /* 0x000fce00078e0013 */
.L_x_1266:
        /* <DEDUP_REMOVED lines=32> */
.L_x_1234:
[----:B------:R-:W-:Y:S01]  /*17260*/  IMAD R3, R6, 0x8, R17 ;  /* 0x0000000806037824 */ /* 0x000fe200078e0211 */
[----:B------:R-:W-:Y:S01]  /*17270*/  SHF.L.U32 R2, R7, 0x1f, RZ ;  /* 0x0000001f07027819 */ /* 0x000fe200000006ff */
[----:B------:R-:W-:Y:S03]  /*17280*/  BSSY B2, `(.L_x_1235) ;  /* 0x0000003000027945 */ /* 0x000fe60003800000 */
[----:B------:R-:W1:Y:S02]  /*17290*/  SYNCS.PHASECHK.TRANS64.TRYWAIT P0, [R3+URZ+0x2d840], R2 ;  /* 0x02d84002030075a7 */ /* 0x000e64000800017f */
[----:B-1----:R-:W-:Y:S05]  /*172a0*/  @!P0 BRA `(.L_x_1236) ;  /* 0x0000003c00108947 */ /* 0x002fea0003800000 */
.L_x_1328:
[----:B------:R-:W-:Y:S05]  /*172b0*/  BSYNC B2 ;  /* 0x0000000000027941 */ /* 0x000fea0003800000 */
.L_x_1235:
        /* <DEDUP_REMOVED lines=12> */
.L_x_1238:
[----:B------:R-:W-:Y:S05]  /*17380*/  BSYNC B2 ;  /* 0x0000000000027941 */ /* 0x000fea0003800000 */
.L_x_1237:
        /* <DEDUP_REMOVED lines=11> */
.L_x_1239:
        /* <DEDUP_REMOVED lines=16> */
.L_x_1240:
        /* <DEDUP_REMOVED lines=16> */
.L_x_1241:
        /* <DEDUP_REMOVED lines=15> */
.L_x_1329:
[----:B------:R-:W-:Y:S05]  /*17730*/  BSYNC B2 ;  /* 0x0000000000027941 */ /* 0x000fea0003800000 */
.L_x_1242:
        /* <DEDUP_REMOVED lines=11> */
.L_x_1245:
[----:B------:R-:W-:Y:S05]  /*177f0*/  BSYNC B2 ;  /* 0x0000000000027941 */ /* 0x000fea0003800000 */
.L_x_1244:
        /* <DEDUP_REMOVED lines=10> */
.L_x_1246:
        /* <DEDUP_REMOVED lines=15> */
.L_x_1247:
        /* <DEDUP_REMOVED lines=15> */
.L_x_1248:
        /* <DEDUP_REMOVED lines=12> */
.L_x_1233:
[----:B------:R-:W-:Y:S05]  /*17b40*/  BSYNC B1 ;  /* 0x0000000000017941 */ /* 0x000fea0003800000 */
.L_x_1232:
        /* <DEDUP_REMOVED lines=32> */
.L_x_1251:
[----:B------:R-:W-:Y:S01]  /*17d50*/  IMAD R2, R18, 0x8, R17 ;  /* 0x0000000812027824 */ /* 0x000fe200078e0211 */
[----:B------:R-:W-:Y:S01]  /*17d60*/  SHF.L.U32 R3, R28, 0x1f, RZ ;  /* 0x0000001f1c037819 */ /* 0x000fe200000006ff */
[----:B------:R-:W-:Y:S03]  /*17d70*/  BSSY B2, `(.L_x_1252) ;  /* 0x0000003000027945 */ /* 0x000fe60003800000 */
[----:B------:R-:W1:Y:S02]  /*17d80*/  SYNCS.PHASECHK.TRANS64.TRYWAIT P0, [R2+URZ+0x2d840], R3 ;  /* 0x02d84003020075a7 */ /* 0x000e64000800017f */
[----:B-1----:R-:W-:Y:S05]  /*17d90*/  @!P0 BRA `(.L_x_1253) ;  /* 0x00000030007c8947 */ /* 0x002fea0003800000 */
.L_x_1330:
[----:B------:R-:W-:Y:S05]  /*17da0*/  BSYNC B2 ;  /* 0x0000000000027941 */ /* 0x000fea0003800000 */
.L_x_1252:
        /* <DEDUP_REMOVED lines=12> */
.L_x_1255:
[----:B------:R-:W-:Y:S05]  /*17e70*/  BSYNC B2 ;  /* 0x0000000000027941 */ /* 0x000fea0003800000 */
.L_x_1254:
        /* <DEDUP_REMOVED lines=12> */
.L_x_1256:
        /* <DEDUP_REMOVED lines=16> */
.L_x_1257:
        /* <DEDUP_REMOVED lines=16> */
.L_x_1258:
        /* <DEDUP_REMOVED lines=15> */
.L_x_1331:
[----:B------:R-:W-:Y:S05]  /*18230*/  BSYNC B2 ;  /* 0x0000000000027941 */ /* 0x000fea0003800000 */
.L_x_1259:
        /* <DEDUP_REMOVED lines=11> */
.L_x_1262:
[----:B------:R-:W-:Y:S05]  /*182f0*/  BSYNC B2 ;  /* 0x0000000000027941 */ /* 0x000fea0003800000 */
.L_x_1261:
        /* <DEDUP_REMOVED lines=10> */
.L_x_1263:
        /* <DEDUP_REMOVED lines=15> */
.L_x_1264:
        /* <DEDUP_REMOVED lines=15> */
.L_x_1265:
        /* <DEDUP_REMOVED lines=12> */
.L_x_1250:
[----:B------:R-:W-:Y:S05]  /*18640*/  BSYNC B1 ;  /* 0x0000000000017941 */ /* 0x000fea0003800000 */
.L_x_1249:
[----:B------:R-:W-:Y:S01]  /*18650*/  ISETP.GT.AND P0, PT, R9, R29, PT ;  /* 0x0000001d0900720c */ /* 0x000fe20003f04270 */
[----:B------:R-:W-:-:S12]  /*18660*/  VIADD R0, R0, 0xfffffffe ;  /* 0xfffffffe00007836 */ /* 0x000fd80000000000 */
[----:B------:R-:W-:Y:S05]  /*18670*/  @P0 BRA `(.L_x_1266) ;  /* 0xffffffe800780947 */ /* 0x000fea000383ffff */
.L_x_1212:
[----:B------:R-:W-:Y:S05]  /*18680*/  BSYNC B0 ;  /* 0x0000000000007941 */ /* 0x000fea0003800000 */
.L_x_1211:
[----:B------:R-:W0:Y:S01]  /*18690*/  S2R R2, SR_TID.X ;  /* 0x0000000000027919 */ /* 0x000e220000002100 */
[----:B------:R-:W-:Y:S01]  /*186a0*/  BSSY B0, `(.L_x_1267) ;  /* 0x0000010000007945 */ /* 0x000fe20003800000 */
[----:B0-----:R-:W-:-:S04]  /*186b0*/  LOP3.LUT R6, R2, 0x7f, RZ, 0xc0, !PT ;  /* 0x0000007f02067812 */ /* 0x001fc800078ec0ff */
[----:B------:R-:W-:-:S13]  /*186c0*/  ISETP.NE.AND P0, PT, R6, RZ, PT ;  /* 0x000000ff0600720c */ /* 0x000fda0003f05270 */
[----:B------:R-:W-:Y:S05]  /*186d0*/  @P0 BRA `(.L_x_1268) ;  /* 0x0000000000300947 */ /* 0x000fea0003800000 */
[----:B------:R-:W0:Y:S01]  /*186e0*/  S2R R5, SR_LANEID ;  /* 0x0000000000057919 */ /* 0x000e220000000000 */
[----:B------:R-:W-:Y:S01]  /*186f0*/  VOTEU.ANY UR4, UPT, PT ;  /* 0x0000000000047886 */ /* 0x000fe200038e0100 */
[----:B------:R-:W1:Y:S01]  /*18700*/  LDC.64 R2, c[0x0][0xc60] ;  /* 0x00031800ff027b82 */ /* 0x000e620000000a00 */
[----:B------:R-:W0:Y:S02]  /*18710*/  FLO.U32 R0, UR4 ;  /* 0x0000000400007d00 */ /* 0x000e2400080e0000 */
[----:B0-----:R-:W-:-:S06]  /*18720*/  ISETP.EQ.U32.AND P0, PT, R0, R5, PT ;  /* 0x000000050000720c */ /* 0x001fcc0003f02070 */
[----:B------:R-:W1:Y:S07]  /*18730*/  POPC R5, UR4 ;  /* 0x0000000400057d09 */ /* 0x000e6e0008000000 */
[----:B-1----:R-:W2:Y:S01]  /*18740*/  @P0 ATOMG.E.ADD.STRONG.GPU PT, R3, desc[UR52][R2.64], R5 ;  /* 0x00000005020309a8 */ /* 0x002ea200081ee1f4 */
[----:B------:R-:W0:Y:S02]  /*18750*/  S2R R4, SR_LTMASK ;  /* 0x0000000000047919 */ /* 0x000e240000003900 */
[----:B0-----:R-:W-:-:S04]  /*18760*/  LOP3.LUT R4, R4, UR4, RZ, 0xc0, !PT ;  /* 0x0000000404047c12 */ /* 0x001fc8000f8ec0ff */
[----:B------:R-:W0:Y:S01]  /*18770*/  POPC R7, R4 ;  /* 0x0000000400077309 */ /* 0x000e220000000000 */
[----:B--2---:R-:W0:Y:S02]  /*18780*/  SHFL.IDX PT, R0, R3, R0, 0x1f ;  /* 0x00001f0003007589 */ /* 0x004e2400000e0000 */
[----:B0-----:R-:W-:-:S07]  /*18790*/  IADD3 R24, R0, UR37, R7 ;  /* 0x0000002500187c10 */ /* 0x001fce000fffe007 */
.L_x_1268:
[----:B------:R-:W-:Y:S05]  /*187a0*/  BSYNC B0 ;  /* 0x0000000000007941 */ /* 0x000fea0003800000 */
.L_x_1267:
[----:B------:R-:W2:Y:S01]  /*187b0*/  LDL R0, [R1] ;  /* 0x0000000001007983 */ /* 0x000ea20000100800 */
[----:B------:R-:W-:Y:S01]  /*187c0*/  BSSY B0, `(.L_x_1269) ;  /* 0x0000046000007945 */ /* 0x000fe20003800000 */
[----:B--2---:R-:W-:-:S13]  /*187d0*/  LOP3.LUT P0, RZ, R0, 0x1, RZ, 0xc0, !PT ;  /* 0x0000000100ff7812 */ /* 0x004fda000780c0ff */
[----:B------:R-:W-:Y:S05]  /*187e0*/  @!P0 BRA `(.L_x_1270) ;  /* 0x00000004000c8947 */ /* 0x000fea0003800000 */
[----:B------:R-:W-:Y:S01]  /*187f0*/  IMAD R3, R18, 0x8, R17 ;  /* 0x0000000812037824 */ /* 0x000fe200078e0211 */
[----:B------:R-:W-:Y:S01]  /*18800*/  SHF.L.U32 R0, R28, 0x1f, RZ ;  /* 0x0000001f1c007819 */ /* 0x000fe200000006ff */
[----:B------:R-:W-:Y:S01]  /*18810*/  BSSY B1, `(.L_x_1271) ;  /* 0x0000004000017945 */ /* 0x000fe20003800000 */
[----:B------:R-:W-:Y:S02]  /*18820*/  ISETP.NE.AND P1, PT, R6, RZ, PT ;  /* 0x000000ff0600720c */ /* 0x000fe40003f25270 */
[----:B------:R-:W0:Y:S02]  /*18830*/  SYNCS.PHASECHK.TRANS64.TRYWAIT P0, [R3+URZ+0x2d860], R0 ;  /* 0x02d86000030075a7 */ /* 0x000e24000800017f */
[----:B0-----:R-:W-:Y:S09]  /*18840*/  @!P0 BRA `(.L_x_1272) ;  /* 0x0000002400f88947 */ /* 0x001ff20003800000 */
.L_x_1332:
[----:B------:R-:W-:Y:S05]  /*18850*/  BSYNC B1 ;  /* 0x0000000000017941 */ /* 0x000fea0003800000 */
.L_x_1271:
[----:B------:R-:W-:Y:S04]  /*18860*/  BSSY B1, `(.L_x_1273) ;  /* 0x0000009000017945 */ /* 0x000fe80003800000 */
[----:B------:R-:W-:Y:S05]  /*18870*/  @P1 BRA `(.L_x_1274) ;  /* 0x00000000001c1947 */ /* 0x000fea0003800000 */
[----:B------:R-:W1:Y:S01]  /*18880*/  S2R R2, SR_TID.X ;  /* 0x0000000000027919 */ /* 0x000e620000002100 */
[----:B0-----:R-:W-:-:S04]  /*18890*/  IMAD.MOV.U32 R0, RZ, RZ, 0x6000 ;  /* 0x00006000ff007424 */ /* 0x001fc800078e00ff */
[----:B------:R2:W-:Y:S01]  /*188a0*/  SYNCS.ARRIVE.TRANS64 RZ, [R3+URZ+0x2d850], R0 ;  /* 0x02d8500003ff79a7 */ /* 0x0005e2000800003f */
[----:B-1----:R-:W-:-:S04]  /*188b0*/  LOP3.LUT R2, R2, 0x1f, RZ, 0xc0, !PT ;  /* 0x0000001f02027812 */ /* 0x002fc800078ec0ff */
[----:B------:R-:W-:-:S13]  /*188c0*/  ISETP.NE.AND P0, PT, R2, RZ, PT ;  /* 0x000000ff0200720c */ /* 0x000fda0003f05270 */
[----:B--2---:R-:W-:Y:S05]  /*188d0*/  @!P0 BRA `(.L_x_1274) ;  /* 0x0000000000048947 */ /* 0x004fea0003800000 */
[----:B------:R-:W-:Y:S01]  /*188e0*/  BPT.TRAP 0x1 ;  /* 0x000000040000795c */ /* 0x000fe20000300000 */
.L_x_1274:
[----:B------:R-:W-:Y:S05]  /*188f0*/  BSYNC B1 ;  /* 0x0000000000017941 */ /* 0x000fea0003800000 */
.L_x_1273:
[----:B0-----:R-:W-:Y:S01]  /*18900*/  IMAD R0, R18, 0x6000, R17 ;  /* 0x0000600012007824 */ /* 0x001fe200078e0211 */
        /* <DEDUP_REMOVED lines=9> */
.L_x_1275:
        /* <DEDUP_REMOVED lines=10> */
[----:B------:R-:W-:Y:S01]  /*18a40*/  PLOP3.LUT P0, PT, PT, PT, PT, 0x80, 0x0 ;  /* 0x000000000000781c */ /* 0x000fe20003f0f070 */
[----:B------:R-:W-:Y:S01]  /*18a50*/  VIADD R3, R0, 0x2400 ;  /* 0x0000240000037836 */ /* 0x000fe20000000000 */
[----:B------:R-:W-:Y:S01]  /*18a60*/  UMOV UR6, 0x0 ;  /* 0x0000000000067882 */ /* 0x000fe20000000000 */
[----:B------:R-:W-:Y:S01]  /*18a70*/  UMOV UR7, 0x14f00000 ;  /* 0x14f0000000077882 */ /* 0x000fe20000000000 */
[----:B------:R-:W-:-:S09]  /*18a80*/  UMOV UR10, 0x20 ;  /* 0x00000020000a7882 */ /* 0x000fd20000000000 */
.L_x_1276:
        /* <DEDUP_REMOVED lines=15> */
.L_x_1277:
        /* <DEDUP_REMOVED lines=10> */
.L_x_1270:
[----:B------:R-:W-:Y:S05]  /*18c20*/  BSYNC B0 ;  /* 0x0000000000007941 */ /* 0x000fea0003800000 */
.L_x_1269:
[----:B------:R-:W-:-:S05]  /*18c30*/  VIADD R18, R18, 0x1 ;  /* 0x0000000112127836 */ /* 0x000fca0000000000 */
[----:B------:R-:W-:-:S04]  /*18c40*/  ISETP.NE.AND P0, PT, R18, 0x2, PT ;  /* 0x000000021200780c */ /* 0x000fc80003f05270 */
[----:B------:R-:W-:Y:S02]  /*18c50*/  SEL R3, RZ, 0x1, P0 ;  /* 0x00000001ff037807 */ /* 0x000fe40000000000 */
[----:B------:R-:W-:Y:S02]  /*18c60*/  SEL R18, R18, RZ, P0 ;  /* 0x000000ff12127207 */ /* 0x000fe40000000000 */
[----:B------:R-:W-:-:S07]  /*18c70*/  LOP3.LUT R28, R28, R3, RZ, 0x3c, !PT ;  /* 0x000000031c1c7212 */ /* 0x000fce00078e3cff */
.L_x_1193:
[----:B------:R-:W-:Y:S05]  /*18c80*/  BSYNC B7 ;  /* 0x0000000000077941 */ /* 0x000fea0003800000 */
.L_x_1191:
[----:B------:R-:W3:Y:S02]  /*18c90*/  LDL R0, [R1] ;  /* 0x0000000001007983 */ /* 0x000ee40000100800 */
[----:B---3--:R-:W-:-:S13]  /*18ca0*/  LOP3.LUT P0, RZ, R0, 0x2, RZ, 0xc0, !PT ;  /* 0x0000000200ff7812 */ /* 0x008fda000780c0ff */
        /* <DEDUP_REMOVED lines=10> */
.L_x_1278:
[----:B------:R-:W3:Y:S01]  /*18d50*/  S2R R0, SR_TID.X ;  /* 0x0000000000007919 */ /* 0x000ee20000002100 */
[----:B------:R-:W-:Y:S01]  /*18d60*/  UMOV UR4, 0xffffffff ;  /* 0xffffffff00047882 */ /* 0x000fe20000000000 */
[----:B---3--:R-:W-:-:S04]  /*18d70*/  LOP3.LUT R8, R0, 0x1f, RZ, 0xc0, !PT ;  /* 0x0000001f00087812 */ /* 0x008fc800078ec0ff */
[----:B------:R-:W-:Y:S01]  /*18d80*/  ISETP.NE.AND P0, PT, R8, 0x1f, PT ;  /* 0x0000001f0800780c */ /* 0x000fe20003f05270 */
[----:B------:R-:W-:-:S12]  /*18d90*/  BRA.DIV UR4, `(.L_x_1280) ;  /* 0x0000002204b87947 */ /* 0x000fd8000b800000 */
[----:B------:R-:W-:Y:S01]  /*18da0*/  IMAD.IADD R9, R27, 0x1, R8 ;  /* 0x000000011b097824 */ /* 0x000fe200078e0208 */
[----:B------:R-:W-:-:S04]  /*18db0*/  ULDC UR4, c[0x0][0xc3c] ;  /* 0x00030f0000047ab9 */ /* 0x000fc80000000800 */
[----:B------:R-:W-:-:S13]  /*18dc0*/  ISETP.GE.OR P1, PT, R9, UR4, !P0 ;  /* 0x0000000409007c0c */ /* 0x000fda000c726670 */
[----:B------:R-:W3:Y:S08]  /*18dd0*/  @!P1 LDC.64 R2, c[0x0][0xc80] ;  /* 0x00032000ff029b82 */ /* 0x000ef00000000a00 */
[----:B01----:R-:W0:Y:S01]  /*18de0*/  @!P1 LDC.64 R4, c[0x0][0xc78] ;  /* 0x00031e00ff049b82 */ /* 0x003e220000000a00 */
[----:B---3--:R-:W-:-:S05]  /*18df0*/  @!P1 IMAD.WIDE R2, R9, 0x4, R2 ;  /* 0x0000000409029825 */ /* 0x008fca00078e0202 */
[----:B------:R0:W3:Y:S02]  /*18e00*/  @!P1 LDG.E R7, desc[UR52][R2.64] ;  /* 0x0000003402079981 */ /* 0x0000e4000c1e1900 */
[----:B0-----:R-:W-:-:S05]  /*18e10*/  @!P1 IMAD.WIDE R2, R9, 0x4, R4 ;  /* 0x0000000409029825 */ /* 0x001fca00078e0204 */
[----:B------:R-:W4:Y:S01]  /*18e20*/  @!P1 LDG.E R4, desc[UR52][R2.64] ;  /* 0x0000003402049981 */ /* 0x000f22000c1e1900 */
        /* <DEDUP_REMOVED lines=9> */
[----:B---3--:R-:W-:Y:S02]  /*18ec0*/  @!P1 IMAD.MOV.U32 R25, RZ, RZ, R7 ;  /* 0x000000ffff199224 */ /* 0x008fe400078e0007 */
[----:B----4-:R-:W-:Y:S01]  /*18ed0*/  @!P1 IMAD.MOV.U32 R5, RZ, RZ, R4 ;  /* 0x000000ffff059224 */ /* 0x010fe200078e0004 */
        /* <DEDUP_REMOVED lines=18> */
.L_x_1342:
[----:B------:R-:W-:Y:S02]  /*19000*/  ULDC UR4, c[0x0][0xc38] ;  /* 0x00030e0000047ab9 */ /* 0x000fe40000000800 */
[----:B------:R-:W-:-:S04]  /*19010*/  IMAD.U32 R4, RZ, RZ, UR4 ;  /* 0x00000004ff047e24 */ /* 0x000fc8000f8e00ff */
[----:B-1----:R-:W-:-:S04]  /*19020*/  IMAD R3, R14, R4, RZ ;  /* 0x000000040e037224 */ /* 0x002fc800078e02ff */
[----:B------:R-:W-:-:S05]  /*19030*/  IMAD.IADD R6, R6, 0x1, R3 ;  /* 0x0000000106067824 */ /* 0x000fca00078e0203 */
[----:B------:R-:W-:-:S13]  /*19040*/  ISETP.GT.AND P6, PT, R6, R0, PT ;  /* 0x000000000600720c */ /* 0x000fda0003fc4270 */
[----:B------:R-:W-:Y:S05]  /*19050*/  @P6 BRA `(.L_x_1281) ;  /* 0x0000000000a46947 */ /* 0x000fea0003800000 */
.L_x_1284:
[----:B0-----:R-:W0:Y:S01]  /*19060*/  LDC R2, c[0x0][0xc3c] ;  /* 0x00030f00ff027b82 */ /* 0x001e220000000800 */
[----:B------:R-:W-:-:S05]  /*19070*/  VIADD R27, R27, 0x1f ;  /* 0x0000001f1b1b7836 */ /* 0x000fca0000000000 */
[----:B0-----:R-:W-:-:S13]  /*19080*/  ISETP.GE.AND P6, PT, R27, R2, PT ;  /* 0x000000021b00720c */ /* 0x001fda0003fc6270 */
[----:B------:R-:W-:Y:S05]  /*19090*/  @P6 BRA `(.L_x_1282) ;  /* 0x0000000800bc6947 */ /* 0x000fea0003800000 */
[----:B------:R-:W0:Y:S01]  /*190a0*/  S2R R3, SR_TID.X ;  /* 0x0000000000037919 */ /* 0x000e220000002100 */
[----:B------:R-:W-:Y:S01]  /*190b0*/  IMAD.MOV.U32 R25, RZ, RZ, RZ ;  /* 0x000000ffff197224 */ /* 0x000fe200078e00ff */
[----:B0-----:R-:W-:-:S05]  /*190c0*/  LOP3.LUT R3, R3, 0x1f, RZ, 0xc0, !PT ;  /* 0x0000001f03037812 */ /* 0x001fca00078ec0ff */
[----:B------:R-:W-:-:S05]  /*190d0*/  IMAD.IADD R7, R27, 0x1, R3 ;  /* 0x000000011b077824 */ /* 0x000fca00078e0203 */
[----:B------:R-:W-:-:S13]  /*190e0*/  ISETP.GE.OR P6, PT, R7, R2, !P0 ;  /* 0x000000020700720c */ /* 0x000fda00047c6670 */
[----:B------:R-:W0:Y:S08]  /*190f0*/  @!P6 LDC.64 R2, c[0x0][0xc80] ;  /* 0x00032000ff02eb82 */ /* 0x000e300000000a00 */
[----:B------:R-:W1:Y:S01]  /*19100*/  @!P6 LDC.64 R4, c[0x0][0xc78] ;  /* 0x00031e00ff04eb82 */ /* 0x000e620000000a00 */
[----:B0-----:R-:W-:-:S05]  /*19110*/  @!P6 IMAD.WIDE R2, R7, 0x4, R2 ;  /* 0x000000040702e825 */ /* 0x001fca00078e0202 */
[----:B------:R1:W3:Y:S02]  /*19120*/  @!P6 LDG.E R25, desc[UR52][R2.64] ;  /* 0x000000340219e981 */ /* 0x0002e4000c1e1900 */
[----:B-1----:R-:W-:-:S04]  /*19130*/  @!P6 IMAD.WIDE R2, R7, 0x4, R4 ;  /* 0x000000040702e825 */ /* 0x002fc800078e0204 */
[----:B------:R-:W-:-:S06]  /*19140*/  IMAD.MOV.U32 R5, RZ, RZ, RZ ;  /* 0x000000ffff057224 */ /* 0x000fcc00078e00ff */
[----:B------:R-:W3:Y:S01]  /*19150*/  @!P6 LDG.E R5, desc[UR52][R2.64] ;  /* 0x000000340205e981 */ /* 0x000ee2000c1e1900 */
[----:B------:R-:W-:Y:S01]  /*19160*/  UMOV UR4, 0xffffffff ;  /* 0xffffffff00047882 */ /* 0x000fe20000000000 */
[----:B---3--:R-:W-:Y:S02]  /*19170*/  IMAD R13, R5, R25, RZ ;  /* 0x00000019050d7224 */ /* 0x008fe400078e02ff */
        /* <DEDUP_REMOVED lines=17> */
.L_x_1350:
[----:B------:R-:W-:Y:S02]  /*19290*/  ULDC UR4, c[0x0][0xc38] ;  /* 0x00030e0000047ab9 */ /* 0x000fe40000000800 */
[----:B------:R-:W-:-:S04]  /*192a0*/  IMAD.U32 R4, RZ, RZ, UR4 ;  /* 0x00000004ff047e24 */ /* 0x000fc8000f8e00ff */
[----:B-1----:R-:W-:-:S04]  /*192b0*/  IMAD R3, R14, R4, RZ ;  /* 0x000000040e037224 */ /* 0x002fc800078e02ff */
[----:B------:R-:W-:-:S05]  /*192c0*/  IMAD.IADD R6, R3, 0x1, R6 ;  /* 0x0000000103067824 */ /* 0x000fca00078e0206 */
[----:B------:R-:W-:-:S13]  /*192d0*/  ISETP.GT.AND P6, PT, R6, R0, PT ;  /* 0x000000000600720c */ /* 0x000fda0003fc4270 */
[----:B------:R-:W-:Y:S05]  /*192e0*/  @!P6 BRA `(.L_x_1284) ;  /* 0xfffffffc005ce947 */ /* 0x000fea000383ffff */
.L_x_1281:
[----:B------:R-:W-:Y:S01]  /*192f0*/  IMAD.IADD R6, R6, 0x1, -R3 ;  /* 0x0000000106067824 */ /* 0x000fe200078e0a03 */
[----:B------:R-:W-:-:S03]  /*19300*/  UMOV UR4, 0xffffffff ;  /* 0xffffffff00047882 */ /* 0x000fc60000000000 */
[----:B------:R-:W-:-:S05]  /*19310*/  IMAD R3, R2, R4, R6 ;  /* 0x0000000402037224 */ /* 0x000fca00078e0206 */
[----:B------:R-:W-:Y:S01]  /*19320*/  ISETP.GT.AND P6, PT, R3, R0, PT ;  /* 0x000000000300720c */ /* 0x000fe20003fc4270 */
[----:B------:R-:W-:-:S12]  /*19330*/  BRA.DIV UR4, `(.L_x_1285) ;  /* 0x0000002604407947 */ /* 0x000fd8000b800000 */
[----:B------:R-:W-:-:S04]  /*19340*/  VOTE.ANY R3, PT, !P6 ;  /* 0x0000000000037806 */ /* 0x000fc800070e0100 */
[----:B------:R-:W1:Y:S02]  /*19350*/  POPC R7, R3 ;  /* 0x0000000300077309 */ /* 0x000e640000000000 */
[----:B-1----:R1:W3:Y:S01]  /*19360*/  SHFL.IDX PT, R25, R25, R7, 0x1f ;  /* 0x00001f0719197589 */ /* 0x0022e200000e0000 */
[----:B------:R-:W-:-:S03]  /*19370*/  IMAD.IADD R27, R7, 0x1, R27 ;  /* 0x00000001071b7824 */ /* 0x000fc600078e021b */
[----:B------:R1:W4:Y:S04]  /*19380*/  SHFL.IDX PT, R5, R5, R7, 0x1f ;  /* 0x00001f0705057589 */ /* 0x00032800000e0000 */
.L_x_1355:
[----:B------:R-:W-:-:S13]  /*19390*/  ISETP.NE.AND P0, PT, R3, RZ, PT ;  /* 0x000000ff0300720c */ /* 0x000fda0003f05270 */
[----:B------:R-:W-:Y:S05]  /*193a0*/  @!P0 BRA `(.L_x_1286) ;  /* 0x0000000000108947 */ /* 0x000fea0003800000 */
[----:B------:R-:W-:Y:S01]  /*193b0*/  UMOV UR4, 0xffffffff ;  /* 0xffffffff00047882 */ /* 0x000fe20000000000 */
[----:B--2---:R-:W-:Y:S02]  /*193c0*/  VIADD R12, R7, 0xffffffff ;  /* 0xffffffff070c7836 */ /* 0x004fe40000000000 */
[----:B------:R-:W-:Y:S05]  /*193d0*/  BRA.DIV UR4, `(.L_x_1287) ;  /* 0x0000002604787947 */ /* 0x000fea000b800000 */
[----:B------:R2:W0:Y:S02]  /*193e0*/  SHFL.IDX PT, R24, R2, R12, 0x1f ;  /* 0x00001f0c02187589 */ /* 0x00042400000e0000 */
.L_x_1286:
[----:B----4-:R-:W-:Y:S01]  /*193f0*/  ISETP.NE.AND P0, PT, R5, 0x1, PT ;  /* 0x000000010500780c */ /* 0x010fe20003f05270 */
[----:B0-----:R-:W-:-:S04]  /*19400*/  IMAD R24, R24, R4, R6 ;  /* 0x0000000418187224 */ /* 0x001fc800078e0206 */
[----:B------:R-:W-:-:S08]  /*19410*/  IMAD.IADD R0, R0, 0x1, -R24 ;  /* 0x0000000100007824 */ /* 0x000fd000078e0a18 */
[----:B------:R-:W-:Y:S05]  /*19420*/  @!P0 BRA `(.L_x_1288) ;  /* 0x0000000000dc8947 */ /* 0x000fea0003800000 */
[----:B---3--:R-:W-:Y:S01]  /*19430*/  IABS R4, R25 ;  /* 0x0000001900047213 */ /* 0x008fe20000000000 */
[----:B--2---:R-:W-:Y:S01]  /*19440*/  IMAD.MOV.U32 R2, RZ, RZ, RZ ;  /* 0x000000ffff027224 */ /* 0x004fe200078e00ff */
[----:B------:R-:W-:Y:S02]  /*19450*/  IABS R6, R5 ;  /* 0x0000000500067213 */ /* 0x000fe40000000000 */
[----:B-1----:R-:W0:Y:S08]  /*19460*/  I2F.RP R7, R4 ;  /* 0x0000000400077306 */ /* 0x002e300000209400 */
[----:B------:R-:W-:Y:S08]  /*19470*/  I2F.RP R10, R6 ;  /* 0x00000006000a7306 */ /* 0x000ff00000209400 */
[----:B0-----:R-:W0:Y:S02]  /*19480*/  MUFU.RCP R7, R7 ;  /* 0x0000000700077308 */ /* 0x001e240000001000 */
[----:B0-----:R-:W-:-:S06]  /*19490*/  VIADD R3, R7, 0xffffffe ;  /* 0x0ffffffe07037836 */ /* 0x001fcc0000000000 */
[----:B------:R-:W0:Y:S02]  /*194a0*/  F2I.FTZ.U32.TRUNC.NTZ R3, R3 ;  /* 0x0000000300037305 */ /* 0x000e24000021f000 */
[----:B0-----:R-:W-:-:S04]  /*194b0*/  IMAD.MOV R9, RZ, RZ, -R3 ;  /* 0x000000ffff097224 */ /* 0x001fc800078e0a03 */
[----:B------:R-:W-:-:S04]  /*194c0*/  IMAD R9, R9, R4, RZ ;  /* 0x0000000409097224 */ /* 0x000fc800078e02ff */
[----:B------:R-:W-:Y:S01]  /*194d0*/  IMAD.HI.U32 R8, R3, R9, R2 ;  /* 0x0000000903087227 */ /* 0x000fe200078e0002 */
[----:B------:R-:W-:Y:S01]  /*194e0*/  IABS R9, R0 ;  /* 0x0000000000097213 */ /* 0x000fe20000000000 */
[----:B------:R-:W0:Y:S01]  /*194f0*/  MUFU.RCP R2, R10 ;  /* 0x0000000a00027308 */ /* 0x000e220000001000 */
[----:B------:R-:W-:-:S03]  /*19500*/  IABS R3, R25 ;  /* 0x0000001900037213 */ /* 0x000fc60000000000 */
[----:B------:R-:W-:-:S04]  /*19510*/  IMAD.HI.U32 R7, R8, R9, RZ ;  /* 0x0000000908077227 */ /* 0x000fc800078e00ff */
[----:B------:R-:W-:-:S04]  /*19520*/  IMAD.MOV R12, RZ, RZ, -R3 ;  /* 0x000000ffff0c7224 */ /* 0x000fc800078e0a03 */
[----:B------:R-:W-:Y:S02]  /*19530*/  IMAD R9, R7, R12, R9 ;  /* 0x0000000c07097224 */ /* 0x000fe400078e0209 */
[----:B0-----:R-:W-:-:S03]  /*19540*/  VIADD R3, R2, 0xffffffe ;  /* 0x0ffffffe02037836 */ /* 0x001fc60000000000 */
[----:B------:R-:W-:Y:S01]  /*19550*/  ISETP.GT.U32.AND P1, PT, R4, R9, PT ;  /* 0x000000090400720c */ /* 0x000fe20003f24070 */
[----:B------:R-:W-:Y:S02]  /*19560*/  IMAD.MOV.U32 R2, RZ, RZ, RZ ;  /* 0x000000ffff027224 */ /* 0x000fe400078e00ff */
[----:B------:R-:W0:Y:S10]  /*19570*/  F2I.FTZ.U32.TRUNC.NTZ R3, R3 ;  /* 0x0000000300037305 */ /* 0x000e34000021f000 */
[----:B------:R-:W-:-:S02]  /*19580*/  @!P1 IMAD.IADD R9, R9, 0x1, -R4 ;  /* 0x0000000109099824 */ /* 0x000fc400078e0a04 */
[----:B------:R-:W-:Y:S01]  /*19590*/  @!P1 VIADD R7, R7, 0x1 ;  /* 0x0000000107079836 */ /* 0x000fe20000000000 */
[----:B------:R-:W-:Y:S02]  /*195a0*/  ISETP.NE.AND P1, PT, R25, RZ, PT ;  /* 0x000000ff1900720c */ /* 0x000fe40003f25270 */
[----:B------:R-:W-:Y:S01]  /*195b0*/  ISETP.GE.U32.AND P0, PT, R9, R4, PT ;  /* 0x000000040900720c */ /* 0x000fe20003f06070 */
[----:B0-----:R-:W-:-:S04]  /*195c0*/  IMAD.MOV R9, RZ, RZ, -R3 ;  /* 0x000000ffff097224 */ /* 0x001fc800078e0a03 */
[----:B------:R-:W-:-:S04]  /*195d0*/  IMAD R9, R9, R6, RZ ;  /* 0x0000000609097224 */ /* 0x000fc800078e02ff */
[----:B------:R-:W-:Y:S01]  /*195e0*/  IMAD.HI.U32 R4, R3, R9, R2 ;  /* 0x0000000903047227 */ /* 0x000fe200078e0002 */
[----:B------:R-:W-:-:S03]  /*195f0*/  LOP3.LUT R2, R0, R25, RZ, 0x3c, !PT ;  /* 0x0000001900027212 */ /* 0x000fc600078e3cff */
[----:B------:R-:W-:Y:S01]  /*19600*/  @P0 VIADD R7, R7, 0x1 ;  /* 0x0000000107070836 */ /* 0x000fe20000000000 */
[----:B------:R-:W-:Y:S02]  /*19610*/  ISETP.GE.AND P2, PT, R2, RZ, PT ;  /* 0x000000ff0200720c */ /* 0x000fe40003f46270 */
[----:B------:R-:W-:-:S05]  /*19620*/  IABS R2, R5 ;  /* 0x0000000500027213 */ /* 0x000fca0000000000 */
[----:B------:R-:W-:-:S06]  /*19630*/  IMAD.MOV R2, RZ, RZ, -R2 ;  /* 0x000000ffff027224 */ /* 0x000fcc00078e0a02 */
[----:B------:R-:W-:Y:S01]  /*19640*/  @!P2 IMAD.MOV R7, RZ, RZ, -R7 ;  /* 0x000000ffff07a224 */ /* 0x000fe200078e0a07 */
[----:B------:R-:W-:-:S04]  /*19650*/  @!P1 LOP3.LUT R7, RZ, R25, RZ, 0x33, !PT ;  /* 0x00000019ff079212 */ /* 0x000fc800078e33ff */
[----:B------:R-:W-:-:S05]  /*19660*/  IABS R3, R7 ;  /* 0x0000000700037213 */ /* 0x000fca0000000000 */
        /* <DEDUP_REMOVED lines=9> */
[----:B------:R-:W-:-:S04]  /*19700*/  IMAD.MOV R3, RZ, RZ, -R7 ;  /* 0x000000ffff037224 */ /* 0x000fc800078e0a07 */
[----:B------:R-:W-:-:S08]  /*19710*/  IMAD R3, R25, R3, R0 ;  /* 0x0000000319037224 */ /* 0x000fd000078e0200 */
[----:B------:R-:W-:-:S04]  /*19720*/  @P0 VIADD R4, R4, 0x1 ;  /* 0x0000000104040836 */ /* 0x000fc80000000000 */
[----:B------:R-:W-:Y:S01]  /*19730*/  @!P2 IMAD.MOV R4, RZ, RZ, -R4 ;  /* 0x000000ffff04a224 */ /* 0x000fe200078e0a04 */
[----:B------:R-:W-:-:S05]  /*19740*/  @!P1 LOP3.LUT R4, RZ, R5, RZ, 0x33, !PT ;  /* 0x00000005ff049212 */ /* 0x000fca00078e33ff */
[--C-:B------:R-:W-:Y:S02]  /*19750*/  IMAD.MOV R2, RZ, RZ, -R4.reuse ;  /* 0x000000ffff027224 */ /* 0x100fe400078e0a04 */
[C---:B------:R-:W-:Y:S02]  /*19760*/  IMAD R4, R5.reuse, 0x1000000, R4 ;  /* 0x0100000005047824 */ /* 0x040fe400078e0204 */
[----:B------:R-:W-:-:S04]  /*19770*/  IMAD R5, R5, R2, R7 ;  /* 0x0000000205057224 */ /* 0x000fc800078e0207 */
[----:B------:R-:W-:Y:S01]  /*19780*/  IMAD R26, R5, 0x10000, R4 ;  /* 0x00010000051a7824 */ /* 0x000fe200078e0204 */
[----:B------:R-:W-:Y:S06]  /*19790*/  BRA `(.L_x_1289) ;  /* 0x0000000000f07947 */ /* 0x000fec0003800000 */
.L_x_1288:
[----:B--2---:R-:W0:Y:S02]  /*197a0*/  LDC.64 R2, c[0x0][0xc90] ;  /* 0x00032400ff027b82 */ /* 0x004e240000000a00 */
[----:B0-----:R-:W-:-:S05]  /*197b0*/  IMAD.WIDE R2, R27, 0x4, R2 ;  /* 0x000000041b027825 */ /* 0x001fca00078e0202 */
[----:B------:R0:W3:Y:S02]  /*197c0*/  LDG.E R6, desc[UR52][R2.64] ;  /* 0x0000003402067981 */ /* 0x0000e4000c1e1900 */
[----:B0-----:R-:W-:Y:S02]  /*197d0*/  IMAD.MOV.U32 R2, RZ, RZ, RZ ;  /* 0x000000ffff027224 */ /* 0x001fe400078e00ff */
[----:B---3--:R-:W-:-:S05]  /*197e0*/  IMAD R5, R25, R6, RZ ;  /* 0x0000000619057224 */ /* 0x008fca00078e02ff */
[----:B-1----:R-:W-:-:S04]  /*197f0*/  IABS R7, R5 ;  /* 0x0000000500077213 */ /* 0x002fc80000000000 */
[----:B------:R-:W0:Y:S08]  /*19800*/  I2F.RP R8, R7 ;  /* 0x0000000700087306 */ /* 0x000e300000209400 */
[----:B0-----:R-:W0:Y:S02]  /*19810*/  MUFU.RCP R8, R8 ;  /* 0x0000000800087308 */ /* 0x001e240000001000 */
[----:B0-----:R-:W-:-:S06]  /*19820*/  VIADD R9, R8, 0xffffffe ;  /* 0x0ffffffe08097836 */ /* 0x001fcc0000000000 */
[----:B------:R-:W0:Y:S02]  /*19830*/  F2I.FTZ.U32.TRUNC.NTZ R3, R9 ;  /* 0x0000000900037305 */ /* 0x000e24000021f000 */
[----:B0-----:R-:W-:-:S04]  /*19840*/  IMAD.MOV R10, RZ, RZ, -R3 ;  /* 0x000000ffff0a7224 */ /* 0x001fc800078e0a03 */
[----:B------:R-:W-:Y:S01]  /*19850*/  IMAD R11, R10, R7, RZ ;  /* 0x000000070a0b7224 */ /* 0x000fe200078e02ff */
[----:B------:R-:W-:-:S03]  /*19860*/  IABS R10, R5 ;  /* 0x00000005000a7213 */ /* 0x000fc60000000000 */
[----:B------:R-:W-:Y:S01]  /*19870*/  IMAD.HI.U32 R2, R3, R11, R2 ;  /* 0x0000000b03027227 */ /* 0x000fe200078e0002 */
[----:B------:R-:W-:-:S03]  /*19880*/  IABS R3, R0 ;  /* 0x0000000000037213 */ /* 0x000fc60000000000 */
        /* <DEDUP_REMOVED lines=16> */
[----:B------:R-:W-:-:S03]  /*19990*/  IMAD R0, R5, R9, R0 ;  /* 0x0000000905007224 */ /* 0x000fc600078e0200 */
[----:B------:R-:W-:-:S04]  /*199a0*/  VIADDMNMX R4, R3, R4, R6, PT ;  /* 0x0000000403047246 */ /* 0x000fc80003800106 */
[----:B------:R-:W-:-:S04]  /*199b0*/  IABS R6, R4 ;  /* 0x0000000400067213 */ /* 0x000fc80000000000 */
[----:B------:R-:W0:Y:S08]  /*199c0*/  I2F.RP R8, R6 ;  /* 0x0000000600087306 */ /* 0x000e300000209400 */
[----:B0-----:R-:W0:Y:S02]  /*199d0*/  MUFU.RCP R8, R8 ;  /* 0x0000000800087308 */ /* 0x001e240000001000 */
[----:B0-----:R-:W-:Y:S01]  /*199e0*/  VIADD R2, R8, 0xffffffe ;  /* 0x0ffffffe08027836 */ /* 0x001fe20000000000 */
[----:B------:R-:W-:-:S05]  /*199f0*/  IABS R8, R0 ;  /* 0x0000000000087213 */ /* 0x000fca0000000000 */
[----:B------:R0:W1:Y:S02]  /*19a00*/  F2I.FTZ.U32.TRUNC.NTZ R3, R2 ;  /* 0x0000000200037305 */ /* 0x000064000021f000 */
[----:B0-----:R-:W-:Y:S02]  /*19a10*/  IMAD.MOV.U32 R2, RZ, RZ, RZ ;  /* 0x000000ffff027224 */ /* 0x001fe400078e00ff */
[----:B-1----:R-:W-:-:S04]  /*19a20*/  IMAD.MOV R5, RZ, RZ, -R3 ;  /* 0x000000ffff057224 */ /* 0x002fc800078e0a03 */
[----:B------:R-:W-:-:S04]  /*19a30*/  IMAD R5, R5, R6, RZ ;  /* 0x0000000605057224 */ /* 0x000fc800078e02ff */
[----:B------:R-:W-:Y:S01]  /*19a40*/  IMAD.HI.U32 R3, R3, R5, R2 ;  /* 0x0000000503037227 */ /* 0x000fe200078e0002 */
[-C--:B------:R-:W-:Y:S02]  /*19a50*/  IABS R5, R4.reuse ;  /* 0x0000000400057213 */ /* 0x080fe40000000000 */
[----:B------:R-:W-:Y:S02]  /*19a60*/  LOP3.LUT R2, R0, R4, RZ, 0x3c, !PT ;  /* 0x0000000400027212 */ /* 0x000fe400078e3cff */
[----:B------:R-:W-:Y:S01]  /*19a70*/  IADD3 R0, R7, 0x1000000, R0 ;  /* 0x0100000007007810 */ /* 0x000fe20007ffe000 */
[----:B------:R-:W-:Y:S01]  /*19a80*/  IMAD.MOV R5, RZ, RZ, -R5 ;  /* 0x000000ffff057224 */ /* 0x000fe200078e0a05 */
[----:B------:R-:W-:Y:S01]  /*19a90*/  ISETP.GE.AND P2, PT, R2, RZ, PT ;  /* 0x000000ff0200720c */ /* 0x000fe20003f46270 */
        /* <DEDUP_REMOVED lines=9> */
[----:B------:R-:W-:Y:S01]  /*19b30*/  @!P1 LOP3.LUT R3, RZ, R4, RZ, 0x33, !PT ;  /* 0x00000004ff039212 */ /* 0x000fe200078e33ff */
[----:B------:R-:W-:-:S04]  /*19b40*/  IMAD.MOV R4, RZ, RZ, -R4 ;  /* 0x000000ffff047224 */ /* 0x000fc800078e0a04 */
[----:B------:R-:W-:-:S07]  /*19b50*/  IMAD R26, R3, R4, R0 ;  /* 0x00000004031a7224 */ /* 0x000fce00078e0200 */
.L_x_1289:
[----:B------:R-:W-:-:S05]  /*19b60*/  LOP3.LUT R0, RZ, R3, RZ, 0x33, !PT ;  /* 0x00000003ff007212 */ /* 0x000fca00078e33ff */
[----:B------:R-:W-:Y:S01]  /*19b70*/  IMAD.IADD R25, R25, 0x1, R0 ;  /* 0x0000000119197824 */ /* 0x000fe200078e0200 */
[----:B------:R-:W-:Y:S06]  /*19b80*/  BRA `(.L_x_1290) ;  /* 0x00000000001c7947 */ /* 0x000fec0003800000 */
.L_x_1282:
[----:B------:R-:W-:Y:S01]  /*19b90*/  UMOV UR4, URZ ;  /* 0x0000003f00047c82 */ /* 0x000fe20008000000 */
[----:B------:R-:W-:Y:S01]  /*19ba0*/  UMOV UR5, URZ ;  /* 0x0000003f00057c82 */ /* 0x000fe20008000000 */
[----:B------:R-:W-:Y:S01]  /*19bb0*/  ULDC UR6, c[0x0][0xc3c] ;  /* 0x00030f0000067ab9 */ /* 0x000fe20000000800 */
[----:B------:R-:W-:Y:S02]  /*19bc0*/  IMAD.MOV.U32 R24, RZ, RZ, R0 ;  /* 0x000000ffff187224 */ /* 0x000fe400078e0000 */
[----:B------:R-:W-:Y:S02]  /*19bd0*/  IMAD.U32 R25, RZ, RZ, UR4 ;  /* 0x00000004ff197e24 */ /* 0x000fe4000f8e00ff */
[----:B------:R-:W-:Y:S02]  /*19be0*/  IMAD.U32 R26, RZ, RZ, UR5 ;  /* 0x00000005ff1a7e24 */ /* 0x000fe4000f8e00ff */
[----:B------:R-:W-:-:S07]  /*19bf0*/  IMAD.U32 R27, RZ, RZ, UR6 ;  /* 0x00000006ff1b7e24 */ /* 0x000fce000f8e00ff */
.L_x_1290:
[----:B------:R-:W0:Y:S01]  /*19c00*/  S2R R0, SR_TID.X ;  /* 0x0000000000007919 */ /* 0x000e220000002100 */
[----:B------:R-:W-:Y:S05]  /*19c10*/  WARPSYNC.ALL ;  /* 0x0000000000007948 */ /* 0x000fea0003800000 */
[----:B------:R-:W-:Y:S01]  /*19c20*/  BAR.SYNC.DEFER_BLOCKING 0x4, 0x200 ;  /* 0x0108000000007b1d */ /* 0x000fe20000010000 */
[----:B0-----:R-:W-:-:S04]  /*19c30*/  LOP3.LUT R0, R0, 0x1f, RZ, 0xc0, !PT ;  /* 0x0000001f00007812 */ /* 0x001fc800078ec0ff */
[----:B------:R-:W-:-:S13]  /*19c40*/  ISETP.NE.AND P0, PT, R0, RZ, PT ;  /* 0x000000ff0000720c */ /* 0x000fda0003f05270 */
[----:B------:R-:W0:Y:S01]  /*19c50*/  @!P0 S2R R3, SR_CgaCtaId ;  /* 0x0000000000038919 */ /* 0x000e220000008800 */
[----:B------:R-:W-:-:S04]  /*19c60*/  @!P0 MOV R0, 0x400 ;  /* 0x0000040000008802 */ /* 0x000fc80000000f00 */
[----:B0-----:R-:W-:-:S05]  /*19c70*/  @!P0 LEA R17, R3, R0, 0x18 ;  /* 0x0000000003118211 */ /* 0x001fca00078ec0ff */
[----:B------:R0:W-:Y:S01]  /*19c80*/  @!P0 STS.128 [R17+0x2d8d0], R24 ;  /* 0x02d8d01811008388 */ /* 0x0001e20000000c00 */
[----:B------:R-:W-:Y:S06]  /*19c90*/  BAR.ARV 0x5, 0x200 ;  /* 0x0148000000007b1d */ /* 0x000fec0000002000 */
.L_x_1279:
[----:B------:R-:W-:Y:S02]  /*19ca0*/  ULDC UR4, c[0x0][0xc3c] ;  /* 0x00030f0000047ab9 */ /* 0x000fe40000000800 */
[----:B----4-:R-:W-:-:S13]  /*19cb0*/  ISETP.GE.AND P0, PT, R27, UR4, PT ;  /* 0x000000041b007c0c */ /* 0x010fda000bf06270 */
[----:B------:R-:W-:Y:S05]  /*19cc0*/  @!P0 BRA `(.L_x_1291) ;  /* 0xffffffa000988947 */ /* 0x000fea000383ffff */
[----:B------:R-:W-:Y:S05]  /*19cd0*/  BSYNC B8 ;  /* 0x0000000000087941 */ /* 0x000fea0003800000 */
.L_x_1177:
[----:B--2---:R-:W2:Y:S01]  /*19ce0*/  LDL.LU R0, [R1+0x24] ;  /* 0x0000240001007983 */ /* 0x004ea20000300800 */
[----:B------:R-:W-:Y:S01]  /*19cf0*/  BSSY B0, `(.L_x_1292) ;  /* 0x000000b000007945 */ /* 0x000fe20003800000 */
[----:B0-----:R-:W0:Y:S01]  /*19d00*/  S2R R5, SR_CgaCtaId ;  /* 0x0000000000057919 */ /* 0x001e220000008800 */
        /* <DEDUP_REMOVED lines=9> */
.L_x_1358:
[----:B------:R-:W-:Y:S05]  /*19da0*/  BSYNC B0 ;  /* 0x0000000000007941 */ /* 0x000fea0003800000 */
.L_x_1292:
[----:B------:R-:W-:-:S03]  /*19db0*/  UMOV UR4, 0xffffffff ;  /* 0xffffffff00047882 */ /* 0x000fc60000000000 */
[----:B------:R-:W-:Y:S05]  /*19dc0*/  BRA.DIV UR4, `(.L_x_1294) ;  /* 0x0000001e04387947 */ /* 0x000fea000b800000 */
[----:B0-----:R-:W0:Y:S02]  /*19dd0*/  S2R R0, SR_TID.X ;  /* 0x0000000000007919 */ /* 0x001e240000002100 */
[----:B0-----:R-:W-:-:S04]  /*19de0*/  SHF.R.U32.HI R0, RZ, 0x5, R0 ;  /* 0x00000005ff007819 */ /* 0x001fc80000011600 */
[----:B------:R-:W-:-:S05]  /*19df0*/  LOP3.LUT R0, R0, 0x3, RZ, 0xc0, !PT ;  /* 0x0000000300007812 */ /* 0x000fca00078ec0ff */
[----:B------:R0:W2:Y:S02]  /*19e00*/  SHFL.IDX PT, R14, R0, RZ, 0x1f ;  /* 0x00001fff000e7589 */ /* 0x0000a400000e0000 */
.L_x_1361:
[----:B--2---:R-:W-:Y:S01]  /*19e10*/  ISETP.NE.AND P0, PT, R14, RZ, PT ;  /* 0x000000ff0e00720c */ /* 0x004fe20003f05270 */
[----:B------:R-:W-:-:S12]  /*19e20*/  BSSY B0, `(.L_x_1295) ;  /* 0x0000024000007945 */ /* 0x000fd80003800000 */
[----:B------:R-:W-:Y:S05]  /*19e30*/  @P0 BRA `(.L_x_1296) ;  /* 0x0000000000880947 */ /* 0x000fea0003800000 */
[----:B------:R-:W-:-:S03]  /*19e40*/  UMOV UR4, 0xffffffff ;  /* 0xffffffff00047882 */ /* 0x000fc60000000000 */
[----:B------:R-:W-:Y:S05]  /*19e50*/  BRA.DIV UR4, `(.L_x_1297) ;  /* 0x0000001e04487947 */ /* 0x000fea000b800000 */
[----:B------:R-:W-:-:S13]  /*19e60*/  ELECT P6, URZ, PT ;  /* 0x00000000003f782f */ /* 0x000fda00038c0000 */
.L_x_1364:
[----:B------:R-:W-:Y:S05]  /*19e70*/  @!P6 BRA `(.L_x_1296) ;  /* 0x000000000078e947 */ /* 0x000fea0003800000 */
[----:B------:R-:W-:-:S06]  /*19e80*/  ULOP3.LUT UR4, UR36, 0x2, URZ, 0xfc, !UPT ;  /* 0x0000000224047892 */ /* 0x000fcc000f8efc3f */
[----:B0-----:R-:W-:-:S05]  /*19e90*/  IMAD.U32 R0, RZ, RZ, UR4 ;  /* 0x00000004ff007e24 */ /* 0x001fca000f8e00ff */
[----:B------:R-:W-:-:S13]  /*19ea0*/  ISETP.NE.AND P2, PT, R0, 0x3, PT ;  /* 0x000000030000780c */ /* 0x000fda0003f45270 */
[----:B------:R-:W-:Y:S05]  /*19eb0*/  @!P2 BRA `(.L_x_1298) ;  /* 0x000000000004a947 */ /* 0x000fea0003800000 */
[----:B------:R-:W-:Y:S01]  /*19ec0*/  BPT.TRAP 0x1 ;  /* 0x000000040000795c */ /* 0x000fe20000300000 */
.L_x_1298:
[----:B------:R-:W-:Y:S01]  /*19ed0*/  VIADD R3, R9, 0x2d840 ;  /* 0x0002d84009037836 */ /* 0x000fe20000000000 */
[----:B------:R-:W-:Y:S01]  /*19ee0*/  SHF.L.U32 R2, R28, 0x1f, RZ ;  /* 0x0000001f1c027819 */ /* 0x000fe200000006ff */
[C---:B------:R-:W-:Y:S02]  /*19ef0*/  VIADD R0, R18.reuse, 0x1 ;  /* 0x0000000112007836 */ /* 0x040fe40000000000 */
[----:B------:R-:W-:-:S03]  /*19f00*/  IMAD R7, R18, 0x8, R3 ;  /* 0x0000000812077824 */ /* 0x000fc600078e0203 */
[C---:B------:R-:W-:Y:S01]  /*19f10*/  ISETP.NE.AND P1, PT, R0.reuse, 0x2, PT ;  /* 0x000000020000780c */ /* 0x040fe20003f25270 */
[----:B------:R-:W0:Y:S03]  /*19f20*/  SYNCS.PHASECHK.TRANS64.TRYWAIT P0, [R7+URZ], R2 ;  /* 0x00000002070075a7 */ /* 0x000e26000800017f */
[----:B------:R-:W-:Y:S02]  /*19f30*/  SEL R5, RZ, 0x1, P1 ;  /* 0x00000001ff057807 */ /* 0x000fe40000800000 */
[----:B-1----:R-:W-:Y:S02]  /*19f40*/  SEL R4, R0, RZ, P1 ;  /* 0x000000ff00047207 */ /* 0x002fe40000800000 */
[----:B------:R-:W-:-:S03]  /*19f50*/  LOP3.LUT R0, R28, R5, RZ, 0x3c, !PT ;  /* 0x000000051c007212 */ /* 0x000fc600078e3cff */
[----:B------:R-:W-:Y:S01]  /*19f60*/  IMAD R3, R4, 0x8, R3 ;  /* 0x0000000804037824 */ /* 0x000fe200078e0203 */
[----:B------:R-:W-:Y:S01]  /*19f70*/  SHF.L.U32 R0, R0, 0x1f, RZ ;  /* 0x0000001f00007819 */ /* 0x000fe200000006ff */
[----:B0-----:R-:W-:Y:S06]  /*19f80*/  @!P0 BRA `(.L_x_1299) ;  /* 0x0000001c001c8947 */ /* 0x001fec0003800000 */
.L_x_1365:
[----:B------:R-:W1:Y:S02]  /*19f90*/  SYNCS.PHASECHK.TRANS64.TRYWAIT P0, [R3+URZ], R0 ;  /* 0x00000000030075a7 */ /* 0x000e64000800017f */
[----:B-1----:R-:W-:Y:S05]  /*19fa0*/  @!P0 BRA `(.L_x_1300) ;  /* 0x0000001c00288947 */ /* 0x002fea0003800000 */
.L_x_1366:
[----:B------:R-:W-:Y:S05]  /*19fb0*/  @!P2 BRA `(.L_x_1301) ;  /* 0x000000000004a947 */ /* 0x000fea0003800000 */
[----:B------:R-:W-:Y:S01]  /*19fc0*/  BPT.TRAP 0x1 ;  /* 0x000000040000795c */ /* 0x000fe20000300000 */
.L_x_1301:
[----:B-1----:R-:W-:-:S04]  /*19fd0*/  VIADD R3, R9, 0x2d860 ;  /* 0x0002d86009037836 */ /* 0x002fc80000000000 */
[----:B------:R-:W-:-:S04]  /*19fe0*/  IMAD R5, R18, 0x8, R3 ;  /* 0x0000000812057824 */ /* 0x000fc800078e0203 */
[----:B------:R-:W1:Y:S02]  /*19ff0*/  SYNCS.PHASECHK.TRANS64.TRYWAIT P0, [R5+URZ], R2 ;  /* 0x00000002050075a7 */ /* 0x000e64000800017f */
[----:B-1----:R-:W-:Y:S05]  /*1a000*/  @!P0 BRA `(.L_x_1302) ;  /* 0x0000001c00248947 */ /* 0x002fea0003800000 */
.L_x_1367:
[----:B------:R-:W-:-:S07]  /*1a010*/  IMAD R3, R4, 0x8, R3 ;  /* 0x0000000804037824 */ /* 0x000fce00078e0203 */
.L_x_1303:
[----:B--2---:R2:W4:Y:S02]  /*1a020*/  SYNCS.PHASECHK.TRANS64.TRYWAIT P0, [R3+URZ], R0 ;  /* 0x00000000030075a7 */ /* 0x004524000800017f */
[----:B----4-:R-:W-:Y:S05]  /*1a030*/  @!P0 NANOSLEEP.SYNCS 0x989680 ;  /* 0x009896800000895d */ /* 0x010fea0003900000 */
[----:B------:R-:W4:Y:S02]  /*1a040*/  @!P0 SYNCS.PHASECHK.TRANS64 P0, [R3+URZ], R0 ;  /* 0x00000000030085a7 */ /* 0x000f24000800007f */
[----:B----4-:R-:W-:Y:S05]  /*1a050*/  @!P0 BRA `(.L_x_1303) ;  /* 0xfffffffc00f08947 */ /* 0x010fea000383ffff */
.L_x_1296:
[----:B------:R-:W-:Y:S05]  /*1a060*/  BSYNC B0 ;  /* 0x0000000000007941 */ /* 0x000fea0003800000 */
.L_x_1295:
[----:B------:R-:W-:Y:S05]  /*1a070*/  EXIT ;  /* 0x000000000000794d */ /* 0x000fea0003800000 */
.L_x_1084:
[----:B0-----:R-:W-:-:S04]  /*1a080*/  IMAD.U32 R3, RZ, RZ, UR42 ;  /* 0x0000002aff037e24 */ /* 0x001fc8000f8e00ff */
[----:B------:R0:W1:Y:S03]  /*1a090*/  SYNCS.PHASECHK.TRANS64.TRYWAIT P1, [R3+URZ+0x2d800], R0 ;  /* 0x02d80000030075a7 */ /* 0x000066000802017f */
[----:B-1----:R-:W-:Y:S05]  /*1a0a0*/  @!P1 NANOSLEEP.SYNCS 0x989680 ;  /* 0x009896800000995d */ /* 0x002fea0003900000 */
[----:B------:R-:W1:Y:S02]  /*1a0b0*/  @!P1 SYNCS.PHASECHK.TRANS64 P1, [R3+URZ+0x2d800], R0 ;  /* 0x02d80000030095a7 */ /* 0x000e64000802007f */
[----:B-1----:R-:W-:Y:S05]  /*1a0c0*/  @!P1 BRA `(.L_x_1084) ;  /* 0xfffffffc00ec9947 */ /* 0x002fea000383ffff */
[----:B------:R-:W-:Y:S05]  /*1a0d0*/  BRA `(.L_x_1304) ;  /* 0xfffffe8000287947 */ /* 0x000fea000383ffff */
.L_x_1088:
[----:B-1----:R1:W2:Y:S02]  /*1a0e0*/  SYNCS.PHASECHK.TRANS64.TRYWAIT P2, [R90+URZ+0x2d830], R3 ;  /* 0x02d830035a0075a7 */ /* 0x0022a4000804017f */
[----:B--2---:R-:W-:Y:S05]  /*1a0f0*/  @!P2 NANOSLEEP.SYNCS 0x989680 ;  /* 0x009896800000a95d */ /* 0x004fea0003900000 */
[----:B------:R-:W2:Y:S02]  /*1a100*/  @!P2 SYNCS.PHASECHK.TRANS64 P2, [R90+URZ+0x2d830], R3 ;  /* 0x02d830035a00a5a7 */ /* 0x000ea4000804007f */
[----:B--2---:R-:W-:Y:S05]  /*1a110*/  @!P2 BRA `(.L_x_1088) ;  /* 0xfffffffc00f0a947 */ /* 0x004fea000383ffff */
[----:B------:R-:W-:Y:S05]  /*1a120*/  BRA `(.L_x_1087) ;  /* 0xfffffe80004c7947 */ /* 0x000fea000383ffff */
.L_x_1104:
[----:B-1----:R-:W-:-:S04]  /*1a130*/  IMAD.U32 R5, RZ, RZ, UR6 ;  /* 0x00000006ff057e24 */ /* 0x002fc8000f8e00ff */
[----:B------:R1:W2:Y:S03]  /*1a140*/  SYNCS.PHASECHK.TRANS64.TRYWAIT P2, [R5+URZ+0x2d830], R4 ;  /* 0x02d83004050075a7 */ /* 0x0002a6000804017f */
[----:B--2---:R-:W-:Y:S05]  /*1a150*/  @!P2 NANOSLEEP.SYNCS 0x989680 ;  /* 0x009896800000a95d */ /* 0x004fea0003900000 */
[----:B------:R-:W2:Y:S02]  /*1a160*/  @!P2 SYNCS.PHASECHK.TRANS64 P2, [R5+URZ+0x2d830], R4 ;  /* 0x02d830040500a5a7 */ /* 0x000ea4000804007f */
[----:B--2---:R-:W-:Y:S05]  /*1a170*/  @!P2 BRA `(.L_x_1104) ;  /* 0xfffffffc00eca947 */ /* 0x004fea000383ffff */
[----:B------:R-:W-:Y:S05]  /*1a180*/  BRA `(.L_x_1101) ;  /* 0xfffffebc00347947 */ /* 0x000fea000383ffff */
.L_x_1108:
[----:B-1----:R-:W-:-:S04]  /*1a190*/  IMAD.U32 R5, RZ, RZ, UR6 ;  /* 0x00000006ff057e24 */ /* 0x002fc8000f8e00ff */
[----:B------:R1:W2:Y:S03]  /*1a1a0*/  SYNCS.PHASECHK.TRANS64.TRYWAIT P2, [R5+URZ+0x2d850], R4 ;  /* 0x02d85004050075a7 */ /* 0x0002a6000804017f */
[----:B--2---:R-:W-:Y:S05]  /*1a1b0*/  @!P2 NANOSLEEP.SYNCS 0x989680 ;  /* 0x009896800000a95d */ /* 0x004fea0003900000 */
[----:B------:R-:W2:Y:S02]  /*1a1c0*/  @!P2 SYNCS.PHASECHK.TRANS64 P2, [R5+URZ+0x2d850], R4 ;  /* 0x02d850040500a5a7 */ /* 0x000ea4000804007f */
[----:B--2---:R-:W-:Y:S05]  /*1a1d0*/  @!P2 BRA `(.L_x_1108) ;  /* 0xfffffffc00eca947 */ /* 0x004fea000383ffff */
[----:B------:R-:W-:Y:S05]  /*1a1e0*/  BRA `(.L_x_1105) ;  /* 0xfffffebc00d47947 */ /* 0x000fea000383ffff */
.L_x_1125:
[----:B-1----:R-:W-:-:S04]  /*1a1f0*/  IMAD.U32 R7, RZ, RZ, UR6 ;  /* 0x00000006ff077e24 */ /* 0x002fc8000f8e00ff */
[----:B------:R1:W2:Y:S03]  /*1a200*/  SYNCS.PHASECHK.TRANS64.TRYWAIT P2, [R7+URZ+0x2d830], R6 ;  /* 0x02d83006070075a7 */ /* 0x0002a6000804017f */
[----:B--2---:R-:W-:Y:S05]  /*1a210*/  @!P2 NANOSLEEP.SYNCS 0x989680 ;  /* 0x009896800000a95d */ /* 0x004fea0003900000 */
[----:B------:R-:W2:Y:S02]  /*1a220*/  @!P2 SYNCS.PHASECHK.TRANS64 P2, [R7+URZ+0x2d830], R6 ;  /* 0x02d830060700a5a7 */ /* 0x000ea4000804007f */
[----:B--2---:R-:W-:Y:S05]  /*1a230*/  @!P2 BRA `(.L_x_1125) ;  /* 0xfffffffc00eca947 */ /* 0x004fea000383ffff */
[----:B------:R-:W-:Y:S05]  /*1a240*/  BRA `(.L_x_1122) ;  /* 0xfffffef800107947 */ /* 0x000fea000383ffff */
.L_x_1129:
[----:B-1----:R-:W-:-:S04]  /*1a250*/  IMAD.U32 R7, RZ, RZ, UR6 ;  /* 0x00000006ff077e24 */ /* 0x002fc8000f8e00ff */
[----:B------:R1:W2:Y:S03]  /*1a260*/  SYNCS.PHASECHK.TRANS64.TRYWAIT P2, [R7+URZ+0x2d850], R6 ;  /* 0x02d85006070075a7 */ /* 0x0002a6000804017f */
[----:B--2---:R-:W-:Y:S05]  /*1a270*/  @!P2 NANOSLEEP.SYNCS 0x989680 ;  /* 0x009896800000a95d */ /* 0x004fea0003900000 */
[----:B------:R-:W2:Y:S02]  /*1a280*/  @!P2 SYNCS.PHASECHK.TRANS64 P2, [R7+URZ+0x2d850], R6 ;  /* 0x02d850060700a5a7 */ /* 0x000ea4000804007f */
[----:B--2---:R-:W-:Y:S05]  /*1a290*/  @!P2 BRA `(.L_x_1129) ;  /* 0xfffffffc00eca947 */ /* 0x004fea000383ffff */
[----:B------:R-:W-:Y:S05]  /*1a2a0*/  BRA `(.L_x_1126) ;  /* 0xfffffef800b07947 */ /* 0x000fea000383ffff */
.L_x_1135:
[----:B-1----:R-:W-:-:S04]  /*1a2b0*/  IMAD.U32 R7, RZ, RZ, UR6 ;  /* 0x00000006ff077e24 */ /* 0x002fc8000f8e00ff */
[----:B------:R1:W2:Y:S03]  /*1a2c0*/  SYNCS.PHASECHK.TRANS64.TRYWAIT P2, [R7+URZ+0x2d830], R6 ;  /* 0x02d83006070075a7 */ /* 0x0002a6000804017f */
[----:B--2---:R-:W-:Y:S05]  /*1a2d0*/  @!P2 NANOSLEEP.SYNCS 0x989680 ;  /* 0x009896800000a95d */ /* 0x004fea0003900000 */
[----:B------:R-:W2:Y:S02]  /*1a2e0*/  @!P2 SYNCS.PHASECHK.TRANS64 P2, [R7+URZ+0x2d830], R6 ;  /* 0x02d830060700a5a7 */ /* 0x000ea4000804007f */
[----:B--2---:R-:W-:Y:S05]  /*1a2f0*/  @!P2 BRA `(.L_x_1135) ;  /* 0xfffffffc00eca947 */ /* 0x004fea000383ffff */
[----:B------:R-:W-:Y:S05]  /*1a300*/  BRA `(.L_x_1132) ;  /* 0xffffff2000187947 */ /* 0x000fea000383ffff */
.L_x_1139:
[----:B-1----:R-:W-:-:S04]  /*1a310*/  IMAD.U32 R7, RZ, RZ, UR6 ;  /* 0x00000006ff077e24 */ /* 0x002fc8000f8e00ff */
[----:B------:R1:W2:Y:S03]  /*1a320*/  SYNCS.PHASECHK.TRANS64.TRYWAIT P2, [R7+URZ+0x2d850], R6 ;  /* 0x02d85006070075a7 */ /* 0x0002a6000804017f */
[----:B--2---:R-:W-:Y:S05]  /*1a330*/  @!P2 NANOSLEEP.SYNCS 0x989680 ;  /* 0x009896800000a95d */ /* 0x004fea0003900000 */
[----:B------:R-:W2:Y:S02]  /*1a340*/  @!P2 SYNCS.PHASECHK.TRANS64 P2, [R7+URZ+0x2d850], R6 ;  /* 0x02d850060700a5a7 */ /* 0x000ea4000804007f */
[----:B--2---:R-:W-:Y:S05]  /*1a350*/  @!P2 BRA `(.L_x_1139) ;  /* 0xfffffffc00eca947 */ /* 0x004fea000383ffff */
[----:B------:R-:W-:Y:S05]  /*1a360*/  BRA `(.L_x_1136) ;  /* 0xffffff2000b87947 */ /* 0x000fea000383ffff */
.L_x_1152:
[----:B-123--:R-:W-:-:S04]  /*1a370*/  IMAD.U32 R5, RZ, RZ, UR9 ;  /* 0x00000009ff057e24 */ /* 0x00efc8000f8e00ff */
[----:B------:R1:W2:Y:S03]  /*1a380*/  SYNCS.PHASECHK.TRANS64.TRYWAIT P0, [R5+URZ+0x2d850], R0 ;  /* 0x02d85000050075a7 */ /* 0x0002a6000800017f */
[----:B--2---:R-:W-:Y:S05]  /*1a390*/  @!P0 NANOSLEEP.SYNCS 0x989680 ;  /* 0x009896800000895d */ /* 0x004fea0003900000 */
[----:B------:R-:W2:Y:S02]  /*1a3a0*/  @!P0 SYNCS.PHASECHK.TRANS64 P0, [R5+URZ+0x2d850], R0 ;  /* 0x02d85000050085a7 */ /* 0x000ea4000800007f */
[----:B--2---:R-:W-:Y:S05]  /*1a3b0*/  @!P0 BRA `(.L_x_1152) ;  /* 0xfffffffc00ec8947 */ /* 0x004fea000383ffff */
[----:B------:R-:W-:Y:S05]  /*1a3c0*/  BRA `(.L_x_1151) ;  /* 0xffffff5400f47947 */ /* 0x000fea000383ffff */
.L_x_1199:
[----:B------:R-:W3:Y:S01]  /*1a3d0*/  S2R R20, SR_TID.X ;  /* 0x0000000000147919 */ /* 0x000ee20000002100 */
[----:B------:R-:W-:Y:S01]  /*1a3e0*/  BSSY B0, `(.L_x_1305) ;  /* 0x000000a000007945 */ /* 0x000fe20003800000 */
[----:B--2---:R-:W-:Y:S02]  /*1a3f0*/  IMAD.MOV.U32 R12, RZ, RZ, RZ ;  /* 0x000000ffff0c7224 */ /* 0x004fe400078e00ff */
[----:B0-----:R-:W-:Y:S02]  /*1a400*/  IMAD.MOV.U32 R11, RZ, RZ, 0x1f ;  /* 0x0000001fff0b7424 */ /* 0x001fe400078e00ff */
[----:B------:R-:W-:Y:S01]  /*1a410*/  IMAD.MOV.U32 R15, RZ, RZ, -0x1 ;  /* 0xffffffffff0f7424 */ /* 0x000fe200078e00ff */
[----:B---3--:R-:W-:-:S04]  /*1a420*/  SHF.R.U32.HI R20, RZ, 0x5, R20 ;  /* 0x00000005ff147819 */ /* 0x008fc80000011614 */
[----:B------:R-:W-:-:S05]  /*1a430*/  LOP3.LUT R20, R20, 0x3, RZ, 0xc0, !PT ;  /* 0x0000000314147812 */ /* 0x000fca00078ec0ff */
[----:B------:R-:W-:-:S07]  /*1a440*/  IMAD.MOV.U32 R13, RZ, RZ, R20 ;  /* 0x000000ffff0d7224 */ /* 0x000fce00078e0014 */
[----:B-1----:R-:W-:Y:S05]  /*1a450*/  WARPSYNC.COLLECTIVE R15, `(.L_x_1306) ;  /* 0x000000000f087348 */ /* 0x002fea0003c00000 */
[----:B------:R0:W2:Y:S02]  /*1a460*/  SHFL.IDX P6, R14, R13, R12, R11 ;  /* 0x0000000c0d0e7389 */ /* 0x0000a400000c000b */
[----:B012---:R-:W-:Y:S01]  /*1a470*/  ENDCOLLECTIVE ;  /* 0x000000000000791b */ /* 0x007fe20003800000 */
.L_x_1306:
[----:B------:R-:W-:Y:S05]  /*1a480*/  BSYNC B0 ;  /* 0x0000000000007941 */ /* 0x000fea0003800000 */
.L_x_1305:
[----:B------:R-:W-:Y:S05]  /*1a490*/  BRA `(.L_x_1307) ;  /* 0xffffffac00087947 */ /* 0x000fea000383ffff */
.L_x_1201:
[----:B------:R-:W-:Y:S01]  /*1a4a0*/  BSSY B0, `(.L_x_1308) ;  /* 0x0000006000007945 */ /* 0x000fe20003800000 */
[----:B------:R-:W-:-:S07]  /*1a4b0*/  IMAD.MOV.U32 R15, RZ, RZ, -0x1 ;  /* 0xffffffffff0f7424 */ /* 0x000fce00078e00ff */
[----:B0123--:R-:W-:Y:S05]  /*1a4c0*/  WARPSYNC.COLLECTIVE R15, `(.L_x_1309) ;  /* 0x000000000f0c7348 */ /* 0x00ffea0003c00000 */
[----:B------:R-:W-:Y:S02]  /*1a4d0*/  ELECT P6, UR62, PT ;  /* 0x00000000003e782f */ /* 0x000fe400038c0000 */
[----:B------:R-:W-:Y:S01]  /*1a4e0*/  MOV R14, UR62 ;  /* 0x0000003e000e7c02 */ /* 0x000fe20008000f00 */
[----:B0123--:R-:W-:Y:S10]  /*1a4f0*/  ENDCOLLECTIVE ;  /* 0x000000000000791b */ /* 0x00fff40003800000 */
.L_x_1309:
[----:B------:R-:W-:Y:S05]  /*1a500*/  BSYNC B0 ;  /* 0x0000000000007941 */ /* 0x000fea0003800000 */
.L_x_1308:
[----:B------:R-:W-:Y:S05]  /*1a510*/  BRA `(.L_x_1310) ;  /* 0xffffffac00107947 */ /* 0x000fea000383ffff */
.L_x_1203:
[----:B---3--:R3:W4:Y:S02]  /*1a520*/  SYNCS.PHASECHK.TRANS64.TRYWAIT P0, [R0+URZ+0x2d840], R2 ;  /* 0x02d84002000075a7 */ /* 0x008724000800017f */
[----:B----4-:R-:W-:Y:S05]  /*1a530*/  @!P0 NANOSLEEP.SYNCS 0x989680 ;  /* 0x009896800000895d */ /* 0x010fea0003900000 */
[----:B------:R-:W4:Y:S02]  /*1a540*/  @!P0 SYNCS.PHASECHK.TRANS64 P0, [R0+URZ+0x2d840], R2 ;  /* 0x02d84002000085a7 */ /* 0x000f24000800007f */
[----:B----4-:R-:W-:Y:S05]  /*1a550*/  @!P0 BRA `(.L_x_1203) ;  /* 0xfffffffc00f08947 */ /* 0x010fea000383ffff */
[----:B------:R-:W-:Y:S05]  /*1a560*/  BRA `(.L_x_1311) ;  /* 0xffffffac00607947 */ /* 0x000fea000383ffff */
.L_x_1207:
[----:B------:R-:W2:Y:S01]  /*1a570*/  LDL.LU R11, [R1+0xc] ;  /* 0x00000c00010b7983 */ /* 0x000ea20000300800 */
[----:B------:R-:W-:Y:S02]  /*1a580*/  IMAD.MOV.U32 R13, RZ, RZ, R4 ;  /* 0x000000ffff0d7224 */ /* 0x000fe400078e0004 */
[----:B------:R-:W-:Y:S01]  /*1a590*/  IMAD.MOV.U32 R12, RZ, RZ, RZ ;  /* 0x000000ffff0c7224 */ /* 0x000fe200078e00ff */
[----:B------:R-:W0:Y:S01]  /*1a5a0*/  S2R R0, SR_TID.X ;  /* 0x0000000000007919 */ /* 0x000e220000002100 */
[----:B------:R-:W-:Y:S01]  /*1a5b0*/  IMAD.MOV.U32 R15, RZ, RZ, -0x1 ;  /* 0xffffffffff0f7424 */ /* 0x000fe200078e00ff */
[----:B0-----:R-:W-:-:S04]  /*1a5c0*/  LOP3.LUT R0, R0, 0x7f, RZ, 0xc0, !PT ;  /* 0x0000007f00007812 */ /* 0x001fc800078ec0ff */
[----:B------:R-:W-:-:S05]  /*1a5d0*/  SHF.R.U32.HI R0, RZ, 0x2, R0 ;  /* 0x00000002ff007819 */ /* 0x000fca0000011600 */
[----:B------:R-:W-:-:S04]  /*1a5e0*/  IMAD.IADD R0, R0, 0x1, R10 ;  /* 0x0000000100007824 */ /* 0x000fc800078e020a */
[----:B------:R-:W-:Y:S02]  /*1a5f0*/  VIADD R10, R0, 0x20 ;  /* 0x00000020000a7836 */ /* 0x000fe40000000000 */
[----:B--2---:R-:W-:Y:S02]  /*1a600*/  IMAD R5, R11, R9, RZ ;  /* 0x000000090b057224 */ /* 0x004fe400078e02ff */
[----:B------:R-:W-:-:S03]  /*1a610*/  IMAD.MOV.U32 R11, RZ, RZ, 0x1c1f ;  /* 0x00001c1fff0b7424 */ /* 0x000fc600078e00ff */
[----:B------:R-:W-:-:S13]  /*1a620*/  ISETP.GE.AND P4, PT, R0, R5, PT ;  /* 0x000000050000720c */ /* 0x000fda0003f86270 */
[----:B-----5:R-:W-:Y:S05]  /*1a630*/  WARPSYNC.COLLECTIVE R15, `(.L_x_1312) ;  /* 0x000000000f087348 */ /* 0x020fea0003c00000 */
[----:B------:R0:W1:Y:S02]  /*1a640*/  SHFL.IDX P6, R14, R13, R12, R11 ;  /* 0x0000000c0d0e7389 */ /* 0x00006400000c000b */
[----:B01---5:R-:W-:Y:S01]  /*1a650*/  ENDCOLLECTIVE ;  /* 0x000000000000791b */ /* 0x023fe20003800000 */
.L_x_1312:
[----:B------:R-:W-:Y:S02]  /*1a660*/  IMAD.MOV.U32 R13, RZ, RZ, R6 ;  /* 0x000000ffff0d7224 */ /* 0x000fe400078e0006 */
[----:B------:R-:W-:-:S07]  /*1a670*/  IMAD.MOV.U32 R2, RZ, RZ, R14 ;  /* 0x000000ffff027224 */ /* 0x000fce00078e000e */
[----:B------:R-:W-:Y:S05]  /*1a680*/  WARPSYNC.COLLECTIVE R15, `(.L_x_1313) ;  /* 0x000000000f087348 */ /* 0x000fea0003c00000 */
[----:B------:R0:W1:Y:S02]  /*1a690*/  SHFL.IDX P6, R14, R13, R12, R11 ;  /* 0x0000000c0d0e7389 */ /* 0x00006400000c000b */
[----:B01----:R-:W-:Y:S01]  /*1a6a0*/  ENDCOLLECTIVE ;  /* 0x000000000000791b */ /* 0x003fe20003800000 */
.L_x_1313:
[----:B------:R-:W-:Y:S02]  /*1a6b0*/  IMAD.MOV.U32 R13, RZ, RZ, R4 ;  /* 0x000000ffff0d7224 */ /* 0x000fe400078e0004 */
[----:B------:R-:W-:Y:S02]  /*1a6c0*/  IMAD.MOV.U32 R12, RZ, RZ, 0x1 ;  /* 0x00000001ff0c7424 */ /* 0x000fe400078e00ff */
[----:B------:R-:W-:-:S07]  /*1a6d0*/  IMAD.MOV.U32 R3, RZ, RZ, R14 ;  /* 0x000000ffff037224 */ /* 0x000fce00078e000e */
[----:B------:R-:W-:Y:S05]  /*1a6e0*/  WARPSYNC.COLLECTIVE R15, `(.L_x_1314) ;  /* 0x000000000f087348 */ /* 0x000fea0003c00000 */
[----:B------:R0:W1:Y:S02]  /*1a6f0*/  SHFL.IDX P6, R14, R13, R12, R11 ;  /* 0x0000000c0d0e7389 */ /* 0x00006400000c000b */
[----:B01----:R-:W-:Y:S01]  /*1a700*/  ENDCOLLECTIVE ;  /* 0x000000000000791b */ /* 0x003fe20003800000 */
.L_x_1314:
[----:B------:R-:W-:-:S05]  /*1a710*/  @!P4 LEA R3, P3, R21, R3, 0x1 ;  /* 0x000000031503c211 */ /* 0x000fca00078608ff */
[----:B------:R-:W-:Y:S01]  /*1a720*/  @!P4 IMAD.X R2, RZ, RZ, R2, P3 ;  /* 0x000000ffff02c224 */ /* 0x000fe200018e0602 */
[----:B------:R-:W-:-:S04]  /*1a730*/  ISETP.GE.AND P3, PT, R10, R5, PT ;  /* 0x000000050a00720c */ /* 0x000fc80003f66270 */
[----:B------:R-:W-:Y:S01]  /*1a740*/  @!P4 LOP3.LUT R3, R3, R2, RZ, 0x3c, !PT ;  /* 0x000000020303c212 */ /* 0x000fe200078e3cff */
[----:B------:R-:W-:-:S03]  /*1a750*/  IMAD.MOV.U32 R13, RZ, RZ, R6 ;  /* 0x000000ffff0d7224 */ /* 0x000fc600078e0006 */
        /* <DEDUP_REMOVED lines=8> */
[----:B0-----:R-:W-:-:S07]  /*1a7e0*/  IMAD.MOV.U32 R2, RZ, RZ, R14 ;  /* 0x000000ffff027224 */ /* 0x001fce00078e000e */
[----:B------:R-:W-:Y:S05]  /*1a7f0*/  WARPSYNC.COLLECTIVE R15, `(.L_x_1315) ;  /* 0x000000000f087348 */ /* 0x000fea0003c00000 */
[----:B------:R0:W1:Y:S02]  /*1a800*/  SHFL.IDX P6, R14, R13, R12, R11 ;  /* 0x0000000c0d0e7389 */ /* 0x00006400000c000b */
[----:B01----:R-:W-:Y:S01]  /*1a810*/  ENDCOLLECTIVE ;  /* 0x000000000000791b */ /* 0x003fe20003800000 */
.L_x_1315:
[----:B------:R-:W-:Y:S02]  /*1a820*/  IMAD.MOV.U32 R13, RZ, RZ, R4 ;  /* 0x000000ffff0d7224 */ /* 0x000fe400078e0004 */
[----:B------:R-:W-:Y:S02]  /*1a830*/  IMAD.MOV.U32 R12, RZ, RZ, 0x2 ;  /* 0x00000002ff0c7424 */ /* 0x000fe400078e00ff */
[----:B------:R-:W-:-:S07]  /*1a840*/  IMAD.MOV.U32 R3, RZ, RZ, R14 ;  /* 0x000000ffff037224 */ /* 0x000fce00078e000e */
[----:B------:R-:W-:Y:S05]  /*1a850*/  WARPSYNC.COLLECTIVE R15, `(.L_x_1316) ;  /* 0x000000000f087348 */ /* 0x000fea0003c00000 */
[----:B------:R0:W1:Y:S02]  /*1a860*/  SHFL.IDX P6, R14, R13, R12, R11 ;  /* 0x0000000c0d0e7389 */ /* 0x00006400000c000b */
[----:B01----:R-:W-:Y:S01]  /*1a870*/  ENDCOLLECTIVE ;  /* 0x000000000000791b */ /* 0x003fe20003800000 */
.L_x_1316:
[----:B------:R-:W-:-:S05]  /*1a880*/  @!P3 LEA R3, P4, R21, R3, 0x1 ;  /* 0x000000031503b211 */ /* 0x000fca00078808ff */
[----:B------:R-:W-:-:S05]  /*1a890*/  @!P3 IMAD.X R2, RZ, RZ, R2, P4 ;  /* 0x000000ffff02b224 */ /* 0x000fca00020e0602 */
        /* <DEDUP_REMOVED lines=16> */
.L_x_1317:
[----:B------:R-:W-:Y:S02]  /*1a9a0*/  IMAD.MOV.U32 R13, RZ, RZ, R4 ;  /* 0x000000ffff0d7224 */ /* 0x000fe400078e0004 */
[----:B------:R-:W-:Y:S02]  /*1a9b0*/  IMAD.MOV.U32 R12, RZ, RZ, 0x3 ;  /* 0x00000003ff0c7424 */ /* 0x000fe400078e00ff */
[----:B------:R-:W-:-:S07]  /*1a9c0*/  IMAD.MOV.U32 R3, RZ, RZ, R14 ;  /* 0x000000ffff037224 */ /* 0x000fce00078e000e */
[----:B------:R-:W-:Y:S05]  /*1a9d0*/  WARPSYNC.COLLECTIVE R15, `(.L_x_1318) ;  /* 0x000000000f087348 */ /* 0x000fea0003c00000 */
[----:B------:R0:W1:Y:S02]  /*1a9e0*/  SHFL.IDX P6, R14, R13, R12, R11 ;  /* 0x0000000c0d0e7389 */ /* 0x00006400000c000b */
[----:B01----:R-:W-:Y:S01]  /*1a9f0*/  ENDCOLLECTIVE ;  /* 0x000000000000791b */ /* 0x003fe20003800000 */
.L_x_1318:
        /* <DEDUP_REMOVED lines=10> */
.L_x_1319:
        /* <DEDUP_REMOVED lines=8> */
[----:B0-----:R-:W-:Y:S02]  /*1ab20*/  VIADD R2, R0, 0x60 ;  /* 0x0000006000027836 */ /* 0x001fe40000000000 */
[----:B------:R-:W-:-:S07]  /*1ab30*/  IMAD.MOV.U32 R3, RZ, RZ, R14 ;  /* 0x000000ffff037224 */ /* 0x000fce00078e000e */
[----:B------:R-:W-:Y:S05]  /*1ab40*/  WARPSYNC.COLLECTIVE R15, `(.L_x_1320) ;  /* 0x000000000f087348 */ /* 0x000fea0003c00000 */
[----:B------:R0:W1:Y:S02]  /*1ab50*/  SHFL.IDX P6, R14, R13, R12, R11 ;  /* 0x0000000c0d0e7389 */ /* 0x00006400000c000b */
[----:B01----:R-:W-:Y:S01]  /*1ab60*/  ENDCOLLECTIVE ;  /* 0x000000000000791b */ /* 0x003fe20003800000 */
.L_x_1320:
[----:B------:R-:W-:-:S13]  /*1ab70*/  ISETP.GE.AND P3, PT, R2, R5, PT ;  /* 0x000000050200720c */ /* 0x000fda0003f66270 */
[----:B------:R-:W-:Y:S01]  /*1ab80*/  @!P3 LEA R3, P5, R21, R3, 0x1 ;  /* 0x000000031503b211 */ /* 0x000fe200078a08ff */
[----:B------:R-:W-:-:S04]  /*1ab90*/  IMAD.MOV.U32 R13, RZ, RZ, R8 ;  /* 0x000000ffff0d7224 */ /* 0x000fc800078e0008 */
        /* <DEDUP_REMOVED lines=13> */
.L_x_1321:
[----:B------:R-:W-:-:S05]  /*1ac70*/  VIADD R3, R0, 0x80 ;  /* 0x0000008000037836 */ /* 0x000fca0000000000 */
[----:B------:R-:W-:Y:S01]  /*1ac80*/  ISETP.GE.AND P3, PT, R3, R5, PT ;  /* 0x000000050300720c */ /* 0x000fe20003f66270 */
[----:B------:R-:W-:Y:S02]  /*1ac90*/  IMAD.MOV.U32 R13, RZ, RZ, R7 ;  /* 0x000000ffff0d7224 */ /* 0x000fe400078e0007 */
[----:B------:R-:W-:Y:S02]  /*1aca0*/  IMAD.MOV.U32 R12, RZ, RZ, 0x1 ;  /* 0x00000001ff0c7424 */ /* 0x000fe400078e00ff */
[----:B------:R-:W-:-:S08]  /*1acb0*/  IMAD.MOV.U32 R4, RZ, RZ, R14 ;  /* 0x000000ffff047224 */ /* 0x000fd000078e000e */
[----:B------:R-:W-:Y:S05]  /*1acc0*/  WARPSYNC.COLLECTIVE R15, `(.L_x_1322) ;  /* 0x000000000f087348 */ /* 0x000fea0003c00000 */
[----:B------:R0:W1:Y:S02]  /*1acd0*/  SHFL.IDX P6, R14, R13, R12, R11 ;  /* 0x0000000c0d0e7389 */ /* 0x00006400000c000b */
[----:B01----:R-:W-:Y:S01]  /*1ace0*/  ENDCOLLECTIVE ;  /* 0x000000000000791b */ /* 0x003fe20003800000 */
.L_x_1322:
[----:B------:R-:W-:-:S05]  /*1acf0*/  @!P3 LEA R4, P5, R21, R4, 0x1 ;  /* 0x000000041504b211 */ /* 0x000fca00078a08ff */
[----:B------:R-:W-:Y:S02]  /*1ad00*/  @!P3 IMAD.X R6, RZ, RZ, R2, P5 ;  /* 0x000000ffff06b224 */ /* 0x000fe400028e0602 */
[----:B------:R-:W-:Y:S02]  /*1ad10*/  @!P3 IMAD.MOV.U32 R2, RZ, RZ, R4 ;  /* 0x000000ffff02b224 */ /* 0x000fe400078e0004 */
[----:B------:R-:W-:Y:S02]  /*1ad20*/  @!P3 IMAD.MOV.U32 R3, RZ, RZ, R6 ;  /* 0x000000ffff03b224 */ /* 0x000fe400078e0006 */
[----:B------:R-:W-:-:S03]  /*1ad30*/  IMAD.MOV.U32 R13, RZ, RZ, R8 ;  /* 0x000000ffff0d7224 */ /* 0x000fc600078e0008 */
[----:B------:R-:W-:Y:S01]  /*1ad40*/  @!PT LDS RZ, [RZ] ;  /* 0x00000000fffff984 */ /* 0x000fe20000000800 */
[----:B------:R-:W-:Y:S01]  /*1ad50*/  @!PT LDS RZ, [RZ] ;  /* 0x00000000fffff984 */ /* 0x000fe20000000800 */
[----:B------:R-:W-:Y:S01]  /*1ad60*/  @!PT LDS RZ, [RZ] ;  /* 0x00000000fffff984 */ /* 0x000fe20000000800 */
[----:B------:R0:W-:Y:S04]  /*1ad70*/  @!P3 LDGSTS.E.BYPASS.LTC128B.128 [R20+0xe400], desc[UR52][R2.64], !P2 ;  /* 0x0e4000000214bfae */ /* 0x0001e8000d101d74 */
[----:B------:R0:W-:Y:S01]  /*1ad80*/  @!P3 LDGSTS.E.BYPASS.LTC128B.128 [R20+0x11400], desc[UR52][R2.64+0x40], !P1 ;  /* 0x114000400214bfae */ /* 0x0001e2000c901d74 */
[----:B------:R-:W-:-:S03]  /*1ad90*/  IMAD.MOV.U32 R7, RZ, RZ, R14 ;  /* 0x000000ffff077224 */ /* 0x000fc600078e000e */
[----:B------:R0:W-:Y:S04]  /*1ada0*/  @!P3 LDGSTS.E.BYPASS.LTC128B.128 [R20+0x14400], desc[UR52][R2.64+0x80], !P0 ;  /* 0x144000800214bfae */ /* 0x0001e8000c101d74 */
[----:B0-----:R-:W-:Y:S05]  /*1adb0*/  WARPSYNC.COLLECTIVE R15, `(.L_x_1323) ;  /* 0x000000000f087348 */ /* 0x001fea0003c00000 */
[----:B------:R1:W2:Y:S02]  /*1adc0*/  SHFL.IDX P6, R14, R13, R12, R11 ;  /* 0x0000000c0d0e7389 */ /* 0x0002a400000c000b */
[----:B012---:R-:W-:Y:S01]  /*1add0*/  ENDCOLLECTIVE ;  /* 0x000000000000791b */ /* 0x007fe20003800000 */
.L_x_1323:
[----:B------:R-:W-:Y:S01]  /*1ade0*/  IMAD.MOV.U32 R2, RZ, RZ, R14 ;  /* 0x000000ffff027224 */ /* 0x000fe200078e000e */
[----:B------:R-:W-:Y:S06]  /*1adf0*/  BRA `(.L_x_1324) ;  /* 0xffffffb000d07947 */ /* 0x000fec000383ffff */
.L_x_1210:
[----:B0-----:R0:W1:Y:S02]  /*1ae00*/  SYNCS.PHASECHK.TRANS64.TRYWAIT P0, [R17+URZ+0x2d820], R0 ;  /* 0x02d82000110075a7 */ /* 0x001064000800017f */
[----:B-1----:R-:W-:Y:S05]  /*1ae10*/  @!P0 NANOSLEEP.SYNCS 0x989680 ;  /* 0x009896800000895d */ /* 0x002fea0003900000 */
[----:B------:R-:W1:Y:S02]  /*1ae20*/  @!P0 SYNCS.PHASECHK.TRANS64 P0, [R17+URZ+0x2d820], R0 ;  /* 0x02d82000110085a7 */ /* 0x000e64000800007f */
[----:B-1----:R-:W-:Y:S05]  /*1ae30*/  @!P0 BRA `(.L_x_1210) ;  /* 0xfffffffc00f08947 */ /* 0x002fea000383ffff */
[----:B------:R-:W-:Y:S05]  /*1ae40*/  BRA `(.L_x_1325) ;  /* 0xffffffb400387947 */ /* 0x000fea000383ffff */
.L_x_1219:
[----:B-1----:R1:W2:Y:S02]  /*1ae50*/  SYNCS.PHASECHK.TRANS64.TRYWAIT P0, [R3+URZ+0x2d840], R2 ;  /* 0x02d84002030075a7 */ /* 0x0022a4000800017f */
[----:B--2---:R-:W-:Y:S05]  /*1ae60*/  @!P0 NANOSLEEP.SYNCS 0x989680 ;  /* 0x009896800000895d */ /* 0x004fea0003900000 */
[----:B------:R-:W2:Y:S02]  /*1ae70*/  @!P0 SYNCS.PHASECHK.TRANS64 P0, [R3+URZ+0x2d840], R2 ;  /* 0x02d84002030085a7 */ /* 0x000ea4000800007f */
[----:B--2---:R-:W-:Y:S05]  /*1ae80*/  @!P0 BRA `(.L_x_1219) ;  /* 0xfffffffc00f08947 */ /* 0x004fea000383ffff */
[----:B------:R-:W-:Y:S05]  /*1ae90*/  BRA `(.L_x_1326) ;  /* 0xffffffb8001c7947 */ /* 0x000fea000383ffff */
.L_x_1226:
[----:B0-----:R0:W1:Y:S02]  /*1aea0*/  SYNCS.PHASECHK.TRANS64.TRYWAIT P0, [R3+URZ+0x60], R2 ;  /* 0x00006002030075a7 */ /* 0x001064000800017f */
[----:B-1----:R-:W-:Y:S05]  /*1aeb0*/  @!P0 NANOSLEEP.SYNCS 0x989680 ;  /* 0x009896800000895d */ /* 0x002fea0003900000 */
[----:B------:R-:W1:Y:S02]  /*1aec0*/  @!P0 SYNCS.PHASECHK.TRANS64 P0, [R3+URZ+0x60], R2 ;  /* 0x00006002030085a7 */ /* 0x000e64000800007f */
[----:B-1----:R-:W-:Y:S05]  /*1aed0*/  @!P0 BRA `(.L_x_1226) ;  /* 0xfffffffc00f08947 */ /* 0x002fea000383ffff */
[----:B------:R-:W-:Y:S05]  /*1aee0*/  BRA `(.L_x_1327) ;  /* 0xffffffbc00287947 */ /* 0x000fea000383ffff */
.L_x_1236:
[----:B-1----:R1:W2:Y:S02]  /*1aef0*/  SYNCS.PHASECHK.TRANS64.TRYWAIT P0, [R3+URZ+0x2d840], R2 ;  /* 0x02d84002030075a7 */ /* 0x0022a4000800017f */
[----:B--2---:R-:W-:Y:S05]  /*1af00*/  @!P0 NANOSLEEP.SYNCS 0x989680 ;  /* 0x009896800000895d */ /* 0x004fea0003900000 */
[----:B------:R-:W2:Y:S02]  /*1af10*/  @!P0 SYNCS.PHASECHK.TRANS64 P0, [R3+URZ+0x2d840], R2 ;  /* 0x02d84002030085a7 */ /* 0x000ea4000800007f */
[----:B--2---:R-:W-:Y:S05]  /*1af20*/  @!P0 BRA `(.L_x_1236) ;  /* 0xfffffffc00f08947 */ /* 0x004fea000383ffff */
[----:B------:R-:W-:Y:S05]  /*1af30*/  BRA `(.L_x_1328) ;  /* 0xffffffc000dc7947 */ /* 0x000fea000383ffff */
.L_x_1243:
[----:B0-----:R0:W1:Y:S02]  /*1af40*/  SYNCS.PHASECHK.TRANS64.TRYWAIT P0, [R12+URZ+0x60], R28 ;  /* 0x0000601c0c0075a7 */ /* 0x001064000800017f */
[----:B-1----:R-:W-:Y:S05]  /*1af50*/  @!P0 NANOSLEEP.SYNCS 0x989680 ;  /* 0x009896800000895d */ /* 0x002fea0003900000 */
[----:B------:R-:W1:Y:S02]  /*1af60*/  @!P0 SYNCS.PHASECHK.TRANS64 P0, [R12+URZ+0x60], R28 ;  /* 0x0000601c0c0085a7 */ /* 0x000e64000800007f */
[----:B-1----:R-:W-:Y:S05]  /*1af70*/  @!P0 BRA `(.L_x_1243) ;  /* 0xfffffffc00f08947 */ /* 0x002fea000383ffff */
[----:B------:R-:W-:Y:S05]  /*1af80*/  BRA `(.L_x_1329) ;  /* 0xffffffc400e87947 */ /* 0x000fea000383ffff */
.L_x_1253:
[----:B-1----:R1:W2:Y:S02]  /*1af90*/  SYNCS.PHASECHK.TRANS64.TRYWAIT P0, [R2+URZ+0x2d840], R3 ;  /* 0x02d84003020075a7 */ /* 0x0022a4000800017f */
[----:B--2---:R-:W-:Y:S05]  /*1afa0*/  @!P0 NANOSLEEP.SYNCS 0x989680 ;  /* 0x009896800000895d */ /* 0x004fea0003900000 */
[----:B------:R-:W2:Y:S02]  /*1afb0*/  @!P0 SYNCS.PHASECHK.TRANS64 P0, [R2+URZ+0x2d840], R3 ;  /* 0x02d84003020085a7 */ /* 0x000ea4000800007f */
[----:B--2---:R-:W-:Y:S05]  /*1afc0*/  @!P0 BRA `(.L_x_1253) ;  /* 0xfffffffc00f08947 */ /* 0x004fea000383ffff */
[----:B------:R-:W-:Y:S05]  /*1afd0*/  BRA `(.L_x_1330) ;  /* 0xffffffcc00707947 */ /* 0x000fea000383ffff */
.L_x_1260:
[----:B0-----:R0:W1:Y:S02]  /*1afe0*/  SYNCS.PHASECHK.TRANS64.TRYWAIT P0, [R7+URZ+0x60], R2 ;  /* 0x00006002070075a7 */ /* 0x001064000800017f */
[----:B-1----:R-:W-:Y:S05]  /*1aff0*/  @!P0 NANOSLEEP.SYNCS 0x989680 ;  /* 0x009896800000895d */ /* 0x002fea0003900000 */
[----:B------:R-:W1:Y:S02]  /*1b000*/  @!P0 SYNCS.PHASECHK.TRANS64 P0, [R7+URZ+0x60], R2 ;  /* 0x00006002070085a7 */ /* 0x000e64000800007f */
[----:B-1----:R-:W-:Y:S05]  /*1b010*/  @!P0 BRA `(.L_x_1260) ;  /* 0xfffffffc00f08947 */ /* 0x002fea000383ffff */
[----:B------:R-:W-:Y:S05]  /*1b020*/  BRA `(.L_x_1331) ;  /* 0xffffffd000807947 */ /* 0x000fea000383ffff */
.L_x_1272:
[----:B0-----:R0:W1:Y:S02]  /*1b030*/  SYNCS.PHASECHK.TRANS64.TRYWAIT P0, [R3+URZ+0x2d860], R0 ;  /* 0x02d86000030075a7 */ /* 0x001064000800017f */
[----:B-1----:R-:W-:Y:S05]  /*1b040*/  @!P0 NANOSLEEP.SYNCS 0x989680 ;  /* 0x009896800000895d */ /* 0x002fea0003900000 */
[----:B------:R-:W1:Y:S02]  /*1b050*/  @!P0 SYNCS.PHASECHK.TRANS64 P0, [R3+URZ+0x2d860], R0 ;  /* 0x02d86000030085a7 */ /* 0x000e64000800007f */
[----:B-1----:R-:W-:Y:S05]  /*1b060*/  @!P0 BRA `(.L_x_1272) ;  /* 0xfffffffc00f08947 */ /* 0x002fea000383ffff */
[----:B------:R-:W-:Y:S05]  /*1b070*/  BRA `(.L_x_1332) ;  /* 0xffffffd400f47947 */ /* 0x000fea000383ffff */
.L_x_1280:
[----:B------:R-:W-:Y:S01]  /*1b080*/  BSSY B0, `(.L_x_1333) ;  /* 0x0000008000007945 */ /* 0x000fe20003800000 */
[----:B------:R-:W-:Y:S02]  /*1b090*/  IMAD.MOV.U32 R13, RZ, RZ, R24 ;  /* 0x000000ffff0d7224 */ /* 0x000fe400078e0018 */
[----:B--2---:R-:W-:Y:S02]  /*1b0a0*/  IMAD.MOV.U32 R12, RZ, RZ, RZ ;  /* 0x000000ffff0c7224 */ /* 0x004fe400078e00ff */
[----:B0-----:R-:W-:Y:S02]  /*1b0b0*/  IMAD.MOV.U32 R11, RZ, RZ, 0x1f ;  /* 0x0000001fff0b7424 */ /* 0x001fe400078e00ff */
[----:B------:R-:W-:-:S07]  /*1b0c0*/  IMAD.MOV.U32 R15, RZ, RZ, -0x1 ;  /* 0xffffffffff0f7424 */ /* 0x000fce00078e00ff */
[----:B-1----:R-:W-:Y:S05]  /*1b0d0*/  WARPSYNC.COLLECTIVE R15, `(.L_x_1334) ;  /* 0x000000000f087348 */ /* 0x002fea0003c00000 */
[----:B------:R0:W2:Y:S02]  /*1b0e0*/  SHFL.IDX P6, R14, R13, R12, R11 ;  /* 0x0000000c0d0e7389 */ /* 0x0000a400000c000b */
[----:B012---:R-:W-:Y:S01]  /*1b0f0*/  ENDCOLLECTIVE ;  /* 0x000000000000791b */ /* 0x007fe20003800000 */
.L_x_1334:
[----:B------:R-:W-:Y:S05]  /*1b100*/  BSYNC B0 ;  /* 0x0000000000007941 */ /* 0x000fea0003800000 */
.L_x_1333:
        /* <DEDUP_REMOVED lines=9> */
.L_x_1335:
[----:B------:R-:W-:Y:S02]  /*1b1a0*/  ULDC UR4, c[0x0][0xc3c] ;  /* 0x00030f0000047ab9 */ /* 0x000fe40000000800 */
[----:B------:R-:W-:-:S13]  /*1b1b0*/  ISETP.GE.OR P1, PT, R9, UR4, !P0 ;  /* 0x0000000409007c0c */ /* 0x000fda000c726670 */
[----:B------:R-:W0:Y:S08]  /*1b1c0*/  @!P1 LDC.64 R2, c[0x0][0xc80] ;  /* 0x00032000ff029b82 */ /* 0x000e300000000a00 */
[----:B------:R-:W1:Y:S01]  /*1b1d0*/  @!P1 LDC.64 R4, c[0x0][0xc78] ;  /* 0x00031e00ff049b82 */ /* 0x000e620000000a00 */
[----:B------:R-:W-:Y:S01]  /*1b1e0*/  CS2R R24, SRZ ;  /* 0x0000000000187805 */ /* 0x000fe2000001ff00 */
[----:B------:R-:W-:-:S02]  /*1b1f0*/  IMAD.MOV.U32 R11, RZ, RZ, RZ ;  /* 0x000000ffff0b7224 */ /* 0x000fc400078e00ff */
[----:B------:R-:W-:Y:S02]  /*1b200*/  IMAD.MOV.U32 R6, RZ, RZ, R14 ;  /* 0x000000ffff067224 */ /* 0x000fe400078e000e */
[----:B0-----:R-:W-:-:S05]  /*1b210*/  @!P1 IMAD.WIDE R2, R9, 0x4, R2 ;  /* 0x0000000409029825 */ /* 0x001fca00078e0202 */
[----:B------:R1:W2:Y:S02]  /*1b220*/  @!P1 LDG.E R7, desc[UR52][R2.64] ;  /* 0x0000003402079981 */ /* 0x0002a4000c1e1900 */
[----:B-1----:R-:W-:-:S05]  /*1b230*/  @!P1 IMAD.WIDE R2, R9, 0x4, R4 ;  /* 0x0000000409029825 */ /* 0x002fca00078e0204 */
[----:B------:R-:W3:Y:S01]  /*1b240*/  @!P1 LDG.E R4, desc[UR52][R2.64] ;  /* 0x0000003402049981 */ /* 0x000ee2000c1e1900 */
[----:B------:R-:W-:Y:S01]  /*1b250*/  IMAD.MOV.U32 R5, RZ, RZ, RZ ;  /* 0x000000ffff057224 */ /* 0x000fe200078e00ff */
[C---:B------:R-:W-:Y:S02]  /*1b260*/  ISETP.GE.U32.AND P2, PT, R8.reuse, 0x2, PT ;  /* 0x000000020800780c */ /* 0x040fe40003f46070 */
[C---:B------:R-:W-:Y:S02]  /*1b270*/  ISETP.GE.U32.AND P3, PT, R8.reuse, 0x4, PT ;  /* 0x000000040800780c */ /* 0x040fe40003f66070 */
        /* <DEDUP_REMOVED lines=9> */
.L_x_1336:
[----:B------:R-:W-:Y:S01]  /*1b310*/  IMAD.MOV.U32 R12, RZ, RZ, 0x2 ;  /* 0x00000002ff0c7424 */ /* 0x000fe200078e00ff */
[----:B------:R-:W-:-:S05]  /*1b320*/  SEL R4, R14, RZ, P1 ;  /* 0x000000ff0e047207 */ /* 0x000fca0000800000 */
[----:B------:R-:W-:-:S04]  /*1b330*/  IMAD.IADD R4, R13, 0x1, R4 ;  /* 0x000000010d047824 */ /* 0x000fc800078e0204 */
[----:B------:R-:W-:-:S07]  /*1b340*/  IMAD.MOV.U32 R13, RZ, RZ, R4 ;  /* 0x000000ffff0d7224 */ /* 0x000fce00078e0004 */
[----:B------:R-:W-:Y:S05]  /*1b350*/  WARPSYNC.COLLECTIVE R15, `(.L_x_1337) ;  /* 0x000000000f087348 */ /* 0x000fea0003c00000 */
[----:B------:R0:W1:Y:S02]  /*1b360*/  SHFL.UP P6, R14, R13, R12, R11 ;  /* 0x0400000c0d0e7389 */ /* 0x00006400000c000b */
[----:B01----:R-:W-:Y:S01]  /*1b370*/  ENDCOLLECTIVE ;  /* 0x000000000000791b */ /* 0x003fe20003800000 */
.L_x_1337:
[----:B------:R-:W-:Y:S01]  /*1b380*/  IMAD.MOV.U32 R12, RZ, RZ, 0x4 ;  /* 0x00000004ff0c7424 */ /* 0x000fe200078e00ff */
[----:B------:R-:W-:-:S05]  /*1b390*/  SEL R3, R14, RZ, P2 ;  /* 0x000000ff0e037207 */ /* 0x000fca0001000000 */
[----:B------:R-:W-:-:S04]  /*1b3a0*/  IMAD.IADD R2, R4, 0x1, R3 ;  /* 0x0000000104027824 */ /* 0x000fc800078e0203 */
[----:B------:R-:W-:-:S07]  /*1b3b0*/  IMAD.MOV.U32 R13, RZ, RZ, R2 ;  /* 0x000000ffff0d7224 */ /* 0x000fce00078e0002 */
[----:B------:R-:W-:Y:S05]  /*1b3c0*/  WARPSYNC.COLLECTIVE R15, `(.L_x_1338) ;  /* 0x000000000f087348 */ /* 0x000fea0003c00000 */
[----:B------:R0:W1:Y:S02]  /*1b3d0*/  SHFL.UP P6, R14, R13, R12, R11 ;  /* 0x0400000c0d0e7389 */ /* 0x00006400000c000b */
[----:B01----:R-:W-:Y:S01]  /*1b3e0*/  ENDCOLLECTIVE ;  /* 0x000000000000791b */ /* 0x003fe20003800000 */
.L_x_1338:
[----:B------:R-:W-:Y:S01]  /*1b3f0*/  IMAD.MOV.U32 R12, RZ, RZ, 0x8 ;  /* 0x00000008ff0c7424 */ /* 0x000fe200078e00ff */
[----:B------:R-:W-:-:S05]  /*1b400*/  SEL R3, R14, RZ, P3 ;  /* 0x000000ff0e037207 */ /* 0x000fca0001800000 */
[----:B------:R-:W-:-:S04]  /*1b410*/  IMAD.IADD R3, R2, 0x1, R3 ;  /* 0x0000000102037824 */ /* 0x000fc800078e0203 */
[----:B------:R-:W-:-:S07]  /*1b420*/  IMAD.MOV.U32 R13, RZ, RZ, R3 ;  /* 0x000000ffff0d7224 */ /* 0x000fce00078e0003 */
[----:B------:R-:W-:Y:S05]  /*1b430*/  WARPSYNC.COLLECTIVE R15, `(.L_x_1339) ;  /* 0x000000000f087348 */ /* 0x000fea0003c00000 */
[----:B------:R0:W1:Y:S02]  /*1b440*/  SHFL.UP P6, R14, R13, R12, R11 ;  /* 0x0400000c0d0e7389 */ /* 0x00006400000c000b */
[----:B01----:R-:W-:Y:S01]  /*1b450*/  ENDCOLLECTIVE ;  /* 0x000000000000791b */ /* 0x003fe20003800000 */
.L_x_1339:
[----:B------:R-:W-:Y:S01]  /*1b460*/  IMAD.MOV.U32 R12, RZ, RZ, 0x10 ;  /* 0x00000010ff0c7424 */ /* 0x000fe200078e00ff */
[----:B------:R-:W-:-:S05]  /*1b470*/  SEL R4, R14, RZ, P4 ;  /* 0x000000ff0e047207 */ /* 0x000fca0002000000 */
[----:B------:R-:W-:-:S04]  /*1b480*/  IMAD.IADD R4, R3, 0x1, R4 ;  /* 0x0000000103047824 */ /* 0x000fc800078e0204 */
[----:B------:R-:W-:-:S07]  /*1b490*/  IMAD.MOV.U32 R13, RZ, RZ, R4 ;  /* 0x000000ffff0d7224 */ /* 0x000fce00078e0004 */
[----:B------:R-:W-:Y:S05]  /*1b4a0*/  WARPSYNC.COLLECTIVE R15, `(.L_x_1340) ;  /* 0x000000000f087348 */ /* 0x000fea0003c00000 */
[----:B------:R0:W1:Y:S02]  /*1b4b0*/  SHFL.UP P6, R14, R13, R12, R11 ;  /* 0x0400000c0d0e7389 */ /* 0x00006400000c000b */
[----:B01----:R-:W-:Y:S01]  /*1b4c0*/  ENDCOLLECTIVE ;  /* 0x000000000000791b */ /* 0x003fe20003800000 */
.L_x_1340:
        /* <DEDUP_REMOVED lines=8> */
.L_x_1341:
[----:B------:R-:W-:Y:S05]  /*1b550*/  BRA `(.L_x_1342) ;  /* 0xffffffd800a87947 */ /* 0x000fea000383ffff */
.L_x_1283:
[----:B------:R-:W-:Y:S01]  /*1b560*/  BSSY B0, `(.L_x_1343) ;  /* 0x0000007000007945 */ /* 0x000fe20003800000 */
[----:B--2---:R-:W-:Y:S02]  /*1b570*/  IMAD.MOV.U32 R12, RZ, RZ, 0x1 ;  /* 0x00000001ff0c7424 */ /* 0x004fe400078e00ff */
[----:B------:R-:W-:Y:S02]  /*1b580*/  IMAD.MOV.U32 R11, RZ, RZ, RZ ;  /* 0x000000ffff0b7224 */ /* 0x000fe400078e00ff */
[----:B------:R-:W-:-:S07]  /*1b590*/  IMAD.MOV.U32 R15, RZ, RZ, -0x1 ;  /* 0xffffffffff0f7424 */ /* 0x000fce00078e00ff */
[----:B------:R-:W-:Y:S05]  /*1b5a0*/  WARPSYNC.COLLECTIVE R15, `(.L_x_1344) ;  /* 0x000000000f087348 */ /* 0x000fea0003c00000 */
[----:B------:R0:W1:Y:S02]  /*1b5b0*/  SHFL.UP P6, R14, R13, R12, R11 ;  /* 0x0400000c0d0e7389 */ /* 0x00006400000c000b */
[----:B01----:R-:W-:Y:S01]  /*1b5c0*/  ENDCOLLECTIVE ;  /* 0x000000000000791b */ /* 0x003fe20003800000 */
.L_x_1344:
[----:B------:R-:W-:Y:S05]  /*1b5d0*/  BSYNC B0 ;  /* 0x0000000000007941 */ /* 0x000fea0003800000 */
.L_x_1343:
        /* <DEDUP_REMOVED lines=8> */
.L_x_1345:
[----:B------:R-:W-:Y:S01]  /*1b660*/  IMAD.MOV.U32 R12, RZ, RZ, 0x4 ;  /* 0x00000004ff0c7424 */ /* 0x000fe200078e00ff */
[----:B------:R-:W-:-:S05]  /*1b670*/  SEL R2, R14, RZ, P2 ;  /* 0x000000ff0e027207 */ /* 0x000fca0001000000 */
[----:B------:R-:W-:-:S04]  /*1b680*/  IMAD.IADD R2, R13, 0x1, R2 ;  /* 0x000000010d027824 */ /* 0x000fc800078e0202 */
[----:B------:R-:W-:-:S07]  /*1b690*/  IMAD.MOV.U32 R13, RZ, RZ, R2 ;  /* 0x000000ffff0d7224 */ /* 0x000fce00078e0002 */
[----:B------:R-:W-:Y:S05]  /*1b6a0*/  WARPSYNC.COLLECTIVE R15, `(.L_x_1346) ;  /* 0x000000000f087348 */ /* 0x000fea0003c00000 */
[----:B------:R0:W1:Y:S02]  /*1b6b0*/  SHFL.UP P6, R14, R13, R12, R11 ;  /* 0x0400000c0d0e7389 */ /* 0x00006400000c000b */
[----:B01----:R-:W-:Y:S01]  /*1b6c0*/  ENDCOLLECTIVE ;  /* 0x000000000000791b */ /* 0x003fe20003800000 */
.L_x_1346:
[----:B------:R-:W-:Y:S01]  /*1b6d0*/  IMAD.MOV.U32 R12, RZ, RZ, 0x8 ;  /* 0x00000008ff0c7424 */ /* 0x000fe200078e00ff */
[----:B------:R-:W-:-:S05]  /*1b6e0*/  SEL R3, R14, RZ, P3 ;  /* 0x000000ff0e037207 */ /* 0x000fca0001800000 */
[----:B------:R-:W-:-:S04]  /*1b6f0*/  IMAD.IADD R3, R2, 0x1, R3 ;  /* 0x0000000102037824 */ /* 0x000fc800078e0203 */
[----:B------:R-:W-:-:S07]  /*1b700*/  IMAD.MOV.U32 R13, RZ, RZ, R3 ;  /* 0x000000ffff0d7224 */ /* 0x000fce00078e0003 */
[----:B------:R-:W-:Y:S05]  /*1b710*/  WARPSYNC.COLLECTIVE R15, `(.L_x_1347) ;  /* 0x000000000f087348 */ /* 0x000fea0003c00000 */
[----:B------:R0:W1:Y:S02]  /*1b720*/  SHFL.UP P6, R14, R13, R12, R11 ;  /* 0x0400000c0d0e7389 */ /* 0x00006400000c000b */
[----:B01----:R-:W-:Y:S01]  /*1b730*/  ENDCOLLECTIVE ;  /* 0x000000000000791b */ /* 0x003fe20003800000 */
.L_x_1347:
[----:B------:R-:W-:Y:S01]  /*1b740*/  IMAD.MOV.U32 R12, RZ, RZ, 0x10 ;  /* 0x00000010ff0c7424 */ /* 0x000fe200078e00ff */
[----:B------:R-:W-:-:S05]  /*1b750*/  SEL R4, R14, RZ, P4 ;  /* 0x000000ff0e047207 */ /* 0x000fca0002000000 */
[----:B------:R-:W-:-:S04]  /*1b760*/  IMAD.IADD R4, R3, 0x1, R4 ;  /* 0x0000000103047824 */ /* 0x000fc800078e0204 */
[----:B------:R-:W-:-:S07]  /*1b770*/  IMAD.MOV.U32 R13, RZ, RZ, R4 ;  /* 0x000000ffff0d7224 */ /* 0x000fce00078e0004 */
[----:B------:R-:W-:Y:S05]  /*1b780*/  WARPSYNC.COLLECTIVE R15, `(.L_x_1348) ;  /* 0x000000000f087348 */ /* 0x000fea0003c00000 */
[----:B------:R0:W1:Y:S02]  /*1b790*/  SHFL.UP P6, R14, R13, R12, R11 ;  /* 0x0400000c0d0e7389 */ /* 0x00006400000c000b */
[----:B01----:R-:W-:Y:S01]  /*1b7a0*/  ENDCOLLECTIVE ;  /* 0x000000000000791b */ /* 0x003fe20003800000 */
.L_x_1348:
        /* <DEDUP_REMOVED lines=8> */
.L_x_1349:
[----:B------:R-:W-:Y:S05]  /*1b830*/  BRA `(.L_x_1350) ;  /* 0xffffffd800947947 */ /* 0x000fea000383ffff */
.L_x_1285:
[----:B------:R-:W-:Y:S01]  /*1b840*/  BSSY B0, `(.L_x_1351) ;  /* 0x0000006000007945 */ /* 0x000fe20003800000 */
[----:B------:R-:W-:Y:S01]  /*1b850*/  PLOP3.LUT P6, PT, P6, PT, PT, 0x8, 0x0 ;  /* 0x000000000000781c */ /* 0x000fe200037ce170 */
[----:B------:R-:W-:-:S12]  /*1b860*/  IMAD.MOV.U32 R15, RZ, RZ, -0x1 ;  /* 0xffffffffff0f7424 */ /* 0x000fd800078e00ff */
[----:B0-2---:R-:W-:Y:S05]  /*1b870*/  WARPSYNC.COLLECTIVE R15, `(.L_x_1352) ;  /* 0x000000000f087348 */ /* 0x005fea0003c00000 */
[----:B------:R-:W-:Y:S01]  /*1b880*/  VOTE.ANY R14, PT, P6 ;  /* 0x00000000000e7806 */ /* 0x000fe200030e0100 */
[----:B0-2---:R-:W-:Y:S06]  /*1b890*/  ENDCOLLECTIVE ;  /* 0x000000000000791b */ /* 0x005fec0003800000 */
.L_x_1352:
[----:B------:R-:W-:Y:S05]  /*1b8a0*/  BSYNC B0 ;  /* 0x0000000000007941 */ /* 0x000fea0003800000 */
.L_x_1351:
[----:B------:R-:W-:Y:S02]  /*1b8b0*/  IMAD.MOV.U32 R3, RZ, RZ, R14 ;  /* 0x000000ffff037224 */ /* 0x000fe400078e000e */
[----:B------:R-:W-:Y:S02]  /*1b8c0*/  IMAD.MOV.U32 R13, RZ, RZ, R25 ;  /* 0x000000ffff0d7224 */ /* 0x000fe400078e0019 */
[----:B------:R-:W0:Y:S01]  /*1b8d0*/  POPC R7, R3 ;  /* 0x0000000300077309 */ /* 0x000e220000000000 */
[----:B------:R-:W-:Y:S02]  /*1b8e0*/  IMAD.MOV.U32 R11, RZ, RZ, 0x1f ;  /* 0x0000001fff0b7424 */ /* 0x000fe400078e00ff */
[----:B------:R-:W-:Y:S02]  /*1b8f0*/  IMAD.MOV.U32 R15, RZ, RZ, -0x1 ;  /* 0xffffffffff0f7424 */ /* 0x000fe400078e00ff */
[----:B0-----:R-:W-:Y:S02]  /*1b900*/  IMAD.MOV.U32 R12, RZ, RZ, R7 ;  /* 0x000000ffff0c7224 */ /* 0x001fe400078e0007 */
[----:B------:R-:W-:-:S07]  /*1b910*/  IMAD.IADD R27, R7, 0x1, R27 ;  /* 0x00000001071b7824 */ /* 0x000fce00078e021b */
[----:B------:R-:W-:Y:S05]  /*1b920*/  WARPSYNC.COLLECTIVE R15, `(.L_x_1353) ;  /* 0x000000000f087348 */ /* 0x000fea0003c00000 */
[----:B------:R0:W1:Y:S02]  /*1b930*/  SHFL.IDX P6, R14, R13, R12, R11 ;  /* 0x0000000c0d0e7389 */ /* 0x00006400000c000b */
[----:B01----:R-:W-:Y:S01]  /*1b940*/  ENDCOLLECTIVE ;  /* 0x000000000000791b */ /* 0x003fe20003800000 */
.L_x_1353:
[----:B------:R-:W-:Y:S02]  /*1b950*/  IMAD.MOV.U32 R13, RZ, RZ, R5 ;  /* 0x000000ffff0d7224 */ /* 0x000fe400078e0005 */
[----:B------:R-:W-:-:S07]  /*1b960*/  IMAD.MOV.U32 R25, RZ, RZ, R14 ;  /* 0x000000ffff197224 */ /* 0x000fce00078e000e */
[----:B------:R-:W-:Y:S05]  /*1b970*/  WARPSYNC.COLLECTIVE R15, `(.L_x_1354) ;  /* 0x000000000f087348 */ /* 0x000fea0003c00000 */
[----:B------:R0:W1:Y:S02]  /*1b980*/  SHFL.IDX P6, R14, R13, R12, R11 ;  /* 0x0000000c0d0e7389 */ /* 0x00006400000c000b */
[----:B01----:R-:W-:Y:S01]  /*1b990*/  ENDCOLLECTIVE ;  /* 0x000000000000791b */ /* 0x003fe20003800000 */
.L_x_1354:
[----:B------:R-:W-:Y:S01]  /*1b9a0*/  IMAD.MOV.U32 R5, RZ, RZ, R14 ;  /* 0x000000ffff057224 */ /* 0x000fe200078e000e */
[----:B------:R-:W-:Y:S06]  /*1b9b0*/  BRA `(.L_x_1355) ;  /* 0xffffffd800747947 */ /* 0x000fec000383ffff */
.L_x_1287:
[----:B------:R-:W-:Y:S01]  /*1b9c0*/  BSSY B0, `(.L_x_1356) ;  /* 0x0000007000007945 */ /* 0x000fe20003800000 */
[----:B------:R-:W-:Y:S02]  /*1b9d0*/  IMAD.MOV.U32 R13, RZ, RZ, R2 ;  /* 0x000000ffff0d7224 */ /* 0x000fe400078e0002 */
[----:B------:R-:W-:Y:S02]  /*1b9e0*/  IMAD.MOV.U32 R11, RZ, RZ, 0x1f ;  /* 0x0000001fff0b7424 */ /* 0x000fe400078e00ff */
[----:B------:R-:W-:-:S07]  /*1b9f0*/  IMAD.MOV.U32 R15, RZ, RZ, -0x1 ;  /* 0xffffffffff0f7424 */ /* 0x000fce00078e00ff */
[----:B01-34-:R-:W-:Y:S05]  /*1ba00*/  WARPSYNC.COLLECTIVE R15, `(.L_x_1357) ;  /* 0x000000000f087348 */ /* 0x01bfea0003c00000 */
[----:B------:R2:W0:Y:S02]  /*1ba10*/  SHFL.IDX P6, R14, R13, R12, R11 ;  /* 0x0000000c0d0e7389 */ /* 0x00042400000c000b */
[----:B01234-:R-:W-:Y:S01]  /*1ba20*/  ENDCOLLECTIVE ;  /* 0x000000000000791b */ /* 0x01ffe20003800000 */
.L_x_1357:
[----:B------:R-:W-:Y:S05]  /*1ba30*/  BSYNC B0 ;  /* 0x0000000000007941 */ /* 0x000fea0003800000 */
.L_x_1356:
[----:B------:R-:W-:Y:S01]  /*1ba40*/  IMAD.MOV.U32 R24, RZ, RZ, R14 ;  /* 0x000000ffff187224 */ /* 0x000fe200078e000e */
[----:B------:R-:W-:Y:S06]  /*1ba50*/  BRA `(.L_x_1286) ;  /* 0xffffffd800647947 */ /* 0x000fec000383ffff */
.L_x_1293:
[----:B0-----:R0:W2:Y:S02]  /*1ba60*/  SYNCS.PHASECHK.TRANS64.TRYWAIT P0, [R9+URZ+0x2d820], R0 ;  /* 0x02d82000090075a7 */ /* 0x0010a4000800017f */
[----:B--2---:R-:W-:Y:S05]  /*1ba70*/  @!P0 NANOSLEEP.SYNCS 0x989680 ;  /* 0x009896800000895d */ /* 0x004fea0003900000 */
[----:B------:R-:W2:Y:S02]  /*1ba80*/  @!P0 SYNCS.PHASECHK.TRANS64 P0, [R9+URZ+0x2d820], R0 ;  /* 0x02d82000090085a7 */ /* 0x000ea4000800007f */
[----:B--2---:R-:W-:Y:S05]  /*1ba90*/  @!P0 BRA `(.L_x_1293) ;  /* 0xfffffffc00f08947 */ /* 0x004fea000383ffff */
[----:B------:R-:W-:Y:S05]  /*1baa0*/  BRA `(.L_x_1358) ;  /* 0xffffffe000bc7947 */ /* 0x000fea000383ffff */
.L_x_1294:
[----:B------:R-:W2:Y:S01]  /*1bab0*/  S2R R2, SR_TID.X ;  /* 0x0000000000027919 */ /* 0x000ea20000002100 */
[----:B------:R-:W-:Y:S01]  /*1bac0*/  BSSY B0, `(.L_x_1359) ;  /* 0x000000a000007945 */ /* 0x000fe20003800000 */
[----:B------:R-:W-:Y:S02]  /*1bad0*/  IMAD.MOV.U32 R12, RZ, RZ, RZ ;  /* 0x000000ffff0c7224 */ /* 0x000fe400078e00ff */
[----:B------:R-:W-:Y:S02]  /*1bae0*/  IMAD.MOV.U32 R11, RZ, RZ, 0x1f ;  /* 0x0000001fff0b7424 */ /* 0x000fe400078e00ff */
[----:B------:R-:W-:Y:S01]  /*1baf0*/  IMAD.MOV.U32 R15, RZ, RZ, -0x1 ;  /* 0xffffffffff0f7424 */ /* 0x000fe200078e00ff */
[----:B--2---:R-:W-:-:S04]  /*1bb00*/  SHF.R.U32.HI R2, RZ, 0x5, R2 ;  /* 0x00000005ff027819 */ /* 0x004fc80000011602 */
[----:B------:R-:W-:-:S05]  /*1bb10*/  LOP3.LUT R2, R2, 0x3, RZ, 0xc0, !PT ;  /* 0x0000000302027812 */ /* 0x000fca00078ec0ff */
[----:B------:R-:W-:-:S07]  /*1bb20*/  IMAD.MOV.U32 R13, RZ, RZ, R2 ;  /* 0x000000ffff0d7224 */ /* 0x000fce00078e0002 */
[----:B01-3--:R-:W-:Y:S05]  /*1bb30*/  WARPSYNC.COLLECTIVE R15, `(.L_x_1360) ;  /* 0x000000000f087348 */ /* 0x00bfea0003c00000 */
[----:B------:R2:W4:Y:S02]  /*1bb40*/  SHFL.IDX P6, R14, R13, R12, R11 ;  /* 0x0000000c0d0e7389 */ /* 0x00052400000c000b */
[----:B01234-:R-:W-:Y:S01]  /*1bb50*/  ENDCOLLECTIVE ;  /* 0x000000000000791b */ /* 0x01ffe20003800000 */
.L_x_1360:
[----:B------:R-:W-:Y:S05]  /*1bb60*/  BSYNC B0 ;  /* 0x0000000000007941 */ /* 0x000fea0003800000 */
.L_x_1359:
[----:B------:R-:W-:Y:S05]  /*1bb70*/  BRA `(.L_x_1361) ;  /* 0xffffffe000a47947 */ /* 0x000fea000383ffff */
.L_x_1297:
[----:B------:R-:W-:Y:S01]  /*1bb80*/  BSSY B1, `(.L_x_1362) ;  /* 0x0000006000017945 */ /* 0x000fe20003800000 */
[----:B------:R-:W-:-:S07]  /*1bb90*/  IMAD.MOV.U32 R15, RZ, RZ, -0x1 ;  /* 0xffffffffff0f7424 */ /* 0x000fce00078e00ff */
[----:B01-3--:R-:W-:Y:S05]  /*1bba0*/  WARPSYNC.COLLECTIVE R15, `(.L_x_1363) ;  /* 0x000000000f0c7348 */ /* 0x00bfea0003c00000 */
[----:B------:R-:W-:Y:S02]  /*1bbb0*/  ELECT P6, UR62, PT ;  /* 0x00000000003e782f */ /* 0x000fe400038c0000 */
[----:B------:R-:W-:Y:S01]  /*1bbc0*/  MOV R14, UR62 ;  /* 0x0000003e000e7c02 */ /* 0x000fe20008000f00 */
[----:B01-3--:R-:W-:Y:S10]  /*1bbd0*/  ENDCOLLECTIVE ;  /* 0x000000000000791b */ /* 0x00bff40003800000 */
.L_x_1363:
[----:B------:R-:W-:Y:S05]  /*1bbe0*/  BSYNC B1 ;  /* 0x0000000000017941 */ /* 0x000fea0003800000 */
.L_x_1362:
[----:B------:R-:W-:Y:S05]  /*1bbf0*/  BRA `(.L_x_1364) ;  /* 0xffffffe0009c7947 */ /* 0x000fea000383ffff */
.L_x_1299:
[----:B0-----:R0:W1:Y:S02]  /*1bc00*/  SYNCS.PHASECHK.TRANS64.TRYWAIT P0, [R7+URZ], R2 ;  /* 0x00000002070075a7 */ /* 0x001064000800017f */
[----:B-1----:R-:W-:Y:S05]  /*1bc10*/  @!P0 NANOSLEEP.SYNCS 0x989680 ;  /* 0x009896800000895d */ /* 0x002fea0003900000 */
[----:B------:R-:W1:Y:S02]  /*1bc20*/  @!P0 SYNCS.PHASECHK.TRANS64 P0, [R7+URZ], R2 ;  /* 0x00000002070085a7 */ /* 0x000e64000800007f */
[----:B-1----:R-:W-:Y:S05]  /*1bc30*/  @!P0 BRA `(.L_x_1299) ;  /* 0xfffffffc00f08947 */ /* 0x002fea000383ffff */
[----:B------:R-:W-:Y:S05]  /*1bc40*/  BRA `(.L_x_1365) ;  /* 0xffffffe000d07947 */ /* 0x000fea000383ffff */
.L_x_1300:
[----:B-1----:R1:W2:Y:S02]  /*1bc50*/  SYNCS.PHASECHK.TRANS64.TRYWAIT P0, [R3+URZ], R0 ;  /* 0x00000000030075a7 */ /* 0x0022a4000800017f */
[----:B--2---:R-:W-:Y:S05]  /*1bc60*/  @!P0 NANOSLEEP.SYNCS 0x989680 ;  /* 0x009896800000895d */ /* 0x004fea0003900000 */
[----:B------:R-:W2:Y:S02]  /*1bc70*/  @!P0 SYNCS.PHASECHK.TRANS64 P0, [R3+URZ], R0 ;  /* 0x00000000030085a7 */ /* 0x000ea4000800007f */
[----:B--2---:R-:W-:Y:S05]  /*1bc80*/  @!P0 BRA `(.L_x_1300) ;  /* 0xfffffffc00f08947 */ /* 0x004fea000383ffff */
[----:B------:R-:W-:Y:S05]  /*1bc90*/  BRA `(.L_x_1366) ;  /* 0xffffffe000c47947 */ /* 0x000fea000383ffff */
.L_x_1302:
[----:B-1----:R1:W2:Y:S02]  /*1bca0*/  SYNCS.PHASECHK.TRANS64.TRYWAIT P0, [R5+URZ], R2 ;  /* 0x00000002050075a7 */ /* 0x0022a4000800017f */
[----:B--2---:R-:W-:Y:S05]  /*1bcb0*/  @!P0 NANOSLEEP.SYNCS 0x989680 ;  /* 0x009896800000895d */ /* 0x004fea0003900000 */
[----:B------:R-:W2:Y:S02]  /*1bcc0*/  @!P0 SYNCS.PHASECHK.TRANS64 P0, [R5+URZ], R2 ;  /* 0x00000002050085a7 */ /* 0x000ea4000800007f */
[----:B--2---:R-:W-:Y:S05]  /*1bcd0*/  @!P0 BRA `(.L_x_1302) ;  /* 0xfffffffc00f08947 */ /* 0x004fea000383ffff */
[----:B------:R-:W-:Y:S05]  /*1bce0*/  BRA `(.L_x_1367) ;  /* 0xffffffe000c87947 */ /* 0x000fea000383ffff */
.L_x_1368:
        /* <DEDUP_REMOVED lines=9> */
.L_x_2780:


//--------------------- .text._ZN7cutlass13device_kernelIN5flash11enable_sm90INS1_16FlashAttnFwdSm90INS1_25CollectiveMainloopFwdSm90ILi2EN4cute5tupleIJNS5_1CILi1EEES8_S8_EEENS6_IJNS7_ILi192EEENS7_ILi128EEENS7_ILi96EEEEEELi96ENS_6half_tEfNS_4arch4Sm90ELb0ELb1ELb1ELb1ELb0ELb1ELb0ELb0ELb1ELb1ELb1ELb0EEENS1_21CollectiveEpilogueFwdINS6_IJSA_SC_SB_EEES9_SE_SG_Li384ELb1ELb1ELb1ELb0EEENS1_36VarlenDynamicPersistentTileSchedulerILi192ELi128ELi384ELi128ELb1ELb1ELb1ELb1ELb0ELb1EEEEEEEEEvNT_6ParamsE --------------------------
	.section	.text._ZN7cutlass13device_kernelIN5flash11enable_sm90INS1_16FlashAttnFwdSm90INS1_25CollectiveMainloopFwdSm90ILi2EN4cute5tupleIJNS5_1CILi1EEES8_S8_EEENS6_IJNS7_ILi192EEENS7_ILi128EEENS7_ILi96EEEEEELi96ENS_6half_tEfNS_4arch4Sm90ELb0ELb1ELb1ELb1ELb0ELb1ELb0ELb0ELb1ELb1ELb1ELb0EEENS1_21CollectiveEpilogueFwdINS6_IJSA_SC_SB_EEES9_SE_SG_Li384ELb1ELb1ELb1ELb0EEENS1_36VarlenDynamicPersistentTileSchedulerILi192ELi128ELi384ELi128ELb1ELb1ELb1ELb1ELb0ELb1EEEEEEEEEvNT_6ParamsE,"ax",@progbits
	.align	128
.text._ZN7cutlass13device_kernelIN5flash11enable_sm90INS1_16FlashAttnFwdSm90INS1_25CollectiveMainloopFwdSm90ILi2EN4cute5tupleIJNS5_1CILi1EEES8_S8_EEENS6_IJNS7_ILi192EEENS7_ILi128EEENS7_ILi96EEEEEELi96ENS_6half_tEfNS_4arch4Sm90ELb0ELb1ELb1ELb1ELb0ELb1ELb0ELb0ELb1ELb1ELb1ELb0EEENS1_21CollectiveEpilogueFwdINS6_IJSA_SC_SB_EEES9_SE_SG_Li384ELb1ELb1ELb1ELb0EEENS1_36VarlenDynamicPersistentTileSchedulerILi192ELi128ELi384ELi128ELb1ELb1ELb1ELb1ELb0ELb1EEEEEEEEEvNT_6ParamsE:
        .type           _ZN7cutlass13device_kernelIN5flash11enable_sm90INS1_16FlashAttnFwdSm90INS1_25CollectiveMainloopFwdSm90ILi2EN4cute5tupleIJNS5_1CILi1EEES8_S8_EEENS6_IJNS7_ILi192EEENS7_ILi128EEENS7_ILi96EEEEEELi96ENS_6half_tEfNS_4arch4Sm90ELb0ELb1ELb1ELb1ELb0ELb1ELb0ELb0ELb1ELb1ELb1ELb0EEENS1_21CollectiveEpilogueFwdINS6_IJSA_SC_SB_EEES9_SE_SG_Li384ELb1ELb1ELb1ELb0EEENS1_36VarlenDynamicPersistentTileSchedulerILi192ELi128ELi384ELi128ELb1ELb1ELb1ELb1ELb0ELb1EEEEEEEEEvNT_6ParamsE,@function
        .size           _ZN7cutlass13device_kernelIN5flash11enable_sm90INS1_16FlashAttnFwdSm90INS1_25CollectiveMainloopFwdSm90ILi2EN4cute5tupleIJNS5_1CILi1EEES8_S8_EEENS6_IJNS7_ILi192EEENS7_ILi128EEENS7_ILi96EEEEEELi96ENS_6half_tEfNS_4arch4Sm90ELb0ELb1ELb1ELb1ELb0ELb1ELb0ELb0ELb1ELb1ELb1ELb0EEENS1_21CollectiveEpilogueFwdINS6_IJSA_SC_SB_EEES9_SE_SG_Li384ELb1ELb1ELb1ELb0EEENS1_36VarlenDynamicPersistentTileSchedulerILi192ELi128ELi384ELi128ELb1ELb1ELb1ELb1ELb0ELb1EEEEEEEEEvNT_6ParamsE,(.L_x_2781 - _ZN7cutlass13device_kernelIN5flash11enable_sm90INS1_16FlashAttnFwdSm90INS1_25CollectiveMainloopFwdSm90ILi2EN4cute5tupleIJNS5_1CILi1EEES8_S8_EEENS6_IJNS7_ILi192EEENS7_ILi128EEENS7_ILi96EEEEEELi96ENS_6half_tEfNS_4arch4Sm90ELb0ELb1ELb1ELb1ELb0ELb1ELb0ELb0ELb1ELb1ELb1ELb0EEENS1_21CollectiveEpilogueFwdINS6_IJSA_SC_SB_EEES9_SE_SG_Li384ELb1ELb1ELb1ELb0EEENS1_36VarlenDynamicPersistentTileSchedulerILi192ELi128ELi384ELi128ELb1ELb1ELb1ELb1ELb0ELb1EEEEEEEEEvNT_6ParamsE)
        .other          _ZN7cutlass13device_kernelIN5flash11enable_sm90INS1_16FlashAttnFwdSm90INS1_25CollectiveMainloopFwdSm90ILi2EN4cute5tupleIJNS5_1CILi1EEES8_S8_EEENS6_IJNS7_ILi192EEENS7_ILi128EEENS7_ILi96EEEEEELi96ENS_6half_tEfNS_4arch4Sm90ELb0ELb1ELb1ELb1ELb0ELb1ELb0ELb0ELb1ELb1ELb1ELb0EEENS1_21CollectiveEpilogueFwdINS6_IJSA_SC_SB_EEES9_SE_SG_Li384ELb1ELb1ELb1ELb0EEENS1_36VarlenDynamicPersistentTileSchedulerILi192ELi128ELi384ELi128ELb1ELb1ELb1ELb1ELb0ELb1EEEEEEEEEvNT_6ParamsE,@"STO_CUDA_ENTRY STV_DEFAULT"
_ZN7cutlass13device_kernelIN5flash11enable_sm90INS1_16FlashAttnFwdSm90INS1_25CollectiveMainloopFwdSm90ILi2EN4cute5tupleIJNS5_1CILi1EEES8_S8_EEENS6_IJNS7_ILi192EEENS7_ILi128EEENS7_ILi96EEEEEELi96ENS_6half_tEfNS_4arch4Sm90ELb0ELb1ELb1ELb1ELb0ELb1ELb0ELb0ELb1ELb1ELb1ELb0EEENS1_21CollectiveEpilogueFwdINS6_IJSA_SC_SB_EEES9_SE_SG_Li384ELb1ELb1ELb1ELb0EEENS1_36VarlenDynamicPersistentTileSchedulerILi192ELi128ELi384ELi128ELb1ELb1ELb1ELb1ELb0ELb1EEEEEEEEEvNT_6ParamsE:
        /* <DEDUP_REMOVED lines=24> */
.L_x_1370:
[----:B------:R-:W-:Y:S05]  /*0180*/  BSYNC B0 ;  /* 0x0000000000007941 */ /* 0x000fea0003800000 */
.L_x_1369:
        /* <DEDUP_REMOVED lines=41> */
.L_x_1371:
        /* <DEDUP_REMOVED lines=22> */
.L_x_1372:
        /* <DEDUP_REMOVED lines=18> */
.L_x_1373:
        /* <DEDUP_REMOVED lines=22> */
.L_x_1374:
        /* <DEDUP_REMOVED lines=22> */
.L_x_1375:
[----:B------:R-:W-:Y:S01]  /*0960*/  PLOP3.LUT P0, PT, PT, PT, UP0, 0x80, 0x0 ;  /* 0x000000000000781c */ /* 0x000fe20003f0f008 */
[----:B------:R-:W-:Y:S01]  /*0970*/  UMOV UR36, 0x1 ;  /* 0x0000000100247882 */ /* 0x000fe20000000000 */
[----:B------:R-:W-:Y:S01]  /*0980*/  NOP ;  /* 0x0000000000007918 */ /* 0x000fe20000000000 */
[----:B------:R-:W-:Y:S01]  /*0990*/  USEL UR36, UR36, 0x2, !UP0 ;  /* 0x0000000224247887 */ /* 0x000fe2000c000000 */
[----:B------:R-:W-:Y:S01]  /*09a0*/  BSSY B9, `(.L_x_1376) ;  /* 0x00025ec000097945 */ /* 0x000fe20003800000 */
[----:B------:R-:W-:Y:S01]  /*09b0*/  ULDC.64 UR38, c[0x0][0x208] ;  /* 0x0000820000267ab9 */ /* 0x000fe20000000a00 */
[----:B012-4-:R-:W-:Y:S07]  /*09c0*/  BAR.SYNC.DEFER_BLOCKING 0x0 ;  /* 0x0000000000007b1d */ /* 0x017fee0000010000 */
[----:B------:R-:W-:Y:S05]  /*09d0*/  @!P0 BRA `(.L_x_1377) ;  /* 0x000001cc00d88947 */ /* 0x000fea0003800000 */
.L_x_1378:
[----:B------:R-:W-:-:S08]  /*09e0*/  NOP ;  /* 0x0000000000007918 */ /* 0x000fd00000000000 */
[----:B------:R-:W0:Y:S02]  /*09f0*/  USETMAXREG.TRY_ALLOC.CTAPOOL UP0, 0xa0 ;  /* 0x000000a0000079c8 */ /* 0x000e240008000600 */
[----:B0-----:R-:W-:-:S13]  /*0a00*/  PLOP3.LUT P0, PT, PT, PT, UP0, 0x80, 0x0 ;  /* 0x000000000000781c */ /* 0x001fda0003f0f008 */
[----:B------:R-:W-:Y:S05]  /*0a10*/  @!P0 BRA `(.L_x_1378) ;  /* 0xfffffffc00f08947 */ /* 0x000fea000383ffff */
[----:B------:R-:W0:Y:S01]  /*0a20*/  S2R R0, SR_TID.X ;  /* 0x0000000000007919 */ /* 0x000e220000002100 */
[----:B------:R-:W1:Y:S01]  /*0a30*/  S2UR UR5, SR_CgaCtaId ;  /* 0x00000000000579c3 */ /* 0x000e620000008800 */
[----:B------:R-:W-:Y:S01]  /*0a40*/  UMOV UR4, 0x400 ;  /* 0x0000040000047882 */ /* 0x000fe20000000000 */
[----:B------:R-:W-:-:S06]  /*0a50*/  LOP3.LUT R23, R23, 0xdfffffff, RZ, 0xc0, !PT ;  /* 0xdfffffff17177812 */ /* 0x000fcc00078ec0ff */
[----:B------:R-:W-:Y:S06]  /*0a60*/  BAR.ARV 0x8, 0x200 ;  /* 0x0208000000007b1d */ /* 0x000fec0000002000 */
[----:B-1----:R-:W-:-:S06]  /*0a70*/  ULEA UR4, UR5, UR4, 0x18 ;  /* 0x0000000405047291 */ /* 0x002fcc000f8ec03f */
[----:B------:R-:W-:Y:S01]  /*0a80*/  IMAD.U32 R2, RZ, RZ, UR4 ;  /* 0x00000004ff027e24 */ /* 0x000fe2000f8e00ff */
[----:B0-----:R-:W-:Y:S01]  /*0a90*/  SHF.R.U32.HI R0, RZ, 0x7, R0 ;  /* 0x00000007ff007819 */ /* 0x001fe20000011600 */
[----:B------:R-:W-:-:S03]  /*0aa0*/  ULDC UR4, c[0x0][0xc3c] ;  /* 0x00030f0000047ab9 */ /* 0x000fc60000000800 */
[----:B------:R-:W-:-:S13]  /*0ab0*/  ISETP.NE.AND P0, PT, R0, 0x1, PT ;  /* 0x000000010000780c */ /* 0x000fda0003f05270 */
[----:B------:R-:W-:Y:S01]  /*0ac0*/  @P0 LOP3.LUT R23, R23, 0x20000000, RZ, 0xfc, !PT ;  /* 0x2000000017170812 */ /* 0x000fe200078efcff */
[----:B------:R-:W-:Y:S08]  /*0ad0*/  @!P0 BAR.ARV 0x9, 0x100 ;  /* 0x0244000000008b1d */ /* 0x000ff00000002000 */
[----:B------:R-:W-:Y:S06]  /*0ae0*/  BAR.SYNC.DEFER_BLOCKING 0x5, 0x200 ;  /* 0x0148000000007b1d */ /* 0x000fec0000010000 */
[----:B------:R-:W0:Y:S02]  /*0af0*/  LDS.128 R72, [R2+0x2d8d0] ;  /* 0x02d8d00002487984 */ /* 0x000e240000000c00 */
[----:B------:R-:W-:Y:S06]  /*0b00*/  BAR.ARV 0x4, 0x200 ;  /* 0x0108000000007b1d */ /* 0x000fec0000002000 */
[----:B0-----:R-:W-:-:S13]  /*0b10*/  ISETP.GE.AND P0, PT, R75, UR4, PT ;  /* 0x000000044b007c0c */ /* 0x001fda000bf06270 */
[----:B------:R-:W-:Y:S05]  /*0b20*/  @P0 BRA `(.L_x_1379) ;  /* 0x0000025c004c0947 */ /* 0x000fea0003800000 */
[----:B------:R-:W0:Y:S01]  /*0b30*/  S2R R0, SR_TID.X ;  /* 0x0000000000007919 */ /* 0x000e220000002100 */
[----:B------:R-:W-:Y:S01]  /*0b40*/  IMAD.MOV.U32 R141, RZ, RZ, 0x40 ;  /* 0x00000040ff8d7424 */ /* 0x000fe200078e00ff */
[----:B------:R-:W-:Y:S01]  /*0b50*/  R2UR UR40, R2 ;  /* 0x00000000022872ca */ /* 0x000fe200000e0000 */
[----:B------:R-:W-:Y:S01]  /*0b60*/  IMAD.MOV.U32 R154, RZ, RZ, RZ ;  /* 0x000000ffff9a7224 */ /* 0x000fe200078e00ff */
[----:B------:R-:W-:Y:S01]  /*0b70*/  ULOP3.LUT UR37, UR36, 0x1, URZ, 0xfc, !UPT ;  /* 0x0000000124257892 */ /* 0x000fe2000f8efc3f */
[----:B------:R-:W-:-:S10]  /*0b80*/  IMAD.MOV.U32 R18, RZ, RZ, RZ ;  /* 0x000000ffff127224 */ /* 0x000fd400078e00ff */
[----:B------:R-:W-:Y:S01]  /*0b90*/  UIADD3 UR40, UR40, 0xc400, URZ ;  /* 0x0000c40028287890 */ /* 0x000fe2000fffe03f */
[----:B0-----:R-:W-:-:S05]  /*0ba0*/  VIADD R0, R0, 0xffffff80 ;  /* 0xffffff8000007836 */ /* 0x001fca0000000000 */
[----:B------:R-:W-:Y:S02]  /*0bb0*/  SHF.R.S32.HI R3, RZ, 0x1f, R0 ;  /* 0x0000001fff037819 */ /* 0x000fe40000011400 */
[-C--:B------:R-:W-:Y:S02]  /*0bc0*/  LEA.HI R10, R0, R0.reuse, RZ, 0x1 ;  /* 0x00000000000a7211 */ /* 0x080fe400078f08ff */
[CC--:B------:R-:W-:Y:S02]  /*0bd0*/  LEA.HI R5, R3.reuse, R0.reuse, RZ, 0x4 ;  /* 0x0000000003057211 */ /* 0x0c0fe400078f20ff */
[CC--:B------:R-:W-:Y:S02]  /*0be0*/  LEA.HI R4, R3.reuse, R0.reuse, RZ, 0x2 ;  /* 0x0000000003047211 */ /* 0x0c0fe400078f10ff */
[CC--:B------:R-:W-:Y:S02]  /*0bf0*/  LEA.HI R8, R3.reuse, R0.reuse, RZ, 0x5 ;  /* 0x0000000003087211 */ /* 0x0c0fe400078f28ff */
[----:B------:R-:W-:-:S02]  /*0c00*/  LEA.HI R3, R3, R0, RZ, 0x7 ;  /* 0x0000000003037211 */ /* 0x000fc400078f38ff */
[--C-:B------:R-:W-:Y:S02]  /*0c10*/  SHF.R.S32.HI R11, RZ, 0x2, R4.reuse ;  /* 0x00000002ff0b7819 */ /* 0x100fe40000011404 */
[----:B------:R-:W-:Y:S02]  /*0c20*/  SHF.R.S32.HI R6, RZ, 0x1f, R4 ;  /* 0x0000001fff067819 */ /* 0x000fe40000011404 */
[----:B------:R-:W-:Y:S02]  /*0c30*/  LOP3.LUT R13, R4, 0xfffffffc, RZ, 0xc0, !PT ;  /* 0xfffffffc040d7812 */ /* 0x000fe400078ec0ff */
[----:B------:R-:W-:Y:S02]  /*0c40*/  SHF.R.S32.HI R4, RZ, 0x7, R3 ;  /* 0x00000007ff047819 */ /* 0x000fe40000011403 */
[----:B------:R-:W-:Y:S01]  /*0c50*/  LOP3.LUT R9, R10, 0xfffffffe, RZ, 0xc0, !PT ;  /* 0xfffffffe0a097812 */ /* 0x000fe200078ec0ff */
[----:B------:R-:W-:Y:S01]  /*0c60*/  IMAD.IADD R13, R0, 0x1, -R13 ;  /* 0x00000001000d7824 */ /* 0x000fe200078e0a0d */
[----:B------:R-:W-:Y:S01]  /*0c70*/  LOP3.LUT R7, R5, 0xfffffff0, RZ, 0xc0, !PT ;  /* 0xfffffff005077812 */ /* 0x000fe200078ec0ff */
[----:B------:R-:W-:Y:S01]  /*0c80*/  IMAD.HI R12, R4, 0x55555556, RZ ;  /* 0x55555556040c7827 */ /* 0x000fe200078e02ff */
[----:B------:R-:W-:-:S02]  /*0c90*/  LOP3.LUT R3, R3, 0xffffff80, RZ, 0xc0, !PT ;  /* 0xffffff8003037812 */ /* 0x000fc400078ec0ff */
[----:B------:R-:W-:Y:S01]  /*0ca0*/  LEA.HI R6, R6, R11, RZ, 0x2 ;  /* 0x0000000b06067211 */ /* 0x000fe200078f10ff */
[C---:B------:R-:W-:Y:S01]  /*0cb0*/  IMAD.IADD R9, R0.reuse, 0x1, -R9 ;  /* 0x0000000100097824 */ /* 0x040fe200078e0a09 */
[----:B------:R-:W-:Y:S01]  /*0cc0*/  SHF.R.S32.HI R19, RZ, 0x1, R10 ;  /* 0x00000001ff137819 */ /* 0x000fe2000001140a */
[C---:B------:R-:W-:Y:S01]  /*0cd0*/  IMAD.IADD R7, R0.reuse, 0x1, -R7 ;  /* 0x0000000100077824 */ /* 0x040fe200078e0a07 */
[----:B------:R-:W-:Y:S01]  /*0ce0*/  SHF.R.S32.HI R8, RZ, 0x5, R8 ;  /* 0x00000005ff087819 */ /* 0x000fe20000011408 */
[----:B------:R-:W-:Y:S01]  /*0cf0*/  IMAD.IADD R21, R0, 0x1, -R3 ;  /* 0x0000000100157824 */ /* 0x000fe200078e0a03 */
[----:B------:R-:W-:Y:S01]  /*0d00*/  LOP3.LUT R0, R6, 0xfffffffc, RZ, 0xc0, !PT ;  /* 0xfffffffc06007812 */ /* 0x000fe200078ec0ff */
[C---:B------:R-:W-:Y:S01]  /*0d10*/  IMAD.SHL.U32 R156, R9.reuse, 0x4, RZ ;  /* 0x00000004099c7824 */ /* 0x040fe200078e00ff */
[----:B------:R-:W-:Y:S01]  /*0d20*/  LEA.HI R3, R12, R12, RZ, 0x1 ;  /* 0x0000000c0c037211 */ /* 0x000fe200078f08ff */
[----:B------:R-:W-:Y:S01]  /*0d30*/  IMAD.SHL.U32 R136, R9, 0x8, RZ ;  /* 0x0000000809887824 */ /* 0x000fe200078e00ff */
[----:B------:R-:W-:Y:S01]  /*0d40*/  SHF.R.S32.HI R14, RZ, 0x1f, R21 ;  /* 0x0000001fff0e7819 */ /* 0x000fe20000011415 */
[----:B------:R-:W-:Y:S01]  /*0d50*/  IMAD.IADD R11, R11, 0x1, -R0 ;  /* 0x000000010b0b7824 */ /* 0x000fe200078e0a00 */
[----:B------:R-:W-:Y:S01]  /*0d60*/  SHF.R.S32.HI R0, RZ, 0x1f, R7 ;  /* 0x0000001fff007819 */ /* 0x000fe20000011407 */
[----:B------:R-:W-:Y:S01]  /*0d70*/  IMAD R12, R3, -0x3, R4 ;  /* 0xfffffffd030c7824 */ /* 0x000fe200078e0204 */
[----:B------:R-:W-:Y:S01]  /*0d80*/  LEA.HI R10, R10, R19, RZ, 0x1 ;  /* 0x000000130a0a7211 */ /* 0x000fe200078f08ff */
[----:B------:R-:W-:Y:S01]  /*0d90*/  STL [R1+0x60], R21 ;  /* 0x0000601501007387 */ /* 0x000fe20000100800 */
[----:B------:R-:W-:Y:S01]  /*0da0*/  SHF.R.S32.HI R6, RZ, 0x4, R5 ;  /* 0x00000004ff067819 */ /* 0x000fe20000011405 */
[----:B------:R-:W-:Y:S01]  /*0db0*/  IMAD.SHL.U32 R11, R11, 0x40, RZ ;  /* 0x000000400b0b7824 */ /* 0x000fe200078e00ff */
[----:B------:R-:W-:-:S02]  /*0dc0*/  LEA.HI R0, R0, R7, RZ, 0x3 ;  /* 0x0000000700007211 */ /* 0x000fc400078f18ff */
[----:B------:R-:W-:Y:S02]  /*0dd0*/  LEA.HI R15, R14, R21, RZ, 0x2 ;  /* 0x000000150e0f7211 */ /* 0x000fe400078f10ff */
[----:B------:R-:W-:Y:S02]  /*0de0*/  LOP3.LUT R10, R10, 0x7fffffe, RZ, 0xc0, !PT ;  /* 0x07fffffe0a0a7812 */ /* 0x000fe400078ec0ff */
[----:B------:R-:W-:Y:S02]  /*0df0*/  LEA.HI R5, R5, R6, RZ, 0x1 ;  /* 0x0000000605057211 */ /* 0x000fe400078f08ff */
[----:B------:R-:W-:Y:S01]  /*0e00*/  LOP3.LUT R4, R0, 0xfffffff8, RZ, 0xc0, !PT ;  /* 0xfffffff800047812 */ /* 0x000fe200078ec0ff */
[----:B------:R-:W-:Y:S01]  /*0e10*/  IMAD.IADD R3, R19, 0x1, -R10 ;  /* 0x0000000113037824 */ /* 0x000fe200078e0a0a */
[--C-:B------:R-:W-:Y:S02]  /*0e20*/  SHF.R.S32.HI R16, RZ, 0x2, R15.reuse ;  /* 0x00000002ff107819 */ /* 0x100fe4000001140f */
[----:B------:R-:W-:Y:S01]  /*0e30*/  SHF.R.S32.HI R17, RZ, 0x1f, R15 ;  /* 0x0000001fff117819 */ /* 0x000fe2000001140f */
[----:B------:R-:W-:Y:S01]  /*0e40*/  IMAD.IADD R4, R7, 0x1, -R4 ;  /* 0x0000000107047824 */ /* 0x000fe200078e0a04 */
[----:B------:R-:W-:Y:S01]  /*0e50*/  LOP3.LUT R5, R5, 0x1ffffffe, RZ, 0xc0, !PT ;  /* 0x1ffffffe05057812 */ /* 0x000fe200078ec0ff */
[----:B------:R-:W-:Y:S01]  /*0e60*/  IMAD R20, R6, 0x8, R3 ;  /* 0x0000000806147824 */ /* 0x000fe200078e0203 */
[----:B------:R-:W-:Y:S01]  /*0e70*/  LEA.HI R17, R17, R16, RZ, 0x3 ;  /* 0x0000001011117211 */ /* 0x000fe200078f18ff */
[----:B------:R-:W-:Y:S01]  /*0e80*/  IMAD.SHL.U32 R3, R4, 0x40, RZ ;  /* 0x0000004004037824 */ /* 0x000fe200078e00ff */
[----:B------:R-:W-:Y:S01]  /*0e90*/  LEA.HI R10, R13, R13, RZ, 0x1 ;  /* 0x0000000d0d0a7211 */ /* 0x000fe200078f08ff */
[----:B------:R-:W-:Y:S01]  /*0ea0*/  IMAD.IADD R5, R6, 0x1, -R5 ;  /* 0x0000000106057824 */ /* 0x000fe200078e0a05 */
[----:B------:R-:W-:Y:S01]  /*0eb0*/  LOP3.LUT R17, R17, 0xfffffff8, RZ, 0xc0, !PT ;  /* 0xfffffff811117812 */ /* 0x000fe200078ec0ff */
[----:B------:R-:W-:Y:S01]  /*0ec0*/  IMAD.SHL.U32 R6, R0, 0x40, RZ ;  /* 0x0000004000067824 */ /* 0x000fe200078e00ff */
[----:B------:R-:W-:Y:S01]  /*0ed0*/  LEA.HI R14, R14, R21, RZ, 0x5 ;  /* 0x000000150e0e7211 */ /* 0x000fe200078f28ff */
[----:B------:R-:W-:Y:S01]  /*0ee0*/  IMAD.SHL.U32 R0, R5, 0x8, RZ ;  /* 0x0000000805007824 */ /* 0x000fe200078e00ff */
[----:B------:R-:W-:Y:S01]  /*0ef0*/  LOP3.LUT R10, R10, 0x1ffffffe, RZ, 0xc0, !PT ;  /* 0x1ffffffe0a0a7812 */ /* 0x000fe200078ec0ff */
[----:B------:R-:W-:Y:S01]  /*0f00*/  IMAD.IADD R17, R16, 0x1, -R17 ;  /* 0x0000000110117824 */ /* 0x000fe200078e0a11 */
[----:B------:R-:W-:Y:S01]  /*0f10*/  LOP3.LUT R3, R3, 0x1c0, RZ, 0xc0, !PT ;  /* 0x000001c003037812 */ /* 0x000fe200078ec0ff */
[----:B------:R-:W-:Y:S01]  /*0f20*/  IMAD R7, R8, 0x10, R7 ;  /* 0x0000001008077824 */ /* 0x000fe200078e0207 */
[----:B------:R-:W-:Y:S01]  /*0f30*/  SHF.R.S32.HI R14, RZ, 0x5, R14 ;  /* 0x00000005ff0e7819 */ /* 0x000fe2000001140e */
[----:B------:R-:W-:Y:S01]  /*0f40*/  IMAD.IADD R13, R13, 0x1, -R10 ;  /* 0x000000010d0d7824 */ /* 0x000fe200078e0a0a */
[--C-:B------:R-:W-:Y:S01]  /*0f50*/  LOP3.LUT R5, R3, 0x8, R0.reuse, 0xf8, !PT ;  /* 0x0000000803057812 */ /* 0x100fe200078ef800 */
[----:B------:R-:W-:Y:S01]  /*0f60*/  IMAD.U32 R0, R7, 0x20, R0 ;  /* 0x0000002007007824 */ /* 0x000fe200078e0000 */
[----:B------:R-:W-:Y:S01]  /*0f70*/  LOP3.LUT R6, R6, 0x7ffffe00, RZ, 0xc0, !PT ;  /* 0x7ffffe0006067812 */ /* 0x000fe200078ec0ff */
[----:B------:R-:W-:Y:S01]  /*0f80*/  IMAD R17, R14, 0x10, R17 ;  /* 0x000000100e117824 */ /* 0x000fe200078e0211 */
[----:B------:R-:W-:-:S02]  /*0f90*/  SHF.R.U32.HI R10, RZ, 0x3, R3 ;  /* 0x00000003ff0a7819 */ /* 0x000fc40000011603 */
[----:B------:R0:W-:Y:S01]  /*0fa0*/  STL [R1+0x68], R0 ;  /* 0x0000680001007387 */ /* 0x0001e20000100800 */
[----:B------:R-:W-:Y:S01]  /*0fb0*/  IMAD R3, R12, 0x40, R17 ;  /* 0x000000400c037824 */ /* 0x000fe200078e0211 */
[----:B------:R-:W-:Y:S01]  /*0fc0*/  LOP3.LUT R5, R5, R10, RZ, 0x3c, !PT ;  /* 0x0000000a05057212 */ /* 0x000fe200078e3cff */
[----:B------:R-:W-:Y:S01]  /*0fd0*/  IMAD R6, R8, 0x400, R6 ;  /* 0x0000040008067824 */ /* 0x000fe200078e0206 */
[----:B------:R-:W-:Y:S01]  /*0fe0*/  R2P PR, R4, 0x6 ;  /* 0x0000000604007804 */ /* 0x000fe20000000000 */
[----:B------:R-:W-:Y:S01]  /*0ff0*/  VIADD R4, R156, 0x10 ;  /* 0x000000109c047836 */ /* 0x000fe20000000000 */
[----:B------:R1:W-:Y:S01]  /*1000*/  STL [R1+0x64], R3 ;  /* 0x0000640301007387 */ /* 0x0003e20000100800 */
[----:B------:R-:W-:Y:S01]  /*1010*/  IMAD.IADD R5, R6, 0x1, R5 ;  /* 0x0000000106057824 */ /* 0x000fe200078e0205 */
[----:B------:R-:W-:Y:S01]  /*1020*/  LOP3.LUT R15, R15, 0x7ffffffc, RZ, 0xc0, !PT ;  /* 0x7ffffffc0f0f7812 */ /* 0x000fe200078ec0ff */
[C---:B------:R-:W-:Y:S01]  /*1030*/  VIADD R6, R156.reuse, 0x8 ;  /* 0x000000089c067836 */ /* 0x040fe20000000000 */
[----:B0-----:R-:W-:Y:S01]  /*1040*/  SHF.R.S32.HI R0, RZ, 0x1f, R19 ;  /* 0x0000001fff007819 */ /* 0x001fe20000011413 */
[----:B------:R-:W-:Y:S01]  /*1050*/  VIADD R0, R156, 0x20 ;  /* 0x000000209c007836 */ /* 0x000fe20000000000 */
[----:B------:R-:W-:Y:S01]  /*1060*/  STL [R1+0x58], RZ ;  /* 0x000058ff01007387 */ /* 0x000fe20000100800 */
[----:B------:R-:W-:Y:S01]  /*1070*/  IMAD.IADD R15, R21, 0x1, -R15 ;  /* 0x00000001150f7824 */ /* 0x000fe200078e0a0f */
[----:B------:R-:W-:Y:S01]  /*1080*/  SEL R141, R141, 0xffffffc0, !P2 ;  /* 0xffffffc08d8d7807 */ /* 0x000fe20005000000 */
[----:B------:R-:W-:Y:S01]  /*1090*/  IMAD.SHL.U32 R12, R20, 0x20, RZ ;  /* 0x00000020140c7824 */ /* 0x000fe200078e00ff */
[----:B------:R0:W-:Y:S01]  /*10a0*/  STL [R1+0x2c], R4 ;  /* 0x00002c0401007387 */ /* 0x0001e20000100800 */
[----:B------:R-:W-:Y:S01]  /*10b0*/  IMAD.SHL.U32 R22, R15, 0x2, RZ ;  /* 0x000000020f167824 */ /* 0x000fe200078e00ff */
[----:B------:R-:W-:Y:S01]  /*10c0*/  CS2R R16, SRZ ;  /* 0x0000000000107805 */ /* 0x000fe2000001ff00 */
[----:B------:R-:W-:Y:S01]  /*10d0*/  IMAD R140, R5, 0x2, R2 ;  /* 0x00000002058c7824 */ /* 0x000fe200078e0202 */
[----:B------:R2:W-:Y:S01]  /*10e0*/  STL [R1+0x28], R0 ;  /* 0x0000280001007387 */ /* 0x0005e20000100800 */
[----:B------:R-:W-:-:S02]  /*10f0*/  VIADD R10, R22, 0x10 ;  /* 0x00000010160a7836 */ /* 0x000fc40000000000 */
[----:B------:R-:W-:Y:S01]  /*1100*/  VIADD R142, R140, 0x21800 ;  /* 0x000218008c8e7836 */ /* 0x000fe20000000000 */
[----:B------:R3:W-:Y:S01]  /*1110*/  STL [R1+0x30], R6 ;  /* 0x0000300601007387 */ /* 0x0007e20000100800 */
[----:B-1----:R-:W-:Y:S01]  /*1120*/  IMAD R3, R13, 0x8, R3 ;  /* 0x000000080d037824 */ /* 0x002fe200078e0203 */
[----:B0-----:R-:W-:Y:S01]  /*1130*/  LOP3.LUT R4, R11, 0xc0, RZ, 0xc0, !PT ;  /* 0x000000c00b047812 */ /* 0x001fe200078ec0ff */
[C---:B------:R-:W-:Y:S02]  /*1140*/  VIADD R9, R22.reuse, 0x18 ;  /* 0x0000001816097836 */ /* 0x040fe40000000000 */
[----:B------:R-:W-:Y:S02]  /*1150*/  VIADD R11, R22, 0x8 ;  /* 0x00000008160b7836 */ /* 0x000fe40000000000 */
[----:B--2---:R-:W-:Y:S01]  /*1160*/  VIADD R0, R156, 0x18 ;  /* 0x000000189c007836 */ /* 0x004fe20000000000 */
[----:B------:R-:W-:Y:S01]  /*1170*/  STL [R1+0x8], R4 ;  /* 0x0000080401007387 */ /* 0x000fe20000100800 */
[----:B------:R-:W-:Y:S01]  /*1180*/  VIADD R8, R22, 0x20 ;  /* 0x0000002016087836 */ /* 0x000fe20000000000 */
[----:B------:R-:W-:Y:S01]  /*1190*/  SHF.R.S32.HI R5, RZ, 0x1f, R9 ;  /* 0x0000001fff057819 */ /* 0x000fe20000011409 */
[----:B---3--:R-:W-:Y:S01]  /*11a0*/  VIADD R6, R156, 0x28 ;  /* 0x000000289c067836 */ /* 0x008fe20000000000 */
[----:B------:R0:W-:Y:S01]  /*11b0*/  STL [R1+0x34], R0 ;  /* 0x0000340001007387 */ /* 0x0001e20000100800 */
[C---:B------:R-:W-:Y:S01]  /*11c0*/  VIADD R7, R22.reuse, 0x28 ;  /* 0x0000002816077836 */ /* 0x040fe20000000000 */
[----:B------:R-:W-:Y:S01]  /*11d0*/  SHF.R.S32.HI R11, RZ, 0x1f, R11 ;  /* 0x0000001fff0b7819 */ /* 0x000fe2000001140b */
[----:B------:R-:W-:Y:S01]  /*11e0*/  VIADD R14, R22, 0x40 ;  /* 0x00000040160e7836 */ /* 0x000fe20000000000 */
[----:B------:R1:W-:Y:S01]  /*11f0*/  STL [R1+0x38], R6 ;  /* 0x0000380601007387 */ /* 0x0003e20000100800 */
[----:B------:R-:W-:-:S02]  /*1200*/  SHF.R.S32.HI R8, RZ, 0x1f, R8 ;  /* 0x0000001fff087819 */ /* 0x000fc40000011408 */
[----:B------:R-:W-:Y:S02]  /*1210*/  SHF.R.S32.HI R7, RZ, 0x1f, R7 ;  /* 0x0000001fff077819 */ /* 0x000fe40000011407 */
[----:B0-----:R-:W-:Y:S02]  /*1220*/  LOP3.LUT R0, R4, 0x8, R136, 0xf8, !PT ;  /* 0x0000000804007812 */ /* 0x001fe400078ef888 */
[----:B------:R-:W-:Y:S01]  /*1230*/  SHF.R.U32.HI R4, RZ, 0x3, R4 ;  /* 0x00000003ff047819 */ /* 0x000fe20000011604 */
[----:B-1----:R-:W-:-:S03]  /*1240*/  VIADD R6, R22, 0x30 ;  /* 0x0000003016067836 */ /* 0x002fc60000000000 */
[----:B------:R-:W-:Y:S01]  /*1250*/  LOP3.LUT R0, R0, R4, RZ, 0x3c, !PT ;  /* 0x0000000400007212 */ /* 0x000fe200078e3cff */
[----:B------:R0:W-:Y:S01]  /*1260*/  STL [R1+0x10], R4 ;  /* 0x0000100401007387 */ /* 0x0001e20000100800 */
[----:B------:R-:W-:-:S03]  /*1270*/  SHF.R.S32.HI R5, RZ, 0x1f, R6 ;  /* 0x0000001fff057819 */ /* 0x000fc60000011406 */
[----:B------:R-:W-:Y:S01]  /*1280*/  IMAD.IADD R0, R12, 0x1, R0 ;  /* 0x000000010c007824 */ /* 0x000fe200078e0200 */
[----:B------:R-:W-:Y:S04]  /*1290*/  STL [R1+0x14], R12 ;  /* 0x0000140c01007387 */ /* 0x000fe80000100800 */
[----:B------:R1:W-:Y:S01]  /*12a0*/  STL [R1+0x48], R0 ;  /* 0x0000480001007387 */ /* 0x0003e20000100800 */
[----:B0-----:R-:W-:Y:S01]  /*12b0*/  SHF.R.S32.HI R4, RZ, 0x1f, R22 ;  /* 0x0000001fff047819 */ /* 0x001fe20000011416 */
[----:B------:R-:W-:-:S05]  /*12c0*/  VIADD R4, R22, 0x38 ;  /* 0x0000003816047836 */ /* 0x000fca0000000000 */
[----:B------:R-:W-:Y:S02]  /*12d0*/  SHF.R.S32.HI R4, RZ, 0x1f, R4 ;  /* 0x0000001fff047819 */ /* 0x000fe40000011404 */
[----:B-1----:R-:W-:Y:S01]  /*12e0*/  SHF.R.S32.HI R0, RZ, 0x1f, R10 ;  /* 0x0000001fff007819 */ /* 0x002fe2000001140a */
[----:B------:R-:W-:Y:S02]  /*12f0*/  VIADD R0, R140, 0x21820 ;  /* 0x000218208c007836 */ /* 0x000fe40000000000 */
[C---:B------:R-:W-:Y:S02]  /*1300*/  @P1 VIADD R0, R142.reuse, 0xffffffe0 ;  /* 0xffffffe08e001836 */ /* 0x040fe40000000000 */
[----:B------:R-:W-:Y:S02]  /*1310*/  IMAD.IADD R142, R142, 0x1, R141 ;  /* 0x000000018e8e7824 */ /* 0x000fe400078e028d */
[----:B------:R-:W-:Y:S01]  /*1320*/  IMAD.IADD R141, R141, 0x1, R0 ;  /* 0x000000018d8d7824 */ /* 0x000fe200078e0200 */
[----:B------:R0:W-:Y:S04]  /*1330*/  STL [R1+0x20], R0 ;  /* 0x0000200001007387 */ /* 0x0001e80000100800 */
[----:B------:R1:W-:Y:S01]  /*1340*/  STL [R1+0x40], R3 ;  /* 0x0000400301007387 */ /* 0x0003e20000100800 */
[----:B0-----:R-:W-:-:S05]  /*1350*/  VIADD R0, R0, 0x6000 ;  /* 0x0000600000007836 */ /* 0x001fca0000000000 */
[----:B------:R1:W-:Y:S02]  /*1360*/  STL [R1+0x24], R0 ;  /* 0x0000240001007387 */ /* 0x0003e40000100800 */
.L_x_1595:
[----:B------:R-:W-:Y:S05]  /*1370*/  YIELD ;  /* 0x0000000000007946 */ /* 0x000fea0003800000 */
[----:B------:R-:W-:Y:S01]  /*1380*/  ULDC.64 UR4, c[0x0][0xa28] ;  /* 0x00028a0000047ab9 */ /* 0x000fe20000000a00 */
[----:B0-23-5:R-:W0:Y:S01]  /*1390*/  LDC.64 R6, c[0x0][0xa08] ;  /* 0x00028200ff067b82 */ /* 0x02de220000000a00 */
[----:B------:R-:W-:Y:S01]  /*13a0*/  ISETP.NE.U32.AND P1, PT, RZ, UR4, PT ;  /* 0x00000004ff007c0c */ /* 0x000fe2000bf25070 */
[----:B----4-:R-:W-:Y:S02]  /*13b0*/  IMAD.MOV.U32 R13, RZ, RZ, RZ ;  /* 0x000000ffff0d7224 */ /* 0x010fe400078e00ff */
[----:B------:R-:W-:Y:S01]  /*13c0*/  IMAD.MOV.U32 R27, RZ, RZ, RZ ;  /* 0x000000ffff1b7224 */ /* 0x000fe200078e00ff */
[----:B------:R-:W-:Y:S01]  /*13d0*/  ISETP.NE.AND.EX P1, PT, RZ, UR5, PT, P1 ;  /* 0x00000005ff007c0c */ /* 0x000fe2000bf25310 */
[----:B------:R-:W-:-:S02]  /*13e0*/  ULDC.64 UR4, c[0x0][0xa18] ;  /* 0x0002860000047ab9 */ /* 0x000fc40000000a00 */
[----:B------:R-:W-:-:S04]  /*13f0*/  ISETP.NE.U32.AND P2, PT, RZ, UR4, PT ;  /* 0x00000004ff007c0c */ /* 0x000fc8000bf45070 */
[----:B------:R-:W-:Y:S01]  /*1400*/  ISETP.NE.AND.EX P2, PT, RZ, UR5, PT, P2 ;  /* 0x00000005ff007c0c */ /* 0x000fe2000bf45320 */
[----:B------:R-:W-:Y:S02]  /*1410*/  ULDC.64 UR4, c[0x0][0xa08] ;  /* 0x0002820000047ab9 */ /* 0x000fe40000000a00 */
[----:B------:R-:W-:-:S03]  /*1420*/  ISETP.NE.U32.AND P0, PT, RZ, UR4, PT ;  /* 0x00000004ff007c0c */ /* 0x000fc6000bf05070 */
[----:B------:R-:W2:Y:S01]  /*1430*/  @P1 LDC.64 R4, c[0x0][0xa28] ;  /* 0x00028a00ff041b82 */ /* 0x000ea20000000a00 */
[----:B------:R-:W-:Y:S01]  /*1440*/  ISETP.NE.AND.EX P0, PT, RZ, UR5, PT, P0 ;  /* 0x00000005ff007c0c */ /* 0x000fe2000bf05300 */
[----:B0-----:R-:W-:-:S06]  /*1450*/  IMAD.WIDE R10, R75, 0x4, R6 ;  /* 0x000000044b0a7825 */ /* 0x001fcc00078e0206 */
[----:B------:R-:W0:Y:S01]  /*1460*/  @P2 LDC.64 R8, c[0x0][0xa18] ;  /* 0x00028600ff082b82 */ /* 0x000e220000000a00 */
[----:B------:R-:W-:Y:S02]  /*1470*/  ULDC UR4, c[0x0][0x288] ;  /* 0x0000a20000047ab9 */ /* 0x000fe40000000800 */
[----:B------:R-:W-:Y:S01]  /*1480*/  IMAD.U32 R138, RZ, RZ, UR4 ;  /* 0x00000004ff8a7e24 */ /* 0x000fe2000f8e00ff */
[----:B------:R-:W-:Y:S02]  /*1490*/  ULDC.64 UR4, c[0x0][0x418] ;  /* 0x0001060000047ab9 */ /* 0x000fe40000000a00 */
[----:B------:R3:W5:Y:S01]  /*14a0*/  @P0 LDG.E R27, desc[UR38][R10.64] ;  /* 0x000000260a1b0981 */ /* 0x000762000c1e1900 */
[----:B--2---:R-:W-:-:S05]  /*14b0*/  @P1 IMAD.WIDE R4, R75, 0x4, R4 ;  /* 0x000000044b041825 */ /* 0x004fca00078e0204 */
[----:B------:R3:W5:Y:S01]  /*14c0*/  @P1 LDG.E R13, desc[UR38][R4.64] ;  /* 0x00000026040d1981 */ /* 0x000762000c1e1900 */
[----:B0-----:R-:W-:-:S05]  /*14d0*/  @P2 IMAD.WIDE R6, R75, 0x4, R8 ;  /* 0x000000044b062825 */ /* 0x001fca00078e0208 */
[----:B------:R3:W5:Y:S01]  /*14e0*/  @P2 LDG.E R138, desc[UR38][R6.64] ;  /* 0x00000026068a2981 */ /* 0x000762000c1e1900 */
[----:B------:R-:W-:-:S03]  /*14f0*/  UISETP.NE.U32.AND UP0, UPT, UR4, URZ, UPT ;  /* 0x0000003f0400728c */ /* 0x000fc6000bf05070 */
[----:B------:R-:W-:Y:S01]  /*1500*/  ULDC UR4, c[0x0][0x424] ;  /* 0x0001090000047ab9 */ /* 0x000fe20000000800 */
[----:B------:R-:W-:-:S03]  /*1510*/  UISETP.NE.AND.EX UP0, UPT, UR5, URZ, UPT, UP0 ;  /* 0x0000003f0500728c */ /* 0x000fc6000bf05300 */
[----:B------:R-:W-:Y:S01]  /*1520*/  ULDC UR5, c[0x0][0x2f0] ;  /* 0x0000bc0000057ab9 */ /* 0x000fe20000000800 */
[----:B------:R-:W-:-:S04]  /*1530*/  USEL UR4, UR4, 0x1, UP0 ;  /* 0x0000000104047887 */ /* 0x000fc80008000000 */
[----:B------:R-:W-:-:S03]  /*1540*/  UIMAD UR4, UR4, UR5, URZ ;  /* 0x00000005040472a4 */ /* 0x000fc6000f8e023f */
[----:B------:R-:W-:Y:S02]  /*1550*/  ULDC UR5, c[0x0][0x348] ;  /* 0x0000d20000057ab9 */ /* 0x000fe40000000800 */
[----:B------:R-:W-:Y:S02]  /*1560*/  IMAD.U32 R24, RZ, RZ, UR5 ;  /* 0x00000005ff187e24 */ /* 0x000fe4000f8e00ff */
[----:B------:R-:W-:Y:S01]  /*1570*/  IMAD.U32 R28, RZ, RZ, UR4 ;  /* 0x00000004ff1c7e24 */ /* 0x000fe2000f8e00ff */
[----:B---3--:R-:W-:Y:S06]  /*1580*/  @P2 BRA `(.L_x_1380) ;  /* 0x0000000000242947 */ /* 0x008fec0003800000 */
[----:B------:R-:W-:Y:S02]  /*1590*/  ULDC.64 UR4, c[0x0][0xa00] ;  /* 0x0002800000047ab9 */ /* 0x000fe40000000a00 */
[----:B------:R-:W-:-:S04]  /*15a0*/  ISETP.NE.U32.AND P1, PT, RZ, UR4, PT ;  /* 0x00000004ff007c0c */ /* 0x000fc8000bf25070 */
[----:B------:R-:W-:-:S13]  /*15b0*/  ISETP.NE.AND.EX P1, PT, RZ, UR5, PT, P1 ;  /* 0x00000005ff007c0c */ /* 0x000fda000bf25310 */
[----:B------:R-:W-:Y:S05]  /*15c0*/  @!P1 BRA `(.L_x_1380) ;  /* 0x0000000000149947 */ /* 0x000fea0003800000 */
[----:B------:R-:W0:Y:S02]  /*15d0*/  LDC.64 R4, c[0x0][0xa00] ;  /* 0x00028000ff047b82 */ /* 0x000e240000000a00 */
[----:B0-----:R-:W-:-:S05]  /*15e0*/  IMAD.WIDE R4, R75, 0x4, R4 ;  /* 0x000000044b047825 */ /* 0x001fca00078e0204 */
[----:B-----5:R-:W2:Y:S04]  /*15f0*/  LDG.E R138, desc[UR38][R4.64] ;  /* 0x00000026048a7981 */ /* 0x020ea8000c1e1900 */
[----:B-1----:R-:W2:Y:S02]  /*1600*/  LDG.E R3, desc[UR38][R4.64+0x4] ;  /* 0x0000042604037981 */ /* 0x002ea4000c1e1900 */
[----:B--2---:R-:W-:-:S07]  /*1610*/  IMAD.IADD R138, R3, 0x1, -R138 ;  /* 0x00000001038a7824 */ /* 0x004fce00078e0a8a */
.L_x_1380:
[C---:B------:R-:W-:Y:S01]  /*1620*/  LOP3.LUT R30, R74.reuse, 0xffff, RZ, 0xc0, !PT ;  /* 0x0000ffff4a1e7812 */ /* 0x040fe200078ec0ff */
[----:B------:R-:W-:Y:S01]  /*1630*/  ULDC.64 UR4, c[0x0][0xa20] ;  /* 0x0002880000047ab9 */ /* 0x000fe20000000a00 */
[----:B------:R0:W-:Y:S01]  /*1640*/  STL [R1+0x54], R75 ;  /* 0x0000544b01007387 */ /* 0x0001e20000100800 */
[----:B------:R-:W-:Y:S02]  /*1650*/  ISETP.NE.U32.AND P1, PT, RZ, UR4, PT ;  /* 0x00000004ff007c0c */ /* 0x000fe4000bf25070 */
[C---:B-1----:R-:W-:Y:S01]  /*1660*/  LOP3.LUT R3, R74.reuse, 0xff000000, RZ, 0xc0, !PT ;  /* 0xff0000004a037812 */ /* 0x042fe200078ec0ff */
[----:B------:R0:W-:Y:S01]  /*1670*/  STL [R1+0x4c], R30 ;  /* 0x00004c1e01007387 */ /* 0x0001e20000100800 */
[----:B------:R-:W-:Y:S02]  /*1680*/  ISETP.NE.AND.EX P1, PT, RZ, UR5, PT, P1 ;  /* 0x00000005ff007c0c */ /* 0x000fe4000bf25310 */
[----:B------:R-:W-:Y:S02]  /*1690*/  LOP3.LUT R0, R74, 0xff0000, RZ, 0xc0, !PT ;  /* 0x00ff00004a007812 */ /* 0x000fe400078ec0ff */
[----:B------:R-:W-:-:S04]  /*16a0*/  SHF.R.U32.HI R3, RZ, 0x8, R3 ;  /* 0x00000008ff037819 */ /* 0x000fc80000011603 */
[----:B------:R-:W-:-:S05]  /*16b0*/  LEA.HI R12, R0, R3, RZ, 0x10 ;  /* 0x00000003000c7211 */ /* 0x000fca00078f80ff */
[----:B0-----:R-:W-:Y:S05]  /*16c0*/  @!P1 BRA `(.L_x_1381) ;  /* 0x0000000000109947 */ /* 0x001fea0003800000 */
[----:B------:R-:W0:Y:S02]  /*16d0*/  LDC.64 R28, c[0x0][0xa20] ;  /* 0x00028800ff1c7b82 */ /* 0x000e240000000a00 */
[----:B0-----:R-:W-:-:S06]  /*16e0*/  IMAD.WIDE R28, R75, 0x4, R28 ;  /* 0x000000044b1c7825 */ /* 0x001fcc00078e021c */
[----:B------:R0:W5:Y:S01]  /*16f0*/  LDG.E R28, desc[UR38][R28.64] ;  /* 0x000000261c1c7981 */ /* 0x000162000c1e1900 */
[----:B------:R-:W-:Y:S05]  /*1700*/  BRA `(.L_x_1382) ;  /* 0x0000000000107947 */ /* 0x000fea0003800000 */
.L_x_1381:
[----:B------:R-:W-:Y:S05]  /*1710*/  @!P0 BRA `(.L_x_1382) ;  /* 0x00000000000c8947 */ /* 0x000fea0003800000 */
[----:B------:R-:W2:Y:S04]  /*1720*/  LDG.E R3, desc[UR38][R10.64] ;  /* 0x000000260a037981 */ /* 0x000ea8000c1e1900 */
[----:B------:R-:W2:Y:S02]  /*1730*/  LDG.E R28, desc[UR38][R10.64+0x4] ;  /* 0x000004260a1c7981 */ /* 0x000ea4000c1e1900 */
[----:B--2---:R-:W-:-:S07]  /*1740*/  IMAD.IADD R28, R28, 0x1, -R3 ;  /* 0x000000011c1c7824 */ /* 0x004fce00078e0a03 */
.L_x_1382:
[----:B------:R-:W-:Y:S01]  /*1750*/  ULDC.64 UR4, c[0x0][0xa10] ;  /* 0x0002840000047ab9 */ /* 0x000fe20000000a00 */
[----:B------:R-:W1:Y:S01]  /*1760*/  LDC R4, c[0x0][0x448] ;  /* 0x00011200ff047b82 */ /* 0x000e620000000800 */
[----:B------:R-:W-:-:S04]  /*1770*/  ISETP.NE.U32.AND P0, PT, RZ, UR4, PT ;  /* 0x00000004ff007c0c */ /* 0x000fc8000bf05070 */
[----:B------:R-:W-:Y:S01]  /*1780*/  ISETP.NE.AND.EX P0, PT, RZ, UR5, PT, P0 ;  /* 0x00000005ff007c0c */ /* 0x000fe2000bf05300 */
[----:B------:R-:W-:Y:S02]  /*1790*/  ULDC.64 UR4, c[0x0][0xa30] ;  /* 0x00028c0000047ab9 */ /* 0x000fe40000000a00 */
[----:B------:R-:W-:-:S04]  /*17a0*/  ISETP.NE.U32.AND P1, PT, RZ, UR4, PT ;  /* 0x00000004ff007c0c */ /* 0x000fc8000bf25070 */
[----:B------:R-:W-:-:S06]  /*17b0*/  ISETP.NE.AND.EX P1, PT, RZ, UR5, PT, P1 ;  /* 0x00000005ff007c0c */ /* 0x000fcc000bf25310 */
[----:B------:R-:W2:Y:S08]  /*17c0*/  @P0 LDC.64 R6, c[0x0][0xa10] ;  /* 0x00028400ff060b82 */ /* 0x000eb00000000a00 */
[----:B------:R-:W3:Y:S01]  /*17d0*/  @P1 LDC.64 R8, c[0x0][0xa30] ;  /* 0x00028c00ff081b82 */ /* 0x000ee20000000a00 */
[----:B--2---:R-:W-:-:S05]  /*17e0*/  @P0 IMAD.WIDE R6, R75, 0x4, R6 ;  /* 0x000000044b060825 */ /* 0x004fca00078e0206 */
[----:B------:R-:W2:Y:S04]  /*17f0*/  @P0 LDG.E R0, desc[UR38][R6.64] ;  /* 0x0000002606000981 */ /* 0x000ea8000c1e1900 */
[----:B------:R-:W2:Y:S01]  /*1800*/  @P0 LDG.E R3, desc[UR38][R6.64+0x4] ;  /* 0x0000042606030981 */ /* 0x000ea2000c1e1900 */
[----:B-----5:R-:W-:Y:S02]  /*1810*/  IMAD.MOV.U32 R106, RZ, RZ, R28 ;  /* 0x000000ffff6a7224 */ /* 0x020fe400078e001c */
[----:B---3--:R-:W-:-:S05]  /*1820*/  @P1 IMAD.WIDE R8, R75, 0x4, R8 ;  /* 0x000000044b081825 */ /* 0x008fca00078e0208 */
[----:B------:R3:W5:Y:S01]  /*1830*/  @P1 LDG.E R106, desc[UR38][R8.64] ;  /* 0x00000026086a1981 */ /* 0x000762000c1e1900 */
[----:B-1----:R-:W-:Y:S01]  /*1840*/  ISETP.NE.AND P1, PT, R4, 0x1, PT ;  /* 0x000000010400780c */ /* 0x002fe20003f25270 */
[----:B------:R-:W-:Y:S01]  /*1850*/  IMAD R14, R73, 0xc0, RZ ;  /* 0x000000c0490e7824 */ /* 0x000fe200078e02ff */
[----:B------:R-:W1:Y:S01]  /*1860*/  LDC.64 R4, c[0x0][0x9e0] ;  /* 0x00027800ff047b82 */ /* 0x000e620000000a00 */
[----:B------:R-:W-:-:S03]  /*1870*/  IMAD.IADD R13, R28, 0x1, -R13 ;  /* 0x000000011c0d7824 */ /* 0x000fc600078e0a0d */
[----:B------:R4:W-:Y:S07]  /*1880*/  STL [R1+0x18], R14 ;  /* 0x0000180e01007387 */ /* 0x0009ee0000100800 */
[----:B------:R-:W0:Y:S08]  /*1890*/  @P1 LDC R11, c[0x0][0x44c] ;  /* 0x00011300ff0b1b82 */ /* 0x000e300000000800 */
[----:B------:R-:W3:Y:S01]  /*18a0*/  @P1 LDC R10, c[0x0][0x450] ;  /* 0x00011400ff0a1b82 */ /* 0x000ee20000000800 */
[----:B-1----:R-:W-:Y:S01]  /*18b0*/  ISETP.GE.AND P2, PT, R5, 0x1, PT ;  /* 0x000000010500780c */ /* 0x002fe20003f46270 */
[----:B--2---:R-:W-:-:S02]  /*18c0*/  @P0 IMAD.IADD R24, R3, 0x1, -R0 ;  /* 0x0000000103180824 */ /* 0x004fc400078e0a00 */
[----:B------:R-:W-:Y:S02]  /*18d0*/  VIADD R0, R14, 0xbf ;  /* 0x000000bf0e007836 */ /* 0x000fe40000000000 */
[----:B------:R-:W-:Y:S02]  /*18e0*/  IMAD.IADD R139, R13, 0x1, R24 ;  /* 0x000000010d8b7824 */ /* 0x000fe400078e0218 */
[----:B0-----:R-:W-:-:S03]  /*18f0*/  @P1 IMAD.HI.U32 R3, R0, R11, RZ ;  /* 0x0000000b00031227 */ /* 0x001fc600078e00ff */
[C---:B------:R-:W-:Y:S01]  /*1900*/  IADD3 R7, R139.reuse, 0x1, -R138 ;  /* 0x000000018b077810 */ /* 0x040fe20007ffe88a */
[----:B------:R-:W-:Y:S01]  /*1910*/  IMAD.MOV.U32 R6, RZ, RZ, R0 ;  /* 0x000000ffff067224 */ /* 0x000fe200078e0000 */
[----:B---3--:R-:W-:Y:S01]  /*1920*/  @P1 SHF.R.U32.HI R6, RZ, R10, R3 ;  /* 0x0000000aff061219 */ /* 0x008fe20000011603 */
[----:B------:R-:W-:-:S04]  /*1930*/  VIADD R0, R139, 0x7f ;  /* 0x0000007f8b007836 */ /* 0x000fc80000000000 */
[----:B------:R-:W-:Y:S01]  /*1940*/  IMAD.IADD R9, R7, 0x1, R6 ;  /* 0x0000000107097824 */ /* 0x000fe200078e0206 */
[----:B------:R-:W-:-:S03]  /*1950*/  SHF.R.S32.HI R3, RZ, 0x1f, R0 ;  /* 0x0000001fff037819 */ /* 0x000fc60000011400 */
[----:B------:R-:W-:Y:S01]  /*1960*/  IMAD.IADD R4, R9, 0x1, R4 ;  /* 0x0000000109047824 */ /* 0x000fe200078e0204 */
[----:B------:R-:W-:-:S04]  /*1970*/  LEA.HI R3, R3, R0, RZ, 0x7 ;  /* 0x0000000003037211 */ /* 0x000fc800078f38ff */
[----:B------:R-:W-:Y:S01]  /*1980*/  SHF.R.S32.HI R112, RZ, 0x7, R3 ;  /* 0x00000007ff707819 */ /* 0x000fe20000011403 */
[----:B----4-:R-:W-:Y:S06]  /*1990*/  @!P2 BRA `(.L_x_1383) ;  /* 0x000000000048a947 */ /* 0x010fec0003800000 */
        /* <DEDUP_REMOVED lines=11> */
.L_x_1385:
[----:B------:R-:W-:-:S13]  /*1a50*/  ISETP.NE.AND P0, PT, R5, 0x1, PT ;  /* 0x000000010500780c */ /* 0x000fda0003f05270 */
[----:B------:R-:W0:Y:S02]  /*1a60*/  @P0 LDC.64 R6, c[0x0][0x9e8] ;  /* 0x00027a00ff060b82 */ /* 0x000e240000000a00 */
[----:B0-----:R-:W-:-:S05]  /*1a70*/  @P0 IMAD.HI.U32 R6, R0, R6, RZ ;  /* 0x0000000600060227 */ /* 0x001fca00078e00ff */
[----:B------:R-:W-:-:S07]  /*1a80*/  @P0 SHF.R.U32.HI R0, RZ, R7, R6 ;  /* 0x00000007ff000219 */ /* 0x000fce0000011606 */
.L_x_1386:
[----:B------:R-:W-:Y:S05]  /*1a90*/  BSYNC B0 ;  /* 0x0000000000007941 */ /* 0x000fea0003800000 */
.L_x_1384:
[----:B------:R-:W-:-:S05]  /*1aa0*/  IMAD R3, R0, R5, R5 ;  /* 0x0000000500037224 */ /* 0x000fca00078e0205 */
[----:B------:R-:W-:-:S07]  /*1ab0*/  VIMNMX R4, R4, R3, PT ;  /* 0x0000000304047248 */ /* 0x000fce0003fe0100 */
.L_x_1383:
[----:B------:R-:W0:Y:S01]  /*1ac0*/  @P1 LDC R6, c[0x0][0x44c] ;  /* 0x00011300ff061b82 */ /* 0x000e220000000800 */
[----:B------:R-:W-:Y:S01]  /*1ad0*/  VIADD R4, R4, 0x7f ;  /* 0x0000007f04047836 */ /* 0x000fe20000000000 */
[----:B------:R-:W-:Y:S01]  /*1ae0*/  ULDC UR4, c[0x0][0x9dc] ;  /* 0x0002770000047ab9 */ /* 0x000fe20000000800 */
[----:B------:R-:W-:Y:S02]  /*1af0*/  IMAD.MOV.U32 R0, RZ, RZ, R14 ;  /* 0x000000ffff007224 */ /* 0x000fe400078e000e */
[----:B------:R-:W-:Y:S01]  /*1b00*/  IMAD.IADD R113, R139, 0x1, -R138 ;  /* 0x000000018b717824 */ /* 0x000fe200078e0a8a */
[----:B------:R-:W-:Y:S02]  /*1b10*/  SHF.R.S32.HI R3, RZ, 0x1f, R4 ;  /* 0x0000001fff037819 */ /* 0x000fe40000011404 */
[----:B------:R-:W1:Y:S02]  /*1b20*/  @P1 LDC R7, c[0x0][0x450] ;  /* 0x00011400ff071b82 */ /* 0x000e640000000800 */
[----:B------:R-:W-:-:S04]  /*1b30*/  LEA.HI R3, R3, R4, RZ, 0x7 ;  /* 0x0000000403037211 */ /* 0x000fc800078f38ff */
[----:B------:R-:W-:-:S04]  /*1b40*/  SHF.R.S32.HI R3, RZ, 0x7, R3 ;  /* 0x00000007ff037819 */ /* 0x000fc80000011403 */
[----:B------:R-:W-:Y:S01]  /*1b50*/  VIMNMX R8, R112, R3, PT ;  /* 0x0000000370087248 */ /* 0x000fe20003fe0100 */
[----:B0-----:R-:W-:-:S05]  /*1b60*/  @P1 IMAD.HI.U32 R6, R14, R6, RZ ;  /* 0x000000060e061227 */ /* 0x001fca00078e00ff */
[----:B-1----:R-:W-:-:S05]  /*1b70*/  @P1 SHF.R.U32.HI R0, RZ, R7, R6 ;  /* 0x00000007ff001219 */ /* 0x002fca0000011606 */
[----:B------:R-:W-:-:S04]  /*1b80*/  IMAD.IADD R0, R113, 0x1, R0 ;  /* 0x0000000171007824 */ /* 0x000fc800078e0200 */
[----:B------:R-:W-:Y:S01]  /*1b90*/  VIADD R3, R0, -UR4 ;  /* 0x8000000400037c36 */ /* 0x000fe20008000000 */
[----:B------:R-:W-:Y:S06]  /*1ba0*/  @!P2 BRA `(.L_x_1387) ;  /* 0x000000000044a947 */ /* 0x000fec0003800000 */
[----:B------:R-:W-:Y:S01]  /*1bb0*/  ISETP.GT.AND P0, PT, R0, -0x1, PT ;  /* 0xffffffff0000780c */ /* 0x000fe20003f04270 */
[----:B------:R-:W-:-:S12]  /*1bc0*/  BSSY B0, `(.L_x_1388) ;  /* 0x000000d000007945 */ /* 0x000fd80003800000 */
[----:B------:R-:W-:Y:S05]  /*1bd0*/  @P0 BRA `(.L_x_1389) ;  /* 0x00000000001c0947 */ /* 0x000fea0003800000 */
[----:B------:R-:W-:Y:S02]  /*1be0*/  ISETP.NE.AND P0, PT, R5, 0x1, PT ;  /* 0x000000010500780c */ /* 0x000fe40003f05270 */
[----:B------:R-:W-:-:S11]  /*1bf0*/  LOP3.LUT R7, RZ, R0, RZ, 0x33, !PT ;  /* 0x00000000ff077212 */ /* 0x000fd600078e33ff */
[----:B------:R-:W0:Y:S02]  /*1c00*/  @P0 LDC.64 R10, c[0x0][0x9e8] ;  /* 0x00027a00ff0a0b82 */ /* 0x000e240000000a00 */
[----:B0-----:R-:W-:-:S05]  /*1c10*/  @P0 IMAD.HI.U32 R0, R7, R10, RZ ;  /* 0x0000000a07000227 */ /* 0x001fca00078e00ff */
[----:B------:R-:W-:-:S04]  /*1c20*/  @P0 SHF.R.U32.HI R7, RZ, R11, R0 ;  /* 0x0000000bff070219 */ /* 0x000fc80000011600 */
[----:B------:R-:W-:Y:S01]  /*1c30*/  LOP3.LUT R0, RZ, R7, RZ, 0x33, !PT ;  /* 0x00000007ff007212 */ /* 0x000fe200078e33ff */
[----:B------:R-:W-:Y:S06]  /*1c40*/  BRA `(.L_x_1390) ;  /* 0x0000000000107947 */ /* 0x000fec0003800000 */
.L_x_1389:
[----:B------:R-:W-:-:S13]  /*1c50*/  ISETP.NE.AND P0, PT, R5, 0x1, PT ;  /* 0x000000010500780c */ /* 0x000fda0003f05270 */
[----:B------:R-:W0:Y:S02]  /*1c60*/  @P0 LDC.64 R6, c[0x0][0x9e8] ;  /* 0x00027a00ff060b82 */ /* 0x000e240000000a00 */
[----:B0-----:R-:W-:-:S05]  /*1c70*/  @P0 IMAD.HI.U32 R4, R0, R6, RZ ;  /* 0x0000000600040227 */ /* 0x001fca00078e00ff */
[----:B------:R-:W-:-:S07]  /*1c80*/  @P0 SHF.R.U32.HI R0, RZ, R7, R4 ;  /* 0x00000007ff000219 */ /* 0x000fce0000011604 */
.L_x_1390:
[----:B------:R-:W-:Y:S05]  /*1c90*/  BSYNC B0 ;  /* 0x0000000000007941 */ /* 0x000fea0003800000 */
.L_x_1388:
[----:B------:R-:W-:-:S05]  /*1ca0*/  IMAD R0, R0, R5, RZ ;  /* 0x0000000500007224 */ /* 0x000fca00078e02ff */
[----:B------:R-:W-:-:S07]  /*1cb0*/  VIMNMX R3, R3, R0, !PT ;  /* 0x0000000003037248 */ /* 0x000fce0007fe0100 */
.L_x_1387:
[----:B------:R-:W-:Y:S01]  /*1cc0*/  SHF.R.S32.HI R0, RZ, 0x1f, R3 ;  /* 0x0000001fff007819 */ /* 0x000fe20000011403 */
[----:B------:R-:W-:Y:S01]  /*1cd0*/  BSSY B0, `(.L_x_1391) ;  /* 0x000002a000007945 */ /* 0x000fe20003800000 */
[----:B------:R-:W-:Y:S02]  /*1ce0*/  LOP3.LUT R14, R12, 0xff, RZ, 0xc0, !PT ;  /* 0x000000ff0c0e7812 */ /* 0x000fe400078ec0ff */
[----:B------:R-:W-:Y:S02]  /*1cf0*/  LEA.HI R0, R0, R3, RZ, 0x7 ;  /* 0x0000000300007211 */ /* 0x000fe400078f38ff */
[----:B------:R-:W-:Y:S01]  /*1d00*/  SHF.R.U32.HI R4, RZ, 0x10, R12 ;  /* 0x00000010ff047819 */ /* 0x000fe2000001160c */
[----:B------:R0:W-:Y:S01]  /*1d10*/  STL [R1+0x5c], R14 ;  /* 0x00005c0e01007387 */ /* 0x0001e20000100800 */
[----:B------:R-:W-:-:S03]  /*1d20*/  SHF.R.S32.HI R0, RZ, 0x7, R0 ;  /* 0x00000007ff007819 */ /* 0x000fc60000011400 */
[----:B------:R0:W-:Y:S01]  /*1d30*/  STL [R1+0x50], R4 ;  /* 0x0000500401007387 */ /* 0x0001e20000100800 */
[----:B------:R-:W-:Y:S01]  /*1d40*/  VIMNMX R9, RZ, R0, !PT ;  /* 0x00000000ff097248 */ /* 0x000fe20007fe0100 */
[----:B------:R-:W-:-:S03]  /*1d50*/  IMAD.MOV.U32 R0, RZ, RZ, RZ ;  /* 0x000000ffff007224 */ /* 0x000fc600078e00ff */
[----:B------:R-:W-:-:S13]  /*1d60*/  ISETP.GT.AND P0, PT, R8, R9, PT ;  /* 0x000000090800720c */ /* 0x000fda0003f04270 */
[----:B0-----:R-:W-:Y:S05]  /*1d70*/  @!P0 BRA `(.L_x_1392) ;  /* 0x00000000007c8947 */ /* 0x001fea0003800000 */
[----:B------:R-:W-:Y:S01]  /*1d80*/  ISETP.NE.AND P0, PT, R4, RZ, PT ;  /* 0x000000ff0400720c */ /* 0x000fe20003f05270 */
[----:B------:R-:W-:-:S03]  /*1d90*/  ULDC UR4, c[0x0][0x9f0] ;  /* 0x00027c0000047ab9 */ /* 0x000fc60000000800 */
[----:B------:R-:W-:-:S04]  /*1da0*/  SEL R11, R4, UR4, P0 ;  /* 0x00000004040b7c07 */ /* 0x000fc80008000000 */
[-C--:B------:R-:W-:Y:S02]  /*1db0*/  IABS R6, R11.reuse ;  /* 0x0000000b00067213 */ /* 0x080fe40000000000 */
[----:B------:R-:W-:Y:S02]  /*1dc0*/  IADD3 R0, R11, -0x1, R8 ;  /* 0xffffffff0b007810 */ /* 0x000fe40007ffe008 */
[----:B------:R-:W0:Y:S01]  /*1dd0*/  I2F.RP R3, R6 ;  /* 0x0000000600037306 */ /* 0x000e220000209400 */
[----:B------:R-:W-:Y:S02]  /*1de0*/  IABS R12, R11 ;  /* 0x0000000b000c7213 */ /* 0x000fe40000000000 */
[----:B------:R-:W-:-:S05]  /*1df0*/  IMAD.IADD R0, R0, 0x1, -R9 ;  /* 0x0000000100007824 */ /* 0x000fca00078e0a09 */
        /* <DEDUP_REMOVED lines=10> */
[----:B------:R-:W-:-:S04]  /*1ea0*/  IMAD.HI.U32 R5, R5, R7, R4 ;  /* 0x0000000705057227 */ /* 0x000fc800078e0004 */
[----:B------:R-:W-:-:S04]  /*1eb0*/  IMAD.MOV.U32 R4, RZ, RZ, R10 ;  /* 0x000000ffff047224 */ /* 0x000fc800078e000a */
        /* <DEDUP_REMOVED lines=11> */
.L_x_1392:
[----:B------:R-:W-:Y:S05]  /*1f70*/  BSYNC B0 ;  /* 0x0000000000007941 */ /* 0x000fea0003800000 */
.L_x_1391:
[----:B------:R-:W-:-:S05]  /*1f80*/  IMAD R3, R14, R0, R9 ;  /* 0x000000000e037224 */ /* 0x000fca00078e0209 */
[C---:B------:R-:W-:Y:S01]  /*1f90*/  VIADDMNMX R0, R3.reuse, R0, R8, PT ;  /* 0x0000000003007246 */ /* 0x040fe20003800108 */
[----:B------:R-:W-:-:S04]  /*1fa0*/  IMAD R3, R3, 0x80, -R13 ;  /* 0x0000008003037824 */ /* 0x000fc800078e0a0d */
[----:B------:R-:W-:Y:S01]  /*1fb0*/  IMAD R5, R0, 0x80, -R13 ;  /* 0x0000008000057824 */ /* 0x000fe200078e0a0d */
[----:B------:R-:W-:-:S04]  /*1fc0*/  VIMNMX R3, RZ, R3, !PT ;  /* 0x00000003ff037248 */ /* 0x000fc80007fe0100 */
[----:B------:R-:W-:Y:S02]  /*1fd0*/  VIMNMX R0, R5, R24, PT ;  /* 0x0000001805007248 */ /* 0x000fe40003fe0100 */
[----:B------:R-:W-:Y:S02]  /*1fe0*/  SHF.R.U32.HI R83, RZ, 0x7, R3 ;  /* 0x00000007ff537819 */ /* 0x000fe40000011603 */
[----:B------:R-:W-:-:S03]  /*1ff0*/  ISETP.GT.AND P0, PT, R0, R3, PT ;  /* 0x000000030000720c */ /* 0x000fc60003f04270 */
[----:B------:R-:W-:-:S10]  /*2000*/  IMAD.MOV.U32 R25, RZ, RZ, R83 ;  /* 0x000000ffff197224 */ /* 0x000fd400078e0053 */
[----:B------:R-:W-:-:S05]  /*2010*/  @P0 VIADD R0, R0, 0x7f ;  /* 0x0000007f00000836 */ /* 0x000fca0000000000 */
[----:B------:R-:W-:-:S04]  /*2020*/  @P0 SHF.R.S32.HI R3, RZ, 0x1f, R0 ;  /* 0x0000001fff030819 */ /* 0x000fc80000011400 */
[----:B------:R-:W-:-:S04]  /*2030*/  @P0 LEA.HI R3, R3, R0, RZ, 0x7 ;  /* 0x0000000003030211 */ /* 0x000fc800078f38ff */
[----:B------:R-:W-:Y:S02]  /*2040*/  @P0 SHF.R.S32.HI R25, RZ, 0x7, R3 ;  /* 0x00000007ff190819 */ /* 0x000fe40000011403 */
        /* <DEDUP_REMOVED lines=22> */
[----:B0----5:R-:W-:Y:S05]  /*21b0*/  CALL.ABS.NOINC R14 ;  /* 0x000000000e007343 */ /* 0x021fea0003c00000 */
.L_x_1395:
[----:B------:R-:W-:Y:S05]  /*21c0*/  BSYNC B6 ;  /* 0x0000000000067941 */ /* 0x000fea0003800000 */
.L_x_1394:
        /* <DEDUP_REMOVED lines=20> */
.L_x_1397:
[----:B------:R-:W-:Y:S05]  /*2310*/  BSYNC B6 ;  /* 0x0000000000067941 */ /* 0x000fea0003800000 */
.L_x_1396:
[----:B------:R-:W-:Y:S01]  /*2320*/  ULDC.64 UR4, c[0x0][0x9f8] ;  /* 0x00027e0000047ab9 */ /* 0x000fe20000000a00 */
[----:B------:R-:W2:Y:S01]  /*2330*/  LDL R32, [R1+0x8] ;  /* 0x0000080001207983 */ /* 0x000ea20000100800 */
[----:B------:R-:W-:Y:S01]  /*2340*/  ISETP.NE.U32.AND P0, PT, RZ, UR4, PT ;  /* 0x00000004ff007c0c */ /* 0x000fe2000bf05070 */
[----:B------:R-:W0:Y:S02]  /*2350*/  LDC.64 R10, c[0x0][0x300] ;  /* 0x0000c000ff0a7b82 */ /* 0x000e240000000a00 */
[----:B------:R-:W3:Y:S01]  /*2360*/  LDL R38, [R1+0x10] ;  /* 0x0000100001267983 */ /* 0x000ee20000100800 */
[----:B------:R-:W-:Y:S01]  /*2370*/  ISETP.NE.AND.EX P0, PT, RZ, UR5, PT, P0 ;  /* 0x00000005ff007c0c */ /* 0x000fe2000bf05300 */
[----:B------:R-:W1:Y:S01]  /*2380*/  S2R R20, SR_TID.X ;  /* 0x0000000000147919 */ /* 0x000e620000002100 */
[----:B------:R-:W-:Y:S01]  /*2390*/  IMAD.IADD R70, R27, 0x1, R28 ;  /* 0x000000011b467824 */ /* 0x000fe200078e021c */
[----:B------:R-:W-:Y:S01]  /*23a0*/  ULDC.64 UR4, c[0x0][0xa08] ;  /* 0x0002820000047ab9 */ /* 0x000fe20000000a00 */
[----:B------:R-:W-:Y:S01]  /*23b0*/  SHF.R.S32.HI R137, RZ, 0x1f, R136 ;  /* 0x0000001fff897819 */ /* 0x000fe20000011488 */
[----:B------:R-:W4:Y:S01]  /*23c0*/  LDL R37, [R1+0x14] ;  /* 0x0000140001257983 */ /* 0x000f220000100800 */
[----:B------:R-:W-:Y:S01]  /*23d0*/  SHF.R.S32.HI R34, RZ, 0x1f, R19 ;  /* 0x0000001fff227819 */ /* 0x000fe20000011413 */
[----:B------:R-:W0:Y:S08]  /*23e0*/  LDC R29, c[0x0][0x3f4] ;  /* 0x0000fd00ff1d7b82 */ /* 0x000e300000000800 */
[----:B------:R-:W1:Y:S02]  /*23f0*/  @P0 LDC.64 R4, c[0x0][0x9f8] ;  /* 0x00027e00ff040b82 */ /* 0x000e640000000a00 */
[----:B-1----:R-:W-:-:S05]  /*2400*/  @P0 IMAD.WIDE R4, R75, 0x4, R4 ;  /* 0x000000044b040825 */ /* 0x002fca00078e0204 */
[----:B------:R1:W2:Y:S01]  /*2410*/  @P0 LDG.E R75, desc[UR38][R4.64] ;  /* 0x00000026044b0981 */ /* 0x0002a2000c1e1900 */
[----:B------:R-:W-:Y:S01]  /*2420*/  SHF.R.S32.HI R13, RZ, 0x1f, R70 ;  /* 0x0000001fff0d7819 */ /* 0x000fe20000011446 */
[----:B------:R-:W-:Y:S01]  /*2430*/  VIADD R8, R20, 0xffffff80 ;  /* 0xffffff8014087836 */ /* 0x000fe20000000000 */
[----:B------:R-:W-:Y:S01]  /*2440*/  ISETP.NE.U32.AND P0, PT, RZ, UR4, PT ;  /* 0x00000004ff007c0c */ /* 0x000fe2000bf05070 */
[CC--:B0-----:R-:W-:Y:S01]  /*2450*/  IMAD.WIDE.U32 R6, R70.reuse, R10.reuse, RZ ;  /* 0x0000000a46067225 */ /* 0x0c1fe200078e00ff */
[----:B------:R-:W-:Y:S02]  /*2460*/  SHF.R.U32.HI R36, RZ, 0x7, R20 ;  /* 0x00000007ff247819 */ /* 0x000fe40000011614 */
[----:B------:R-:W-:Y:S01]  /*2470*/  SHF.R.S32.HI R9, RZ, 0x1f, R8 ;  /* 0x0000001fff097819 */ /* 0x000fe20000011408 */
[----:B------:R-:W-:Y:S01]  /*2480*/  IMAD R0, R13, R10, RZ ;  /* 0x0000000a0d007224 */ /* 0x000fe200078e02ff */
[----:B------:R-:W-:Y:S01]  /*2490*/  ISETP.NE.AND.EX P0, PT, RZ, UR5, PT, P0 ;  /* 0x00000005ff007c0c */ /* 0x000fe2000bf05300 */
[----:B------:R-:W-:Y:S01]  /*24a0*/  ULDC.64 UR4, c[0x0][0x308] ;  /* 0x0000c20000047ab9 */ /* 0x000fe20000000a00 */
[----:B------:R-:W-:Y:S01]  /*24b0*/  LEA.HI R9, R9, R8, RZ, 0x2 ;  /* 0x0000000809097211 */ /* 0x000fe200078f10ff */
[----:B------:R-:W-:Y:S01]  /*24c0*/  IMAD R3, R70, R11, R0 ;  /* 0x0000000b46037224 */ /* 0x000fe200078e0200 */
[----:B------:R-:W-:-:S02]  /*24d0*/  ISETP.NE.AND P6, PT, R36, 0x1, PT ;  /* 0x000000012400780c */ /* 0x000fc40003fc5270 */
[----:B------:R-:W-:Y:S01]  /*24e0*/  SHF.R.S32.HI R77, RZ, 0x2, R9 ;  /* 0x00000002ff4d7819 */ /* 0x000fe20000011409 */
[----:B------:R-:W-:Y:S01]  /*24f0*/  IMAD.IADD R7, R7, 0x1, R3 ;  /* 0x0000000107077824 */ /* 0x000fe200078e0203 */
[----:B------:R-:W-:Y:S01]  /*2500*/  SHF.R.S32.HI R8, RZ, 0x1f, R9 ;  /* 0x0000001fff087819 */ /* 0x000fe20000011409 */
[----:B-1----:R-:W-:-:S03]  /*2510*/  IMAD.WIDE.U32 R4, R30, UR4, R6 ;  /* 0x000000041e047c25 */ /* 0x002fc6000f8e0006 */
[----:B------:R-:W-:Y:S01]  /*2520*/  LEA.HI R8, R8, R77, RZ, 0x2 ;  /* 0x0000004d08087211 */ /* 0x000fe200078f10ff */
[----:B------:R-:W0:Y:S01]  /*2530*/  LDC.64 R6, c[0x0][0x408] ;  /* 0x00010200ff067b82 */ /* 0x000e220000000a00 */
[----:B------:R-:W-:Y:S01]  /*2540*/  IMAD R5, R30, UR5, R5 ;  /* 0x000000051e057c24 */ /* 0x000fe2000f8e0205 */
[----:B------:R-:W-:Y:S01]  /*2550*/  ULDC.64 UR4, c[0x0][0x310] ;  /* 0x0000c40000047ab9 */ /* 0x000fe20000000a00 */
[----:B------:R-:W-:-:S05]  /*2560*/  LOP3.LUT R8, R8, 0xfffffffc, RZ, 0xc0, !PT ;  /* 0xfffffffc08087812 */ /* 0x000fca00078ec0ff */
[----:B------:R-:W-:Y:S02]  /*2570*/  IMAD.IADD R77, R77, 0x1, -R8 ;  /* 0x000000014d4d7824 */ /* 0x000fe400078e0a08 */
[----:B------:R-:W-:-:S04]  /*2580*/  IMAD R8, R34, R10, RZ ;  /* 0x0000000a22087224 */ /* 0x000fc800078e02ff */
[----:B------:R-:W-:Y:S01]  /*2590*/  IMAD R95, R19, R11, R8 ;  /* 0x0000000b135f7224 */ /* 0x000fe200078e0208 */
[----:B------:R-:W-:Y:S01]  /*25a0*/  LOP3.LUT R23, R23, 0xfffffffd, RZ, 0xc0, !PT ;  /* 0xfffffffd17177812 */ /* 0x000fe200078ec0ff */
[C---:B------:R-:W-:Y:S02]  /*25b0*/  VIADD R72, R136.reuse, 0x30 ;  /* 0x0000003088487836 */ /* 0x040fe40000000000 */
[----:B------:R-:W-:Y:S02]  /*25c0*/  VIADD R27, R136, 0x40 ;  /* 0x00000040881b7836 */ /* 0x000fe40000000000 */
[----:B0-----:R-:W-:-:S04]  /*25d0*/  IMAD R12, R34, R6, RZ ;  /* 0x00000006220c7224 */ /* 0x001fc800078e02ff */
[C---:B------:R-:W-:Y:S01]  /*25e0*/  IMAD R31, R19.reuse, R7, R12 ;  /* 0x00000007131f7224 */ /* 0x040fe200078e020c */
[----:B------:R-:W-:Y:S01]  /*25f0*/  SHF.R.S32.HI R157, RZ, 0x1f, R156 ;  /* 0x0000001fff9d7819 */ /* 0x000fe2000001149c */
[----:B------:R-:W-:-:S04]  /*2600*/  IMAD.WIDE.U32 R62, R19, R6, R136 ;  /* 0x00000006133e7225 */ /* 0x000fc800078e0088 */
[----:B------:R-:W-:-:S04]  /*2610*/  IMAD.WIDE.U32 R64, R19, R6, R156 ;  /* 0x0000000613407225 */ /* 0x000fc800078e009c */
[----:B------:R-:W-:Y:S02]  /*2620*/  IMAD.IADD R63, R63, 0x1, R31 ;  /* 0x000000013f3f7824 */ /* 0x000fe400078e021f */
[----:B------:R-:W-:Y:S02]  /*2630*/  IMAD.IADD R65, R31, 0x1, R65 ;  /* 0x000000011f417824 */ /* 0x000fe400078e0241 */
[----:B------:R-:W-:Y:S01]  /*2640*/  VIADD R82, R136, 0x50 ;  /* 0x0000005088527836 */ /* 0x000fe20000000000 */
[----:B------:R-:W-:Y:S01]  /*2650*/  SHF.L.U64.HI R98, R6, 0x7, R7 ;  /* 0x0000000706627819 */ /* 0x000fe20000010207 */
[----:B-----5:R-:W-:Y:S01]  /*2660*/  IMAD.WIDE.U32 R62, R106, R6, R62 ;  /* 0x000000066a3e7225 */ /* 0x020fe200078e003e */
[----:B------:R-:W-:-:S03]  /*2670*/  SHF.L.U64.HI R97, R10, 0x7, R11 ;  /* 0x000000070a617819 */ /* 0x000fc6000001020b */
[----:B------:R-:W-:-:S04]  /*2680*/  IMAD.WIDE.U32 R64, R106, R6, R64 ;  /* 0x000000066a407225 */ /* 0x000fc800078e0040 */
[----:B------:R-:W-:Y:S02]  /*2690*/  VIADD R111, R36, 0x8 ;  /* 0x00000008246f7836 */ /* 0x000fe40000000000 */
[----:B------:R-:W-:Y:S01]  /*26a0*/  IMAD.SHL.U32 R108, R29, 0x2, RZ ;  /* 0x000000021d6c7824 */ /* 0x000fe200078e00ff */
[----:B--2---:R-:W-:Y:S02]  /*26b0*/  SHF.R.S32.HI R0, RZ, 0x1f, R75 ;  /* 0x0000001fff007819 */ /* 0x004fe4000001144b */
[----:B------:R-:W-:Y:S02]  /*26c0*/  SEL R75, R75, RZ, !P0 ;  /* 0x000000ff4b4b7207 */ /* 0x000fe40004000000 */
[----:B------:R-:W-:-:S03]  /*26d0*/  SEL R15, R0, RZ, !P0 ;  /* 0x000000ff000f7207 */ /* 0x000fc60004000000 */
[----:B------:R-:W-:-:S04]  /*26e0*/  IMAD.WIDE.U32 R20, R75, UR4, R4 ;  /* 0x000000044b147c25 */ /* 0x000fc8000f8e0004 */
[----:B------:R-:W-:-:S04]  /*26f0*/  IMAD R0, R15, UR4, RZ ;  /* 0x000000040f007c24 */ /* 0x000fc8000f8e02ff */
[----:B------:R-:W-:Y:S01]  /*2700*/  IMAD R3, R75, UR5, R0 ;  /* 0x000000054b037c24 */ /* 0x000fe2000f8e0200 */
[----:B------:R-:W-:Y:S05]  /*2710*/  @!P6 WARPSYNC.ALL ;  /* 0x000000000000e948 */ /* 0x000fea0003800000 */
[----:B------:R-:W-:Y:S01]  /*2720*/  ULDC.64 UR4, c[0x0][0x330] ;  /* 0x0000cc0000047ab9 */ /* 0x000fe20000000a00 */
[----:B------:R-:W-:Y:S01]  /*2730*/  VIADD R0, R136, 0x10 ;  /* 0x0000001088007836 */ /* 0x000fe20000000000 */
[----:B------:R-:W-:Y:S01]  /*2740*/  ULDC.64 UR6, c[0x0][0x338] ;  /* 0x0000ce0000067ab9 */ /* 0x000fe20000000a00 */
[--C-:B------:R-:W-:Y:S01]  /*2750*/  IMAD.WIDE.U32 R60, R30, UR4, R136.reuse ;  /* 0x000000041e3c7c25 */ /* 0x100fe2000f8e0088 */
[----:B------:R-:W-:Y:S01]  /*2760*/  ULDC UR4, c[0x0][0x2f4] ;  /* 0x0000bd0000047ab9 */ /* 0x000fe20000000800 */
[----:B------:R-:W-:Y:S01]  /*2770*/  @!P6 BAR.SYNC.DEFER_BLOCKING 0x9, 0x100 ;  /* 0x024400000000eb1d */ /* 0x000fe20000010000 */
[----:B------:R-:W-:Y:S01]  /*2780*/  ISETP.GE.AND P1, PT, R0, UR4, PT ;  /* 0x0000000400007c0c */ /* 0x000fe2000bf26270 */
[----:B------:R-:W-:Y:S01]  /*2790*/  IMAD.WIDE.U32 R4, R19, R10, R136 ;  /* 0x0000000a13047225 */ /* 0x000fe200078e0088 */
[----:B------:R-:W-:-:S02]  /*27a0*/  ISETP.GE.AND P0, PT, R136, UR4, PT ;  /* 0x0000000488007c0c */ /* 0x000fc4000bf06270 */
[----:B------:R-:W-:Y:S01]  /*27b0*/  SEL R8, RZ, 0xffffffff, P1 ;  /* 0xffffffffff087807 */ /* 0x000fe20000800000 */
[----:B------:R-:W-:Y:S01]  /*27c0*/  IMAD.IADD R3, R21, 0x1, R3 ;  /* 0x0000000115037824 */ /* 0x000fe200078e0203 */
[----:B------:R-:W-:Y:S01]  /*27d0*/  IADD3 R96, P1, R20, R4, RZ ;  /* 0x0000000414607210 */ /* 0x000fe20007f3e0ff */
[----:B------:R-:W-:Y:S01]  /*27e0*/  IMAD R61, R30, UR5, R61 ;  /* 0x000000051e3d7c24 */ /* 0x000fe2000f8e023d */
[----:B------:R-:W-:Y:S02]  /*27f0*/  SEL R4, RZ, 0x1, P0 ;  /* 0x00000001ff047807 */ /* 0x000fe40000000000 */
[----:B------:R-:W-:Y:S01]  /*2800*/  LOP3.LUT P0, RZ, R77, 0x2, RZ, 0xc0, !PT ;  /* 0x000000024dff7812 */ /* 0x000fe2000780c0ff */
[----:B------:R-:W-:Y:S01]  /*2810*/  IMAD.SHL.U32 R9, R8, 0x2, RZ ;  /* 0x0000000208097824 */ /* 0x000fe200078e00ff */
[----:B------:R-:W-:-:S04]  /*2820*/  IADD3.X R95, R3, R5, R95, P1, !PT ;  /* 0x00000005035f7210 */ /* 0x000fc80000ffe45f */
[----:B------:R-:W-:Y:S01]  /*2830*/  LOP3.LUT R5, R9, 0x2, R4, 0xe2, !PT ;  /* 0x0000000209057812 */ /* 0x000fe200078ee204 */
[----:B------:R-:W-:Y:S01]  /*2840*/  VIADD R4, R136, 0x20 ;  /* 0x0000002088047836 */ /* 0x000fe20000000000 */
[----:B------:R-:W0:Y:S01]  /*2850*/  LDC.64 R8, c[0x0][0x3f8] ;  /* 0x0000fe00ff087b82 */ /* 0x000e220000000a00 */
[----:B------:R-:W-:-:S04]  /*2860*/  ISETP.GE.AND P1, PT, R72, UR4, PT ;  /* 0x0000000448007c0c */ /* 0x000fc8000bf26270 */
[----:B------:R-:W-:Y:S02]  /*2870*/  @P0 LOP3.LUT R23, R23, 0x2, RZ, 0xfc, !PT ;  /* 0x0000000217170812 */ /* 0x000fe400078efcff */
[----:B------:R-:W-:Y:S02]  /*2880*/  ISETP.GE.AND P0, PT, R4, UR4, PT ;  /* 0x0000000404007c0c */ /* 0x000fe4000bf06270 */
[----:B------:R-:W-:Y:S02]  /*2890*/  SEL R14, RZ, 0x8, P1 ;  /* 0x00000008ff0e7807 */ /* 0x000fe40000800000 */
[----:B------:R-:W-:Y:S02]  /*28a0*/  SEL R12, RZ, 0x4, P0 ;  /* 0x00000004ff0c7807 */ /* 0x000fe40000000000 */
[----:B------:R-:W-:Y:S02]  /*28b0*/  ISETP.GE.AND P0, PT, R27, UR4, PT ;  /* 0x000000041b007c0c */ /* 0x000fe4000bf06270 */
[----:B------:R-:W-:-:S02]  /*28c0*/  LOP3.LUT R12, R14, R5, R12, 0xfe, !PT ;  /* 0x000000050e0c7212 */ /* 0x000fc400078efe0c */
[----:B------:R-:W-:Y:S02]  /*28d0*/  SEL R5, RZ, 0x10, P0 ;  /* 0x00000010ff057807 */ /* 0x000fe40000000000 */
[----:B------:R-:W-:Y:S02]  /*28e0*/  ISETP.GE.AND P0, PT, R136, R29, PT ;  /* 0x0000001d8800720c */ /* 0x000fe40003f06270 */
[----:B------:R-:W-:Y:S02]  /*28f0*/  LOP3.LUT R12, R12, R5, RZ, 0xfc, !PT ;  /* 0x000000050c0c7212 */ /* 0x000fe400078efcff */
[----:B------:R-:W-:Y:S01]  /*2900*/  SEL R5, R29, RZ, P0 ;  /* 0x000000ff1d057207 */ /* 0x000fe20000000000 */
[----:B0-----:R-:W-:-:S04]  /*2910*/  IMAD R14, R34, R8, RZ ;  /* 0x00000008220e7224 */ /* 0x001fc800078e02ff */
[----:B------:R-:W-:Y:S02]  /*2920*/  IMAD.IADD R5, R136, 0x1, R5 ;  /* 0x0000000188057824 */ /* 0x000fe400078e0205 */
[----:B------:R-:W-:Y:S01]  /*2930*/  IMAD R35, R19, R9, R14 ;  /* 0x0000000913237224 */ /* 0x000fe200078e020e */
[-C--:B------:R-:W-:Y:S02]  /*2940*/  ISETP.GE.AND P1, PT, R0, R29.reuse, PT ;  /* 0x0000001d0000720c */ /* 0x080fe40003f26270 */
[----:B------:R-:W-:Y:S02]  /*2950*/  SHF.R.S32.HI R14, RZ, 0x1f, R5 ;  /* 0x0000001fff0e7819 */ /* 0x000fe40000011405 */
[----:B------:R-:W-:Y:S02]  /*2960*/  ISETP.GE.AND P2, PT, R4, R29, PT ;  /* 0x0000001d0400720c */ /* 0x000fe40003f46270 */
[----:B------:R-:W-:Y:S02]  /*2970*/  LEA.HI R76, R14, R5, RZ, 0x3 ;  /* 0x000000050e4c7211 */ /* 0x000fe400078f18ff */
[----:B------:R-:W-:-:S02]  /*2980*/  SEL R31, R29, RZ, P1 ;  /* 0x000000ff1d1f7207 */ /* 0x000fc40000800000 */
[----:B------:R-:W-:Y:S02]  /*2990*/  LEA.HI R5, R14, R5, RZ, 0x5 ;  /* 0x000000050e057211 */ /* 0x000fe400078f28ff */
[----:B------:R-:W-:Y:S01]  /*29a0*/  SEL R33, R29, RZ, P2 ;  /* 0x000000ff1d217207 */ /* 0x000fe20001000000 */
[----:B------:R-:W-:Y:S01]  /*29b0*/  IMAD.WIDE.U32 R66, R19, R8, R136 ;  /* 0x0000000813427225 */ /* 0x000fe200078e0088 */
[----:B------:R-:W-:-:S03]  /*29c0*/  LOP3.LUT R23, R23, 0xfffffffe, RZ, 0xc0, !PT ;  /* 0xfffffffe17177812 */ /* 0x000fc600078ec0ff */
[----:B------:R-:W-:-:S04]  /*29d0*/  IMAD.WIDE.U32 R68, R19, R8, R156 ;  /* 0x0000000813447225 */ /* 0x000fc800078e009c */
[----:B------:R-:W-:Y:S02]  /*29e0*/  IMAD.IADD R31, R0, 0x1, R31 ;  /* 0x00000001001f7824 */ /* 0x000fe400078e021f */
[----:B------:R-:W-:Y:S01]  /*29f0*/  IMAD.SHL.U32 R14, R5, 0x80, RZ ;  /* 0x00000080050e7824 */ /* 0x000fe200078e00ff */
[----:B------:R-:W-:Y:S01]  /*2a00*/  LOP3.LUT R5, R32, 0x18, R76, 0xf8, !PT ;  /* 0x0000001820057812 */ /* 0x000fe200078ef84c */
[----:B------:R-:W-:Y:S01]  /*2a10*/  IMAD.IADD R33, R4, 0x1, R33 ;  /* 0x0000000104217824 */ /* 0x000fe200078e0221 */
[----:B------:R-:W-:Y:S01]  /*2a20*/  @P2 LOP3.LUT R23, R23, 0x1, RZ, 0xfc, !PT ;  /* 0x0000000117172812 */ /* 0x000fe200078efcff */
[----:B------:R-:W-:Y:S01]  /*2a30*/  IMAD R15, R15, UR6, RZ ;  /* 0x000000060f0f7c24 */ /* 0x000fe2000f8e02ff */
[----:B------:R-:W-:Y:S01]  /*2a40*/  SHF.R.S32.HI R28, RZ, 0x1f, R31 ;  /* 0x0000001fff1c7819 */ /* 0x000fe2000001141f */
[----:B------:R-:W-:Y:S01]  /*2a50*/  IMAD.IADD R67, R67, 0x1, R35 ;  /* 0x0000000143437824 */ /* 0x000fe200078e0223 */
[----:B------:R-:W-:Y:S01]  /*2a60*/  LOP3.LUT R14, R14, 0xfffff000, RZ, 0xc0, !PT ;  /* 0xfffff0000e0e7812 */ /* 0x000fe200078ec0ff */
[----:B------:R-:W-:Y:S01]  /*2a70*/  IMAD.IADD R69, R35, 0x1, R69 ;  /* 0x0000000123457824 */ /* 0x000fe200078e0245 */
[----:B------:R-:W-:-:S02]  /*2a80*/  SHF.R.S32.HI R35, RZ, 0x1f, R106 ;  /* 0x0000001fff237819 */ /* 0x000fc4000001146a */
[----:B---3--:R-:W-:Y:S02]  /*2a90*/  LOP3.LUT R5, R5, R38, RZ, 0x3c, !PT ;  /* 0x0000002605057212 */ /* 0x008fe400078e3cff */
[----:B------:R-:W-:Y:S02]  /*2aa0*/  SHF.R.S32.HI R30, RZ, 0x1f, R33 ;  /* 0x0000001fff1e7819 */ /* 0x000fe40000011421 */
[----:B------:R-:W-:Y:S01]  /*2ab0*/  IADD3 R70, P2, R19, R70, RZ ;  /* 0x0000004613467210 */ /* 0x000fe20007f5e0ff */
[----:B------:R-:W-:Y:S01]  /*2ac0*/  IMAD R15, R75, UR7, R15 ;  /* 0x000000074b0f7c24 */ /* 0x000fe2000f8e020f */
[----:B----4-:R-:W-:Y:S01]  /*2ad0*/  IADD3 R105, R5, R14, R37 ;  /* 0x0000000e05697210 */ /* 0x010fe20007ffe025 */
[----:B------:R-:W-:Y:S01]  /*2ae0*/  IMAD.WIDE.U32 R60, R75, UR6, R60 ;  /* 0x000000064b3c7c25 */ /* 0x000fe2000f8e003c */
[CC--:B------:R-:W-:Y:S02]  /*2af0*/  LEA.HI R75, R28.reuse, R31.reuse, RZ, 0x3 ;  /* 0x0000001f1c4b7211 */ /* 0x0c0fe400078f18ff */
[----:B------:R-:W-:Y:S01]  /*2b00*/  LEA.HI R28, R28, R31, RZ, 0x5 ;  /* 0x0000001f1c1c7211 */ /* 0x000fe200078f28ff */
[C---:B------:R-:W-:Y:S01]  /*2b10*/  IMAD R14, R35.reuse, R6, RZ ;  /* 0x00000006230e7224 */ /* 0x040fe200078e02ff */
[CC--:B------:R-:W-:Y:S01]  /*2b20*/  LEA.HI R74, R30.reuse, R33.reuse, RZ, 0x3 ;  /* 0x000000211e4a7211 */ /* 0x0c0fe200078f18ff */
[----:B------:R-:W-:Y:S01]  /*2b30*/  IMAD R35, R35, R8, RZ ;  /* 0x0000000823237224 */ /* 0x000fe200078e02ff */
[----:B------:R-:W-:Y:S01]  /*2b40*/  LEA.HI R33, R30, R33, RZ, 0x5 ;  /* 0x000000211e217211 */ /* 0x000fe200078f28ff */
[----:B------:R-:W-:Y:S01]  /*2b50*/  IMAD.X R71, R34, 0x1, R13, P2 ;  /* 0x0000000122477824 */ /* 0x000fe200010e060d */
[----:B------:R-:W-:Y:S01]  /*2b60*/  ISETP.GE.AND P2, PT, R82, UR4, PT ;  /* 0x0000000452007c0c */ /* 0x000fe2000bf46270 */
[----:B------:R-:W-:Y:S01]  /*2b70*/  IMAD.SHL.U32 R30, R28, 0x80, RZ ;  /* 0x000000801c1e7824 */ /* 0x000fe200078e00ff */
[----:B------:R-:W-:Y:S01]  /*2b80*/  SHF.L.U64.HI R99, R8, 0x7, R9 ;  /* 0x0000000708637819 */ /* 0x000fe20000010209 */
[----:B------:R-:W-:Y:S01]  /*2b90*/  IMAD R35, R106, R9, R35 ;  /* 0x000000096a237224 */ /* 0x000fe200078e0223 */
[----:B------:R-:W-:Y:S01]  /*2ba0*/  LOP3.LUT R28, R32, 0x18, R75, 0xf8, !PT ;  /* 0x00000018201c7812 */ /* 0x000fe200078ef84b */
[----:B------:R-:W-:Y:S01]  /*2bb0*/  IMAD.SHL.U32 R33, R33, 0x80, RZ ;  /* 0x0000008021217824 */ /* 0x000fe200078e00ff */
[----:B------:R-:W-:-:S02]  /*2bc0*/  SEL R9, RZ, 0x20, P2 ;  /* 0x00000020ff097807 */ /* 0x000fc40001000000 */
[----:B------:R-:W-:Y:S01]  /*2bd0*/  LOP3.LUT R32, R32, 0x18, R74, 0xf8, !PT ;  /* 0x0000001820207812 */ /* 0x000fe200078ef84a */
[----:B------:R-:W-:Y:S01]  /*2be0*/  IMAD R91, R106, R7, R14 ;  /* 0x000000076a5b7224 */ /* 0x000fe200078e020e */
[----:B------:R-:W-:Y:S01]  /*2bf0*/  LOP3.LUT R13, R12, R9, RZ, 0xfc, !PT ;  /* 0x000000090c0d7212 */ /* 0x000fe200078efcff */
[----:B------:R-:W-:Y:S01]  /*2c00*/  IMAD.WIDE.U32 R66, R106, R8, R66 ;  /* 0x000000086a427225 */ /* 0x000fe200078e0042 */
[----:B------:R-:W-:Y:S02]  /*2c10*/  LOP3.LUT R30, R30, 0xfffff000, RZ, 0xc0, !PT ;  /* 0xfffff0001e1e7812 */ /* 0x000fe400078ec0ff */
[----:B------:R-:W-:Y:S01]  /*2c20*/  LOP3.LUT R31, R28, R38, RZ, 0x3c, !PT ;  /* 0x000000261c1f7212 */ /* 0x000fe200078e3cff */
[----:B------:R-:W-:Y:S01]  /*2c30*/  IMAD.WIDE.U32 R68, R106, R8, R68 ;  /* 0x000000086a447225 */ /* 0x000fe200078e0044 */
[----:B------:R-:W-:Y:S02]  /*2c40*/  LOP3.LUT R33, R33, 0xfffff000, RZ, 0xc0, !PT ;  /* 0xfffff00021217812 */ /* 0x000fe400078ec0ff */
[----:B------:R-:W-:Y:S01]  /*2c50*/  LOP3.LUT R32, R32, R38, RZ, 0x3c, !PT ;  /* 0x0000002620207212 */ /* 0x000fe200078e3cff */
[----:B------:R-:W-:Y:S01]  /*2c60*/  IMAD.SHL.U32 R7, R8, 0x80, RZ ;  /* 0x0000008008077824 */ /* 0x000fe200078e00ff */
[----:B------:R-:W-:-:S02]  /*2c70*/  LOP3.LUT R81, R76, 0xfffffff8, RZ, 0xc0, !PT ;  /* 0xfffffff84c517812 */ /* 0x000fc400078ec0ff */
[----:B------:R-:W-:Y:S02]  /*2c80*/  LOP3.LUT R80, R75, 0xfffffff8, RZ, 0xc0, !PT ;  /* 0xfffffff84b507812 */ /* 0x000fe400078ec0ff */
[----:B------:R-:W-:Y:S01]  /*2c90*/  LOP3.LUT R79, R74, 0xfffffff8, RZ, 0xc0, !PT ;  /* 0xfffffff84a4f7812 */ /* 0x000fe200078ec0ff */
[----:B------:R-:W-:Y:S01]  /*2ca0*/  IMAD.SHL.U32 R5, R10, 0x80, RZ ;  /* 0x000000800a057824 */ /* 0x000fe200078e00ff */
[----:B------:R-:W-:Y:S01]  /*2cb0*/  LOP3.LUT R8, R12, 0x1, RZ, 0xc0, !PT ;  /* 0x000000010c087812 */ /* 0x000fe200078ec0ff */
[----:B------:R-:W-:Y:S01]  /*2cc0*/  IMAD.IADD R93, R63, 0x1, R91 ;  /* 0x000000013f5d7824 */ /* 0x000fe200078e025b */
[C---:B------:R-:W-:Y:S01]  /*2cd0*/  LOP3.LUT R9, R13.reuse, 0x2, RZ, 0xc0, !PT ;  /* 0x000000020d097812 */ /* 0x040fe200078ec0ff */
[----:B------:R-:W-:Y:S01]  /*2ce0*/  IMAD.SHL.U32 R6, R6, 0x80, RZ ;  /* 0x0000008006067824 */ /* 0x000fe200078e00ff */
[----:B------:R-:W-:Y:S01]  /*2cf0*/  LOP3.LUT R10, R13, 0x4, RZ, 0xc0, !PT ;  /* 0x000000040d0a7812 */ /* 0x000fe200078ec0ff */
[----:B------:R-:W-:Y:S01]  /*2d00*/  IMAD.IADD R91, R91, 0x1, R65 ;  /* 0x000000015b5b7824 */ /* 0x000fe200078e0241 */
[----:B------:R-:W-:Y:S01]  /*2d10*/  LOP3.LUT R11, R13, 0x8, RZ, 0xc0, !PT ;  /* 0x000000080d0b7812 */ /* 0x000fe200078ec0ff */
[----:B------:R-:W-:Y:S01]  /*2d20*/  IMAD.IADD R92, R67, 0x1, R35 ;  /* 0x00000001435c7824 */ /* 0x000fe200078e0223 */
[----:B------:R-:W-:Y:S01]  /*2d30*/  LOP3.LUT R12, R13, 0x10, RZ, 0xc0, !PT ;  /* 0x000000100d0c7812 */ /* 0x000fe200078ec0ff */
[----:B------:R-:W-:Y:S01]  /*2d40*/  IMAD.IADD R90, R35, 0x1, R69 ;  /* 0x00000001235a7824 */ /* 0x000fe200078e0245 */
[----:B------:R-:W-:Y:S01]  /*2d50*/  IADD3 R104, R31, R30, R37 ;  /* 0x0000001e1f687210 */ /* 0x000fe20007ffe025 */
[----:B------:R-:W-:Y:S01]  /*2d60*/  IMAD.IADD R94, R61, 0x1, R15 ;  /* 0x000000013d5e7824 */ /* 0x000fe200078e020f */
[----:B------:R-:W-:-:S02]  /*2d70*/  IADD3 R103, R32, R33, R37 ;  /* 0x0000002120677210 */ /* 0x000fc40007ffe025 */
[----:B------:R-:W-:Y:S02]  /*2d80*/  SHF.R.S32.HI R102, RZ, 0x1f, R81 ;  /* 0x0000001fff667819 */ /* 0x000fe40000011451 */
[----:B------:R-:W-:Y:S02]  /*2d90*/  SHF.R.S32.HI R101, RZ, 0x1f, R80 ;  /* 0x0000001fff657819 */ /* 0x000fe40000011450 */
[----:B------:R-:W-:Y:S02]  /*2da0*/  SHF.R.S32.HI R100, RZ, 0x1f, R79 ;  /* 0x0000001fff647819 */ /* 0x000fe4000001144f */
[----:B------:R-:W-:-:S07]  /*2db0*/  LOP3.LUT R13, R13, 0x20, RZ, 0xc0, !PT ;  /* 0x000000200d0d7812 */ /* 0x000fce00078ec0ff */
.L_x_1453:
[----:B---3--:R-:W2:Y:S01]  /*2dc0*/  LDL R29, [R1+0x48] ;  /* 0x00004800011d7983 */ /* 0x008ea20000100800 */
[----:B0-----:R-:W0:Y:S01]  /*2dd0*/  LDC.64 R86, c[0x0][0x2e8] ;  /* 0x0000ba00ff567b82 */ /* 0x001e220000000a00 */
[----:B-1----:R-:W-:Y:S01]  /*2de0*/  VIADD R28, R25, 0xffffffff ;  /* 0xffffffff191c7836 */ /* 0x002fe20000000000 */
[----:B------:R-:W-:Y:S01]  /*2df0*/  LOP3.LUT P4, RZ, R77, 0x2, RZ, 0xc0, !PT ;  /* 0x000000024dff7812 */ /* 0x000fe2000788c0ff */
[----:B------:R-:W-:Y:S05]  /*2e00*/  YIELD ;  /* 0x0000000000007946 */ /* 0x000fea0003800000 */
[----:B------:R-:W1:Y:S01]  /*2e10*/  LDC R107, c[0x0][0x3f4] ;  /* 0x0000fd00ff6b7b82 */ /* 0x000e620000000800 */
        /* <DEDUP_REMOVED lines=8> */
[----:B0-----:R-:W-:Y:S02]  /*2ea0*/  LEA R32, P3, R14, R86, 0x1 ;  /* 0x000000560e207211 */ /* 0x001fe400078608ff */
[----:B------:R-:W-:Y:S02]  /*2eb0*/  ISETP.GT.AND P2, PT, R28, R83, PT ;  /* 0x000000531c00720c */ /* 0x000fe40003f44270 */
[----:B------:R-:W-:Y:S01]  /*2ec0*/  LEA.HI.X R33, R14, R87, R25, 0x1, P3 ;  /* 0x000000570e217211 */ /* 0x000fe200018f0c19 */
[----:B------:R-:W-:Y:S01]  /*2ed0*/  IMAD.MOV.U32 R25, RZ, RZ, R28 ;  /* 0x000000ffff197224 */ /* 0x000fe200078e001c */
[----:B-1----:R-:W-:Y:S01]  /*2ee0*/  ISETP.GE.AND P3, PT, R107, 0x1, PT ;  /* 0x000000016b00780c */ /* 0x002fe20003f66270 */
[----:B--2---:R-:W-:-:S04]  /*2ef0*/  IMAD R15, R17, 0x3000, R29 ;  /* 0x00003000110f7824 */ /* 0x004fc800078e021d */
[C---:B------:R-:W-:Y:S02]  /*2f00*/  VIADD R29, R15.reuse, 0x10 ;  /* 0x000000100f1d7836 */ /* 0x040fe40000000000 */
[C---:B------:R-:W-:Y:S02]  /*2f10*/  @P4 VIADD R29, R15.reuse, 0xfffffff0 ;  /* 0xfffffff00f1d4836 */ /* 0x040fe40000000000 */
[--C-:B------:R-:W-:Y:S02]  /*2f20*/  IMAD R78, R15, 0x2, R26.reuse ;  /* 0x000000020f4e7824 */ /* 0x100fe400078e021a */
[----:B------:R-:W-:Y:S02]  /*2f30*/  IMAD R15, R29, 0x2, R26 ;  /* 0x000000021d0f7824 */ /* 0x000fe400078e021a */
[----:B------:R-:W-:Y:S05]  /*2f40*/  @!P3 BRA `(.L_x_1399) ;  /* 0x0000003800c4b947 */ /* 0x000fea0003800000 */
[----:B------:R-:W-:Y:S01]  /*2f50*/  ULDC.U8 UR4, c[0x0][0x410] ;  /* 0x0001040000047ab9 */ /* 0x000fe20000000000 */
[-C--:B------:R-:W-:Y:S01]  /*2f60*/  IMAD R14, R99, R28.reuse, RZ ;  /* 0x0000001c630e7224 */ /* 0x080fe200078e02ff */
[----:B------:R-:W-:Y:S01]  /*2f70*/  ISETP.NE.AND P3, PT, RZ, UR4, PT ;  /* 0x00000004ff007c0c */ /* 0x000fe2000bf65270 */
[----:B------:R-:W-:Y:S02]  /*2f80*/  IMAD R31, R98, R28, RZ ;  /* 0x0000001c621f7224 */ /* 0x000fe400078e02ff */
        /* <DEDUP_REMOVED lines=24> */
[----:B------:R-:W2:Y:S04]  /*3110*/  LDL R115, [R1+0x30] ;  /* 0x0000300001737983 */ /* 0x000ea80000100800 */
[----:B------:R-:W3:Y:S04]  /*3120*/  LDL R114, [R1+0x2c] ;  /* 0x00002c0001727983 */ /* 0x000ee80000100800 */
        /* <DEDUP_REMOVED lines=17> */
[----:B------:R-:W-:-:S09]  /*3240*/  CS2R R56, SRZ ;  /* 0x0000000000387805 */ /* 0x000fd2000001ff00 */
[----:B------:R0:W5:Y:S04]  /*3250*/  @!P3 LDG.E.64 R58, desc[UR38][R30.64] ;  /* 0x000000261e3ab981 */ /* 0x000168000c1e1b00 */
[----:B------:R0:W5:Y:S01]  /*3260*/  @!P3 LDG.E.64 R86, desc[UR38][R28.64] ;  /* 0x000000261c56b981 */ /* 0x000162000c1e1b00 */
        /* <DEDUP_REMOVED lines=23> */
.L_x_1402:
[----:B------:R-:W-:Y:S05]  /*33e0*/  BSYNC B1 ;  /* 0x0000000000017941 */ /* 0x000fea0003800000 */
.L_x_1401:
[----:B-----5:R-:W-:Y:S01]  /*33f0*/  IMAD.MOV.U32 R14, RZ, RZ, R34 ;  /* 0x000000ffff0e7224 */ /* 0x020fe200078e0022 */
[----:B------:R-:W-:Y:S01]  /*3400*/  UISETP.NE.AND UP0, UPT, UR37, 0x3, UPT ;  /* 0x000000032500788c */ /* 0x000fe2000bf05270 */
[----:B0-----:R-:W-:-:S05]  /*3410*/  IMAD.MOV.U32 R28, RZ, RZ, R35 ;  /* 0x000000ffff1c7224 */ /* 0x001fca00078e0023 */
[----:B------:R-:W-:Y:S01]  /*3420*/  PRMT R88, R14, 0x5410, R28 ;  /* 0x000054100e587816 */ /* 0x000fe2000000001c */
[----:B------:R-:W-:Y:S01]  /*3430*/  IMAD.MOV.U32 R14, RZ, RZ, R38 ;  /* 0x000000ffff0e7224 */ /* 0x000fe200078e0026 */
[----:B------:R-:W-:Y:S01]  /*3440*/  PLOP3.LUT P3, PT, PT, PT, UP0, 0x80, 0x0 ;  /* 0x000000000000781c */ /* 0x000fe20003f6f008 */
        /* <DEDUP_REMOVED lines=35> */
[----:B------:R-:W-:Y:S06]  /*3680*/  @!P3 BRA `(.L_x_1403) ;  /* 0x000000000004b947 */ /* 0x000fec0003800000 */
[----:B------:R-:W-:Y:S01]  /*3690*/  BPT.TRAP 0x1 ;  /* 0x000000040000795c */ /* 0x000fe20000300000 */
.L_x_1403:
[----:B------:R-:W-:Y:S01]  /*36a0*/  IMAD R14, R17, 0x8, R2 ;  /* 0x00000008110e7824 */ /* 0x000fe200078e0202 */
[----:B------:R-:W-:Y:S01]  /*36b0*/  SHF.L.U32 R85, R154, 0x1f, RZ ;  /* 0x0000001f9a557819 */ /* 0x000fe200000006ff */
[----:B------:R-:W-:Y:S03]  /*36c0*/  BSSY B1, `(.L_x_1404) ;  /* 0x0000003000017945 */ /* 0x000fe60003800000 */
[----:B------:R-:W0:Y:S02]  /*36d0*/  SYNCS.PHASECHK.TRANS64.TRYWAIT P5, [R14+URZ+0x2d890], R85 ;  /* 0x02d890550e0075a7 */ /* 0x000e2400080a017f */
[----:B0-----:R-:W-:Y:S05]  /*36e0*/  @!P5 BRA `(.L_x_1405) ;  /* 0x000002300064d947 */ /* 0x001fea0003800000 */
.L_x_1780:
[----:B------:R-:W-:Y:S05]  /*36f0*/  BSYNC B1 ;  /* 0x0000000000017941 */ /* 0x000fea0003800000 */
.L_x_1404:
[----:B------:R-:W-:Y:S05]  /*3700*/  @P4 BRA `(.L_x_1406) ;  /* 0x0000003400544947 */ /* 0x000fea0003800000 */
[----:B------:R-:W-:Y:S01]  /*3710*/  ISETP.NE.AND P4, PT, R8, RZ, PT ;  /* 0x000000ff0800720c */ /* 0x000fe20003f85270 */
[----:B------:R-:W-:-:S12]  /*3720*/  BSSY B1, `(.L_x_1407) ;  /* 0x0000031000017945 */ /* 0x000fd80003800000 */
[----:B------:R-:W-:Y:S05]  /*3730*/  @!P4 BRA `(.L_x_1408) ;  /* 0x0000000000bcc947 */ /* 0x000fea0003800000 */
[----:B------:R1:W2:Y:S01]  /*3740*/  LDS.128 R28, [R78+0x15000] ;  /* 0x015000004e1c7984 */ /* 0x0002a20000000c00 */
[----:B------:R-:W-:Y:S01]  /*3750*/  ISETP.GE.AND P4, PT, R156, R107, PT ;  /* 0x0000006b9c00720c */ /* 0x000fe20003f86270 */
[----:B------:R-:W-:-:S12]  /*3760*/  BSSY B2, `(.L_x_1409) ;  /* 0x000002b000027945 */ /* 0x000fd80003800000 */
[----:B-1----:R-:W-:Y:S05]  /*3770*/  @P4 BRA `(.L_x_1410) ;  /* 0x0000000000a44947 */ /* 0x002fea0003800000 */
[----:B------:R-:W-:Y:S01]  /*3780*/  SHF.R.U64 R53, R86, 0x10, R87 ;  /* 0x0000001056357819 */ /* 0x000fe20000001257 */
[--C-:B--2---:R-:W-:Y:S01]  /*3790*/  HADD2.F32 R54, -RZ, R29.reuse.H1_H1 ;  /* 0x3000001dff367230 */ /* 0x104fe20000004100 */
[----:B------:R-:W-:Y:S01]  /*37a0*/  SHF.R.U64 R52, R58, 0x10, R59 ;  /* 0x000000103a347819 */ /* 0x000fe2000000123b */
[----:B------:R-:W-:Y:S01]  /*37b0*/  HADD2.F32 R55, -RZ, R29.H0_H0 ;  /* 0x2000001dff377230 */ /* 0x000fe20000004100 */
[----:B------:R-:W-:Y:S01]  /*37c0*/  SHF.R.U32.HI R86, RZ, 0x10, R87 ;  /* 0x00000010ff567819 */ /* 0x000fe20000011657 */
[----:B------:R-:W-:Y:S01]  /*37d0*/  HADD2.F32 R53, -RZ, R53.H0_H0 ;  /* 0x20000035ff357230 */ /* 0x000fe20000004100 */
[----:B------:R-:W-:Y:S01]  /*37e0*/  SHF.R.U32.HI R58, RZ, 0x10, R59 ;  /* 0x00000010ff3a7819 */ /* 0x000fe2000001163b */
[----:B------:R-:W-:Y:S02]  /*37f0*/  HADD2.F32 R52, -RZ, R52.H0_H0 ;  /* 0x20000034ff347230 */ /* 0x000fe40000004100 */
[----:B------:R-:W-:Y:S02]  /*3800*/  HADD2.F32 R86, -RZ, R86.H0_H0 ;  /* 0x20000056ff567230 */ /* 0x000fe40000004100 */
[-C--:B------:R-:W-:Y:S01]  /*3810*/  FMUL.FTZ R29, R54, R53.reuse ;  /* 0x00000035361d7220 */ /* 0x080fe20000410000 */
[----:B------:R-:W-:Y:S01]  /*3820*/  FMUL.FTZ R53, R55, R53 ;  /* 0x0000003537357220 */ /* 0x000fe20000410000 */
[----:B------:R-:W-:-:S02]  /*3830*/  HADD2.F32 R58, -RZ, R58.H0_H0 ;  /* 0x2000003aff3a7230 */ /* 0x000fc40000004100 */
[-C--:B------:R-:W-:Y:S01]  /*3840*/  FFMA.FTZ R29, R55, R52.reuse, -R29 ;  /* 0x00000034371d7223 */ /* 0x080fe2000001081d */
[----:B------:R-:W-:Y:S01]  /*3850*/  FFMA.FTZ R52, R54, R52, R53 ;  /* 0x0000003436347223 */ /* 0x000fe20000010035 */
[--C-:B------:R-:W-:Y:S02]  /*3860*/  HADD2.F32 R53, -RZ, R31.reuse.H1_H1 ;  /* 0x3000001fff357230 */ /* 0x100fe40000004100 */
[----:B------:R-:W-:Y:S02]  /*3870*/  HADD2.F32 R54, -RZ, R31.H0_H0 ;  /* 0x2000001fff367230 */ /* 0x000fe40000004100 */
[----:B------:R-:W-:Y:S02]  /*3880*/  IMAD.MOV.U32 R59, RZ, RZ, R28 ;  /* 0x000000ffff3b7224 */ /* 0x000fe400078e001c */
[----:B------:R-:W-:Y:S01]  /*3890*/  FMUL.FTZ R31, R53, R86 ;  /* 0x00000056351f7220 */ /* 0x000fe20000410000 */
[----:B------:R-:W-:-:S03]  /*38a0*/  F2FP.F16.F32.PACK_AB R29, R52, R29 ;  /* 0x0000001d341d723e */ /* 0x000fc600000000ff */
[C---:B------:R-:W-:Y:S01]  /*38b0*/  FFMA.FTZ R31, R54.reuse, R58, -R31 ;  /* 0x0000003a361f7223 */ /* 0x040fe2000001081f */
[----:B------:R-:W-:Y:S01]  /*38c0*/  FMUL.FTZ R54, R54, R86 ;  /* 0x0000005636367220 */ /* 0x000fe20000410000 */
[--C-:B------:R-:W-:Y:S02]  /*38d0*/  HADD2.F32 R28, -RZ, R59.reuse.H1_H1 ;  /* 0x3000003bff1c7230 */ /* 0x100fe40000004100 */
[----:B------:R-:W-:Y:S02]  /*38e0*/  HADD2.F32 R59, -RZ, R59.H0_H0 ;  /* 0x2000003bff3b7230 */ /* 0x000fe40000004100 */
[----:B------:R-:W-:Y:S01]  /*38f0*/  FFMA.FTZ R53, R53, R58, R54 ;  /* 0x0000003a35357223 */ /* 0x000fe20000010036 */
[----:B------:R-:W-:Y:S02]  /*3900*/  HADD2.F32 R58, -RZ, R121.H1_H1 ;  /* 0x30000079ff3a7230 */ /* 0x000fe40000004100 */
[----:B------:R-:W-:Y:S02]  /*3910*/  HADD2.F32 R54, -RZ, R118.H0_H0 ;  /* 0x20000076ff367230 */ /* 0x000fe40000004100 */
[----:B------:R-:W-:Y:S01]  /*3920*/  F2FP.F16.F32.PACK_AB R31, R53, R31 ;  /* 0x0000001f351f723e */ /* 0x000fe200000000ff */
[-C--:B------:R-:W-:Y:S01]  /*3930*/  FMUL.FTZ R55, R28, R58.reuse ;  /* 0x0000003a1c377220 */ /* 0x080fe20000410000 */
[----:B------:R-:W-:-:S03]  /*3940*/  FMUL.FTZ R58, R59, R58 ;  /* 0x0000003a3b3a7220 */ /* 0x000fc60000410000 */
[-C--:B------:R-:W-:Y:S01]  /*3950*/  FFMA.FTZ R55, R59, R54.reuse, -R55 ;  /* 0x000000363b377223 */ /* 0x080fe20000010837 */
[----:B------:R-:W-:Y:S01]  /*3960*/  FFMA.FTZ R28, R28, R54, R58 ;  /* 0x000000361c1c7223 */ /* 0x000fe2000001003a */
[----:B------:R-:W-:Y:S02]  /*3970*/  HADD2.F32 R54, -RZ, R121.H0_H0 ;  /* 0x20000079ff367230 */ /* 0x000fe40000004100 */
[----:B------:R-:W-:Y:S02]  /*3980*/  HADD2.F32 R58, -RZ, R30.H1_H1 ;  /* 0x3000001eff3a7230 */ /* 0x000fe40000004100 */
[----:B------:R-:W-:Y:S01]  /*3990*/  HADD2.F32 R59, -RZ, R118.H1_H1 ;  /* 0x30000076ff3b7230 */ /* 0x000fe20000004100 */
[----:B------:R-:W-:Y:S01]  /*39a0*/  F2FP.F16.F32.PACK_AB R28, R28, R55 ;  /* 0x000000371c1c723e */ /* 0x000fe200000000ff */
[----:B------:R-:W-:Y:S02]  /*39b0*/  HADD2.F32 R30, -RZ, R30.H0_H0 ;  /* 0x2000001eff1e7230 */ /* 0x000fe40000004100 */
[----:B------:R-:W-:-:S04]  /*39c0*/  FMUL.FTZ R86, R58, R54 ;  /* 0x000000363a567220 */ /* 0x000fc80000410000 */
[C---:B------:R-:W-:Y:S01]  /*39d0*/  FFMA.FTZ R86, R30.reuse, R59, -R86 ;  /* 0x0000003b1e567223 */ /* 0x040fe20000010856 */
[----:B------:R-:W-:-:S04]  /*39e0*/  FMUL.FTZ R30, R30, R54 ;  /* 0x000000361e1e7220 */ /* 0x000fc80000410000 */
[----:B------:R-:W-:-:S05]  /*39f0*/  FFMA.FTZ R30, R58, R59, R30 ;  /* 0x0000003b3a1e7223 */ /* 0x000fca000001001e */
[----:B------:R-:W-:-:S07]  /*3a00*/  F2FP.F16.F32.PACK_AB R30, R30, R86 ;  /* 0x000000561e1e723e */ /* 0x000fce00000000ff */
.L_x_1410:
[----:B------:R-:W-:Y:S05]  /*3a10*/  BSYNC B2 ;  /* 0x0000000000027941 */ /* 0x000fea0003800000 */
.L_x_1409:
[----:B--2---:R1:W-:Y:S02]  /*3a20*/  STG.E.128 desc[UR38][R32.64], R28 ;  /* 0x0000001c20007986 */ /* 0x0043e4000c101d26 */
.L_x_1408:
[----:B------:R-:W-:Y:S05]  /*3a30*/  BSYNC B1 ;  /* 0x0000000000017941 */ /* 0x000fea0003800000 */
.L_x_1407:
        /* <DEDUP_REMOVED lines=8> */
[--C-:B------:R-:W-:Y:S01]  /*3ac0*/  SHF.R.U64 R52, R50, 0x10, R51.reuse ;  /* 0x0000001032347819 */ /* 0x100fe20000001233 */
[----:B------:R-:W-:Y:S01]  /*3ad0*/  IMAD.MOV.U32 R55, RZ, RZ, R28 ;  /* 0x000000ffff377224 */ /* 0x000fe200078e001c */
[----:B------:R-:W-:Y:S01]  /*3ae0*/  SHF.R.U32.HI R50, RZ, 0x10, R51 ;  /* 0x00000010ff327819 */ /* 0x000fe20000011633 */
[----:B------:R-:W-:Y:S01]  /*3af0*/  IMAD.MOV.U32 R51, RZ, RZ, R29 ;  /* 0x000000ffff337224 */ /* 0x000fe200078e001d */
[--C-:B------:R-:W-:Y:S01]  /*3b00*/  SHF.R.U64 R53, R56, 0x10, R57.reuse ;  /* 0x0000001038357819 */ /* 0x100fe20000001239 */
[----:B------:R-:W-:Y:S01]  /*3b10*/  HADD2.F32 R52, -RZ, R52.H0_H0 ;  /* 0x20000034ff347230 */ /* 0x000fe20000004100 */
[----:B------:R-:W-:Y:S01]  /*3b20*/  SHF.R.U32.HI R56, RZ, 0x10, R57 ;  /* 0x00000010ff387819 */ /* 0x000fe20000011639 */
[----:B------:R-:W-:Y:S02]  /*3b30*/  HADD2.F32 R28, -RZ, R55.H1_H1 ;  /* 0x30000037ff1c7230 */ /* 0x000fe40000004100 */
[----:B------:R-:W-:Y:S02]  /*3b40*/  HADD2.F32 R29, -RZ, R53.H0_H0 ;  /* 0x20000035ff1d7230 */ /* 0x000fe40000004100 */
[----:B------:R-:W-:-:S02]  /*3b50*/  HADD2.F32 R53, -RZ, R51.H1_H1 ;  /* 0x30000033ff357230 */ /* 0x000fc40000004100 */
[----:B------:R-:W-:Y:S02]  /*3b60*/  HADD2.F32 R54, -RZ, R51.H0_H0 ;  /* 0x20000033ff367230 */ /* 0x000fe40000004100 */
[----:B------:R-:W-:Y:S02]  /*3b70*/  HADD2.F32 R56, -RZ, R56.H0_H0 ;  /* 0x20000038ff387230 */ /* 0x000fe40000004100 */
[CC--:B------:R-:W-:Y:S01]  /*3b80*/  FMUL.FTZ R51, R53.reuse, R29.reuse ;  /* 0x0000001d35337220 */ /* 0x0c0fe20000410000 */
[----:B------:R-:W-:Y:S02]  /*3b90*/  HADD2.F32 R55, -RZ, R55.H0_H0 ;  /* 0x20000037ff377230 */ /* 0x000fe40000004100 */
[C---:B------:R-:W-:Y:S01]  /*3ba0*/  FMUL.FTZ R29, R54.reuse, R29 ;  /* 0x0000001d361d7220 */ /* 0x040fe20000410000 */
[-C--:B------:R-:W-:Y:S01]  /*3bb0*/  FFMA.FTZ R51, R54, R52.reuse, -R51 ;  /* 0x0000003436337223 */ /* 0x080fe20000010833 */
[----:B------:R-:W-:Y:S02]  /*3bc0*/  HADD2.F32 R54, -RZ, R120.H0_H0 ;  /* 0x20000078ff367230 */ /* 0x000fe40000004100 */
[----:B------:R-:W-:Y:S01]  /*3bd0*/  FFMA.FTZ R29, R53, R52, R29 ;  /* 0x00000034351d7223 */ /* 0x000fe2000001001d */
[----:B------:R-:W-:-:S02]  /*3be0*/  IMAD.MOV.U32 R52, RZ, RZ, R31 ;  /* 0x000000ffff347224 */ /* 0x000fc400078e001f */
[----:B------:R-:W-:Y:S02]  /*3bf0*/  HADD2.F32 R53, -RZ, R50.H0_H0 ;  /* 0x20000032ff357230 */ /* 0x000fe40000004100 */
[----:B------:R-:W-:Y:S01]  /*3c00*/  F2FP.F16.F32.PACK_AB R29, R29, R51 ;  /* 0x000000331d1d723e */ /* 0x000fe200000000ff */
[--C-:B------:R-:W-:Y:S02]  /*3c10*/  HADD2.F32 R31, -RZ, R52.reuse.H1_H1 ;  /* 0x30000034ff1f7230 */ /* 0x100fe40000004100 */
[----:B------:R-:W-:-:S03]  /*3c20*/  HADD2.F32 R52, -RZ, R52.H0_H0 ;  /* 0x20000034ff347230 */ /* 0x000fc60000004100 */
[----:B------:R-:W-:-:S04]  /*3c30*/  FMUL.FTZ R50, R31, R56 ;  /* 0x000000381f327220 */ /* 0x000fc80000410000 */
[C---:B------:R-:W-:Y:S01]  /*3c40*/  FFMA.FTZ R50, R52.reuse, R53, -R50 ;  /* 0x0000003534327223 */ /* 0x040fe20000010832 */
[----:B------:R-:W-:-:S04]  /*3c50*/  FMUL.FTZ R52, R52, R56 ;  /* 0x0000003834347220 */ /* 0x000fc80000410000 */
[----:B------:R-:W-:Y:S01]  /*3c60*/  FFMA.FTZ R31, R31, R53, R52 ;  /* 0x000000351f1f7223 */ /* 0x000fe20000010034 */
[----:B------:R-:W-:Y:S02]  /*3c70*/  HADD2.F32 R52, -RZ, R117.H0_H0 ;  /* 0x20000075ff347230 */ /* 0x000fe40000004100 */
[CC--:B------:R-:W-:Y:S01]  /*3c80*/  FMUL.FTZ R53, R28.reuse, R54.reuse ;  /* 0x000000361c357220 */ /* 0x0c0fe20000410000 */
[----:B------:R-:W-:Y:S01]  /*3c90*/  FMUL.FTZ R54, R55, R54 ;  /* 0x0000003637367220 */ /* 0x000fe20000410000 */
[----:B------:R-:W-:Y:S02]  /*3ca0*/  F2FP.F16.F32.PACK_AB R31, R31, R50 ;  /* 0x000000321f1f723e */ /* 0x000fe400000000ff */
[-C--:B------:R-:W-:Y:S01]  /*3cb0*/  FFMA.FTZ R53, R55, R52.reuse, -R53 ;  /* 0x0000003437357223 */ /* 0x080fe20000010835 */
[----:B------:R-:W-:Y:S01]  /*3cc0*/  FFMA.FTZ R28, R28, R52, R54 ;  /* 0x000000341c1c7223 */ /* 0x000fe20000010036 */
[----:B------:R-:W-:Y:S02]  /*3cd0*/  HADD2.F32 R52, -RZ, R120.H1_H1 ;  /* 0x30000078ff347230 */ /* 0x000fe40000004100 */
[----:B------:R-:W-:-:S02]  /*3ce0*/  HADD2.F32 R54, -RZ, R30.H1_H1 ;  /* 0x3000001eff367230 */ /* 0x000fc40000004100 */
        /* <DEDUP_REMOVED lines=8> */
.L_x_1414:
[----:B------:R-:W-:Y:S05]  /*3d70*/  BSYNC B2 ;  /* 0x0000000000027941 */ /* 0x000fea0003800000 */
.L_x_1413:
[----:B------:R2:W-:Y:S02]  /*3d80*/  STG.E.128 desc[UR38][R32.64+0x20], R28 ;  /* 0x0000201c20007986 */ /* 0x0005e4000c101d26 */
.L_x_1412:
[----:B------:R-:W-:Y:S05]  /*3d90*/  BSYNC B1 ;  /* 0x0000000000017941 */ /* 0x000fea0003800000 */
.L_x_1411:
        /* <DEDUP_REMOVED lines=8> */
[--C-:B------:R-:W-:Y:S01]  /*3e20*/  SHF.R.U64 R50, R46, 0x10, R47.reuse ;  /* 0x000000102e327819 */ /* 0x100fe2000000122f */
[----:B------:R-:W-:Y:S01]  /*3e30*/  HADD2.F32 R51, -RZ, R29.H0_H0 ;  /* 0x2000001dff337230 */ /* 0x000fe20000004100 */
[----:B------:R-:W-:Y:S01]  /*3e40*/  SHF.R.U32.HI R46, RZ, 0x10, R47 ;  /* 0x00000010ff2e7819 */ /* 0x000fe2000001162f */
[----:B------:R-:W-:Y:S01]  /*3e50*/  HADD2.F32 R52, -RZ, R119.H1_H1 ;  /* 0x30000077ff347230 */ /* 0x000fe20000004100 */
[--C-:B------:R-:W-:Y:S01]  /*3e60*/  SHF.R.U64 R47, R48, 0x10, R49.reuse ;  /* 0x00000010302f7819 */ /* 0x100fe20000001231 */
[----:B------:R-:W-:Y:S01]  /*3e70*/  HADD2.F32 R50, -RZ, R50.H0_H0 ;  /* 0x20000032ff327230 */ /* 0x000fe20000004100 */
[----:B------:R-:W-:Y:S01]  /*3e80*/  SHF.R.U32.HI R48, RZ, 0x10, R49 ;  /* 0x00000010ff307819 */ /* 0x000fe20000011631 */
[----:B------:R-:W-:Y:S02]  /*3e90*/  HADD2.F32 R49, -RZ, R29.H1_H1 ;  /* 0x3000001dff317230 */ /* 0x000fe40000004100 */
[----:B------:R-:W-:Y:S02]  /*3ea0*/  HADD2.F32 R47, -RZ, R47.H0_H0 ;  /* 0x2000002fff2f7230 */ /* 0x000fe40000004100 */
[----:B------:R-:W-:-:S03]  /*3eb0*/  HADD2.F32 R46, -RZ, R46.H0_H0 ;  /* 0x2000002eff2e7230 */ /* 0x000fc60000004100 */
[-C--:B------:R-:W-:Y:S01]  /*3ec0*/  FMUL.FTZ R29, R49, R47.reuse ;  /* 0x0000002f311d7220 */ /* 0x080fe20000410000 */
[----:B------:R-:W-:-:S03]  /*3ed0*/  FMUL.FTZ R47, R51, R47 ;  /* 0x0000002f332f7220 */ /* 0x000fc60000410000 */
[-C--:B------:R-:W-:Y:S01]  /*3ee0*/  FFMA.FTZ R29, R51, R50.reuse, -R29 ;  /* 0x00000032331d7223 */ /* 0x080fe2000001081d */
[----:B------:R-:W-:Y:S01]  /*3ef0*/  FFMA.FTZ R47, R49, R50, R47 ;  /* 0x00000032312f7223 */ /* 0x000fe2000001002f */
[----:B------:R-:W-:Y:S02]  /*3f00*/  HADD2.F32 R49, -RZ, R48.H0_H0 ;  /* 0x20000030ff317230 */ /* 0x000fe40000004100 */
[--C-:B------:R-:W-:Y:S02]  /*3f10*/  HADD2.F32 R48, -RZ, R31.reuse.H1_H1 ;  /* 0x3000001fff307230 */ /* 0x100fe40000004100 */
[----:B------:R-:W-:Y:S01]  /*3f20*/  HADD2.F32 R50, -RZ, R31.H0_H0 ;  /* 0x2000001fff327230 */ /* 0x000fe20000004100 */
[----:B------:R-:W-:Y:S02]  /*3f30*/  F2FP.F16.F32.PACK_AB R29, R47, R29 ;  /* 0x0000001d2f1d723e */ /* 0x000fe400000000ff */
[-C--:B------:R-:W-:Y:S02]  /*3f40*/  FMUL.FTZ R31, R48, R49.reuse ;  /* 0x00000031301f7220 */ /* 0x080fe40000410000 */
[----:B------:R-:W-:-:S02]  /*3f50*/  FMUL.FTZ R49, R50, R49 ;  /* 0x0000003132317220 */ /* 0x000fc40000410000 */
[-C--:B------:R-:W-:Y:S01]  /*3f60*/  FFMA.FTZ R31, R50, R46.reuse, -R31 ;  /* 0x0000002e321f7223 */ /* 0x080fe2000001081f */
[----:B------:R-:W-:Y:S02]  /*3f70*/  HADD2.F32 R50, -RZ, R119.H0_H0 ;  /* 0x20000077ff327230 */ /* 0x000fe40000004100 */
[----:B------:R-:W-:Y:S01]  /*3f80*/  FFMA.FTZ R46, R48, R46, R49 ;  /* 0x0000002e302e7223 */ /* 0x000fe20000010031 */
[----:B------:R-:W-:Y:S02]  /*3f90*/  IMAD.MOV.U32 R48, RZ, RZ, R30 ;  /* 0x000000ffff307224 */ /* 0x000fe400078e001e */
[--C-:B------:R-:W-:Y:S02]  /*3fa0*/  HADD2.F32 R30, -RZ, R28.reuse.H0_H0 ;  /* 0x2000001cff1e7230 */ /* 0x100fe40000004100 */
[----:B------:R-:W-:Y:S01]  /*3fb0*/  HADD2.F32 R28, -RZ, R28.H1_H1 ;  /* 0x3000001cff1c7230 */ /* 0x000fe20000004100 */
[----:B------:R-:W-:Y:S01]  /*3fc0*/  F2FP.F16.F32.PACK_AB R31, R46, R31 ;  /* 0x0000001f2e1f723e */ /* 0x000fe200000000ff */
[----:B------:R-:W-:-:S03]  /*3fd0*/  HADD2.F32 R49, -RZ, R116.H1_H1 ;  /* 0x30000074ff317230 */ /* 0x000fc60000004100 */
[-C--:B------:R-:W-:Y:S01]  /*3fe0*/  FMUL.FTZ R51, R28, R50.reuse ;  /* 0x000000321c337220 */ /* 0x080fe20000410000 */
[----:B------:R-:W-:-:S03]  /*3ff0*/  FMUL.FTZ R50, R30, R50 ;  /* 0x000000321e327220 */ /* 0x000fc60000410000 */
[-C--:B------:R-:W-:Y:S01]  /*4000*/  FFMA.FTZ R30, R30, R49.reuse, -R51 ;  /* 0x000000311e1e7223 */ /* 0x080fe20000010833 */
[----:B------:R-:W-:Y:S01]  /*4010*/  FFMA.FTZ R28, R28, R49, R50 ;  /* 0x000000311c1c7223 */ /* 0x000fe20000010032 */
[--C-:B------:R-:W-:Y:S02]  /*4020*/  HADD2.F32 R50, -RZ, R48.reuse.H0_H0 ;  /* 0x20000030ff327230 */ /* 0x100fe40000004100 */
[----:B------:R-:W-:Y:S02]  /*4030*/  HADD2.F32 R48, -RZ, R48.H1_H1 ;  /* 0x30000030ff307230 */ /* 0x000fe40000004100 */
[----:B------:R-:W-:Y:S01]  /*4040*/  HADD2.F32 R49, -RZ, R116.H0_H0 ;  /* 0x20000074ff317230 */ /* 0x000fe20000004100 */
[----:B------:R-:W-:Y:S02]  /*4050*/  F2FP.F16.F32.PACK_AB R28, R28, R30 ;  /* 0x0000001e1c1c723e */ /* 0x000fe400000000ff */
[-C--:B------:R-:W-:Y:S01]  /*4060*/  FMUL.FTZ R51, R48, R52.reuse ;  /* 0x0000003430337220 */ /* 0x080fe20000410000 */
[----:B------:R-:W-:-:S03]  /*4070*/  FMUL.FTZ R52, R50, R52 ;  /* 0x0000003432347220 */ /* 0x000fc60000410000 */
[-C--:B------:R-:W-:Y:S01]  /*4080*/  FFMA.FTZ R51, R50, R49.reuse, -R51 ;  /* 0x0000003132337223 */ /* 0x080fe20000010833 */
[----:B------:R-:W-:-:S05]  /*4090*/  FFMA.FTZ R52, R48, R49, R52 ;  /* 0x0000003130347223 */ /* 0x000fca0000010034 */
[----:B------:R-:W-:-:S05]  /*40a0*/  F2FP.F16.F32.PACK_AB R51, R52, R51 ;  /* 0x000000333433723e */ /* 0x000fca00000000ff */
[----:B------:R-:W-:-:S07]  /*40b0*/  IMAD.MOV.U32 R30, RZ, RZ, R51 ;  /* 0x000000ffff1e7224 */ /* 0x000fce00078e0033 */
.L_x_1418:
[----:B------:R-:W-:Y:S05]  /*40c0*/  BSYNC B2 ;  /* 0x0000000000027941 */ /* 0x000fea0003800000 */
.L_x_1417:
[----:B------:R3:W-:Y:S02]  /*40d0*/  STG.E.128 desc[UR38][R32.64+0x40], R28 ;  /* 0x0000401c20007986 */ /* 0x0007e4000c101d26 */
.L_x_1416:
[----:B------:R-:W-:Y:S05]  /*40e0*/  BSYNC B1 ;  /* 0x0000000000017941 */ /* 0x000fea0003800000 */
.L_x_1415:
        /* <DEDUP_REMOVED lines=10> */
[----:B------:R-:W-:-:S03]  /*4190*/  SHF.R.U64 R42, R42, 0x10, R43 ;  /* 0x000000102a2a7819 */ /* 0x000fc6000000122b */
[----:B------:R-:W-:Y:S02]  /*41a0*/  HADD2.F32 R47, -RZ, R47.H0_H0 ;  /* 0x2000002fff2f7230 */ /* 0x000fe40000004100 */
[--C-:B------:R-:W-:Y:S02]  /*41b0*/  HADD2.F32 R29, -RZ, R44.reuse.H1_H1 ;  /* 0x3000002cff1d7230 */ /* 0x100fe40000004100 */
[----:B------:R-:W-:Y:S02]  /*41c0*/  HADD2.F32 R44, -RZ, R44.H0_H0 ;  /* 0x2000002cff2c7230 */ /* 0x000fe40000004100 */
[----:B------:R-:W-:Y:S02]  /*41d0*/  HADD2.F32 R42, -RZ, R42.H0_H0 ;  /* 0x2000002aff2a7230 */ /* 0x000fe40000004100 */
[-C--:B------:R-:W-:Y:S01]  /*41e0*/  FMUL.FTZ R46, R29, R47.reuse ;  /* 0x0000002f1d2e7220 */ /* 0x080fe20000410000 */
[----:B------:R-:W-:-:S03]  /*41f0*/  FMUL.FTZ R47, R44, R47 ;  /* 0x0000002f2c2f7220 */ /* 0x000fc60000410000 */
[-C--:B------:R-:W-:Y:S01]  /*4200*/  FFMA.FTZ R46, R44, R42.reuse, -R46 ;  /* 0x0000002a2c2e7223 */ /* 0x080fe2000001082e */
[----:B------:R-:W-:Y:S01]  /*4210*/  FFMA.FTZ R47, R29, R42, R47 ;  /* 0x0000002a1d2f7223 */ /* 0x000fe2000001002f */
[----:B------:R-:W-:Y:S01]  /*4220*/  SHF.R.U32.HI R42, RZ, 0x10, R43 ;  /* 0x00000010ff2a7819 */ /* 0x000fe2000001162b */
[--C-:B------:R-:W-:Y:S01]  /*4230*/  HADD2.F32 R29, -RZ, R31.reuse.H1_H1 ;  /* 0x3000001fff1d7230 */ /* 0x100fe20000004100 */
[----:B------:R-:W-:Y:S01]  /*4240*/  SHF.R.U32.HI R43, RZ, 0x10, R45 ;  /* 0x00000010ff2b7819 */ /* 0x000fe2000001162d */
[----:B------:R-:W-:Y:S01]  /*4250*/  HADD2.F32 R31, -RZ, R31.H0_H0 ;  /* 0x2000001fff1f7230 */ /* 0x000fe20000004100 */
[----:B------:R-:W-:Y:S01]  /*4260*/  F2FP.F16.F32.PACK_AB R46, R47, R46 ;  /* 0x0000002e2f2e723e */ /* 0x000fe200000000ff */
[----:B------:R-:W-:Y:S02]  /*4270*/  HADD2.F32 R42, -RZ, R42.H0_H0 ;  /* 0x2000002aff2a7230 */ /* 0x000fe40000004100 */
[----:B------:R-:W-:-:S05]  /*4280*/  HADD2.F32 R43, -RZ, R43.H0_H0 ;  /* 0x2000002bff2b7230 */ /* 0x000fca0000004100 */
[-C--:B------:R-:W-:Y:S01]  /*4290*/  FMUL.FTZ R44, R29, R43.reuse ;  /* 0x0000002b1d2c7220 */ /* 0x080fe20000410000 */
[----:B------:R-:W-:-:S03]  /*42a0*/  FMUL.FTZ R43, R31, R43 ;  /* 0x0000002b1f2b7220 */ /* 0x000fc60000410000 */
[-C--:B------:R-:W-:Y:S01]  /*42b0*/  FFMA.FTZ R44, R31, R42.reuse, -R44 ;  /* 0x0000002a1f2c7223 */ /* 0x080fe2000001082c */
[----:B------:R-:W-:Y:S01]  /*42c0*/  FFMA.FTZ R43, R29, R42, R43 ;  /* 0x0000002a1d2b7223 */ /* 0x000fe2000001002b */
[--C-:B------:R-:W-:Y:S02]  /*42d0*/  HADD2.F32 R31, -RZ, R28.reuse.H0_H0 ;  /* 0x2000001cff1f7230 */ /* 0x100fe40000004100 */
[----:B------:R-:W-:Y:S02]  /*42e0*/  HADD2.F32 R29, -RZ, R28.H1_H1 ;  /* 0x3000001cff1d7230 */ /* 0x000fe40000004100 */
[--C-:B------:R-:W-:Y:S01]  /*42f0*/  HADD2.F32 R28, -RZ, R115.reuse.H0_H0 ;  /* 0x20000073ff1c7230 */ /* 0x100fe20000004100 */
[----:B------:R-:W-:Y:S01]  /*4300*/  F2FP.F16.F32.PACK_AB R43, R43, R44 ;  /* 0x0000002c2b2b723e */ /* 0x000fe200000000ff */
[----:B------:R-:W-:Y:S02]  /*4310*/  HADD2.F32 R42, -RZ, R114.H1_H1 ;  /* 0x30000072ff2a7230 */ /* 0x000fe40000004100 */
[----:B------:R-:W-:-:S02]  /*4320*/  HADD2.F32 R115, -RZ, R115.H1_H1 ;  /* 0x30000073ff737230 */ /* 0x000fc40000004100 */
[-C--:B------:R-:W-:Y:S01]  /*4330*/  FMUL.FTZ R48, R29, R28.reuse ;  /* 0x0000001c1d307220 */ /* 0x080fe20000410000 */
[C---:B------:R-:W-:Y:S01]  /*4340*/  FMUL.FTZ R50, R31.reuse, R28 ;  /* 0x0000001c1f327220 */ /* 0x040fe20000410000 */
[----:B------:R-:W-:Y:S02]  /*4350*/  HADD2.F32 R114, -RZ, R114.H0_H0 ;  /* 0x20000072ff727230 */ /* 0x000fe40000004100 */
[-C--:B------:R-:W-:Y:S01]  /*4360*/  FFMA.FTZ R28, R31, R42.reuse, -R48 ;  /* 0x0000002a1f1c7223 */ /* 0x080fe20000010830 */
[--C-:B------:R-:W-:Y:S02]  /*4370*/  HADD2.F32 R31, -RZ, R30.reuse.H0_H0 ;  /* 0x2000001eff1f7230 */ /* 0x100fe40000004100 */
[----:B------:R-:W-:Y:S01]  /*4380*/  FFMA.FTZ R29, R29, R42, R50 ;  /* 0x0000002a1d1d7223 */ /* 0x000fe20000010032 */
[----:B------:R-:W-:-:S04]  /*4390*/  HADD2.F32 R30, -RZ, R30.H1_H1 ;  /* 0x3000001eff1e7230 */ /* 0x000fc80000004100 */
[----:B------:R-:W-:Y:S01]  /*43a0*/  F2FP.F16.F32.PACK_AB R28, R29, R28 ;  /* 0x0000001c1d1c723e */ /* 0x000fe200000000ff */
[CC--:B------:R-:W-:Y:S01]  /*43b0*/  FMUL.FTZ R42, R30.reuse, R115.reuse ;  /* 0x000000731e2a7220 */ /* 0x0c0fe20000410000 */
[C---:B------:R-:W-:Y:S01]  /*43c0*/  FMUL.FTZ R115, R31.reuse, R115 ;  /* 0x000000731f737220 */ /* 0x040fe20000410000 */
[----:B------:R-:W-:Y:S02]  /*43d0*/  IMAD.MOV.U32 R29, RZ, RZ, R46 ;  /* 0x000000ffff1d7224 */ /* 0x000fe400078e002e */
[-C--:B------:R-:W-:Y:S01]  /*43e0*/  FFMA.FTZ R31, R31, R114.reuse, -R42 ;  /* 0x000000721f1f7223 */ /* 0x080fe2000001082a */
[----:B------:R-:W-:-:S05]  /*43f0*/  FFMA.FTZ R30, R30, R114, R115 ;  /* 0x000000721e1e7223 */ /* 0x000fca0000010073 */
[----:B------:R-:W-:Y:S01]  /*4400*/  F2FP.F16.F32.PACK_AB R30, R30, R31 ;  /* 0x0000001f1e1e723e */ /* 0x000fe200000000ff */
[----:B------:R-:W-:-:S07]  /*4410*/  IMAD.MOV.U32 R31, RZ, RZ, R43 ;  /* 0x000000ffff1f7224 */ /* 0x000fce00078e002b */
.L_x_1422:
[----:B------:R-:W-:Y:S05]  /*4420*/  BSYNC B2 ;  /* 0x0000000000027941 */ /* 0x000fea0003800000 */
.L_x_1421:
[----:B------:R4:W-:Y:S02]  /*4430*/  STG.E.128 desc[UR38][R32.64+0x60], R28 ;  /* 0x0000601c20007986 */ /* 0x0009e4000c101d26 */
.L_x_1420:
[----:B------:R-:W-:Y:S05]  /*4440*/  BSYNC B1 ;  /* 0x0000000000017941 */ /* 0x000fea0003800000 */
.L_x_1419:
        /* <DEDUP_REMOVED lines=8> */
[--C-:B------:R-:W-:Y:S02]  /*44d0*/  SHF.R.U64 R42, R38, 0x10, R39.reuse ;  /* 0x00000010262a7819 */ /* 0x100fe40000001227 */
[----:B------:R-:W-:Y:S01]  /*44e0*/  SHF.R.U32.HI R38, RZ, 0x10, R39 ;  /* 0x00000010ff267819 */ /* 0x000fe20000011627 */
[----:B------:R-:W-:Y:S01]  /*44f0*/  IMAD.MOV.U32 R39, RZ, RZ, R31 ;  /* 0x000000ffff277224 */ /* 0x000fe200078e001f */
[--C-:B------:R-:W-:Y:S01]  /*4500*/  SHF.R.U64 R44, R40, 0x10, R41.reuse ;  /* 0x00000010282c7819 */ /* 0x100fe20000001229 */
[--C-:B------:R-:W-:Y:S01]  /*4510*/  HADD2.F32 R31, -RZ, R29.reuse.H1_H1 ;  /* 0x3000001dff1f7230 */ /* 0x100fe20000004100 */
[----:B------:R-:W-:Y:S01]  /*4520*/  SHF.R.U32.HI R43, RZ, 0x10, R41 ;  /* 0x00000010ff2b7819 */ /* 0x000fe20000011629 */
[----:B------:R-:W-:Y:S02]  /*4530*/  HADD2.F32 R29, -RZ, R29.H0_H0 ;  /* 0x2000001dff1d7230 */ /* 0x000fe40000004100 */
[----:B------:R-:W-:Y:S02]  /*4540*/  HADD2.F32 R44, -RZ, R44.H0_H0 ;  /* 0x2000002cff2c7230 */ /* 0x000fe40000004100 */
[----:B------:R-:W-:-:S02]  /*4550*/  HADD2.F32 R43, -RZ, R43.H0_H0 ;  /* 0x2000002bff2b7230 */ /* 0x000fc40000004100 */
[--C-:B------:R-:W-:Y:S02]  /*4560*/  HADD2.F32 R40, -RZ, R39.reuse.H1_H1 ;  /* 0x30000027ff287230 */ /* 0x100fe40000004100 */
[----:B------:R-:W-:Y:S02]  /*4570*/  HADD2.F32 R39, -RZ, R39.H0_H0 ;  /* 0x20000027ff277230 */ /* 0x000fe40000004100 */
[----:B------:R-:W-:Y:S02]  /*4580*/  HADD2.F32 R42, -RZ, R42.H0_H0 ;  /* 0x2000002aff2a7230 */ /* 0x000fe40000004100 */
[-C--:B------:R-:W-:Y:S01]  /*4590*/  FMUL.FTZ R46, R40, R43.reuse ;  /* 0x0000002b282e7220 */ /* 0x080fe20000410000 */
[----:B------:R-:W-:Y:S02]  /*45a0*/  HADD2.F32 R41, -RZ, R38.H0_H0 ;  /* 0x20000026ff297230 */ /* 0x000fe40000004100 */
[-C--:B------:R-:W-:Y:S01]  /*45b0*/  FMUL.FTZ R38, R31, R44.reuse ;  /* 0x0000002c1f267220 */ /* 0x080fe20000410000 */
[----:B------:R-:W-:Y:S01]  /*45c0*/  FMUL.FTZ R44, R29, R44 ;  /* 0x0000002c1d2c7220 */ /* 0x000fe20000410000 */
[----:B------:R-:W-:-:S02]  /*45d0*/  FMUL.FTZ R43, R39, R43 ;  /* 0x0000002b272b7220 */ /* 0x000fc40000410000 */
[-C--:B------:R-:W-:Y:S01]  /*45e0*/  FFMA.FTZ R29, R29, R42.reuse, -R38 ;  /* 0x0000002a1d1d7223 */ /* 0x080fe20000010826 */
[----:B------:R-:W-:Y:S01]  /*45f0*/  FFMA.FTZ R38, R31, R42, R44 ;  /* 0x0000002a1f267223 */ /* 0x000fe2000001002c */
[-C--:B------:R-:W-:Y:S01]  /*4600*/  FFMA.FTZ R40, R40, R41.reuse, R43 ;  /* 0x0000002928287223 */ /* 0x080fe2000001002b */
[----:B------:R-:W-:Y:S01]  /*4610*/  FFMA.FTZ R31, R39, R41, -R46 ;  /* 0x00000029271f7223 */ /* 0x000fe2000001082e */
[--C-:B------:R-:W-:Y:S02]  /*4620*/  HADD2.F32 R43, -RZ, R110.reuse.H0_H0 ;  /* 0x2000006eff2b7230 */ /* 0x100fe40000004100 */
[----:B------:R-:W-:Y:S01]  /*4630*/  HADD2.F32 R110, -RZ, R110.H1_H1 ;  /* 0x3000006eff6e7230 */ /* 0x000fe20000004100 */
[----:B------:R-:W-:Y:S01]  /*4640*/  F2FP.F16.F32.PACK_AB R29, R38, R29 ;  /* 0x0000001d261d723e */ /* 0x000fe200000000ff */
[----:B------:R-:W-:Y:S01]  /*4650*/  HADD2.F32 R42, -RZ, R28.H1_H1 ;  /* 0x3000001cff2a7230 */ /* 0x000fe20000004100 */
[----:B------:R-:W-:Y:S01]  /*4660*/  F2FP.F16.F32.PACK_AB R31, R40, R31 ;  /* 0x0000001f281f723e */ /* 0x000fe200000000ff */
[----:B------:R-:W-:-:S02]  /*4670*/  HADD2.F32 R41, -RZ, R30.H1_H1 ;  /* 0x3000001eff297230 */ /* 0x000fc40000004100 */
[----:B------:R-:W-:Y:S02]  /*4680*/  HADD2.F32 R28, -RZ, R28.H0_H0 ;  /* 0x2000001cff1c7230 */ /* 0x000fe40000004100 */
[-C--:B------:R-:W-:Y:S01]  /*4690*/  FMUL.FTZ R45, R42, R43.reuse ;  /* 0x0000002b2a2d7220 */ /* 0x080fe20000410000 */
[----:B------:R-:W-:Y:S02]  /*46a0*/  HADD2.F32 R30, -RZ, R30.H0_H0 ;  /* 0x2000001eff1e7230 */ /* 0x000fe40000004100 */
[CC--:B------:R-:W-:Y:S01]  /*46b0*/  FMUL.FTZ R47, R41.reuse, R110.reuse ;  /* 0x0000006e292f7220 */ /* 0x0c0fe20000410000 */
[--C-:B------:R-:W-:Y:S02]  /*46c0*/  HADD2.F32 R39, -RZ, R109.reuse.H0_H0 ;  /* 0x2000006dff277230 */ /* 0x100fe40000004100 */
[----:B------:R-:W-:Y:S01]  /*46d0*/  FMUL.FTZ R43, R28, R43 ;  /* 0x0000002b1c2b7220 */ /* 0x000fe20000410000 */
        /* <DEDUP_REMOVED lines=8> */
.L_x_1426:
[----:B------:R-:W-:Y:S05]  /*4760*/  BSYNC B2 ;  /* 0x0000000000027941 */ /* 0x000fea0003800000 */
.L_x_1425:
[----:B------:R1:W-:Y:S02]  /*4770*/  STG.E.128 desc[UR38][R32.64+0x80], R28 ;  /* 0x0000801c20007986 */ /* 0x0003e4000c101d26 */
.L_x_1424:
[----:B------:R-:W-:Y:S05]  /*4780*/  BSYNC B1 ;  /* 0x0000000000017941 */ /* 0x000fea0003800000 */
.L_x_1423:
[----:B------:R-:W-:-:S13]  /*4790*/  ISETP.NE.AND P4, PT, R13, RZ, PT ;  /* 0x000000ff0d00720c */ /* 0x000fda0003f85270 */
        /* <DEDUP_REMOVED lines=8> */
[----:B------:R-:W-:Y:S01]  /*4820*/  IMAD.MOV.U32 R34, RZ, RZ, R28 ;  /* 0x000000ffff227224 */ /* 0x000fe200078e001c */
[----:B------:R-:W-:Y:S01]  /*4830*/  SHF.R.U32.HI R38, RZ, 0x10, R35 ;  /* 0x00000010ff267819 */ /* 0x000fe20000011623 */
[----:B------:R-:W-:Y:S01]  /*4840*/  IMAD.MOV.U32 R35, RZ, RZ, R31 ;  /* 0x000000ffff237224 */ /* 0x000fe200078e001f */
[----:B------:R-:W-:Y:S01]  /*4850*/  SHF.R.U32.HI R40, RZ, 0x10, R37 ;  /* 0x00000010ff287819 */ /* 0x000fe20000011625 */
[----:B------:R-:W-:Y:S02]  /*4860*/  HADD2.F32 R39, -RZ, R39.H0_H0 ;  /* 0x20000027ff277230 */ /* 0x000fe40000004100 */
[--C-:B------:R-:W-:Y:S02]  /*4870*/  HADD2.F32 R31, -RZ, R29.reuse.H1_H1 ;  /* 0x3000001dff1f7230 */ /* 0x100fe40000004100 */
[----:B------:R-:W-:-:S02]  /*4880*/  HADD2.F32 R28, -RZ, R29.H0_H0 ;  /* 0x2000001dff1c7230 */ /* 0x000fc40000004100 */
[----:B------:R-:W-:Y:S02]  /*4890*/  HADD2.F32 R40, -RZ, R40.H0_H0 ;  /* 0x20000028ff287230 */ /* 0x000fe40000004100 */
[-C--:B------:R-:W-:Y:S01]  /*48a0*/  FMUL.FTZ R29, R31, R39.reuse ;  /* 0x000000271f1d7220 */ /* 0x080fe20000410000 */
[----:B------:R-:W-:Y:S02]  /*48b0*/  HADD2.F32 R36, -RZ, R35.H1_H1 ;  /* 0x30000023ff247230 */ /* 0x000fe40000004100 */
[----:B------:R-:W-:Y:S01]  /*48c0*/  FMUL.FTZ R42, R28, R39 ;  /* 0x000000271c2a7220 */ /* 0x000fe20000410000 */
[----:B------:R-:W-:Y:S02]  /*48d0*/  HADD2.F32 R37, -RZ, R41.H0_H0 ;  /* 0x20000029ff257230 */ /* 0x000fe40000004100 */
[----:B------:R-:W-:Y:S02]  /*48e0*/  HADD2.F32 R35, -RZ, R35.H0_H0 ;  /* 0x20000023ff237230 */ /* 0x000fe40000004100 */
[----:B------:R-:W-:Y:S01]  /*48f0*/  FMUL.FTZ R44, R36, R40 ;  /* 0x00000028242c7220 */ /* 0x000fe20000410000 */
[----:B------:R-:W-:-:S02]  /*4900*/  HADD2.F32 R38, -RZ, R38.H0_H0 ;  /* 0x20000026ff267230 */ /* 0x000fc40000004100 */
[-C--:B------:R-:W-:Y:S01]  /*4910*/  FFMA.FTZ R28, R28, R37.reuse, -R29 ;  /* 0x000000251c1c7223 */ /* 0x080fe2000001081d */
[----:B------:R-:W-:Y:S01]  /*4920*/  FFMA.FTZ R29, R31, R37, R42 ;  /* 0x000000251f1d7223 */ /* 0x000fe2000001002a */
[C---:B------:R-:W-:Y:S01]  /*4930*/  FMUL.FTZ R39, R35.reuse, R40 ;  /* 0x0000002823277220 */ /* 0x040fe20000410000 */
[--C-:B------:R-:W-:Y:S02]  /*4940*/  HADD2.F32 R31, -RZ, R34.reuse.H1_H1 ;  /* 0x30000022ff1f7230 */ /* 0x100fe40000004100 */
[-C--:B------:R-:W-:Y:S01]  /*4950*/  FFMA.FTZ R44, R35, R38.reuse, -R44 ;  /* 0x00000026232c7223 */ /* 0x080fe2000001082c */
[----:B------:R-:W-:Y:S02]  /*4960*/  HADD2.F32 R37, -RZ, R89.H0_H0 ;  /* 0x20000059ff257230 */ /* 0x000fe40000004100 */
[----:B------:R-:W-:Y:S01]  /*4970*/  FFMA.FTZ R41, R36, R38, R39 ;  /* 0x0000002624297223 */ /* 0x000fe20000010027 */
[----:B------:R-:W-:Y:S01]  /*4980*/  HADD2.F32 R34, -RZ, R34.H0_H0 ;  /* 0x20000022ff227230 */ /* 0x000fe20000004100 */
[----:B------:R-:W-:Y:S01]  /*4990*/  F2FP.F16.F32.PACK_AB R29, R29, R28 ;  /* 0x0000001c1d1d723e */ /* 0x000fe200000000ff */
[----:B------:R-:W-:-:S02]  /*49a0*/  HADD2.F32 R35, -RZ, R30.H1_H1 ;  /* 0x3000001eff237230 */ /* 0x000fc40000004100 */
[-C--:B------:R-:W-:Y:S01]  /*49b0*/  FMUL.FTZ R39, R31, R37.reuse ;  /* 0x000000251f277220 */ /* 0x080fe20000410000 */
[----:B------:R-:W-:Y:S02]  /*49c0*/  HADD2.F32 R89, -RZ, R89.H1_H1 ;  /* 0x30000059ff597230 */ /* 0x000fe40000004100 */
[----:B------:R-:W-:Y:S01]  /*49d0*/  FMUL.FTZ R38, R34, R37 ;  /* 0x0000002522267220 */ /* 0x000fe20000410000 */
[----:B------:R-:W-:Y:S02]  /*49e0*/  HADD2.F32 R30, -RZ, R30.H0_H0 ;  /* 0x2000001eff1e7230 */ /* 0x000fe40000004100 */
[--C-:B------:R-:W-:Y:S02]  /*49f0*/  HADD2.F32 R36, -RZ, R88.reuse.H0_H0 ;  /* 0x20000058ff247230 */ /* 0x100fe40000004100 */
[-C--:B------:R-:W-:Y:S01]  /*4a00*/  FMUL.FTZ R37, R35, R89.reuse ;  /* 0x0000005923257220 */ /* 0x080fe20000410000 */
[----:B------:R-:W-:Y:S02]  /*4a10*/  HADD2.F32 R88, -RZ, R88.H1_H1 ;  /* 0x30000058ff587230 */ /* 0x000fe40000004100 */
[----:B------:R-:W-:Y:S01]  /*4a20*/  FMUL.FTZ R40, R30, R89 ;  /* 0x000000591e287220 */ /* 0x000fe20000410000 */
[-C--:B------:R-:W-:Y:S01]  /*4a30*/  FFMA.FTZ R39, R34, R36.reuse, -R39 ;  /* 0x0000002422277223 */ /* 0x080fe20000010827 */
[----:B------:R-:W-:Y:S01]  /*4a40*/  FFMA.FTZ R38, R31, R36, R38 ;  /* 0x000000241f267223 */ /* 0x000fe20000010026 */
[-C--:B------:R-:W-:Y:S01]  /*4a50*/  FFMA.FTZ R37, R30, R88.reuse, -R37 ;  /* 0x000000581e257223 */ /* 0x080fe20000010825 */
[----:B------:R-:W-:Y:S01]  /*4a60*/  FFMA.FTZ R40, R35, R88, R40 ;  /* 0x0000005823287223 */ /* 0x000fe20000010028 */
[----:B------:R-:W-:-:S02]  /*4a70*/  F2FP.F16.F32.PACK_AB R31, R41, R44 ;  /* 0x0000002c291f723e */ /* 0x000fc400000000ff */
[----:B------:R-:W-:Y:S02]  /*4a80*/  F2FP.F16.F32.PACK_AB R28, R38, R39 ;  /* 0x00000027261c723e */ /* 0x000fe400000000ff */
[----:B------:R-:W-:-:S07]  /*4a90*/  F2FP.F16.F32.PACK_AB R30, R40, R37 ;  /* 0x00000025281e723e */ /* 0x000fce00000000ff */
.L_x_1428:
[----:B------:R-:W-:Y:S05]  /*4aa0*/  BSYNC B1 ;  /* 0x0000000000017941 */ /* 0x000fea0003800000 */
.L_x_1427:
[----:B------:R1:W-:Y:S01]  /*4ab0*/  STG.E.128 desc[UR38][R32.64+0xa0], R28 ;  /* 0x0000a01c20007986 */ /* 0x0003e2000c101d26 */
[----:B------:R-:W-:Y:S05]  /*4ac0*/  BRA `(.L_x_1406) ;  /* 0x0000002000647947 */ /* 0x000fea0003800000 */
.L_x_1400:
        /* <DEDUP_REMOVED lines=19> */
[----:B------:R-:W-:Y:S01]  /*4c00*/  CS2R R50, SRZ ;  /* 0x0000000000327805 */ /* 0x000fe2000001ff00 */
[----:B------:R-:W-:Y:S01]  /*4c10*/  IMAD.X R29, R14, 0x1, R92, P3 ;  /* 0x000000010e1d7824 */ /* 0x000fe200018e065c */
[----:B------:R-:W-:Y:S02]  /*4c20*/  IADD3 R53, P3, R62, R52, RZ ;  /* 0x000000343e357210 */ /* 0x000fe40007f7e0ff */
        /* <DEDUP_REMOVED lines=24> */
.L_x_1430:
[----:B------:R-:W-:Y:S05]  /*4db0*/  BSYNC B1 ;  /* 0x0000000000017941 */ /* 0x000fea0003800000 */
.L_x_1429:
        /* <DEDUP_REMOVED lines=47> */
.L_x_1431:
[----:B------:R-:W-:Y:S01]  /*50b0*/  IMAD R14, R17, 0x8, R2 ;  /* 0x00000008110e7824 */ /* 0x000fe200078e0202 */
[----:B------:R-:W-:Y:S01]  /*50c0*/  SHF.L.U32 R85, R154, 0x1f, RZ ;  /* 0x0000001f9a557819 */ /* 0x000fe200000006ff */
[----:B------:R-:W-:Y:S03]  /*50d0*/  BSSY B1, `(.L_x_1432) ;  /* 0x0000003000017945 */ /* 0x000fe60003800000 */
[----:B------:R-:W0:Y:S02]  /*50e0*/  SYNCS.PHASECHK.TRANS64.TRYWAIT P5, [R14+URZ+0x2d890], R85 ;  /* 0x02d890550e0075a7 */ /* 0x000e2400080a017f */
[----:B0-----:R-:W-:Y:S05]  /*50f0*/  @!P5 BRA `(.L_x_1433) ;  /* 0x0000021400f4d947 */ /* 0x001fea0003800000 */
.L_x_1781:
[----:B------:R-:W-:Y:S05]  /*5100*/  BSYNC B1 ;  /* 0x0000000000017941 */ /* 0x000fea0003800000 */
.L_x_1432:
        /* <DEDUP_REMOVED lines=17> */
[----:B------:R-:W-:Y:S01]  /*5220*/  SEL R52, R108, R114, !P0 ;  /* 0x000000726c347207 */ /* 0x000fe20004000000 */
[----:B------:R-:W-:Y:S01]  /*5230*/  BSSY B2, `(.L_x_1436) ;  /* 0x000006f000027945 */ /* 0x000fe20003800000 */
[----:B------:R-:W-:-:S02]  /*5240*/  ISETP.GE.AND P4, PT, R136, R107, PT ;  /* 0x0000006b8800720c */ /* 0x000fc40003f86270 */
[----:B------:R-:W-:-:S04]  /*5250*/  SHF.R.S32.HI R53, RZ, 0x1f, R52 ;  /* 0x0000001fff357819 */ /* 0x000fc80000011434 */
[----:B------:R-:W-:-:S04]  /*5260*/  LEA.HI R53, R53, R52, RZ, 0x4 ;  /* 0x0000003435357211 */ /* 0x000fc800078f20ff */
[----:B------:R-:W-:-:S04]  /*5270*/  SHF.R.S32.HI R53, RZ, 0x4, R53 ;  /* 0x00000004ff357819 */ /* 0x000fc80000011435 */
[----:B------:R-:W-:-:S04]  /*5280*/  LEA.HI.SX32 R115, R76, R53, 0x1d ;  /* 0x000000354c737211 */ /* 0x000fc800078feaff */
[----:B------:R-:W-:-:S04]  /*5290*/  SHF.R.S32.HI R52, RZ, 0x1f, R115 ;  /* 0x0000001fff347819 */ /* 0x000fc80000011473 */
[----:B------:R-:W-:Y:S01]  /*52a0*/  LEA.HI R52, R52, R115, RZ, 0x2 ;  /* 0x0000007334347211 */ /* 0x000fe200078f10ff */
[----:B------:R-:W-:-:S04]  /*52b0*/  IMAD.SHL.U32 R115, R115, 0x8, RZ ;  /* 0x0000000873737824 */ /* 0x000fc800078e00ff */
[----:B------:R-:W-:-:S05]  /*52c0*/  IMAD.SHL.U32 R52, R52, 0x400, RZ ;  /* 0x0000040034347824 */ /* 0x000fca00078e00ff */
[----:B------:R-:W-:Y:S02]  /*52d0*/  LOP3.LUT R52, R52, 0x7ffff000, RZ, 0xc0, !PT ;  /* 0x7ffff00034347812 */ /* 0x000fe400078ec0ff */
[----:B--2---:R-:W-:-:S04]  /*52e0*/  LOP3.LUT R53, R58, 0x18, R115, 0xf8, !PT ;  /* 0x000000183a357812 */ /* 0x004fc800078ef873 */
[----:B---3--:R-:W-:-:S04]  /*52f0*/  LOP3.LUT R53, R53, R55, RZ, 0x3c, !PT ;  /* 0x0000003735357212 */ /* 0x008fc800078e3cff */
[----:B----4-:R-:W-:-:S05]  /*5300*/  IADD3 R52, R53, R52, R54 ;  /* 0x0000003435347210 */ /* 0x010fca0007ffe036 */
        /* <DEDUP_REMOVED lines=16> */
[CC--:B------:R-:W-:Y:S01]  /*5410*/  FMUL.FTZ R57, R53.reuse, R116.reuse ;  /* 0x0000007435397220 */ /* 0x0c0fe20000410000 */
        /* <DEDUP_REMOVED lines=21> */
[--C-:B------:R-:W-:Y:S01]  /*5570*/  HADD2.F32 R120, -RZ, R48.reuse.H0_H0 ;  /* 0x20000030ff787230 */ /* 0x100fe20000004100 */
[----:B------:R-:W-:Y:S01]  /*5580*/  F2FP.F16.F32.PACK_AB R37, R37, R53 ;  /* 0x000000352525723e */ /* 0x000fe200000000ff */
[----:B------:R-:W-:Y:S02]  /*5590*/  HADD2.F32 R48, -RZ, R48.H1_H1 ;  /* 0x30000030ff307230 */ /* 0x000fe40000004100 */
[----:B------:R-:W-:-:S02]  /*55a0*/  IMAD.MOV.U32 R53, RZ, RZ, R49 ;  /* 0x000000ffff357224 */ /* 0x000fc400078e0031 */
        /* <DEDUP_REMOVED lines=9> */
[----:B------:R-:W-:-:S02]  /*5640*/  HADD2.F32 R117, -RZ, R117.H0_H0 ;  /* 0x20000075ff757230 */ /* 0x000fc40000004100 */
[----:B------:R-:W-:Y:S02]  /*5650*/  HADD2.F32 R39, -RZ, R39.H0_H0 ;  /* 0x20000027ff277230 */ /* 0x000fe40000004100 */
[----:B------:R-:W-:-:S05]  /*5660*/  HADD2.F32 R51, -RZ, R51.H0_H0 ;  /* 0x20000033ff337230 */ /* 0x000fca0000004100 */
[----:B------:R-:W-:-:S04]  /*5670*/  FMUL.FTZ R59, R50, R51 ;  /* 0x00000033323b7220 */ /* 0x000fc80000410000 */
[C---:B------:R-:W-:Y:S01]  /*5680*/  FFMA.FTZ R59, R48.reuse, R117, -R59 ;  /* 0x00000075303b7223 */ /* 0x040fe2000001083b */
[----:B------:R-:W-:Y:S01]  /*5690*/  FMUL.FTZ R48, R48, R51 ;  /* 0x0000003330307220 */ /* 0x000fe20000410000 */
[----:B------:R-:W-:-:S03]  /*56a0*/  HADD2.F32 R51, -RZ, R130.H0_H0 ;  /* 0x20000082ff337230 */ /* 0x000fc60000004100 */
[----:B------:R-:W-:Y:S01]  /*56b0*/  FFMA.FTZ R48, R50, R117, R48 ;  /* 0x0000007532307223 */ /* 0x000fe20000010030 */
[----:B------:R-:W-:Y:S01]  /*56c0*/  HADD2.F32 R50, -RZ, R56.H0_H0 ;  /* 0x20000038ff327230 */ /* 0x000fe20000004100 */
[----:B------:R-:W-:Y:S01]  /*56d0*/  F2FP.F16.F32.PACK_AB R55, R59, R55 ;  /* 0x000000373b37723e */ /* 0x000fe200000000ff */
[--C-:B------:R-:W-:Y:S02]  /*56e0*/  HADD2.F32 R117, -RZ, R52.reuse.H0_H0 ;  /* 0x20000034ff757230 */ /* 0x100fe40000004100 */
[----:B------:R-:W-:Y:S02]  /*56f0*/  HADD2.F32 R52, -RZ, R52.H1_H1 ;  /* 0x30000034ff347230 */ /* 0x000fe40000004100 */
[----:B------:R-:W-:Y:S01]  /*5700*/  FMUL.FTZ R119, R50, R120 ;  /* 0x0000007832777220 */ /* 0x000fe20000410000 */
[----:B------:R-:W-:Y:S01]  /*5710*/  F2FP.F16.F32.PACK_AB R48, R48, R118 ;  /* 0x000000763030723e */ /* 0x000fe200000000ff */
[C---:B------:R-:W-:Y:S02]  /*5720*/  FMUL.FTZ R120, R117.reuse, R120 ;  /* 0x0000007875787220 */ /* 0x040fe40000410000 */
[----:B------:R-:W-:Y:S01]  /*5730*/  FFMA.FTZ R119, R117, R51, -R119 ;  /* 0x0000003375777223 */ /* 0x000fe20000010877 */
[----:B------:R-:W-:-:S02]  /*5740*/  HADD2.F32 R117, -RZ, R130.H1_H1 ;  /* 0x30000082ff757230 */ /* 0x000fc40000004100 */
[----:B------:R-:W-:Y:S01]  /*5750*/  FFMA.FTZ R120, R50, R51, R120 ;  /* 0x0000003332787223 */ /* 0x000fe20000010078 */
[----:B------:R-:W-:Y:S02]  /*5760*/  HADD2.F32 R50, -RZ, R56.H1_H1 ;  /* 0x30000038ff327230 */ /* 0x000fe40000004100 */
[----:B------:R-:W-:Y:S02]  /*5770*/  HADD2.F32 R51, -RZ, R36.H0_H0 ;  /* 0x20000024ff337230 */ /* 0x000fe40000004100 */
[--C-:B------:R-:W-:Y:S02]  /*5780*/  HADD2.F32 R56, -RZ, R54.reuse.H0_H0 ;  /* 0x20000036ff387230 */ /* 0x100fe40000004100 */
[-C--:B------:R-:W-:Y:S01]  /*5790*/  FMUL.FTZ R36, R50, R116.reuse ;  /* 0x0000007432247220 */ /* 0x080fe20000410000 */
[C---:B------:R-:W-:Y:S01]  /*57a0*/  FMUL.FTZ R116, R52.reuse, R116 ;  /* 0x0000007434747220 */ /* 0x040fe20000410000 */
[----:B------:R-:W-:Y:S02]  /*57b0*/  HADD2.F32 R54, -RZ, R54.H1_H1 ;  /* 0x30000036ff367230 */ /* 0x000fe40000004100 */
[-C--:B------:R-:W-:Y:S01]  /*57c0*/  FFMA.FTZ R36, R52, R51.reuse, -R36 ;  /* 0x0000003334247223 */ /* 0x080fe20000010824 */
[----:B------:R-:W-:Y:S01]  /*57d0*/  FFMA.FTZ R50, R50, R51, R116 ;  /* 0x0000003332327223 */ /* 0x000fe20000010074 */
[----:B------:R-:W-:-:S02]  /*57e0*/  HADD2.F32 R51, -RZ, R58.H0_H0 ;  /* 0x2000003aff337230 */ /* 0x000fc40000004100 */
[----:B------:R-:W-:Y:S01]  /*57f0*/  HADD2.F32 R52, -RZ, R129.H0_H0 ;  /* 0x20000081ff347230 */ /* 0x000fe20000004100 */
[----:B------:R-:W-:Y:S01]  /*5800*/  F2FP.F16.F32.PACK_AB R36, R36, R119 ;  /* 0x000000772424723e */ /* 0x000fe200000000ff */
[----:B------:R-:W-:Y:S02]  /*5810*/  HADD2.F32 R58, -RZ, R58.H1_H1 ;  /* 0x3000003aff3a7230 */ /* 0x000fe40000004100 */
[CC--:B------:R-:W-:Y:S01]  /*5820*/  FMUL.FTZ R116, R51.reuse, R117.reuse ;  /* 0x0000007533747220 */ /* 0x0c0fe20000410000 */
[----:B------:R-:W-:Y:S01]  /*5830*/  FMUL.FTZ R117, R56, R117 ;  /* 0x0000007538757220 */ /* 0x000fe20000410000 */
[----:B------:R-:W-:Y:S01]  /*5840*/  F2FP.F16.F32.PACK_AB R50, R50, R120 ;  /* 0x000000783232723e */ /* 0x000fe200000000ff */
[----:B------:R-:W-:Y:S02]  /*5850*/  IMAD.MOV.U32 R59, RZ, RZ, R48 ;  /* 0x000000ffff3b7224 */ /* 0x000fe400078e0030 */
[-C--:B------:R-:W-:Y:S01]  /*5860*/  FFMA.FTZ R116, R56, R52.reuse, -R116 ;  /* 0x0000003438747223 */ /* 0x080fe20000010874 */
[----:B------:R-:W-:Y:S01]  /*5870*/  FFMA.FTZ R117, R51, R52, R117 ;  /* 0x0000003433757223 */ /* 0x000fe20000010075 */
[-C--:B------:R-:W-:Y:S01]  /*5880*/  FMUL.FTZ R51, R58, R39.reuse ;  /* 0x000000273a337220 */ /* 0x080fe20000410000 */
[----:B------:R-:W-:Y:S01]  /*5890*/  FMUL.FTZ R39, R54, R39 ;  /* 0x0000002736277220 */ /* 0x000fe20000410000 */
[----:B------:R-:W-:-:S02]  /*58a0*/  IMAD.MOV.U32 R52, RZ, RZ, R36 ;  /* 0x000000ffff347224 */ /* 0x000fc400078e0024 */
[-C--:B------:R-:W-:Y:S01]  /*58b0*/  FFMA.FTZ R51, R54, R38.reuse, -R51 ;  /* 0x0000002636337223 */ /* 0x080fe20000010833 */
[----:B------:R-:W-:Y:S01]  /*58c0*/  FFMA.FTZ R39, R58, R38, R39 ;  /* 0x000000263a277223 */ /* 0x000fe20000010027 */
[----:B------:R-:W-:-:S03]  /*58d0*/  IMAD.MOV.U32 R56, RZ, RZ, R50 ;  /* 0x000000ffff387224 */ /* 0x000fc600078e0032 */
[----:B------:R-:W-:Y:S02]  /*58e0*/  F2FP.F16.F32.PACK_AB R51, R51, R116 ;  /* 0x000000743333723e */ /* 0x000fe400000000ff */
[----:B------:R-:W-:-:S03]  /*58f0*/  F2FP.F16.F32.PACK_AB R39, R39, R117 ;  /* 0x000000752727723e */ /* 0x000fc600000000ff */
[----:B------:R-:W-:Y:S02]  /*5900*/  IMAD.MOV.U32 R54, RZ, RZ, R51 ;  /* 0x000000ffff367224 */ /* 0x000fe400078e0033 */
[----:B------:R-:W-:-:S07]  /*5910*/  IMAD.MOV.U32 R58, RZ, RZ, R39 ;  /* 0x000000ffff3a7224 */ /* 0x000fce00078e0027 */
.L_x_1437:
[----:B------:R-:W-:Y:S05]  /*5920*/  BSYNC B2 ;  /* 0x0000000000027941 */ /* 0x000fea0003800000 */
.L_x_1436:
        /* <DEDUP_REMOVED lines=12> */
.L_x_1435:
[----:B------:R-:W-:Y:S05]  /*59f0*/  BSYNC B1 ;  /* 0x0000000000017941 */ /* 0x000fea0003800000 */
.L_x_1434:
[----:B------:R-:W-:Y:S01]  /*5a00*/  ISETP.NE.AND P4, PT, R9, RZ, PT ;  /* 0x000000ff0900720c */ /* 0x000fe20003f85270 */
[----:B------:R-:W-:-:S12]  /*5a10*/  BSSY B1, `(.L_x_1438) ;  /* 0x0000082000017945 */ /* 0x000fd80003800000 */
[----:B------:R-:W-:Y:S05]  /*5a20*/  @!P4 BRA `(.L_x_1439) ;  /* 0x000000080000c947 */ /* 0x000fea0003800000 */
[----:B------:R-:W3:Y:S04]  /*5a30*/  LDL R48, [R1+0x8] ;  /* 0x0000080001307983 */ /* 0x000ee80000100800 */
[----:B--2---:R-:W2:Y:S04]  /*5a40*/  LDL R39, [R1+0x10] ;  /* 0x0000100001277983 */ /* 0x004ea80000100800 */
        /* <DEDUP_REMOVED lines=13> */
[----:B---3--:R-:W-:-:S04]  /*5b20*/  LOP3.LUT R37, R48, 0x18, R52, 0xf8, !PT ;  /* 0x0000001830257812 */ /* 0x008fc800078ef834 */
[----:B--2---:R-:W-:-:S04]  /*5b30*/  LOP3.LUT R37, R37, R39, RZ, 0x3c, !PT ;  /* 0x0000002725257212 */ /* 0x004fc800078e3cff */
        /* <DEDUP_REMOVED lines=12> */
[----:B------:R-:W-:Y:S01]  /*5c00*/  HADD2.F32 R55, -RZ, R128.H1_H1 ;  /* 0x30000080ff377230 */ /* 0x000fe20000004100 */
[----:B------:R-:W-:Y:S01]  /*5c10*/  SHF.R.U64 R34, R34, 0x10, R35 ;  /* 0x0000001022227819 */ /* 0x000fe20000001223 */
[----:B------:R-:W-:Y:S02]  /*5c20*/  HADD2.F32 R37, -RZ, R54.H0_H0 ;  /* 0x20000036ff257230 */ /* 0x000fe40000004100 */
[----:B------:R-:W-:Y:S02]  /*5c30*/  HADD2.F32 R57, -RZ, R53.H0_H0 ;  /* 0x20000035ff397230 */ /* 0x000fe40000004100 */
[----:B------:R-:W-:-:S02]  /*5c40*/  HADD2.F32 R56, -RZ, R128.H0_H0 ;  /* 0x20000080ff387230 */ /* 0x000fc40000004100 */
[-C--:B------:R-:W-:Y:S01]  /*5c50*/  FMUL.FTZ R49, R37, R55.reuse ;  /* 0x0000003725317220 */ /* 0x080fe20000410000 */
[----:B------:R-:W-:Y:S02]  /*5c60*/  HADD2.F32 R54, -RZ, R54.H1_H1 ;  /* 0x30000036ff367230 */ /* 0x000fe40000004100 */
        /* <DEDUP_REMOVED lines=10> */
[----:B------:R-:W-:Y:S02]  /*5d10*/  HADD2.F32 R45, -RZ, R45.H0_H0 ;  /* 0x2000002dff2d7230 */ /* 0x000fe40000004100 */
[----:B------:R-:W-:Y:S02]  /*5d20*/  HADD2.F32 R34, -RZ, R34.H0_H0 ;  /* 0x20000022ff227230 */ /* 0x000fe40000004100 */
        /* <DEDUP_REMOVED lines=29> */
[----:B------:R-:W-:Y:S01]  /*5f00*/  HADD2.F32 R53, -RZ, R126.H1_H1 ;  /* 0x3000007eff357230 */ /* 0x000fe20000004100 */
        /* <DEDUP_REMOVED lines=37> */
.L_x_1441:
[----:B------:R-:W-:Y:S05]  /*6160*/  BSYNC B2 ;  /* 0x0000000000027941 */ /* 0x000fea0003800000 */
.L_x_1440:
        /* <DEDUP_REMOVED lines=12> */
.L_x_1439:
[----:B------:R-:W-:Y:S05]  /*6230*/  BSYNC B1 ;  /* 0x0000000000017941 */ /* 0x000fea0003800000 */
.L_x_1438:
[----:B------:R-:W-:-:S13]  /*6240*/  ISETP.NE.AND P4, PT, R10, RZ, PT ;  /* 0x000000ff0a00720c */ /* 0x000fda0003f85270 */
[----:B------:R-:W-:Y:S05]  /*6250*/  @!P4 BRA `(.L_x_1406) ;  /* 0x000000080080c947 */ /* 0x000fea0003800000 */
[----:B--23--:R-:W2:Y:S04]  /*6260*/  LDL R36, [R1+0x8] ;  /* 0x0000080001247983 */ /* 0x00cea80000100800 */
[----:B------:R-:W3:Y:S04]  /*6270*/  LDL R35, [R1+0x10] ;  /* 0x0000100001237983 */ /* 0x000ee80000100800 */
[----:B------:R-:W4:Y:S01]  /*6280*/  LDL R34, [R1+0x14] ;  /* 0x0000140001227983 */ /* 0x000f220000100800 */
[----:B------:R-:W-:Y:S01]  /*6290*/  LOP3.LUT P5, RZ, R23, 0x1, RZ, 0xc0, !PT ;  /* 0x0000000117ff7812 */ /* 0x000fe200078ac0ff */
[----:B------:R-:W-:Y:S01]  /*62a0*/  BSSY B1, `(.L_x_1442) ;  /* 0x000006d000017945 */ /* 0x000fe20003800000 */
[----:B------:R-:W-:-:S02]  /*62b0*/  ISETP.GE.AND P4, PT, R4, R107, PT ;  /* 0x0000006b0400720c */ /* 0x000fc40003f86270 */
[----:B------:R-:W-:-:S04]  /*62c0*/  SEL R114, R108, R114, !P5 ;  /* 0x000000726c727207 */ /* 0x000fc80006800000 */
[----:B------:R-:W-:-:S04]  /*62d0*/  SHF.R.S32.HI R33, RZ, 0x1f, R114 ;  /* 0x0000001fff217819 */ /* 0x000fc80000011472 */
[----:B------:R-:W-:-:S04]  /*62e0*/  LEA.HI R33, R33, R114, RZ, 0x4 ;  /* 0x0000007221217211 */ /* 0x000fc800078f20ff */
[----:B------:R-:W-:-:S04]  /*62f0*/  SHF.R.S32.HI R33, RZ, 0x4, R33 ;  /* 0x00000004ff217819 */ /* 0x000fc80000011421 */
[----:B------:R-:W-:-:S04]  /*6300*/  LEA.HI.SX32 R33, R74, R33, 0x1d ;  /* 0x000000214a217211 */ /* 0x000fc800078feaff */
[----:B------:R-:W-:Y:S01]  /*6310*/  SHF.R.S32.HI R32, RZ, 0x1f, R33 ;  /* 0x0000001fff207819 */ /* 0x000fe20000011421 */
[----:B------:R-:W-:-:S03]  /*6320*/  IMAD.SHL.U32 R44, R33, 0x8, RZ ;  /* 0x00000008212c7824 */ /* 0x000fc600078e00ff */
[----:B------:R-:W-:-:S05]  /*6330*/  LEA.HI R33, R32, R33, RZ, 0x2 ;  /* 0x0000002120217211 */ /* 0x000fca00078f10ff */
[----:B------:R-:W-:-:S05]  /*6340*/  IMAD.SHL.U32 R33, R33, 0x400, RZ ;  /* 0x0000040021217824 */ /* 0x000fca00078e00ff */
[----:B------:R-:W-:Y:S02]  /*6350*/  LOP3.LUT R33, R33, 0x7ffff000, RZ, 0xc0, !PT ;  /* 0x7ffff00021217812 */ /* 0x000fe400078ec0ff */
[----:B--2---:R-:W-:-:S04]  /*6360*/  LOP3.LUT R32, R36, 0x18, R44, 0xf8, !PT ;  /* 0x0000001824207812 */ /* 0x004fc800078ef82c */
[----:B---3--:R-:W-:-:S04]  /*6370*/  LOP3.LUT R32, R32, R35, RZ, 0x3c, !PT ;  /* 0x0000002320207212 */ /* 0x008fc800078e3cff */
[----:B----4-:R-:W-:Y:S01]  /*6380*/  IADD3 R32, R32, R33, R34 ;  /* 0x0000002120207210 */ /* 0x010fe20007ffe022 */
[----:B------:R-:W-:-:S04]  /*6390*/  IMAD R33, R17, 0x3000, R103 ;  /* 0x0000300011217824 */ /* 0x000fc800078e0267 */
[----:B------:R-:W-:Y:S02]  /*63a0*/  IMAD R35, R17, 0x3000, R32 ;  /* 0x0000300011237824 */ /* 0x000fe400078e0220 */
[--C-:B------:R-:W-:Y:S02]  /*63b0*/  IMAD R33, R33, 0x2, R2.reuse ;  /* 0x0000000221217824 */ /* 0x100fe400078e0202 */
[----:B------:R-:W-:-:S04]  /*63c0*/  IMAD R36, R35, 0x2, R2 ;  /* 0x0000000223247824 */ /* 0x000fc800078e0202 */
[----:B------:R-:W1:Y:S04]  /*63d0*/  LDS.128 R32, [R33+0x15400] ;  /* 0x0154000021207984 */ /* 0x000e680000000c00 */
[----:B------:R-:W2:Y:S01]  /*63e0*/  LDS.128 R36, [R36+0x15400] ;  /* 0x0154000024247984 */ /* 0x000ea20000000c00 */
[----:B------:R-:W-:Y:S05]  /*63f0*/  @P4 BRA `(.L_x_1443) ;  /* 0x00000004005c4947 */ /* 0x000fea0003800000 */
[----:B------:R-:W-:Y:S01]  /*6400*/  HADD2.F32 R47, -RZ, R124.H1_H1 ;  /* 0x3000007cff2f7230 */ /* 0x000fe20000004100 */
[----:B------:R-:W-:Y:S01]  /*6410*/  SHF.R.U64 R28, R28, 0x10, R29 ;  /* 0x000000101c1c7819 */ /* 0x000fe2000000121d */
[----:B--2---:R-:W-:Y:S01]  /*6420*/  HADD2.F32 R45, -RZ, R37.H0_H0 ;  /* 0x20000025ff2d7230 */ /* 0x004fe20000004100 */
[----:B------:R-:W-:Y:S01]  /*6430*/  SHF.R.U64 R40, R40, 0x10, R41 ;  /* 0x0000001028287819 */ /* 0x000fe20000001229 */
[----:B-1----:R-:W-:Y:S01]  /*6440*/  HADD2.F32 R46, -RZ, R33.H0_H0 ;  /* 0x20000021ff2e7230 */ /* 0x002fe20000004100 */
[----:B------:R-:W-:Y:S01]  /*6450*/  SHF.R.U64 R42, R42, 0x10, R43 ;  /* 0x000000102a2a7819 */ /* 0x000fe2000000122b */
[----:B------:R-:W-:Y:S02]  /*6460*/  HADD2.F32 R48, -RZ, R122.H1_H1 ;  /* 0x3000007aff307230 */ /* 0x000fe40000004100 */
[-C--:B------:R-:W-:Y:S01]  /*6470*/  FMUL.FTZ R49, R45, R47.reuse ;  /* 0x0000002f2d317220 */ /* 0x080fe20000410000 */
[----:B------:R-:W-:Y:S02]  /*6480*/  HADD2.F32 R37, -RZ, R37.H1_H1 ;  /* 0x30000025ff257230 */ /* 0x000fe40000004100 */
[----:B------:R-:W-:Y:S01]  /*6490*/  FMUL.FTZ R47, R46, R47 ;  /* 0x0000002f2e2f7220 */ /* 0x000fe20000410000 */
[----:B------:R-:W-:-:S02]  /*64a0*/  HADD2.F32 R124, -RZ, R124.H0_H0 ;  /* 0x2000007cff7c7230 */ /* 0x000fc40000004100 */
[-C--:B------:R-:W-:Y:S01]  /*64b0*/  FFMA.FTZ R49, R46, R48.reuse, -R49 ;  /* 0x000000302e317223 */ /* 0x080fe20000010831 */
[----:B------:R-:W-:Y:S02]  /*64c0*/  HADD2.F32 R46, -RZ, R33.H1_H1 ;  /* 0x30000021ff2e7230 */ /* 0x000fe40000004100 */
[----:B------:R-:W-:Y:S01]  /*64d0*/  FFMA.FTZ R47, R45, R48, R47 ;  /* 0x000000302d2f7223 */ /* 0x000fe2000001002f */
[----:B------:R-:W-:Y:S01]  /*64e0*/  SHF.R.U32.HI R45, RZ, 0x10, R41 ;  /* 0x00000010ff2d7819 */ /* 0x000fe20000011629 */
[----:B------:R-:W-:Y:S01]  /*64f0*/  HADD2.F32 R122, -RZ, R122.H0_H0 ;  /* 0x2000007aff7a7230 */ /* 0x000fe20000004100 */
[----:B------:R-:W-:Y:S01]  /*6500*/  SHF.R.U32.HI R48, RZ, 0x10, R29 ;  /* 0x00000010ff307819 */ /* 0x000fe2000001161d */
[----:B------:R-:W-:Y:S02]  /*6510*/  IMAD.MOV.U32 R29, RZ, RZ, R39 ;  /* 0x000000ffff1d7224 */ /* 0x000fe400078e0027 */
[----:B------:R-:W-:Y:S02]  /*6520*/  HADD2.F32 R45, -RZ, R45.H0_H0 ;  /* 0x2000002dff2d7230 */ /* 0x000fe40000004100 */
[----:B------:R-:W-:-:S02]  /*6530*/  HADD2.F32 R33, -RZ, R48.H0_H0 ;  /* 0x20000030ff217230 */ /* 0x000fc40000004100 */
[----:B------:R-:W-:Y:S02]  /*6540*/  HADD2.F32 R39, -RZ, R121.H1_H1 ;  /* 0x30000079ff277230 */ /* 0x000fe40000004100 */
[CC--:B------:R-:W-:Y:S01]  /*6550*/  FMUL.FTZ R48, R37.reuse, R45.reuse ;  /* 0x0000002d25307220 */ /* 0x0c0fe20000410000 */
[C---:B------:R-:W-:Y:S01]  /*6560*/  FMUL.FTZ R45, R46.reuse, R45 ;  /* 0x0000002d2e2d7220 */ /* 0x040fe20000410000 */
[----:B------:R-:W-:Y:S02]  /*6570*/  HADD2.F32 R40, -RZ, R40.H0_H0 ;  /* 0x20000028ff287230 */ /* 0x000fe40000004100 */
[-C--:B------:R-:W-:Y:S01]  /*6580*/  FFMA.FTZ R48, R46, R33.reuse, -R48 ;  /* 0x000000212e307223 */ /* 0x080fe20000010830 */
[----:B------:R-:W-:Y:S01]  /*6590*/  FFMA.FTZ R45, R37, R33, R45 ;  /* 0x00000021252d7223 */ /* 0x000fe2000001002d */
[----:B------:R-:W-:Y:S02]  /*65a0*/  IMAD.MOV.U32 R33, RZ, RZ, R35 ;  /* 0x000000ffff217224 */ /* 0x000fe400078e0023 */
[----:B------:R-:W-:Y:S01]  /*65b0*/  HADD2.F32 R37, -RZ, R123.H1_H1 ;  /* 0x3000007bff257230 */ /* 0x000fe20000004100 */
[----:B------:R-:W-:Y:S01]  /*65c0*/  F2FP.F16.F32.PACK_AB R48, R48, R49 ;  /* 0x000000313030723e */ /* 0x000fe200000000ff */
[----:B------:R-:W-:Y:S01]  /*65d0*/  HADD2.F32 R35, -RZ, R29.H0_H0 ;  /* 0x2000001dff237230 */ /* 0x000fe20000004100 */
[----:B------:R-:W-:Y:S01]  /*65e0*/  F2FP.F16.F32.PACK_AB R45, R45, R47 ;  /* 0x0000002f2d2d723e */ /* 0x000fe200000000ff */
[----:B------:R-:W-:-:S02]  /*65f0*/  HADD2.F32 R41, -RZ, R33.H0_H0 ;  /* 0x20000021ff297230 */ /* 0x000fc40000004100 */
[----:B------:R-:W-:Y:S02]  /*6600*/  HADD2.F32 R29, -RZ, R29.H1_H1 ;  /* 0x3000001dff1d7230 */ /* 0x000fe40000004100 */
[-C--:B------:R-:W-:Y:S01]  /*6610*/  FMUL.FTZ R46, R35, R37.reuse ;  /* 0x00000025232e7220 */ /* 0x080fe20000410000 */
[----:B------:R-:W-:Y:S02]  /*6620*/  HADD2.F32 R123, -RZ, R123.H0_H0 ;  /* 0x2000007bff7b7230 */ /* 0x000fe40000004100 */
[C---:B------:R-:W-:Y:S01]  /*6630*/  FMUL.FTZ R37, R41.reuse, R37 ;  /* 0x0000002529257220 */ /* 0x040fe20000410000 */
[----:B------:R-:W-:Y:S02]  /*6640*/  HADD2.F32 R121, -RZ, R121.H0_H0 ;  /* 0x20000079ff797230 */ /* 0x000fe40000004100 */
[-C--:B------:R-:W-:Y:S01]  /*6650*/  FFMA.FTZ R46, R41, R39.reuse, -R46 ;  /* 0x00000027292e7223 */ /* 0x080fe2000001082e */
[----:B------:R-:W-:Y:S01]  /*6660*/  SHF.R.U32.HI R41, RZ, 0x10, R31 ;  /* 0x00000010ff297819 */ /* 0x000fe2000001161f */
[----:B------:R-:W-:Y:S01]  /*6670*/  FFMA.FTZ R37, R35, R39, R37 ;  /* 0x0000002723257223 */ /* 0x000fe20000010025 */
[----:B------:R-:W-:Y:S01]  /*6680*/  SHF.R.U32.HI R35, RZ, 0x10, R43 ;  /* 0x00000010ff237819 */ /* 0x000fe2000001162b */
[----:B------:R-:W-:Y:S01]  /*6690*/  HADD2.F32 R39, -RZ, R33.H1_H1 ;  /* 0x30000021ff277230 */ /* 0x000fe20000004100 */
[----:B------:R-:W-:Y:S01]  /*66a0*/  SHF.R.U64 R31, R30, 0x10, R31 ;  /* 0x000000101e1f7819 */ /* 0x000fe2000000121f */
[----:B------:R-:W-:-:S02]  /*66b0*/  HADD2.F32 R33, -RZ, R41.H0_H0 ;  /* 0x20000029ff217230 */ /* 0x000fc40000004100 */
[----:B------:R-:W-:Y:S02]  /*66c0*/  HADD2.F32 R35, -RZ, R35.H0_H0 ;  /* 0x20000023ff237230 */ /* 0x000fe40000004100 */
[----:B------:R-:W-:-:S03]  /*66d0*/  HADD2.F32 R31, -RZ, R31.H0_H0 ;  /* 0x2000001fff1f7230 */ /* 0x000fc60000004100 */
[-C--:B------:R-:W-:Y:S01]  /*66e0*/  FMUL.FTZ R41, R29, R35.reuse ;  /* 0x000000231d297220 */ /* 0x080fe20000410000 */
[----:B------:R-:W-:-:S03]  /*66f0*/  FMUL.FTZ R35, R39, R35 ;  /* 0x0000002327237220 */ /* 0x000fc60000410000 */
[-C--:B------:R-:W-:Y:S01]  /*6700*/  FFMA.FTZ R41, R39, R33.reuse, -R41 ;  /* 0x0000002127297223 */ /* 0x080fe20000010829 */
[----:B------:R-:W-:Y:S01]  /*6710*/  FFMA.FTZ R35, R29, R33, R35 ;  /* 0x000000211d237223 */ /* 0x000fe20000010023 */
[----:B------:R-:W-:Y:S02]  /*6720*/  HADD2.F32 R29, -RZ, R36.H0_H0 ;  /* 0x20000024ff1d7230 */ /* 0x000fe40000004100 */
[--C-:B------:R-:W-:Y:S01]  /*6730*/  HADD2.F32 R33, -RZ, R32.reuse.H0_H0 ;  /* 0x20000020ff217230 */ /* 0x100fe20000004100 */
[----:B------:R-:W-:Y:S01]  /*6740*/  F2FP.F16.F32.PACK_AB R41, R41, R46 ;  /* 0x0000002e2929723e */ /* 0x000fe200000000ff */
[----:B------:R-:W-:Y:S02]  /*6750*/  HADD2.F32 R32, -RZ, R32.H1_H1 ;  /* 0x30000020ff207230 */ /* 0x000fe40000004100 */
[-C--:B------:R-:W-:Y:S01]  /*6760*/  FMUL.FTZ R39, R29, R124.reuse ;  /* 0x0000007c1d277220 */ /* 0x080fe20000410000 */
[----:B------:R-:W-:Y:S01]  /*6770*/  F2FP.F16.F32.PACK_AB R30, R35, R37 ;  /* 0x00000025231e723e */ /* 0x000fe200000000ff */
[----:B------:R-:W-:Y:S01]  /*6780*/  FMUL.FTZ R124, R33, R124 ;  /* 0x0000007c217c7220 */ /* 0x000fe20000410000 */
[----:B------:R-:W-:-:S02]  /*6790*/  IMAD.MOV.U32 R37, RZ, RZ, R45 ;  /* 0x000000ffff257224 */ /* 0x000fc400078e002d */
[-C--:B------:R-:W-:Y:S01]  /*67a0*/  FFMA.FTZ R39, R33, R122.reuse, -R39 ;  /* 0x0000007a21277223 */ /* 0x080fe20000010827 */
[----:B------:R-:W-:Y:S02]  /*67b0*/  HADD2.F32 R33, -RZ, R28.H0_H0 ;  /* 0x2000001cff217230 */ /* 0x000fe40000004100 */
[----:B------:R-:W-:Y:S01]  /*67c0*/  FFMA.FTZ R124, R29, R122, R124 ;  /* 0x0000007a1d7c7223 */ /* 0x000fe2000001007c */
[----:B------:R-:W-:Y:S02]  /*67d0*/  HADD2.F32 R29, -RZ, R36.H1_H1 ;  /* 0x30000024ff1d7230 */ /* 0x000fe40000004100 */
[----:B------:R-:W-:-:S03]  /*67e0*/  IMAD.MOV.U32 R35, RZ, RZ, R41 ;  /* 0x000000ffff237224 */ /* 0x000fc600078e0029 */
[-C--:B------:R-:W-:Y:S01]  /*67f0*/  FMUL.FTZ R43, R29, R40.reuse ;  /* 0x000000281d2b7220 */ /* 0x080fe20000410000 */
[----:B------:R-:W-:-:S03]  /*6800*/  FMUL.FTZ R40, R32, R40 ;  /* 0x0000002820287220 */ /* 0x000fc60000410000 */
        /* <DEDUP_REMOVED lines=9> */
[----:B------:R-:W-:Y:S01]  /*68a0*/  FFMA.FTZ R32, R32, R121, -R43 ;  /* 0x0000007920207223 */ /* 0x000fe2000001082b */
[----:B------:R-:W-:-:S02]  /*68b0*/  HADD2.F32 R43, -RZ, R42.H0_H0 ;  /* 0x2000002aff2b7230 */ /* 0x000fc40000004100 */
[----:B------:R-:W-:Y:S01]  /*68c0*/  FFMA.FTZ R33, R33, R121, R36 ;  /* 0x0000007921217223 */ /* 0x000fe20000010024 */
[----:B------:R-:W-:Y:S02]  /*68d0*/  F2FP.F16.F32.PACK_AB R36, R29, R124 ;  /* 0x0000007c1d24723e */ /* 0x000fe400000000ff */
[-C--:B------:R-:W-:Y:S01]  /*68e0*/  FMUL.FTZ R51, R38, R43.reuse ;  /* 0x0000002b26337220 */ /* 0x080fe20000410000 */
[----:B------:R-:W-:-:S03]  /*68f0*/  FMUL.FTZ R43, R34, R43 ;  /* 0x0000002b222b7220 */ /* 0x000fc60000410000 */
[-C--:B------:R-:W-:Y:S01]  /*6900*/  FFMA.FTZ R51, R34, R31.reuse, -R51 ;  /* 0x0000001f22337223 */ /* 0x080fe20000010833 */
[----:B------:R-:W-:-:S04]  /*6910*/  FFMA.FTZ R38, R38, R31, R43 ;  /* 0x0000001f26267223 */ /* 0x000fc8000001002b */
[----:B------:R-:W-:Y:S01]  /*6920*/  F2FP.F16.F32.PACK_AB R34, R51, R32 ;  /* 0x000000203322723e */ /* 0x000fe200000000ff */
[----:B------:R-:W-:Y:S01]  /*6930*/  IMAD.MOV.U32 R32, RZ, RZ, R39 ;  /* 0x000000ffff207224 */ /* 0x000fe200078e0027 */
[----:B------:R-:W-:Y:S01]  /*6940*/  F2FP.F16.F32.PACK_AB R38, R38, R33 ;  /* 0x000000212626723e */ /* 0x000fe200000000ff */
[----:B------:R-:W-:Y:S02]  /*6950*/  IMAD.MOV.U32 R33, RZ, RZ, R48 ;  /* 0x000000ffff217224 */ /* 0x000fe400078e0030 */
[----:B------:R-:W-:-:S07]  /*6960*/  IMAD.MOV.U32 R39, RZ, RZ, R30 ;  /* 0x000000ffff277224 */ /* 0x000fce00078e001e */
.L_x_1443:
[----:B------:R-:W-:Y:S05]  /*6970*/  BSYNC B1 ;  /* 0x0000000000017941 */ /* 0x000fea0003800000 */
.L_x_1442:
[----:B------:R-:W-:-:S04]  /*6980*/  IADD3 R29, P4, P5, R20, R88, R79 ;  /* 0x00000058141d7210 */ /* 0x000fc80007d9e04f */
[----:B------:R-:W-:Y:S02]  /*6990*/  IADD3.X R30, R3, R110, R100, P4, P5 ;  /* 0x0000006e031e7210 */ /* 0x000fe400027ea464 */
[----:B------:R-:W-:-:S04]  /*69a0*/  LEA R28, P4, R29, R86, 0x1 ;  /* 0x000000561d1c7211 */ /* 0x000fc800078808ff */
[----:B------:R-:W-:Y:S02]  /*69b0*/  LEA.HI.X R29, R29, R87, R30, 0x1, P4 ;  /* 0x000000571d1d7211 */ /* 0x000fe400020f0c1e */
[----:B------:R-:W-:-:S03]  /*69c0*/  ISETP.GE.AND P4, PT, R44, R109, PT ;  /* 0x0000006d2c00720c */ /* 0x000fc60003f86270 */
[----:B-1----:R4:W-:Y:S10]  /*69d0*/  STG.E.128 desc[UR38][R28.64], R32 ;  /* 0x000000201c007986 */ /* 0x0029f4000c101d26 */
[----:B------:R-:W-:Y:S05]  /*69e0*/  @P4 BRA `(.L_x_1406) ;  /* 0x00000000009c4947 */ /* 0x000fea0003800000 */
[--C-:B----4-:R-:W-:Y:S02]  /*69f0*/  SHF.R.S32.HI R28, RZ, 0x1f, R44.reuse ;  /* 0x0000001fff1c7819 */ /* 0x110fe4000001142c */
[----:B------:R-:W-:-:S04]  /*6a00*/  IADD3 R44, P4, P5, R20, R88, R44 ;  /* 0x00000058142c7210 */ /* 0x000fc80007d9e02c */
[----:B------:R-:W-:Y:S02]  /*6a10*/  IADD3.X R28, R3, R110, R28, P4, P5 ;  /* 0x0000006e031c7210 */ /* 0x000fe400027ea41c */
[----:B------:R-:W-:-:S04]  /*6a20*/  LEA R86, P4, R44, R86, 0x1 ;  /* 0x000000562c567211 */ /* 0x000fc800078808ff */
[----:B------:R-:W-:-:S05]  /*6a30*/  LEA.HI.X R87, R44, R87, R28, 0x1, P4 ;  /* 0x000000572c577211 */ /* 0x000fca00020f0c1c */
[----:B--2---:R1:W-:Y:S01]  /*6a40*/  STG.E.128 desc[UR38][R86.64], R36 ;  /* 0x0000002456007986 */ /* 0x0043e2000c101d26 */
[----:B------:R-:W-:Y:S05]  /*6a50*/  BRA `(.L_x_1406) ;  /* 0x0000000000807947 */ /* 0x000fea0003800000 */
.L_x_1399:
[----:B------:R-:W-:-:S06]  /*6a60*/  UISETP.NE.AND UP0, UPT, UR37, 0x3, UPT ;  /* 0x000000032500788c */ /* 0x000fcc000bf05270 */
[----:B------:R-:W-:-:S13]  /*6a70*/  PLOP3.LUT P3, PT, PT, PT, UP0, 0x80, 0x0 ;  /* 0x000000000000781c */ /* 0x000fda0003f6f008 */
[----:B------:R-:W-:Y:S05]  /*6a80*/  @!P3 BRA `(.L_x_1444) ;  /* 0x000000000004b947 */ /* 0x000fea0003800000 */
[----:B------:R-:W-:Y:S01]  /*6a90*/  BPT.TRAP 0x1 ;  /* 0x000000040000795c */ /* 0x000fe20000300000 */
.L_x_1444:
[----:B------:R-:W-:Y:S01]  /*6aa0*/  IMAD R14, R17, 0x8, R2 ;  /* 0x00000008110e7824 */ /* 0x000fe200078e0202 */
[----:B------:R-:W-:Y:S01]  /*6ab0*/  SHF.L.U32 R85, R154, 0x1f, RZ ;  /* 0x0000001f9a557819 */ /* 0x000fe200000006ff */
[----:B------:R-:W-:Y:S01]  /*6ac0*/  IMAD R84, R25, -0x80, R24 ;  /* 0xffffff8019547824 */ /* 0x000fe200078e0218 */
[----:B------:R-:W-:Y:S02]  /*6ad0*/  BSSY B1, `(.L_x_1445) ;  /* 0x0000004000017945 */ /* 0x000fe40003800000 */
[----:B------:R-:W0:Y:S02]  /*6ae0*/  SYNCS.PHASECHK.TRANS64.TRYWAIT P4, [R14+URZ+0x2d890], R85 ;  /* 0x02d890550e0075a7 */ /* 0x000e24000808017f */
[----:B------:R-:W-:Y:S01]  /*6af0*/  VIMNMX R84, R84, 0x80, PT ;  /* 0x0000008054547848 */ /* 0x000fe20003fe0100 */
[----:B0-----:R-:W-:Y:S06]  /*6b00*/  @!P4 BRA `(.L_x_1446) ;  /* 0x000001fc0084c947 */ /* 0x001fec0003800000 */
.L_x_1782:
[----:B------:R-:W-:Y:S05]  /*6b10*/  BSYNC B1 ;  /* 0x0000000000017941 */ /* 0x000fea0003800000 */
.L_x_1445:
        /* <DEDUP_REMOVED lines=20> */
.L_x_1406:
[----:B------:R-:W-:Y:S05]  /*6c60*/  BSYNC B0 ;  /* 0x0000000000007941 */ /* 0x000fea0003800000 */
.L_x_1398:
        /* <DEDUP_REMOVED lines=17> */
.L_x_1448:
[----:B------:R-:W-:Y:S05]  /*6d80*/  BSYNC B0 ;  /* 0x0000000000007941 */ /* 0x000fea0003800000 */
.L_x_1447:
[----:B------:R-:W2:Y:S01]  /*6d90*/  SYNCS.PHASECHK.TRANS64.TRYWAIT P3, [R14+URZ+0x2d8b0], R85 ;  /* 0x02d8b0550e0075a7 */ /* 0x000ea2000806017f */
[----:B------:R-:W-:Y:S04]  /*6da0*/  BSSY B0, `(.L_x_1449) ;  /* 0x0000002000007945 */ /* 0x000fe80003800000 */
[----:B--2---:R-:W-:Y:S05]  /*6db0*/  @!P3 BRA `(.L_x_1450) ;  /* 0x000001f800ecb947 */ /* 0x004fea0003800000 */
.L_x_1783:
[----:B------:R-:W-:Y:S05]  /*6dc0*/  BSYNC B0 ;  /* 0x0000000000007941 */ /* 0x000fea0003800000 */
.L_x_1449:
        /* <DEDUP_REMOVED lines=10> */
[----:B------:R-:W-:-:S03]  /*6e70*/  ULDC.64 UR4, c[0x0][0x318] ;  /* 0x0000c60000047ab9 */ /* 0x000fc60000000a00 */
[----:B------:R-:W-:Y:S01]  /*6e80*/  IMAD.IADD R29, R29, 0x1, R31 ;  /* 0x000000011d1d7824 */ /* 0x000fe200078e021f */
        /* <DEDUP_REMOVED lines=21> */
.L_x_1452:
[----:B------:R-:W-:Y:S05]  /*6fe0*/  BSYNC B0 ;  /* 0x0000000000007941 */ /* 0x000fea0003800000 */
.L_x_1451:
        /* <DEDUP_REMOVED lines=21> */
.L_x_1393:
[----:B------:R-:W2:Y:S01]  /*7140*/  LDL R8, [R1+0x18] ;  /* 0x0000180001087983 */ /* 0x000ea20000100800 */
[----:B------:R-:W1:Y:S01]  /*7150*/  LDC R0, c[0x0][0x448] ;  /* 0x00011200ff007b82 */ /* 0x000e620000000800 */
[----:B------:R-:W-:-:S07]  /*7160*/  IADD3 R7, R139, 0x1, -R138 ;  /* 0x000000018b077810 */ /* 0x000fce0007ffe88a */
[----:B------:R-:W3:Y:S01]  /*7170*/  LDC.64 R4, c[0x0][0x9e0] ;  /* 0x00027800ff047b82 */ /* 0x000ee20000000a00 */
[----:B-1----:R-:W-:Y:S02]  /*7180*/  ISETP.NE.AND P1, PT, R0, 0x1, PT ;  /* 0x000000010000780c */ /* 0x002fe40003f25270 */
[----:B---3--:R-:W-:-:S11]  /*7190*/  ISETP.GE.AND P2, PT, R5, 0x1, PT ;  /* 0x000000010500780c */ /* 0x008fd60003f46270 */
[----:B------:R-:W1:Y:S08]  /*71a0*/  @P1 LDC R3, c[0x0][0x44c] ;  /* 0x00011300ff031b82 */ /* 0x000e700000000800 */
[----:B------:R-:W3:Y:S01]  /*71b0*/  @P1 LDC R6, c[0x0][0x450] ;  /* 0x00011400ff061b82 */ /* 0x000ee20000000800 */
[----:B--2---:R-:W-:-:S04]  /*71c0*/  VIADD R0, R8, 0xbf ;  /* 0x000000bf08007836 */ /* 0x004fc80000000000 */
[----:B-1----:R-:W-:-:S05]  /*71d0*/  @P1 IMAD.HI.U32 R3, R0, R3, RZ ;  /* 0x0000000300031227 */ /* 0x002fca00078e00ff */
[----:B---3--:R-:W-:-:S05]  /*71e0*/  @P1 SHF.R.U32.HI R0, RZ, R6, R3 ;  /* 0x00000006ff001219 */ /* 0x008fca0000011603 */
[----:B------:R-:W-:Y:S01]  /*71f0*/  IMAD.IADD R3, R7, 0x1, R0 ;  /* 0x0000000107037824 */ /* 0x000fe200078e0200 */
[----:B------:R-:W-:Y:S06]  /*7200*/  @P0 BRA `(.L_x_1454) ;  /* 0x00000000000c0947 */ /* 0x000fec0003800000 */
[----:B------:R-:W1:Y:S01]  /*7210*/  FENCE.VIEW.ASYNC.G ;  /* 0x00000000000073c6 */ /* 0x000e620000000100 */
[----:B------:R-:W-:Y:S05]  /*7220*/  WARPSYNC.ALL ;  /* 0x0000000000007948 */ /* 0x000fea0003800000 */
[----:B-1----:R-:W-:Y:S06]  /*7230*/  BAR.ARV 0xc, 0x200 ;  /* 0x0308000000007b1d */ /* 0x002fec0000002000 */
.L_x_1454:
[----:B------:R-:W-:Y:S01]  /*7240*/  IMAD.IADD R4, R3, 0x1, R4 ;  /* 0x0000000103047824 */ /* 0x000fe200078e0204 */
[----:B------:R-:W-:Y:S06]  /*7250*/  @!P2 BRA `(.L_x_1455) ;  /* 0x000000000048a947 */ /* 0x000fec0003800000 */
[C---:B------:R-:W-:Y:S01]  /*7260*/  ISETP.GT.AND P0, PT, R3.reuse, RZ, PT ;  /* 0x000000ff0300720c */ /* 0x040fe20003f04270 */
[----:B------:R-:W-:Y:S01]  /*7270*/  BSSY B0, `(.L_x_1456) ;  /* 0x000000e000007945 */ /* 0x000fe20003800000 */
[----:B------:R-:W-:-:S11]  /*7280*/  VIADD R0, R3, 0xffffffff ;  /* 0xffffffff03007836 */ /* 0x000fd60000000000 */
[----:B------:R-:W-:Y:S05]  /*7290*/  @P0 BRA `(.L_x_1457) ;  /* 0x00000000001c0947 */ /* 0x000fea0003800000 */
[----:B------:R-:W-:Y:S01]  /*72a0*/  ISETP.NE.AND P0, PT, R5, 0x1, PT ;  /* 0x000000010500780c */ /* 0x000fe20003f05270 */
[----:B------:R-:W-:-:S12]  /*72b0*/  IMAD.MOV R3, RZ, RZ, -R3 ;  /* 0x000000ffff037224 */ /* 0x000fd800078e0a03 */
[----:B------:R-:W1:Y:S02]  /*72c0*/  @P0 LDC.64 R6, c[0x0][0x9e8] ;  /* 0x00027a00ff060b82 */ /* 0x000e640000000a00 */
[----:B-1----:R-:W-:-:S05]  /*72d0*/  @P0 IMAD.HI.U32 R0, R3, R6, RZ ;  /* 0x0000000603000227 */ /* 0x002fca00078e00ff */
[----:B------:R-:W-:-:S04]  /*72e0*/  @P0 SHF.R.U32.HI R3, RZ, R7, R0 ;  /* 0x00000007ff030219 */ /* 0x000fc80000011600 */
[----:B------:R-:W-:Y:S01]  /*72f0*/  LOP3.LUT R0, RZ, R3, RZ, 0x33, !PT ;  /* 0x00000003ff007212 */ /* 0x000fe200078e33ff */
[----:B------:R-:W-:Y:S06]  /*7300*/  BRA `(.L_x_1458) ;  /* 0x0000000000107947 */ /* 0x000fec0003800000 */
.L_x_1457:
[----:B------:R-:W-:-:S13]  /*7310*/  ISETP.NE.AND P0, PT, R5, 0x1, PT ;  /* 0x000000010500780c */ /* 0x000fda0003f05270 */
[----:B------:R-:W1:Y:S02]  /*7320*/  @P0 LDC.64 R6, c[0x0][0x9e8] ;  /* 0x00027a00ff060b82 */ /* 0x000e640000000a00 */
[----:B-1----:R-:W-:-:S05]  /*7330*/  @P0 IMAD.HI.U32 R6, R0, R6, RZ ;  /* 0x0000000600060227 */ /* 0x002fca00078e00ff */
[----:B------:R-:W-:-:S07]  /*7340*/  @P0 SHF.R.U32.HI R0, RZ, R7, R6 ;  /* 0x00000007ff000219 */ /* 0x000fce0000011606 */
.L_x_1458:
[----:B------:R-:W-:Y:S05]  /*7350*/  BSYNC B0 ;  /* 0x0000000000007941 */ /* 0x000fea0003800000 */
.L_x_1456:
[----:B------:R-:W-:-:S05]  /*7360*/  IMAD R3, R0, R5, R5 ;  /* 0x0000000500037224 */ /* 0x000fca00078e0205 */
[----:B------:R-:W-:-:S07]  /*7370*/  VIMNMX R4, R4, R3, PT ;  /* 0x0000000304047248 */ /* 0x000fce0003fe0100 */
.L_x_1455:
[----:B------:R-:W1:Y:S01]  /*7380*/  @P1 LDC R0, c[0x0][0x44c] ;  /* 0x00011300ff001b82 */ /* 0x000e620000000800 */
[----:B------:R-:W-:Y:S01]  /*7390*/  VIADD R4, R4, 0x7f ;  /* 0x0000007f04047836 */ /* 0x000fe20000000000 */
[----:B------:R-:W-:-:S04]  /*73a0*/  ULDC UR4, c[0x0][0x9dc] ;  /* 0x0002770000047ab9 */ /* 0x000fc80000000800 */
[----:B------:R-:W-:Y:S02]  /*73b0*/  SHF.R.S32.HI R3, RZ, 0x1f, R4 ;  /* 0x0000001fff037819 */ /* 0x000fe40000011404 */
[----:B------:R-:W2:Y:S02]  /*73c0*/  @P1 LDC R7, c[0x0][0x450] ;  /* 0x00011400ff071b82 */ /* 0x000ea40000000800 */
[----:B------:R-:W-:-:S04]  /*73d0*/  LEA.HI R3, R3, R4, RZ, 0x7 ;  /* 0x0000000403037211 */ /* 0x000fc800078f38ff */
[----:B------:R-:W-:-:S04]  /*73e0*/  SHF.R.S32.HI R3, RZ, 0x7, R3 ;  /* 0x00000007ff037819 */ /* 0x000fc80000011403 */
[----:B------:R-:W-:Y:S01]  /*73f0*/  VIMNMX R9, R112, R3, PT ;  /* 0x0000000370097248 */ /* 0x000fe20003fe0100 */
[----:B-1----:R-:W-:-:S04]  /*7400*/  @P1 IMAD.HI.U32 R6, R8, R0, RZ ;  /* 0x0000000008061227 */ /* 0x002fc800078e00ff */
[----:B------:R-:W-:Y:S01]  /*7410*/  IMAD.MOV.U32 R0, RZ, RZ, R8 ;  /* 0x000000ffff007224 */ /* 0x000fe200078e0008 */
[----:B--2---:R-:W-:-:S05]  /*7420*/  @P1 SHF.R.U32.HI R0, RZ, R7, R6 ;  /* 0x00000007ff001219 */ /* 0x004fca0000011606 */
        /* <DEDUP_REMOVED lines=8> */
[----:B------:R-:W1:Y:S02]  /*74b0*/  @P0 LDC.64 R10, c[0x0][0x9e8] ;  /* 0x00027a00ff0a0b82 */ /* 0x000e640000000a00 */
[----:B-1----:R-:W-:-:S05]  /*74c0*/  @P0 IMAD.HI.U32 R0, R7, R10, RZ ;  /* 0x0000000a07000227 */ /* 0x002fca00078e00ff */
[----:B------:R-:W-:-:S04]  /*74d0*/  @P0 SHF.R.U32.HI R7, RZ, R11, R0 ;  /* 0x0000000bff070219 */ /* 0x000fc80000011600 */
[----:B------:R-:W-:Y:S01]  /*74e0*/  LOP3.LUT R0, RZ, R7, RZ, 0x33, !PT ;  /* 0x00000007ff007212 */ /* 0x000fe200078e33ff */
[----:B------:R-:W-:Y:S06]  /*74f0*/  BRA `(.L_x_1462) ;  /* 0x0000000000107947 */ /* 0x000fec0003800000 */
.L_x_1461:
[----:B------:R-:W-:-:S13]  /*7500*/  ISETP.NE.AND P0, PT, R5, 0x1, PT ;  /* 0x000000010500780c */ /* 0x000fda0003f05270 */
[----:B------:R-:W1:Y:S02]  /*7510*/  @P0 LDC.64 R6, c[0x0][0x9e8] ;  /* 0x00027a00ff060b82 */ /* 0x000e640000000a00 */
[----:B-1----:R-:W-:-:S05]  /*7520*/  @P0 IMAD.HI.U32 R4, R0, R6, RZ ;  /* 0x0000000600040227 */ /* 0x002fca00078e00ff */
[----:B------:R-:W-:-:S07]  /*7530*/  @P0 SHF.R.U32.HI R0, RZ, R7, R4 ;  /* 0x00000007ff000219 */ /* 0x000fce0000011604 */
.L_x_1462:
[----:B------:R-:W-:Y:S05]  /*7540*/  BSYNC B0 ;  /* 0x0000000000007941 */ /* 0x000fea0003800000 */
.L_x_1460:
[----:B------:R-:W-:-:S05]  /*7550*/  IMAD R0, R0, R5, RZ ;  /* 0x0000000500007224 */ /* 0x000fca00078e02ff */
[----:B------:R-:W-:-:S07]  /*7560*/  VIMNMX R3, R3, R0, !PT ;  /* 0x0000000003037248 */ /* 0x000fce0007fe0100 */
.L_x_1459:
[----:B------:R-:W-:Y:S01]  /*7570*/  SHF.R.S32.HI R0, RZ, 0x1f, R3 ;  /* 0x0000001fff007819 */ /* 0x000fe20000011403 */
[----:B------:R-:W-:Y:S01]  /*7580*/  BSSY B0, `(.L_x_1463) ;  /* 0x0000027000007945 */ /* 0x000fe20003800000 */
[----:B------:R-:W-:Y:S02]  /*7590*/  IMAD.MOV.U32 R88, RZ, RZ, RZ ;  /* 0x000000ffff587224 */ /* 0x000fe400078e00ff */
[----:B------:R-:W-:-:S04]  /*75a0*/  LEA.HI R0, R0, R3, RZ, 0x7 ;  /* 0x0000000300007211 */ /* 0x000fc800078f38ff */
[----:B------:R-:W-:-:S04]  /*75b0*/  SHF.R.S32.HI R0, RZ, 0x7, R0 ;  /* 0x00000007ff007819 */ /* 0x000fc80000011400 */
[----:B------:R-:W-:-:S04]  /*75c0*/  VIMNMX R11, RZ, R0, !PT ;  /* 0x00000000ff0b7248 */ /* 0x000fc80007fe0100 */
[----:B------:R-:W-:-:S13]  /*75d0*/  ISETP.GT.AND P0, PT, R9, R11, PT ;  /* 0x0000000b0900720c */ /* 0x000fda0003f04270 */
[----:B------:R-:W-:Y:S05]  /*75e0*/  @!P0 BRA `(.L_x_1464) ;  /* 0x0000000000808947 */ /* 0x000fea0003800000 */
[----:B------:R-:W2:Y:S01]  /*75f0*/  LDL R4, [R1+0x50] ;  /* 0x0000500001047983 */ /* 0x000ea20000100800 */
[----:B------:R-:W-:Y:S01]  /*7600*/  ULDC UR4, c[0x0][0x9f0] ;  /* 0x00027c0000047ab9 */ /* 0x000fe20000000800 */
[----:B--2---:R-:W-:-:S04]  /*7610*/  ISETP.NE.AND P0, PT, R4, RZ, PT ;  /* 0x000000ff0400720c */ /* 0x004fc80003f05270 */
[----:B------:R-:W-:-:S04]  /*7620*/  SEL R8, R4, UR4, P0 ;  /* 0x0000000404087c07 */ /* 0x000fc80008000000 */
[-C--:B------:R-:W-:Y:S02]  /*7630*/  IABS R6, R8.reuse ;  /* 0x0000000800067213 */ /* 0x080fe40000000000 */
[----:B------:R-:W-:Y:S02]  /*7640*/  IADD3 R0, R8, -0x1, R9 ;  /* 0xffffffff08007810 */ /* 0x000fe40007ffe009 */
[----:B------:R-:W1:Y:S01]  /*7650*/  I2F.RP R3, R6 ;  /* 0x0000000600037306 */ /* 0x000e620000209400 */
[----:B------:R-:W-:Y:S02]  /*7660*/  IABS R12, R8 ;  /* 0x00000008000c7213 */ /* 0x000fe40000000000 */
[----:B------:R-:W-:-:S05]  /*7670*/  IMAD.IADD R0, R0, 0x1, -R11 ;  /* 0x0000000100007824 */ /* 0x000fca00078e0a0b */
[----:B------:R-:W-:Y:S02]  /*7680*/  IABS R10, R0 ;  /* 0x00000000000a7213 */ /* 0x000fe40000000000 */
[----:B------:R-:W-:-:S04]  /*7690*/  LOP3.LUT R0, R0, R8, RZ, 0x3c, !PT ;  /* 0x0000000800007212 */ /* 0x000fc800078e3cff */
[----:B------:R-:W-:Y:S01]  /*76a0*/  ISETP.GE.AND P2, PT, R0, RZ, PT ;  /* 0x000000ff0000720c */ /* 0x000fe20003f46270 */
[----:B-1----:R-:W1:Y:S02]  /*76b0*/  MUFU.RCP R3, R3 ;  /* 0x0000000300037308 */ /* 0x002e640000001000 */
[----:B-1----:R-:W-:Y:S02]  /*76c0*/  VIADD R4, R3, 0xffffffe ;  /* 0x0ffffffe03047836 */ /* 0x002fe40000000000 */
[----:B------:R-:W-:-:S04]  /*76d0*/  IMAD.MOV R3, RZ, RZ, -R12 ;  /* 0x000000ffff037224 */ /* 0x000fc800078e0a0c */
[----:B------:R1:W2:Y:S02]  /*76e0*/  F2I.FTZ.U32.TRUNC.NTZ R5, R4 ;  /* 0x0000000400057305 */ /* 0x0002a4000021f000 */
[----:B-1----:R-:W-:Y:S02]  /*76f0*/  IMAD.MOV.U32 R4, RZ, RZ, RZ ;  /* 0x000000ffff047224 */ /* 0x002fe400078e00ff */
[----:B--2---:R-:W-:-:S04]  /*7700*/  IMAD.MOV R7, RZ, RZ, -R5 ;  /* 0x000000ffff077224 */ /* 0x004fc800078e0a05 */
        /* <DEDUP_REMOVED lines=14> */
.L_x_1464:
[----:B------:R-:W-:Y:S05]  /*77f0*/  BSYNC B0 ;  /* 0x0000000000007941 */ /* 0x000fea0003800000 */
.L_x_1463:
[----:B------:R-:W2:Y:S01]  /*7800*/  LDL R0, [R1+0x5c] ;  /* 0x00005c0001007983 */ /* 0x000ea20000100800 */
[----:B------:R-:W-:Y:S01]  /*7810*/  PLOP3.LUT P0, PT, PT, PT, PT, 0x80, 0x0 ;  /* 0x000000000000781c */ /* 0x000fe20003f0f070 */
        /* <DEDUP_REMOVED lines=13> */
[----:B0-----:R-:W-:Y:S02]  /*78f0*/  CS2R R110, SRZ ;  /* 0x00000000006e7805 */ /* 0x001fe4000001ff00 */
        /* <DEDUP_REMOVED lines=10> */
[----:B--2---:R-:W-:-:S02]  /*79a0*/  IMAD R4, R0, R88, R11 ;  /* 0x0000005800047224 */ /* 0x004fc400078e020b */
[----:B------:R-:W-:-:S03]  /*79b0*/  IMAD.MOV.U32 R0, RZ, RZ, RZ ;  /* 0x000000ffff007224 */ /* 0x000fc600078e00ff */
[----:B------:R-:W-:Y:S01]  /*79c0*/  VIADDMNMX R88, R4, R88, R9, PT ;  /* 0x0000005804587246 */ /* 0x000fe20003800109 */
[----:B------:R0:W-:Y:S03]  /*79d0*/  STL [R1+0x44], R4 ;  /* 0x0000440401007387 */ /* 0x0001e60000100800 */
[----:B------:R-:W-:Y:S02]  /*79e0*/  ISETP.GT.AND P1, PT, R88, R4, PT ;  /* 0x000000045800720c */ /* 0x000fe40003f24270 */
[----:B0-----:R-:W-:-:S11]  /*79f0*/  CS2R R4, SRZ ;  /* 0x0000000000047805 */ /* 0x001fd6000001ff00 */
[----:B------:R-:W-:Y:S05]  /*7a00*/  @!P1 BRA `(.L_x_1465) ;  /* 0x0000013000909947 */ /* 0x000fea0003800000 */
        /* <DEDUP_REMOVED lines=8> */
[----:B0-----:R1:W-:Y:S02]  /*7a90*/  STL [R1], R0 ;  /* 0x0000000001007387 */ /* 0x0013e40000100800 */
.L_x_1786:
[----:B------:R-:W1:Y:S01]  /*7aa0*/  LDL R3, [R1] ;  /* 0x0000000001037983 */ /* 0x000e620000100800 */
[----:B------:R-:W-:Y:S01]  /*7ab0*/  BSSY B6, `(.L_x_1467) ;  /* 0x0000020000067945 */ /* 0x000fe20003800000 */
[----:B-1----:R-:W-:-:S05]  /*7ac0*/  IMAD.HI R0, R3, 0x55555556, RZ ;  /* 0x5555555603007827 */ /* 0x002fca00078e02ff */
[----:B------:R-:W-:-:S05]  /*7ad0*/  LEA.HI R0, R0, R0, RZ, 0x1 ;  /* 0x0000000000007211 */ /* 0x000fca00078f08ff */
[----:B------:R-:W-:Y:S02]  /*7ae0*/  IMAD R4, R0, -0x3, R3 ;  /* 0xfffffffd00047824 */ /* 0x000fe400078e0203 */
[----:B------:R-:W-:Y:S02]  /*7af0*/  VIADD R3, R2, 0x21800 ;  /* 0x0002180002037836 */ /* 0x000fe40000000000 */
[----:B------:R-:W-:Y:S01]  /*7b00*/  IMAD R0, R4, 0x1000, R2 ;  /* 0x0000100004007824 */ /* 0x000fe200078e0202 */
[----:B------:R1:W-:Y:S02]  /*7b10*/  STL [R1+0x1c], R4 ;  /* 0x00001c0401007387 */ /* 0x0003e40000100800 */
[----:B------:R-:W-:Y:S01]  /*7b20*/  LOP3.LUT P0, RZ, R3, 0x3ff, RZ, 0xc0, !PT ;  /* 0x000003ff03ff7812 */ /* 0x000fe2000780c0ff */
[----:B------:R-:W-:-:S05]  /*7b30*/  VIADD R0, R0, 0xc400 ;  /* 0x0000c40000007836 */ /* 0x000fca0000000000 */
[----:B------:R-:W-:Y:S01]  /*7b40*/  SHF.R.U32.HI R0, RZ, 0x4, R0 ;  /* 0x00000004ff007819 */ /* 0x000fe20000011600 */
[----:B-1----:R-:W-:-:S03]  /*7b50*/  IMAD R4, R4, 0x2000, R3 ;  /* 0x0000200004047824 */ /* 0x002fc600078e0203 */
[----:B------:R-:W-:Y:S02]  /*7b60*/  LOP3.LUT R44, R0, 0x3fff, RZ, 0xc0, !PT ;  /* 0x00003fff002c7812 */ /* 0x000fe400078ec0ff */
[----:B------:R-:W-:-:S04]  /*7b70*/  SHF.R.U32.HI R4, RZ, 0x4, R4 ;  /* 0x00000004ff047819 */ /* 0x000fc80000011604 */
[----:B------:R-:W-:-:S05]  /*7b80*/  LOP3.LUT R3, R4, 0x3fff, RZ, 0xc0, !PT ;  /* 0x00003fff04037812 */ /* 0x000fca00078ec0ff */
[----:B------:R1:W-:Y:S01]  /*7b90*/  STL [R1+0x3c], R3 ;  /* 0x00003c0301007387 */ /* 0x0003e20000100800 */
[----:B------:R-:W-:Y:S05]  /*7ba0*/  @!P0 BRA `(.L_x_1468) ;  /* 0x0000000000408947 */ /* 0x000fea0003800000 */
[----:B0-----:R-:W-:Y:S01]  /*7bb0*/  MOV R14, 0x0 ;  /* 0x00000000000e7802 */ /* 0x001fe20000000f00 */
        /* <DEDUP_REMOVED lines=14> */
[----:B01---5:R-:W-:Y:S05]  /*7ca0*/  CALL.ABS.NOINC R14 ;  /* 0x000000000e007343 */ /* 0x023fea0003c00000 */
.L_x_1468:
[----:B------:R-:W-:Y:S05]  /*7cb0*/  BSYNC B6 ;  /* 0x0000000000067941 */ /* 0x000fea0003800000 */
.L_x_1467:
[----:B------:R-:W-:Y:S02]  /*7cc0*/  ULDC UR4, c[0x0][0x3f4] ;  /* 0x0000fd0000047ab9 */ /* 0x000fe40000000800 */
[----:B------:R-:W-:-:S13]  /*7cd0*/  ISETP.LT.AND P0, PT, RZ, UR4, PT ;  /* 0x00000004ff007c0c */ /* 0x000fda000bf01270 */
[----:B------:R-:W-:Y:S05]  /*7ce0*/  @P0 BRA `(.L_x_1469) ;  /* 0x0000000000400947 */ /* 0x000fea0003800000 */
[----:B------:R-:W2:Y:S02]  /*7cf0*/  LDL R20, [R1+0x58] ;  /* 0x0000580001147983 */ /* 0x000ea40000100800 */
[----:B--2---:R-:W-:-:S04]  /*7d00*/  LEA.HI R0, R20, R20, RZ, 0x1 ;  /* 0x0000001414007211 */ /* 0x004fc800078f08ff */
[----:B------:R-:W-:-:S05]  /*7d10*/  LOP3.LUT R0, R0, 0xfffffffe, RZ, 0xc0, !PT ;  /* 0xfffffffe00007812 */ /* 0x000fca00078ec0ff */
[----:B------:R-:W-:-:S05]  /*7d20*/  IMAD.IADD R0, R20, 0x1, -R0 ;  /* 0x0000000114007824 */ /* 0x000fca00078e0a00 */
[----:B-1----:R-:W-:-:S04]  /*7d30*/  SHF.L.U32 R3, R0, 0x1f, RZ ;  /* 0x0000001f00037819 */ /* 0x002fc800000006ff */
[----:B------:R1:W2:Y:S03]  /*7d40*/  SYNCS.PHASECHK.TRANS64.TRYWAIT P0, [R2+URZ+0x2d800], R3 ;  /* 0x02d80003020075a7 */ /* 0x0002a6000800017f */
[----:B--2---:R-:W-:Y:S05]  /*7d50*/  @!P0 NANOSLEEP.SYNCS 0x989680 ;  /* 0x009896800000895d */ /* 0x004fea0003900000 */
[----:B------:R-:W2:Y:S01]  /*7d60*/  @!P0 SYNCS.PHASECHK.TRANS64 P0, [R2+URZ+0x2d800], R3 ;  /* 0x02d80003020085a7 */ /* 0x000ea2000800007f */
[----:B------:R-:W-:Y:S04]  /*7d70*/  BSSY B0, `(.L_x_1470) ;  /* 0x0000006000007945 */ /* 0x000fe80003800000 */
[----:B--2---:R-:W-:Y:S05]  /*7d80*/  @P0 BRA `(.L_x_1471) ;  /* 0x0000000000100947 */ /* 0x004fea0003800000 */
.L_x_1472:
[----:B--2---:R2:W3:Y:S02]  /*7d90*/  SYNCS.PHASECHK.TRANS64.TRYWAIT P0, [R2+URZ+0x2d800], R3 ;  /* 0x02d80003020075a7 */ /* 0x0044e4000800017f */
[----:B---3--:R-:W-:Y:S05]  /*7da0*/  @!P0 NANOSLEEP.SYNCS 0x989680 ;  /* 0x009896800000895d */ /* 0x008fea0003900000 */
[----:B------:R-:W3:Y:S02]  /*7db0*/  @!P0 SYNCS.PHASECHK.TRANS64 P0, [R2+URZ+0x2d800], R3 ;  /* 0x02d80003020085a7 */ /* 0x000ee4000800007f */
[----:B---3--:R-:W-:Y:S05]  /*7dc0*/  @!P0 BRA `(.L_x_1472) ;  /* 0xfffffffc00f08947 */ /* 0x008fea000383ffff */
.L_x_1471:
[----:B------:R-:W-:Y:S05]  /*7dd0*/  BSYNC B0 ;  /* 0x0000000000007941 */ /* 0x000fea0003800000 */
.L_x_1470:
[----:B------:R-:W-:Y:S05]  /*7de0*/  BRA `(.L_x_1473) ;  /* 0x0000003c008c7947 */ /* 0x000fea0003800000 */
.L_x_1469:
[----:B------:R-:W-:Y:S01]  /*7df0*/  ULOP3.LUT UP0, URZ, UR40, 0x1bf, URZ, 0xc0, !UPT ;  /* 0x000001bf283f7892 */ /* 0x000fe2000f80c03f */
[----:B-----5:R-:W-:Y:S01]  /*7e00*/  SHF.R.S32.HI R0, RZ, 0x1f, R106 ;  /* 0x0000001fff007819 */ /* 0x020fe2000001146a */
[----:B------:R-:W-:Y:S01]  /*7e10*/  ULDC.64 UR4, c[0x0][0x3f8] ;  /* 0x0000fe0000047ab9 */ /* 0x000fe20000000a00 */
[----:B------:R-:W-:Y:S01]  /*7e20*/  ULDC.64 UR6, c[0x0][0x408] ;  /* 0x0001020000067ab9 */ /* 0x000fe20000000a00 */
[----:B------:R-:W-:Y:S02]  /*7e30*/  IMAD.WIDE.U32 R24, R106, UR4, RZ ;  /* 0x000000046a187c25 */ /* 0x000fe4000f8e00ff */
[----:B------:R-:W-:Y:S02]  /*7e40*/  PLOP3.LUT P0, PT, PT, PT, UP0, 0x80, 0x0 ;  /* 0x000000000000781c */ /* 0x000fe40003f0f008 */
[C---:B-1----:R-:W-:Y:S02]  /*7e50*/  IMAD R3, R0.reuse, UR4, RZ ;  /* 0x0000000400037c24 */ /* 0x042fe4000f8e02ff */
[----:B------:R-:W-:-:S02]  /*7e60*/  IMAD R5, R0, UR6, RZ ;  /* 0x0000000600057c24 */ /* 0x000fc4000f8e02ff */
[C---:B------:R-:W-:Y:S02]  /*7e70*/  IMAD R3, R106.reuse, UR5, R3 ;  /* 0x000000056a037c24 */ /* 0x040fe4000f8e0203 */
[C---:B------:R-:W-:Y:S02]  /*7e80*/  IMAD R5, R106.reuse, UR7, R5 ;  /* 0x000000076a057c24 */ /* 0x040fe4000f8e0205 */
[----:B------:R-:W-:-:S04]  /*7e90*/  IMAD.WIDE.U32 R106, R106, UR6, RZ ;  /* 0x000000066a6a7c25 */ /* 0x000fc8000f8e00ff */
[----:B------:R-:W-:Y:S02]  /*7ea0*/  IMAD.IADD R27, R3, 0x1, R25 ;  /* 0x00000001031b7824 */ /* 0x000fe400078e0219 */
[----:B------:R-:W-:Y:S01]  /*7eb0*/  IMAD.IADD R29, R5, 0x1, R107 ;  /* 0x00000001051d7824 */ /* 0x000fe200078e026b */
[----:B------:R-:W-:Y:S06]  /*7ec0*/  @!P0 BRA `(.L_x_1474) ;  /* 0x0000000000408947 */ /* 0x000fec0003800000 */
        /* <DEDUP_REMOVED lines=16> */
.L_x_1474:
[----:B------:R-:W2:Y:S01]  /*7fd0*/  LDL R20, [R1+0x18] ;  /* 0x0000180001147983 */ /* 0x000ea20000100800 */
[----:B------:R-:W-:Y:S01]  /*7fe0*/  ULDC.U8 UR4, c[0x0][0x410] ;  /* 0x0001040000047ab9 */ /* 0x000fe20000000000 */
[----:B------:R-:W-:Y:S01]  /*7ff0*/  BSSY B0, `(.L_x_1475) ;  /* 0x00003ba000007945 */ /* 0x000fe20003800000 */
[----:B------:R-:W-:Y:S01]  /*8000*/  ISETP.NE.AND P0, PT, RZ, UR4, PT ;  /* 0x00000004ff007c0c */ /* 0x000fe2000bf05270 */
[----:B--2---:R-:W-:-:S12]  /*8010*/  IMAD.IADD R10, R19, 0x1, R20 ;  /* 0x00000001130a7824 */ /* 0x004fd800078e0214 */
[----:B------:R-:W-:Y:S05]  /*8020*/  @!P0 BRA `(.L_x_1476) ;  /* 0x0000001c00648947 */ /* 0x000fea0003800000 */
[----:B------:R-:W1:Y:S01]  /*8030*/  LDC R7, c[0x0][0x448] ;  /* 0x00011200ff077b82 */ /* 0x000e620000000800 */
[----:B------:R-:W-:Y:S01]  /*8040*/  ULDC.64 UR4, c[0x0][0x3f8] ;  /* 0x0000fe0000047ab9 */ /* 0x000fe20000000a00 */
[----:B------:R-:W-:Y:S01]  /*8050*/  ULDC.64 UR6, c[0x0][0x408] ;  /* 0x0001020000067ab9 */ /* 0x000fe20000000a00 */
[----:B------:R-:W-:Y:S02]  /*8060*/  IMAD.MOV.U32 R4, RZ, RZ, R24 ;  /* 0x000000ffff047224 */ /* 0x000fe400078e0018 */
[----:B------:R-:W-:Y:S02]  /*8070*/  IMAD.MOV.U32 R8, RZ, RZ, R106 ;  /* 0x000000ffff087224 */ /* 0x000fe400078e006a */
[----:B------:R-:W-:Y:S01]  /*8080*/  IMAD.MOV.U32 R9, RZ, RZ, R29 ;  /* 0x000000ffff097224 */ /* 0x000fe200078e001d */
[----:B-1----:R-:W-:-:S13]  /*8090*/  ISETP.NE.AND P0, PT, R7, 0x1, PT ;  /* 0x000000010700780c */ /* 0x002fda0003f05270 */
[----:B------:R-:W1:Y:S08]  /*80a0*/  @P0 LDC R3, c[0x0][0x44c] ;  /* 0x00011300ff030b82 */ /* 0x000e700000000800 */
[----:B------:R-:W2:Y:S01]  /*80b0*/  @P0 LDC R5, c[0x0][0x450] ;  /* 0x00011400ff050b82 */ /* 0x000ea20000000800 */
[----:B-1----:R-:W-:-:S04]  /*80c0*/  @P0 IMAD.HI.U32 R0, R10, R3, RZ ;  /* 0x000000030a000227 */ /* 0x002fc800078e00ff */
[----:B------:R-:W-:Y:S01]  /*80d0*/  IMAD.MOV.U32 R3, RZ, RZ, R10 ;  /* 0x000000ffff037224 */ /* 0x000fe200078e000a */
[----:B--2---:R-:W-:Y:S01]  /*80e0*/  @P0 SHF.R.U32.HI R3, RZ, R5, R0 ;  /* 0x00000005ff030219 */ /* 0x004fe20000011600 */
[----:B------:R-:W-:-:S03]  /*80f0*/  IMAD.MOV.U32 R5, RZ, RZ, R27 ;  /* 0x000000ffff057224 */ /* 0x000fc600078e001b */
[----:B------:R-:W-:Y:S01]  /*8100*/  SHF.R.S32.HI R0, RZ, 0x1f, R3 ;  /* 0x0000001fff007819 */ /* 0x000fe20000011403 */
[----:B------:R-:W-:-:S04]  /*8110*/  IMAD.WIDE.U32 R4, R3, UR4, R4 ;  /* 0x0000000403047c25 */ /* 0x000fc8000f8e0004 */
[C---:B------:R-:W-:Y:S02]  /*8120*/  IMAD R6, R0.reuse, UR4, RZ ;  /* 0x0000000400067c24 */ /* 0x040fe4000f8e02ff */
[----:B------:R-:W-:Y:S02]  /*8130*/  IMAD R0, R0, UR6, RZ ;  /* 0x0000000600007c24 */ /* 0x000fe4000f8e02ff */
[C---:B------:R-:W-:Y:S01]  /*8140*/  IMAD R13, R3.reuse, UR5, R6 ;  /* 0x00000005030d7c24 */ /* 0x040fe2000f8e0206 */
[----:B------:R-:W-:Y:S01]  /*8150*/  ULDC.64 UR4, c[0x0][0x3e8] ;  /* 0x0000fa0000047ab9 */ /* 0x000fe20000000a00 */
[C---:B------:R-:W-:Y:S01]  /*8160*/  IMAD.WIDE.U32 R8, R3.reuse, UR6, R8 ;  /* 0x0000000603087c25 */ /* 0x040fe2000f8e0008 */
[----:B------:R-:W-:Y:S01]  /*8170*/  LEA R6, P0, R4, UR4, 0x1 ;  /* 0x0000000404067c11 */ /* 0x000fe2000f8008ff */
[----:B------:R-:W-:Y:S02]  /*8180*/  UMOV UR4, 0xffffffff ;  /* 0xffffffff00047882 */ /* 0x000fe40000000000 */
[----:B------:R-:W-:Y:S01]  /*8190*/  IMAD R3, R3, UR7, R0 ;  /* 0x0000000703037c24 */ /* 0x000fe2000f8e0200 */
[----:B------:R-:W-:Y:S01]  /*81a0*/  ULDC.64 UR6, c[0x0][0x400] ;  /* 0x0001000000067ab9 */ /* 0x000fe20000000a00 */
[----:B------:R-:W-:Y:S01]  /*81b0*/  IMAD.IADD R13, R5, 0x1, R13 ;  /* 0x00000001050d7824 */ /* 0x000fe200078e020d */
[----:B------:R-:W-:Y:S01]  /*81c0*/  LEA R39, P1, R8, UR6, 0x1 ;  /* 0x0000000608277c11 */ /* 0x000fe2000f8208ff */
[----:B------:R-:W-:-:S03]  /*81d0*/  IMAD.IADD R3, R9, 0x1, R3 ;  /* 0x0000000109037824 */ /* 0x000fc600078e0203 */
[----:B------:R-:W-:Y:S02]  /*81e0*/  LEA.HI.X R13, R4, UR5, R13, 0x1, P0 ;  /* 0x00000005040d7c11 */ /* 0x000fe400080f0c0d */
[----:B------:R-:W-:Y:S01]  /*81f0*/  LEA.HI.X R0, R8, UR7, R3, 0x1, P1 ;  /* 0x0000000708007c11 */ /* 0x000fe200088f0c03 */
[----:B------:R-:W-:Y:S06]  /*8200*/  BRA.DIV UR4, `(.L_x_1477) ;  /* 0x000001ea04147947 */ /* 0x000fec000b800000 */
[----:B------:R1:W2:Y:S04]  /*8210*/  SHFL.IDX PT, R3, R13, RZ, 0x1e1f ;  /* 0x001e1fff0d037589 */ /* 0x0002a800000e0000 */
[----:B------:R-:W3:Y:S04]  /*8220*/  SHFL.IDX PT, R6, R6, RZ, 0x1e1f ;  /* 0x001e1fff06067589 */ /* 0x000ee800000e0000 */
[----:B------:R-:W4:Y:S04]  /*8230*/  SHFL.IDX PT, R0, R0, RZ, 0x1e1f ;  /* 0x001e1fff00007589 */ /* 0x000f2800000e0000 */
[----:B-1----:R-:W0:Y:S02]  /*8240*/  SHFL.IDX PT, R39, R39, RZ, 0x1e1f ;  /* 0x001e1fff27277589 */ /* 0x002e2400000e0000 */
.L_x_1792:
[----:B------:R-:W5:Y:S01]  /*8250*/  LDL R54, [R1+0x58] ;  /* 0x0000580001367983 */ /* 0x000f620000100800 */
[----:B------:R-:W-:Y:S01]  /*8260*/  IMAD R5, R138, R7, RZ ;  /* 0x000000078a057224 */ /* 0x000fe200078e02ff */
[----:B------:R-:W-:Y:S01]  /*8270*/  BSSY B1, `(.L_x_1478) ;  /* 0x000005f000017945 */ /* 0x000fe20003800000 */
[----:B------:R-:W-:Y:S02]  /*8280*/  CS2R R34, SRZ ;  /* 0x0000000000227805 */ /* 0x000fe4000001ff00 */
[----:B------:R-:W-:Y:S01]  /*8290*/  CS2R R30, SRZ ;  /* 0x00000000001e7805 */ /* 0x000fe2000001ff00 */
[----:B------:R-:W-:Y:S01]  /*82a0*/  IMAD R73, R73, -0xc0, R5 ;  /* 0xffffff4049497824 */ /* 0x000fe200078e0205 */
[----:B------:R-:W-:Y:S02]  /*82b0*/  ISETP.GE.AND P1, PT, R10, R5, PT ;  /* 0x000000050a00720c */ /* 0x000fe40003f26270 */
[----:B------:R-:W-:Y:S02]  /*82c0*/  CS2R R26, SRZ ;  /* 0x00000000001a7805 */ /* 0x000fe4000001ff00 */
        /* <DEDUP_REMOVED lines=28> */
[C---:B--2---:R-:W-:Y:S01]  /*8490*/  ISETP.GE.AND P4, PT, R42.reuse, UR4, PT ;  /* 0x000000042a007c0c */ /* 0x044fe2000bf86270 */
[C---:B------:R-:W-:Y:S01]  /*84a0*/  IMAD.SHL.U32 R8, R42.reuse, 0x2, RZ ;  /* 0x000000022a087824 */ /* 0x040fe200078e00ff */
[----:B------:R-:W-:Y:S02]  /*84b0*/  SHF.R.S32.HI R4, RZ, 0x1f, R42 ;  /* 0x0000001fff047819 */ /* 0x000fe4000001142a */
[----:B---3--:R-:W-:Y:S02]  /*84c0*/  ISETP.GE.AND P3, PT, R41, UR4, PT ;  /* 0x0000000429007c0c */ /* 0x008fe4000bf66270 */
[----:B------:R-:W-:-:S07]  /*84d0*/  SHF.L.U64.HI R7, R42, 0x1, R4 ;  /* 0x000000012a077819 */ /* 0x000fce0000010204 */
[-C--:B------:R-:W-:Y:S02]  /*84e0*/  @!P4 IADD3 R4, P1, R6, R8.reuse, RZ ;  /* 0x000000080604c210 */ /* 0x080fe40007f3e0ff */
[----:B------:R-:W-:Y:S01]  /*84f0*/  @!P4 IADD3 R8, P2, R39, R8, RZ ;  /* 0x000000082708c210 */ /* 0x000fe20007f5e0ff */
[----:B------:R-:W-:-:S04]  /*8500*/  IMAD.SHL.U32 R48, R41, 0x2, RZ ;  /* 0x0000000229307824 */ /* 0x000fc800078e00ff */
[--C-:B----4-:R-:W-:Y:S01]  /*8510*/  @!P4 IMAD.X R9, R0, 0x1, R7.reuse, P2 ;  /* 0x000000010009c824 */ /* 0x110fe200010e0607 */
[C---:B------:R-:W-:Y:S01]  /*8520*/  ISETP.GE.AND P2, PT, R40.reuse, UR4, PT ;  /* 0x0000000428007c0c */ /* 0x040fe2000bf46270 */
[----:B------:R-:W-:Y:S01]  /*8530*/  @!P4 IMAD.X R5, R3, 0x1, R7, P1 ;  /* 0x000000010305c824 */ /* 0x000fe200008e0607 */
[----:B------:R-:W-:Y:S01]  /*8540*/  SHF.R.S32.HI R7, RZ, 0x1f, R41 ;  /* 0x0000001fff077819 */ /* 0x000fe20000011429 */
[----:B------:R-:W-:Y:S01]  /*8550*/  IMAD.SHL.U32 R42, R40, 0x2, RZ ;  /* 0x00000002282a7824 */ /* 0x000fe200078e00ff */
[----:B------:R-:W5:Y:S01]  /*8560*/  @!P4 LD.E.64 R30, desc[UR38][R8.64] ;  /* 0x00000026081ec980 */ /* 0x000f62000c101b00 */
[----:B------:R-:W-:Y:S02]  /*8570*/  ISETP.GE.AND P1, PT, R38, UR4, PT ;  /* 0x0000000426007c0c */ /* 0x000fe4000bf26270 */
        /* <DEDUP_REMOVED lines=8> */
[----:B------:R-:W-:Y:S01]  /*8600*/  SHF.L.U64.HI R11, R40, 0x1, R11 ;  /* 0x00000001280b7819 */ /* 0x000fe2000001020b */
[----:B0-----:R-:W-:Y:S01]  /*8610*/  IMAD.SHL.U32 R4, R38, 0x2, RZ ;  /* 0x0000000226047824 */ /* 0x001fe200078e00ff */
[----:B------:R-:W-:Y:S01]  /*8620*/  @!P2 IADD3 R42, P4, R39, R42, RZ ;  /* 0x0000002a272aa210 */ /* 0x000fe20007f9e0ff */
[----:B------:R-:W5:Y:S01]  /*8630*/  @!P3 LD.E.64 R28, desc[UR38][R50.64] ;  /* 0x00000026321cb980 */ /* 0x000f62000c101b00 */
[----:B------:R-:W-:Y:S01]  /*8640*/  SHF.R.S32.HI R10, RZ, 0x1f, R38 ;  /* 0x0000001fff0a7819 */ /* 0x000fe20000011426 */
[----:B------:R-:W-:-:S02]  /*8650*/  @!P2 IMAD.X R47, R3, 0x1, R11, P5 ;  /* 0x00000001032fa824 */ /* 0x000fc400028e060b */
[----:B------:R-:W-:Y:S01]  /*8660*/  @!P2 IMAD.X R43, R0, 0x1, R11, P4 ;  /* 0x00000001002ba824 */ /* 0x000fe200020e060b */
[----:B------:R-:W-:Y:S01]  /*8670*/  SHF.L.U64.HI R10, R38, 0x1, R10 ;  /* 0x00000001260a7819 */ /* 0x000fe2000001020a */
[----:B------:R-:W5:Y:S01]  /*8680*/  @!P3 LD.E.64 R26, desc[UR38][R48.64] ;  /* 0x00000026301ab980 */ /* 0x000f62000c101b00 */
[-C--:B------:R-:W-:Y:S02]  /*8690*/  @!P1 IADD3 R40, P4, R6, R4.reuse, RZ ;  /* 0x0000000406289210 */ /* 0x080fe40007f9e0ff */
[----:B------:R-:W-:Y:S01]  /*86a0*/  ISETP.GE.AND P5, PT, R156, UR4, PT ;  /* 0x000000049c007c0c */ /* 0x000fe2000bfa6270 */
[----:B------:R-:W5:Y:S02]  /*86b0*/  @!P2 LD.E.64 R24, desc[UR38][R46.64] ;  /* 0x000000262e18a980 */ /* 0x000f64000c101b00 */
[--C-:B------:R-:W-:Y:S01]  /*86c0*/  @!P1 IMAD.X R41, R3, 0x1, R10.reuse, P4 ;  /* 0x0000000103299824 */ /* 0x100fe200020e060a */
[----:B------:R-:W-:Y:S01]  /*86d0*/  @!P1 IADD3 R4, P4, R39, R4, RZ ;  /* 0x0000000427049210 */ /* 0x000fe20007f9e0ff */
[----:B------:R-:W-:Y:S01]  /*86e0*/  IMAD.SHL.U32 R38, R12, 0x2, RZ ;  /* 0x000000020c267824 */ /* 0x000fe200078e00ff */
[----:B------:R-:W5:Y:S03]  /*86f0*/  @!P2 LD.E.64 R20, desc[UR38][R42.64] ;  /* 0x000000262a14a980 */ /* 0x000f66000c101b00 */
[----:B------:R-:W-:Y:S01]  /*8700*/  @!P1 IMAD.X R5, R0, 0x1, R10, P4 ;  /* 0x0000000100059824 */ /* 0x000fe200020e060a */
[----:B------:R-:W-:Y:S01]  /*8710*/  ISETP.GE.AND P4, PT, R12, UR4, PT ;  /* 0x000000040c007c0c */ /* 0x000fe2000bf86270 */
[----:B------:R-:W5:Y:S02]  /*8720*/  @!P1 LD.E.64 R14, desc[UR38][R40.64] ;  /* 0x00000026280e9980 */ /* 0x000f64000c101b00 */
[----:B------:R-:W-:-:S02]  /*8730*/  @!P5 IMAD.MOV.U32 R7, RZ, RZ, R3 ;  /* 0x000000ffff07d224 */ /* 0x000fc400078e0003 */
[----:B------:R-:W-:Y:S02]  /*8740*/  @!P5 IMAD.MOV.U32 R8, RZ, RZ, R39 ;  /* 0x000000ffff08d224 */ /* 0x000fe400078e0027 */
[----:B------:R-:W-:Y:S02]  /*8750*/  @!P5 IMAD.MOV.U32 R9, RZ, RZ, R0 ;  /* 0x000000ffff09d224 */ /* 0x000fe400078e0000 */
        /* <DEDUP_REMOVED lines=9> */
[----:B0-----:R-:W-:Y:S02]  /*87f0*/  CS2R R10, SRZ ;  /* 0x00000000000a7805 */ /* 0x001fe4000001ff00 */
[----:B-1----:R-:W-:Y:S01]  /*8800*/  CS2R R8, SRZ ;  /* 0x0000000000087805 */ /* 0x002fe2000001ff00 */
[----:B------:R-:W-:Y:S01]  /*8810*/  @!P4 IMAD.X R39, R0, 0x1, R12, P5 ;  /* 0x000000010027c824 */ /* 0x000fe200028e060c */
[----:B------:R-:W-:Y:S02]  /*8820*/  CS2R R12, SRZ ;  /* 0x00000000000c7805 */ /* 0x000fe4000001ff00 */
[----:B------:R0:W5:Y:S04]  /*8830*/  @!P4 LD.E.64 R10, desc[UR38][R6.64] ;  /* 0x00000026060ac980 */ /* 0x000168000c101b00 */
[----:B------:R0:W5:Y:S04]  /*8840*/  @!P4 LD.E.64 R8, desc[UR38][R38.64] ;  /* 0x000000262608c980 */ /* 0x000168000c101b00 */
[----:B------:R0:W5:Y:S02]  /*8850*/  @!P1 LD.E.64 R12, desc[UR38][R4.64] ;  /* 0x00000026040c9980 */ /* 0x000164000c101b00 */
.L_x_1479:
[----:B------:R-:W-:Y:S05]  /*8860*/  BSYNC B1 ;  /* 0x0000000000017941 */ /* 0x000fea0003800000 */
.L_x_1478:
[----:B--2--5:R-:W-:Y:S01]  /*8870*/  IMAD.MOV.U32 R3, RZ, RZ, R35 ;  /* 0x000000ffff037224 */ /* 0x024fe200078e0023 */
[----:B------:R-:W-:Y:S01]  /*8880*/  LOP3.LUT R53, R53, 0xfffffffe, RZ, 0xc0, !PT ;  /* 0xfffffffe35357812 */ /* 0x000fe200078ec0ff */
[----:B----4-:R-:W-:Y:S01]  /*8890*/  IMAD.MOV.U32 R0, RZ, RZ, R34 ;  /* 0x000000ffff007224 */ /* 0x010fe200078e0022 */
        /* <DEDUP_REMOVED lines=13> */
[----:B------:R-:W-:Y:S01]  /*8970*/  PRMT R47, R4, 0x7610, R47 ;  /* 0x00007610042f7816 */ /* 0x000fe2000000002f */
[----:B------:R-:W-:Y:S01]  /*8980*/  IMAD.MOV.U32 R4, RZ, RZ, R21 ;  /* 0x000000ffff047224 */ /* 0x000fe200078e0015 */
[----:B------:R-:W-:Y:S01]  /*8990*/  PRMT R46, R46, 0x5410, R5 ;  /* 0x000054102e2e7816 */ /* 0x000fe20000000005 */
[----:B------:R-:W-:-:S02]  /*89a0*/  IMAD.MOV.U32 R5, RZ, RZ, R12 ;  /* 0x000000ffff057224 */ /* 0x000fc400078e000c */
[----:B---3--:R-:W-:Y:S01]  /*89b0*/  IMAD.MOV.U32 R6, RZ, RZ, R13 ;  /* 0x000000ffff067224 */ /* 0x008fe200078e000d */
        /* <DEDUP_REMOVED lines=21> */
[----:B------:R-:W-:-:S02]  /*8b10*/  IMAD.MOV.U32 R0, RZ, RZ, R10 ;  /* 0x000000ffff007224 */ /* 0x000fc400078e000a */
[----:B------:R-:W-:Y:S01]  /*8b20*/  IMAD.MOV.U32 R4, RZ, RZ, R11 ;  /* 0x000000ffff047224 */ /* 0x000fe200078e000b */
[----:B------:R-:W-:Y:S01]  /*8b30*/  PRMT R41, R5, 0x5410, R6 ;  /* 0x0000541005297816 */ /* 0x000fe20000000006 */
[----:B0-----:R-:W-:Y:S06]  /*8b40*/  @!P1 BRA `(.L_x_1481) ;  /* 0x000001e000349947 */ /* 0x001fec0003800000 */
.L_x_1793:
[----:B------:R-:W-:Y:S05]  /*8b50*/  BSYNC B1 ;  /* 0x0000000000017941 */ /* 0x000fea0003800000 */
.L_x_1480:
[----:B------:R-:W-:Y:S01]  /*8b60*/  PRMT R39, R0, 0x5410, R4 ;  /* 0x0000541000277816 */ /* 0x000fe20000000004 */
[----:B------:R-:W-:Y:S06]  /*8b70*/  @P0 BRA `(.L_x_1482) ;  /* 0x0000003000040947 */ /* 0x000fec0003800000 */
[----:B------:R-:W0:Y:S01]  /*8b80*/  LDL R54, [R1+0x48] ;  /* 0x0000480001367983 */ /* 0x000e220000100800 */
[----:B------:R-:W1:Y:S03]  /*8b90*/  LDC R5, c[0x0][0x3f4] ;  /* 0x0000fd00ff057b82 */ /* 0x000e660000000800 */
[----:B------:R-:W2:Y:S04]  /*8ba0*/  LDL R53, [R1+0x30] ;  /* 0x0000300001357983 */ /* 0x000ea80000100800 */
[----:B------:R-:W3:Y:S04]  /*8bb0*/  LDL R51, [R1+0x2c] ;  /* 0x00002c0001337983 */ /* 0x000ee80000100800 */
[----:B------:R-:W4:Y:S04]  /*8bc0*/  LDL R49, [R1+0x34] ;  /* 0x0000340001317983 */ /* 0x000f280000100800 */
[----:B------:R-:W5:Y:S04]  /*8bd0*/  LDL R7, [R1+0x28] ;  /* 0x0000280001077983 */ /* 0x000f680000100800 */
[----:B------:R-:W5:Y:S01]  /*8be0*/  LDL R6, [R1+0x38] ;  /* 0x0000380001067983 */ /* 0x000f620000100800 */
[----:B------:R-:W-:Y:S01]  /*8bf0*/  LEA.HI R45, R52, R45, RZ, 0x2 ;  /* 0x0000002d342d7211 */ /* 0x000fe200078f10ff */
[----:B------:R-:W-:Y:S03]  /*8c00*/  BSSY B1, `(.L_x_1483) ;  /* 0x000003a000017945 */ /* 0x000fe60003800000 */
[----:B------:R-:W-:-:S02]  /*8c10*/  SHF.R.S32.HI R0, RZ, 0x2, R45 ;  /* 0x00000002ff007819 */ /* 0x000fc4000001142d */
[----:B------:R-:W-:Y:S02]  /*8c20*/  SHF.R.S32.HI R45, RZ, 0x1f, R45 ;  /* 0x0000001fff2d7819 */ /* 0x000fe4000001142d */
[----:B-1----:R-:W-:Y:S02]  /*8c30*/  ISETP.GE.AND P6, PT, R156, R5, PT ;  /* 0x000000059c00720c */ /* 0x002fe40003fc6270 */
[----:B------:R-:W-:-:S04]  /*8c40*/  LEA.HI R45, R45, R0, RZ, 0x2 ;  /* 0x000000002d2d7211 */ /* 0x000fc800078f10ff */
[----:B------:R-:W-:-:S05]  /*8c50*/  LOP3.LUT R45, R45, 0xfffffffc, RZ, 0xc0, !PT ;  /* 0xfffffffc2d2d7812 */ /* 0x000fca00078ec0ff */
[----:B------:R-:W-:-:S05]  /*8c60*/  IMAD.IADD R45, R0, 0x1, -R45 ;  /* 0x00000001002d7824 */ /* 0x000fca00078e0a2d */
[----:B------:R-:W-:Y:S01]  /*8c70*/  LOP3.LUT P0, RZ, R45, 0x2, RZ, 0xc0, !PT ;  /* 0x000000022dff7812 */ /* 0x000fe2000780c0ff */
[----:B0-----:R-:W-:-:S04]  /*8c80*/  IMAD R3, R54, 0x2, R2 ;  /* 0x0000000236037824 */ /* 0x001fc800078e0202 */
[----:B------:R-:W-:Y:S01]  /*8c90*/  VIADD R0, R3, 0x20 ;  /* 0x0000002003007836 */ /* 0x000fe20000000000 */
[-C--:B--2---:R-:W-:Y:S02]  /*8ca0*/  ISETP.GE.AND P1, PT, R53, R5.reuse, PT ;  /* 0x000000053500720c */ /* 0x084fe40003f26270 */
[-C--:B---3--:R-:W-:Y:S02]  /*8cb0*/  ISETP.GE.AND P2, PT, R51, R5.reuse, PT ;  /* 0x000000053300720c */ /* 0x088fe40003f46270 */
[-C--:B----4-:R-:W-:Y:S02]  /*8cc0*/  ISETP.GE.AND P3, PT, R49, R5.reuse, PT ;  /* 0x000000053100720c */ /* 0x090fe40003f66270 */
[-C--:B-----5:R-:W-:Y:S02]  /*8cd0*/  ISETP.GE.AND P4, PT, R7, R5.reuse, PT ;  /* 0x000000050700720c */ /* 0x0a0fe40003f86270 */
        /* <DEDUP_REMOVED lines=16> */
[----:B------:R-:W-:Y:S01]  /*8de0*/  FMUL.FTZ R53, R37, R51 ;  /* 0x0000003325357220 */ /* 0x000fe20000410000 */
[--C-:B------:R-:W-:Y:S02]  /*8df0*/  HADD2.F32 R34, -RZ, R6.reuse.H0_H0 ;  /* 0x20000006ff227230 */ /* 0x100fe40000004100 */
[----:B------:R-:W-:Y:S01]  /*8e00*/  FMUL.FTZ R52, R4, R50 ;  /* 0x0000003204347220 */ /* 0x000fe20000410000 */
[----:B------:R-:W-:-:S02]  /*8e10*/  HADD2.F32 R35, -RZ, R6.H1_H1 ;  /* 0x30000006ff237230 */ /* 0x000fc40000004100 */
[C---:B------:R-:W-:Y:S01]  /*8e20*/  FFMA.FTZ R56, R36.reuse, R51, R54 ;  /* 0x0000003324387223 */ /* 0x040fe20000010036 */
[--C-:B------:R-:W-:Y:S02]  /*8e30*/  HADD2.F32 R6, -RZ, R5.reuse.H0_H0 ;  /* 0x20000005ff067230 */ /* 0x100fe40000004100 */
[----:B------:R-:W-:Y:S01]  /*8e40*/  FFMA.FTZ R53, R36, R49, -R53 ;  /* 0x0000003124357223 */ /* 0x000fe20000010835 */
[-C--:B------:R-:W-:Y:S01]  /*8e50*/  FMUL.FTZ R54, R4, R45.reuse ;  /* 0x0000002d04367220 */ /* 0x080fe20000410000 */
[C---:B------:R-:W-:Y:S01]  /*8e60*/  FFMA.FTZ R52, R7.reuse, R45, -R52 ;  /* 0x0000002d07347223 */ /* 0x040fe20000010834 */
[----:B------:R-:W-:Y:S02]  /*8e70*/  HADD2.F32 R5, -RZ, R5.H1_H1 ;  /* 0x30000005ff057230 */ /* 0x000fe40000004100 */
[----:B------:R-:W-:Y:S02]  /*8e80*/  HADD2.F32 R45, -RZ, R48.H1_H1 ;  /* 0x30000030ff2d7230 */ /* 0x000fe40000004100 */
[----:B------:R-:W-:Y:S01]  /*8e90*/  FFMA.FTZ R49, R7, R50, R54 ;  /* 0x0000003207317223 */ /* 0x000fe20000010036 */
[----:B------:R-:W-:-:S02]  /*8ea0*/  HADD2.F32 R36, -RZ, R58.H1_H1 ;  /* 0x3000003aff247230 */ /* 0x000fc40000004100 */
[----:B------:R-:W-:Y:S02]  /*8eb0*/  HADD2.F32 R37, -RZ, R55.H0_H0 ;  /* 0x20000037ff257230 */ /* 0x000fe40000004100 */
[C---:B------:R-:W-:Y:S01]  /*8ec0*/  FMUL.FTZ R51, R35.reuse, R45 ;  /* 0x0000002d23337220 */ /* 0x040fe20000410000 */
[----:B------:R-:W-:Y:S02]  /*8ed0*/  HADD2.F32 R4, -RZ, R57.H0_H0 ;  /* 0x20000039ff047230 */ /* 0x000fe40000004100 */
[-C--:B------:R-:W-:Y:S01]  /*8ee0*/  FMUL.FTZ R54, R35, R36.reuse ;  /* 0x0000002423367220 */ /* 0x080fe20000410000 */
        /* <DEDUP_REMOVED lines=11> */
.L_x_1484:
[----:B------:R-:W-:Y:S05]  /*8fa0*/  BSYNC B1 ;  /* 0x0000000000017941 */ /* 0x000fea0003800000 */
.L_x_1483:
[----:B------:R-:W-:Y:S01]  /*8fb0*/  BSSY B1, `(.L_x_1485) ;  /* 0x000002d000017945 */ /* 0x000fe20003800000 */
[----:B------:R-:W-:-:S03]  /*8fc0*/  @P0 VIADD R0, R3, 0xffffffe0 ;  /* 0xffffffe003000836 */ /* 0x000fc60000000000 */
[----:B------:R-:W-:Y:S05]  /*8fd0*/  @P1 BRA `(.L_x_1486) ;  /* 0x0000000000a81947 */ /* 0x000fea0003800000 */
[----:B0-----:R-:W0:Y:S01]  /*8fe0*/  LDS.128 R4, [R0+0xc400] ;  /* 0x00c4000000047984 */ /* 0x001e220000000c00 */
[----:B------:R-:W-:Y:S01]  /*8ff0*/  SHF.R.U32.HI R35, RZ, 0x10, R33 ;  /* 0x00000010ff237819 */ /* 0x000fe20000011621 */
[----:B------:R-:W-:Y:S01]  /*9000*/  HADD2.F32 R34, -RZ, R59.H0_H0 ;  /* 0x2000003bff227230 */ /* 0x000fe20000004100 */
[----:B------:R-:W-:Y:S01]  /*9010*/  SHF.R.U32.HI R37, RZ, 0x10, R31 ;  /* 0x00000010ff257819 */ /* 0x000fe2000001161f */
[----:B------:R-:W-:Y:S01]  /*9020*/  HADD2.F32 R36, -RZ, R58.H0_H0 ;  /* 0x2000003aff247230 */ /* 0x000fe20000004100 */
[----:B------:R-:W-:Y:S01]  /*9030*/  SHF.R.U64 R51, R32, 0x10, R33 ;  /* 0x0000001020337819 */ /* 0x000fe20000001221 */
[----:B------:R-:W-:Y:S01]  /*9040*/  HADD2.F32 R35, -RZ, R35.H0_H0 ;  /* 0x20000023ff237230 */ /* 0x000fe20000004100 */
[----:B------:R-:W-:Y:S01]  /*9050*/  SHF.R.U64 R49, R30, 0x10, R31 ;  /* 0x000000101e317819 */ /* 0x000fe2000000121f */
[----:B------:R-:W-:Y:S02]  /*9060*/  HADD2.F32 R37, -RZ, R37.H0_H0 ;  /* 0x20000025ff257230 */ /* 0x000fe40000004100 */
[----:B------:R-:W-:-:S02]  /*9070*/  HADD2.F32 R48, -RZ, R48.H0_H0 ;  /* 0x20000030ff307230 */ /* 0x000fc40000004100 */
        /* <DEDUP_REMOVED lines=15> */
[----:B------:R-:W-:-:S02]  /*9170*/  HADD2.F32 R32, -RZ, R59.H1_H1 ;  /* 0x3000003bff207230 */ /* 0x000fc40000004100 */
[----:B------:R-:W-:Y:S01]  /*9180*/  FFMA.FTZ R35, R7, R36, R52 ;  /* 0x0000002407237223 */ /* 0x000fe20000010034 */
[----:B------:R-:W-:Y:S02]  /*9190*/  HADD2.F32 R33, -RZ, R49.H0_H0 ;  /* 0x20000031ff217230 */ /* 0x000fe40000004100 */
[C---:B------:R-:W-:Y:S01]  /*91a0*/  FMUL.FTZ R37, R31.reuse, R48 ;  /* 0x000000301f257220 */ /* 0x040fe20000410000 */
[----:B------:R-:W-:Y:S02]  /*91b0*/  HADD2.F32 R4, -RZ, R51.H0_H0 ;  /* 0x20000033ff047230 */ /* 0x000fe40000004100 */
[-C--:B------:R-:W-:Y:S01]  /*91c0*/  FMUL.FTZ R31, R31, R32.reuse ;  /* 0x000000201f1f7220 */ /* 0x080fe20000410000 */
[C---:B------:R-:W-:Y:S01]  /*91d0*/  FMUL.FTZ R7, R5.reuse, R33 ;  /* 0x0000002105077220 */ /* 0x040fe20000410000 */
[C---:B------:R-:W-:Y:S01]  /*91e0*/  FFMA.FTZ R37, R30.reuse, R32, -R37 ;  /* 0x000000201e257223 */ /* 0x040fe20000010825 */
[----:B------:R-:W-:Y:S01]  /*91f0*/  FMUL.FTZ R34, R5, R4 ;  /* 0x0000000405227220 */ /* 0x000fe20000410000 */
        /* <DEDUP_REMOVED lines=8> */
.L_x_1486:
[----:B------:R-:W-:Y:S05]  /*9280*/  BSYNC B1 ;  /* 0x0000000000017941 */ /* 0x000fea0003800000 */
.L_x_1485:
[----:B------:R-:W-:Y:S04]  /*9290*/  BSSY B1, `(.L_x_1487) ;  /* 0x000002c000017945 */ /* 0x000fe80003800000 */
[----:B------:R-:W-:Y:S05]  /*92a0*/  @P2 BRA `(.L_x_1488) ;  /* 0x0000000000a82947 */ /* 0x000fea0003800000 */
[----:B01----:R-:W0:Y:S01]  /*92b0*/  LDS.128 R4, [R3+0xf400] ;  /* 0x00f4000003047984 */ /* 0x003e220000000c00 */
[----:B------:R-:W-:Y:S01]  /*92c0*/  SHF.R.U32.HI R32, RZ, 0x10, R27 ;  /* 0x00000010ff207819 */ /* 0x000fe2000001161b */
[--C-:B------:R-:W-:Y:S01]  /*92d0*/  HADD2.F32 R30, -RZ, R47.reuse.H1_H1 ;  /* 0x3000002fff1e7230 */ /* 0x100fe20000004100 */
        /* <DEDUP_REMOVED lines=39> */
.L_x_1488:
[----:B------:R-:W-:Y:S05]  /*9550*/  BSYNC B1 ;  /* 0x0000000000017941 */ /* 0x000fea0003800000 */
.L_x_1487:
        /* <DEDUP_REMOVED lines=44> */
.L_x_1490:
[----:B------:R-:W-:Y:S05]  /*9820*/  BSYNC B1 ;  /* 0x0000000000017941 */ /* 0x000fea0003800000 */
.L_x_1489:
        /* <DEDUP_REMOVED lines=44> */
.L_x_1492:
[----:B------:R-:W-:Y:S05]  /*9af0*/  BSYNC B1 ;  /* 0x0000000000017941 */ /* 0x000fea0003800000 */
.L_x_1491:
        /* <DEDUP_REMOVED lines=44> */
.L_x_1476:
        /* <DEDUP_REMOVED lines=34> */
.L_x_1799:
        /* <DEDUP_REMOVED lines=11> */
[----:B0-----:R-:W-:Y:S02]  /*a090*/  CS2R R14, SRZ ;  /* 0x00000000000e7805 */ /* 0x001fe4000001ff00 */
[----:B------:R-:W-:Y:S02]  /*a0a0*/  CS2R R24, SRZ ;  /* 0x0000000000187805 */ /* 0x000fe4000001ff00 */
[----:B------:R-:W-:Y:S02]  /*a0b0*/  CS2R R26, SRZ ;  /* 0x00000000001a7805 */ /* 0x000fe4000001ff00 */
[----:B------:R-:W-:-:S02]  /*a0c0*/  ISETP.GE.AND P0, PT, R19, R0, PT ;  /* 0x000000001300720c */ /* 0x000fc40003f06270 */
[----:B------:R-:W-:Y:S02]  /*a0d0*/  CS2R R28, SRZ ;  /* 0x00000000001c7805 */ /* 0x000fe4000001ff00 */
[----:B------:R-:W-:Y:S02]  /*a0e0*/  CS2R R30, SRZ ;  /* 0x00000000001e7805 */ /* 0x000fe4000001ff00 */
[----:B------:R-:W-:Y:S02]  /*a0f0*/  CS2R R32, SRZ ;  /* 0x0000000000207805 */ /* 0x000fe4000001ff00 */
[----:B------:R-:W-:Y:S02]  /*a100*/  CS2R R34, SRZ ;  /* 0x0000000000227805 */ /* 0x000fe4000001ff00 */
[----:B-----5:R-:W-:Y:S01]  /*a110*/  LEA.HI R0, R48, R48, RZ, 0x1 ;  /* 0x0000003030007211 */ /* 0x020fe200078f08ff */
[----:B------:R-:W-:Y:S06]  /*a120*/  @P1 BRA `(.L_x_1495) ;  /* 0x0000000000a81947 */ /* 0x000fec0003800000 */
[----:B------:R-:W4:Y:S04]  /*a130*/  LDL R21, [R1+0x2c] ;  /* 0x00002c0001157983 */ /* 0x000f280000100800 */
[----:B------:R-:W4:Y:S01]  /*a140*/  LDL R20, [R1+0x28] ;  /* 0x0000280001147983 */ /* 0x000f220000100800 */
[C---:B------:R-:W-:Y:S01]  /*a150*/  VIADD R3, R136.reuse, 0x10 ;  /* 0x0000001088037836 */ /* 0x040fe20000000000 */
[----:B------:R-:W-:Y:S01]  /*a160*/  ULDC UR4, c[0x0][0x3f4] ;  /* 0x0000fd0000047ab9 */ /* 0x000fe20000000800 */
[C---:B------:R-:W-:Y:S01]  /*a170*/  VIADD R4, R136.reuse, 0x20 ;  /* 0x0000002088047836 */ /* 0x040fe20000000000 */
[----:B------:R-:W-:Y:S02]  /*a180*/  ISETP.GE.AND P1, PT, R136, UR4, PT ;  /* 0x0000000488007c0c */ /* 0x000fe4000bf26270 */
[----:B------:R-:W-:-:S02]  /*a190*/  CS2R R24, SRZ ;  /* 0x0000000000187805 */ /* 0x000fc4000001ff00 */
[----:B------:R-:W-:Y:S02]  /*a1a0*/  ISETP.GE.AND P2, PT, R3, UR4, PT ;  /* 0x0000000403007c0c */ /* 0x000fe4000bf46270 */
[----:B------:R-:W-:Y:S02]  /*a1b0*/  CS2R R26, SRZ ;  /* 0x00000000001a7805 */ /* 0x000fe4000001ff00 */
[----:B------:R-:W-:Y:S02]  /*a1c0*/  ISETP.GE.AND P3, PT, R4, UR4, PT ;  /* 0x0000000404007c0c */ /* 0x000fe4000bf66270 */
[----:B------:R-:W-:Y:S02]  /*a1d0*/  CS2R R28, SRZ ;  /* 0x00000000001c7805 */ /* 0x000fe4000001ff00 */
[----:B------:R-:W-:Y:S02]  /*a1e0*/  CS2R R30, SRZ ;  /* 0x00000000001e7805 */ /* 0x000fe4000001ff00 */
[----:B------:R-:W-:Y:S01]  /*a1f0*/  CS2R R8, SRZ ;  /* 0x0000000000087805 */ /* 0x000fe2000001ff00 */
[----:B--23--:R-:W-:Y:S01]  /*a200*/  @!P1 IMAD.WIDE R12, R136, 0x2, R36 ;  /* 0x00000002880c9825 */ /* 0x00cfe200078e0224 */
[----:B------:R-:W-:-:S02]  /*a210*/  CS2R R10, SRZ ;  /* 0x00000000000a7805 */ /* 0x000fc4000001ff00 */
[----:B------:R-:W-:Y:S02]  /*a220*/  CS2R R32, SRZ ;  /* 0x0000000000207805 */ /* 0x000fe4000001ff00 */
[----:B------:R-:W-:Y:S02]  /*a230*/  CS2R R34, SRZ ;  /* 0x0000000000227805 */ /* 0x000fe4000001ff00 */
[----:B------:R-:W-:Y:S01]  /*a240*/  CS2R R14, SRZ ;  /* 0x00000000000e7805 */ /* 0x000fe2000001ff00 */
[----:B------:R0:W5:Y:S02]  /*a250*/  @!P1 LD.E.128 R24, desc[UR38][R12.64] ;  /* 0x000000260c189980 */ /* 0x000164000c101d00 */
[----:B0-----:R-:W-:Y:S01]  /*a260*/  CS2R R12, SRZ ;  /* 0x00000000000c7805 */ /* 0x001fe2000001ff00 */
[C---:B----4-:R-:W-:Y:S02]  /*a270*/  IMAD.IADD R3, R156.reuse, 0x1, R21 ;  /* 0x000000019c037824 */ /* 0x050fe400078e0215 */
[----:B------:R-:W-:-:S03]  /*a280*/  IMAD.IADD R5, R156, 0x1, R20 ;  /* 0x000000019c057824 */ /* 0x000fc600078e0214 */
[----:B------:R-:W-:Y:S02]  /*a290*/  SHF.R.S32.HI R4, RZ, 0x1f, R3 ;  /* 0x0000001fff047819 */ /* 0x000fe40000011403 */
[----:B------:R-:W-:Y:S02]  /*a2a0*/  SHF.R.S32.HI R6, RZ, 0x1f, R5 ;  /* 0x0000001fff067819 */ /* 0x000fe40000011405 */
[----:B------:R-:W-:Y:S02]  /*a2b0*/  LEA.HI R3, R4, R3, RZ, 0x3 ;  /* 0x0000000304037211 */ /* 0x000fe400078f18ff */
[----:B------:R-:W-:Y:S02]  /*a2c0*/  LEA.HI R6, R6, R5, RZ, 0x3 ;  /* 0x0000000506067211 */ /* 0x000fe400078f18ff */
[----:B------:R-:W-:Y:S02]  /*a2d0*/  SHF.R.S32.HI R3, RZ, 0x3, R3 ;  /* 0x00000003ff037819 */ /* 0x000fe40000011403 */
[----:B------:R-:W-:-:S03]  /*a2e0*/  SHF.R.S32.HI R41, RZ, 0x3, R6 ;  /* 0x00000003ff297819 */ /* 0x000fc60000011406 */
[----:B------:R-:W-:Y:S02]  /*a2f0*/  @!P2 IMAD.SHL.U32 R39, R3, 0x8, RZ ;  /* 0x000000080327a824 */ /* 0x000fe400078e00ff */
[----:B------:R-:W-:Y:S02]  /*a300*/  @!P3 IMAD.SHL.U32 R41, R41, 0x8, RZ ;  /* 0x000000082929b824 */ /* 0x000fe400078e00ff */
[--C-:B------:R-:W-:Y:S01]  /*a310*/  @!P2 IMAD.WIDE R20, R39, 0x2, R36.reuse ;  /* 0x000000022714a825 */ /* 0x100fe200078e0224 */
[----:B------:R-:W-:Y:S02]  /*a320*/  CS2R R4, SRZ ;  /* 0x0000000000047805 */ /* 0x000fe4000001ff00 */
[----:B------:R-:W-:Y:S01]  /*a330*/  CS2R R6, SRZ ;  /* 0x0000000000067805 */ /* 0x000fe2000001ff00 */
        /* <DEDUP_REMOVED lines=9> */
.L_x_1495:
[----:B------:R-:W-:Y:S05]  /*a3d0*/  BSYNC B1 ;  /* 0x0000000000017941 */ /* 0x000fea0003800000 */
.L_x_1494:
        /* <DEDUP_REMOVED lines=10> */
[----:B---3--:R-:W-:Y:S01]  /*a480*/  IMAD.MOV.U32 R36, RZ, RZ, R9 ;  /* 0x000000ffff247224 */ /* 0x008fe200078e0009 */
[----:B------:R-:W-:Y:S01]  /*a490*/  PRMT R67, R21, 0x7610, R67 ;  /* 0x0000761015437816 */ /* 0x000fe20000000043 */
[----:B------:R-:W-:Y:S01]  /*a4a0*/  IMAD.MOV.U32 R21, RZ, RZ, R8 ;  /* 0x000000ffff157224 */ /* 0x000fe200078e0008 */
[----:B------:R-:W0:Y:S01]  /*a4b0*/  SYNCS.PHASECHK.TRANS64.TRYWAIT P1, [R2+URZ+0x2d800], R3 ;  /* 0x02d80003020075a7 */ /* 0x000e22000802017f */
        /* <DEDUP_REMOVED lines=13> */
[----:B--2---:R-:W-:Y:S01]  /*a590*/  IMAD.MOV.U32 R37, RZ, RZ, R25 ;  /* 0x000000ffff257224 */ /* 0x004fe200078e0019 */
        /* <DEDUP_REMOVED lines=19> */
.L_x_1800:
[----:B------:R-:W-:Y:S05]  /*a6d0*/  BSYNC B1 ;  /* 0x0000000000017941 */ /* 0x000fea0003800000 */
.L_x_1496:
[----:B------:R-:W-:Y:S01]  /*a6e0*/  PRMT R48, R0, 0x5410, R20 ;  /* 0x0000541000307816 */ /* 0x000fe20000000014 */
[----:B------:R-:W-:Y:S06]  /*a6f0*/  @P0 BRA `(.L_x_1482) ;  /* 0x0000001400240947 */ /* 0x000fec0003800000 */
[----:B------:R1:W5:Y:S01]  /*a700*/  LDL R71, [R1+0x8] ;  /* 0x0000080001477983 */ /* 0x0003620000100800 */
[----:B0-----:R-:W0:Y:S03]  /*a710*/  LDC R3, c[0x0][0x3f4] ;  /* 0x0000fd00ff037b82 */ /* 0x001e260000000800 */
        /* <DEDUP_REMOVED lines=11> */
[----:B-----5:R-:W-:Y:S02]  /*a7d0*/  LOP3.LUT R20, R71, 0x18, R136, 0xf8, !PT ;  /* 0x0000001847147812 */ /* 0x020fe400078ef888 */
[----:B------:R-:W-:Y:S02]  /*a7e0*/  LOP3.LUT R0, R0, 0xfffffffe, RZ, 0xc0, !PT ;  /* 0xfffffffe00007812 */ /* 0x000fe400078ec0ff */
[----:B------:R-:W-:Y:S02]  /*a7f0*/  LOP3.LUT R20, R20, R69, RZ, 0x3c, !PT ;  /* 0x0000004514147212 */ /* 0x000fe400078e3cff */
[--C-:B------:R-:W-:Y:S01]  /*a800*/  SHF.R.U64 R24, R24, 0x10, R25.reuse ;  /* 0x0000001018187819 */ /* 0x100fe20000001219 */
[----:B------:R-:W-:Y:S01]  /*a810*/  IMAD.IADD R0, R45, 0x1, -R0 ;  /* 0x000000012d007824 */ /* 0x000fe200078e0a00 */
[----:B------:R-:W-:Y:S01]  /*a820*/  SHF.R.U32.HI R64, RZ, 0x10, R25 ;  /* 0x00000010ff407819 */ /* 0x000fe20000011619 */
[----:B------:R-:W-:Y:S01]  /*a830*/  IMAD.IADD R36, R70, 0x1, R20 ;  /* 0x0000000146247824 */ /* 0x000fe200078e0214 */
[----:B------:R-:W-:-:S02]  /*a840*/  SHF.R.U64 R25, R4, 0x10, R5 ;  /* 0x0000001004197819 */ /* 0x000fc40000001205 */
[----:B------:R-:W-:Y:S02]  /*a850*/  LEA.HI R0, R3, R0, RZ, 0x1d ;  /* 0x0000000003007211 */ /* 0x000fe400078fe8ff */
[----:B------:R-:W-:Y:S01]  /*a860*/  SHF.R.U32.HI R63, RZ, 0x10, R5 ;  /* 0x00000010ff3f7819 */ /* 0x000fe20000011605 */
[----:B------:R-:W-:Y:S01]  /*a870*/  HADD2.F32 R25, -RZ, R25.H0_H0 ;  /* 0x20000019ff197230 */ /* 0x000fe20000004100 */
[----:B------:R-:W-:Y:S02]  /*a880*/  SHF.R.S32.HI R37, RZ, 0x1f, R0 ;  /* 0x0000001fff257819 */ /* 0x000fe40000011400 */
[----:B------:R-:W-:Y:S01]  /*a890*/  SHF.R.U64 R5, R6, 0x10, R7 ;  /* 0x0000001006057819 */ /* 0x000fe20000001207 */
[----:B------:R-:W-:Y:S01]  /*a8a0*/  HADD2.F32 R63, -RZ, R63.H0_H0 ;  /* 0x2000003fff3f7230 */ /* 0x000fe20000004100 */
[----:B------:R-:W-:Y:S01]  /*a8b0*/  LEA.HI R37, R37, R0, RZ, 0x2 ;  /* 0x0000000025257211 */ /* 0x000fe200078f10ff */
[----:B------:R-:W-:Y:S01]  /*a8c0*/  IMAD.SHL.U32 R0, R0, 0x8, RZ ;  /* 0x0000000800007824 */ /* 0x000fe200078e00ff */
[----:B------:R-:W-:-:S02]  /*a8d0*/  SHF.R.U64 R4, R26, 0x10, R27 ;  /* 0x000000101a047819 */ /* 0x000fc4000000121b */
[----:B------:R-:W-:Y:S02]  /*a8e0*/  SHF.R.S32.HI R37, RZ, 0x2, R37 ;  /* 0x00000002ff257819 */ /* 0x000fe40000011425 */
[----:B------:R-:W-:Y:S02]  /*a8f0*/  LOP3.LUT R20, R71, 0x18, R0, 0xf8, !PT ;  /* 0x0000001847147812 */ /* 0x000fe400078ef800 */
[----:B------:R-:W-:Y:S01]  /*a900*/  LEA R0, R36, UR40, 0x1 ;  /* 0x0000002824007c11 */ /* 0x000fe2000f8e08ff */
[----:B------:R-:W-:Y:S01]  /*a910*/  IMAD R40, R37, 0x1800, R70 ;  /* 0x0000180025287824 */ /* 0x000fe200078e0246 */
[----:B------:R-:W-:Y:S02]  /*a920*/  LOP3.LUT R41, R20, R69, RZ, 0x3c, !PT ;  /* 0x0000004514297212 */ /* 0x000fe400078e3cff */
[----:B------:R-:W-:Y:S01]  /*a930*/  SHF.R.U32.HI R26, RZ, 0x10, R27 ;  /* 0x00000010ff1a7819 */ /* 0x000fe2000001161b */
[----:B------:R-:W0:Y:S01]  /*a940*/  LDS.128 R36, [R0] ;  /* 0x0000000000247984 */ /* 0x000e220000000c00 */
[----:B------:R-:W-:Y:S01]  /*a950*/  SHF.R.U32.HI R53, RZ, 0x10, R7 ;  /* 0x00000010ff357819 */ /* 0x000fe20000011607 */
[----:B------:R-:W-:-:S02]  /*a960*/  IMAD.IADD R41, R40, 0x1, R41 ;  /* 0x0000000128297824 */ /* 0x000fc400078e0229 */
[----:B------:R-:W-:Y:S02]  /*a970*/  HADD2.F32 R26, -RZ, R26.H0_H0 ;  /* 0x2000001aff1a7230 */ /* 0x000fe40000004100 */
[----:B------:R-:W-:-:S05]  /*a980*/  IMAD R20, R41, 0x2, R2 ;  /* 0x0000000229147824 */ /* 0x000fca00078e0202 */
[----:B----4-:R-:W1:Y:S01]  /*a990*/  LDS.128 R40, [R20+0xc400] ;  /* 0x00c4000014287984 */ /* 0x010e620000000c00 */
[--C-:B0-----:R-:W-:Y:S02]  /*a9a0*/  HADD2.F32 R27, -RZ, R37.reuse.H0_H0 ;  /* 0x20000025ff1b7230 */ /* 0x101fe40000004100 */
[----:B------:R-:W-:Y:S02]  /*a9b0*/  HADD2.F32 R54, -RZ, R37.H1_H1 ;  /* 0x30000025ff367230 */ /* 0x000fe40000004100 */
[----:B------:R-:W-:Y:S02]  /*a9c0*/  HADD2.F32 R37, -RZ, R55.H0_H0 ;  /* 0x20000037ff257230 */ /* 0x000fe40000004100 */
[----:B------:R-:W-:Y:S02]  /*a9d0*/  HADD2.F32 R57, -RZ, R36.H0_H0 ;  /* 0x20000024ff397230 */ /* 0x000fe40000004100 */
[----:B------:R-:W-:Y:S02]  /*a9e0*/  HADD2.F32 R45, -RZ, R38.H0_H0 ;  /* 0x20000026ff2d7230 */ /* 0x000fe40000004100 */
[----:B------:R-:W-:-:S02]  /*a9f0*/  HADD2.F32 R7, -RZ, R39.H0_H0 ;  /* 0x20000027ff077230 */ /* 0x000fc40000004100 */
[--C-:B-1----:R-:W-:Y:S02]  /*aa00*/  HADD2.F32 R6, -RZ, R41.reuse.H0_H0 ;  /* 0x20000029ff067230 */ /* 0x102fe40000004100 */
[----:B------:R-:W-:Y:S02]  /*aa10*/  HADD2.F32 R59, -RZ, R41.H1_H1 ;  /* 0x30000029ff3b7230 */ /* 0x000fe40000004100 */
[--C-:B------:R-:W-:Y:S02]  /*aa20*/  HADD2.F32 R56, -RZ, R43.reuse.H0_H0 ;  /* 0x2000002bff387230 */ /* 0x100fe40000004100 */
[C---:B------:R-:W-:Y:S01]  /*aa30*/  FMUL.FTZ R62, R6.reuse, R61 ;  /* 0x0000003d063e7220 */ /* 0x040fe20000410000 */
[----:B------:R-:W-:Y:S02]  /*aa40*/  HADD2.F32 R55, -RZ, R43.H1_H1 ;  /* 0x3000002bff377230 */ /* 0x000fe40000004100 */
[----:B------:R-:W-:Y:S01]  /*aa50*/  FMUL.FTZ R66, R6, R37 ;  /* 0x0000002506427220 */ /* 0x000fe20000410000 */
[----:B------:R-:W-:-:S02]  /*aa60*/  HADD2.F32 R43, -RZ, R64.H0_H0 ;  /* 0x20000040ff2b7230 */ /* 0x000fc40000004100 */
[----:B------:R-:W-:Y:S01]  /*aa70*/  FFMA.FTZ R6, R27, R37, -R62 ;  /* 0x000000251b067223 */ /* 0x000fe2000001083e */
[----:B------:R-:W-:Y:S02]  /*aa80*/  HADD2.F32 R41, -RZ, R40.H0_H0 ;  /* 0x20000028ff297230 */ /* 0x000fe40000004100 */
[----:B------:R-:W-:Y:S01]  /*aa90*/  FMUL.FTZ R65, R59, R63 ;  /* 0x0000003f3b417220 */ /* 0x000fe20000410000 */
[----:B------:R-:W-:Y:S02]  /*aaa0*/  HADD2.F32 R64, -RZ, R58.H1_H1 ;  /* 0x3000003aff407230 */ /* 0x000fe40000004100 */
[----:B------:R-:W-:Y:S01]  /*aab0*/  FFMA.FTZ R37, R27, R61, R66 ;  /* 0x0000003d1b257223 */ /* 0x000fe20000010042 */
[----:B------:R-:W-:Y:S02]  /*aac0*/  HADD2.F32 R62, -RZ, R67.H1_H1 ;  /* 0x30000043ff3e7230 */ /* 0x000fe40000004100 */
[-C--:B------:R-:W-:Y:S01]  /*aad0*/  FMUL.FTZ R59, R59, R43.reuse ;  /* 0x0000002b3b3b7220 */ /* 0x080fe20000410000 */
[----:B------:R-:W-:Y:S01]  /*aae0*/  FFMA.FTZ R27, R54, R43, -R65 ;  /* 0x0000002b361b7223 */ /* 0x000fe20000010841 */
[----:B------:R-:W-:Y:S01]  /*aaf0*/  FMUL.FTZ R66, R41, R64 ;  /* 0x0000004029427220 */ /* 0x000fe20000410000 */
[----:B------:R-:W-:-:S02]  /*ab00*/  HADD2.F32 R60, -RZ, R42.H0_H0 ;  /* 0x2000002aff3c7230 */ /* 0x000fc40000004100 */
[-C--:B------:R-:W-:Y:S01]  /*ab10*/  FMUL.FTZ R43, R41, R62.reuse ;  /* 0x0000003e292b7220 */ /* 0x080fe20000410000 */
[----:B------:R-:W-:Y:S01]  /*ab20*/  FFMA.FTZ R54, R54, R63, R59 ;  /* 0x0000003f36367223 */ /* 0x000fe2000001003b */
[----:B------:R-:W-:Y:S02]  /*ab30*/  HADD2.F32 R61, -RZ, R67.H0_H0 ;  /* 0x20000043ff3d7230 */ /* 0x000fe40000004100 */
[C---:B------:R-:W-:Y:S01]  /*ab40*/  FFMA.FTZ R41, R57.reuse, R62, -R66 ;  /* 0x0000003e39297223 */ /* 0x040fe20000010842 */
[--C-:B------:R-:W-:Y:S02]  /*ab50*/  HADD2.F32 R59, -RZ, R68.reuse.H0_H0 ;  /* 0x20000044ff3b7230 */ /* 0x100fe40000004100 */
[----:B------:R-:W-:Y:S01]  /*ab60*/  FFMA.FTZ R43, R57, R64, R43 ;  /* 0x00000040392b7223 */ /* 0x000fe2000001002b */
[----:B------:R-:W-:Y:S02]  /*ab70*/  HADD2.F32 R57, -RZ, R68.H1_H1 ;  /* 0x30000044ff397230 */ /* 0x000fe40000004100 */
[----:B------:R-:W-:Y:S01]  /*ab80*/  FMUL.FTZ R62, R60, R61 ;  /* 0x0000003d3c3e7220 */ /* 0x000fe20000410000 */
[----:B------:R-:W-:-:S02]  /*ab90*/  HADD2.F32 R58, -RZ, R58.H0_H0 ;  /* 0x2000003aff3a7230 */ /* 0x000fc40000004100 */
[----:B------:R-:W-:Y:S01]  /*aba0*/  FMUL.FTZ R64, R60, R59 ;  /* 0x0000003b3c407220 */ /* 0x000fe20000410000 */
[----:B------:R-:W-:Y:S02]  /*abb0*/  HADD2.F32 R60, -RZ, R53.H0_H0 ;  /* 0x20000035ff3c7230 */ /* 0x000fe40000004100 */
[C---:B------:R-:W-:Y:S01]  /*abc0*/  FMUL.FTZ R53, R56.reuse, R57 ;  /* 0x0000003938357220 */ /* 0x040fe20000410000 */
[----:B------:R-:W-:Y:S02]  /*abd0*/  HADD2.F32 R39, -RZ, R39.H1_H1 ;  /* 0x30000027ff277230 */ /* 0x000fe40000004100 */
[----:B------:R-:W-:Y:S01]  /*abe0*/  FMUL.FTZ R66, R56, R58 ;  /* 0x0000003a38427220 */ /* 0x000fe20000410000 */
[C---:B------:R-:W-:Y:S01]  /*abf0*/  FFMA.FTZ R62, R45.reuse, R59, -R62 ;  /* 0x0000003b2d3e7223 */ /* 0x040fe2000001083e */
[----:B------:R-:W-:Y:S01]  /*ac00*/  FFMA.FTZ R64, R45, R61, R64 ;  /* 0x0000003d2d407223 */ /* 0x000fe20000010040 */
[----:B------:R-:W-:Y:S02]  /*ac10*/  HADD2.F32 R40, -RZ, R40.H1_H1 ;  /* 0x30000028ff287230 */ /* 0x000fe40000004100 */
[----:B------:R-:W-:Y:S01]  /*ac20*/  FMUL.FTZ R56, R55, R60 ;  /* 0x0000003c37387220 */ /* 0x000fe20000410000 */
[----:B------:R-:W-:-:S02]  /*ac30*/  HADD2.F32 R42, -RZ, R42.H1_H1 ;  /* 0x3000002aff2a7230 */ /* 0x000fc40000004100 */
[C---:B------:R-:W-:Y:S01]  /*ac40*/  FFMA.FTZ R66, R7.reuse, R57, -R66 ;  /* 0x0000003907427223 */ /* 0x040fe20000010842 */
[----:B------:R-:W-:Y:S01]  /*ac50*/  FFMA.FTZ R58, R7, R58, R53 ;  /* 0x0000003a073a7223 */ /* 0x000fe20000010035 */
[-C--:B------:R-:W-:Y:S01]  /*ac60*/  FMUL.FTZ R68, R55, R26.reuse ;  /* 0x0000001a37447220 */ /* 0x080fe20000410000 */
[----:B------:R-:W-:Y:S02]  /*ac70*/  HADD2.F32 R45, -RZ, R5.H0_H0 ;  /* 0x20000005ff2d7230 */ /* 0x000fe40000004100 */
[C---:B------:R-:W-:Y:S01]  /*ac80*/  FFMA.FTZ R55, R39.reuse, R26, -R56 ;  /* 0x0000001a27377223 */ /* 0x040fe20000010838 */
[----:B------:R-:W-:Y:S02]  /*ac90*/  HADD2.F32 R7, -RZ, R24.H0_H0 ;  /* 0x20000018ff077230 */ /* 0x000fe40000004100 */
[----:B------:R-:W-:Y:S01]  /*aca0*/  FFMA.FTZ R57, R39, R60, R68 ;  /* 0x0000003c27397223 */ /* 0x000fe20000010044 */
[----:B------:R-:W-:Y:S02]  /*acb0*/  HADD2.F32 R5, -RZ, R4.H0_H0 ;  /* 0x20000004ff057230 */ /* 0x000fe40000004100 */
[----:B------:R-:W-:Y:S01]  /*acc0*/  FMUL.FTZ R39, R40, R25 ;  /* 0x0000001928277220 */ /* 0x000fe20000410000 */
[----:B------:R-:W-:-:S02]  /*acd0*/  HADD2.F32 R36, -RZ, R36.H1_H1 ;  /* 0x30000024ff247230 */ /* 0x000fc40000004100 */
        /* <DEDUP_REMOVED lines=18> */
.L_x_1499:
[----:B------:R-:W-:Y:S05]  /*ae00*/  BSYNC B1 ;  /* 0x0000000000017941 */ /* 0x000fea0003800000 */
.L_x_1498:
[----:B------:R-:W-:Y:S04]  /*ae10*/  BSSY B1, `(.L_x_1500) ;  /* 0x000006c000017945 */ /* 0x000fe80003800000 */
[----:B------:R-:W-:Y:S05]  /*ae20*/  @P1 BRA `(.L_x_1501) ;  /* 0x0000000400a81947 */ /* 0x000fea0003800000 */
[----:B0-----:R-:W2:Y:S01]  /*ae30*/  LDL R0, [R1+0x2c] ;  /* 0x00002c0001007983 */ /* 0x001ea20000100800 */
[--C-:B------:R-:W-:Y:S01]  /*ae40*/  SHF.R.U64 R28, R28, 0x10, R29.reuse ;  /* 0x000000101c1c7819 */ /* 0x100fe2000000121d */
[--C-:B------:R-:W-:Y:S01]  /*ae50*/  HADD2.F32 R40, -RZ, R52.reuse.H1_H1 ;  /* 0x30000034ff287230 */ /* 0x100fe20000004100 */
[----:B----4-:R-:W-:Y:S01]  /*ae60*/  SHF.R.U32.HI R43, RZ, 0x10, R29 ;  /* 0x00000010ff2b7819 */ /* 0x010fe2000001161d */
[----:B------:R-:W-:Y:S01]  /*ae70*/  HADD2.F32 R52, -RZ, R52.H0_H0 ;  /* 0x20000034ff347230 */ /* 0x000fe20000004100 */
[----:B------:R-:W-:Y:S02]  /*ae80*/  SHF.R.U64 R29, R8, 0x10, R9 ;  /* 0x00000010081d7819 */ /* 0x000fe40000001209 */
[--C-:B------:R-:W-:Y:S02]  /*ae90*/  SHF.R.U64 R8, R30, 0x10, R31.reuse ;  /* 0x000000101e087819 */ /* 0x100fe4000000121f */
[----:B------:R-:W-:Y:S01]  /*aea0*/  SHF.R.U32.HI R55, RZ, 0x10, R31 ;  /* 0x00000010ff377819 */ /* 0x000fe2000001161f */
[----:B------:R-:W-:Y:S01]  /*aeb0*/  HADD2.F32 R29, -RZ, R29.H0_H0 ;  /* 0x2000001dff1d7230 */ /* 0x000fe20000004100 */
[----:B------:R-:W-:-:S02]  /*aec0*/  SHF.R.U32.HI R41, RZ, 0x10, R9 ;  /* 0x00000010ff297819 */ /* 0x000fc40000011609 */
[--C-:B------:R-:W-:Y:S02]  /*aed0*/  SHF.R.U64 R9, R10, 0x10, R11.reuse ;  /* 0x000000100a097819 */ /* 0x100fe4000000120b */
[----:B------:R-:W-:Y:S01]  /*aee0*/  SHF.R.U32.HI R53, RZ, 0x10, R11 ;  /* 0x00000010ff357819 */ /* 0x000fe2000001160b */
[----:B------:R-:W-:Y:S02]  /*aef0*/  HADD2.F32 R41, -RZ, R41.H0_H0 ;  /* 0x20000029ff297230 */ /* 0x000fe40000004100 */
        /* <DEDUP_REMOVED lines=15> */
[----:B------:R-:W-:-:S02]  /*aff0*/  LOP3.LUT R4, R71, 0x18, R0, 0xf8, !PT ;  /* 0x0000001847047812 */ /* 0x000fc400078ef800 */
[----:B------:R-:W-:Y:S01]  /*b000*/  LEA R0, R6, UR40, 0x1 ;  /* 0x0000002806007c11 */ /* 0x000fe2000f8e08ff */
[----:B------:R-:W-:Y:S01]  /*b010*/  IMAD R20, R5, 0x1800, R70 ;  /* 0x0000180005147824 */ /* 0x000fe200078e0246 */
[----:B------:R-:W-:-:S03]  /*b020*/  LOP3.LUT R25, R4, R69, RZ, 0x3c, !PT ;  /* 0x0000004504197212 */ /* 0x000fc600078e3cff */
[----:B------:R-:W0:Y:S02]  /*b030*/  LDS.128 R4, [R0] ;  /* 0x0000000000047984 */ /* 0x000e240000000c00 */
        /* <DEDUP_REMOVED lines=11> */
[--C-:B------:R-:W-:Y:S02]  /*b0f0*/  HADD2.F32 R38, -RZ, R27.reuse.H0_H0 ;  /* 0x2000001bff267230 */ /* 0x100fe40000004100 */
[C---:B------:R-:W-:Y:S01]  /*b100*/  FMUL.FTZ R42, R7.reuse, R52 ;  /* 0x00000034072a7220 */ /* 0x040fe20000410000 */
[-C--:B------:R-:W-:Y:S01]  /*b110*/  FMUL.FTZ R54, R7, R40.reuse ;  /* 0x0000002807367220 */ /* 0x080fe20000410000 */
[----:B------:R-:W-:Y:S02]  /*b120*/  HADD2.F32 R39, -RZ, R27.H1_H1 ;  /* 0x3000001bff277230 */ /* 0x000fe40000004100 */
[----:B------:R-:W-:Y:S01]  /*b130*/  FFMA.FTZ R7, R11, R40, -R42 ;  /* 0x000000280b077223 */ /* 0x000fe2000001082a */
[----:B------:R-:W-:-:S02]  /*b140*/  HADD2.F32 R40, -RZ, R43.H0_H0 ;  /* 0x2000002bff287230 */ /* 0x000fc40000004100 */
[----:B------:R-:W-:Y:S01]  /*b150*/  FMUL.FTZ R43, R37, R41 ;  /* 0x00000029252b7220 */ /* 0x000fe20000410000 */
[----:B------:R-:W-:Y:S02]  /*b160*/  HADD2.F32 R42, -RZ, R50.H0_H0 ;  /* 0x20000032ff2a7230 */ /* 0x000fe40000004100 */
[----:B------:R-:W-:Y:S01]  /*b170*/  FFMA.FTZ R54, R11, R52, R54 ;  /* 0x000000340b367223 */ /* 0x000fe20000010036 */
[----:B------:R-:W-:Y:S02]  /*b180*/  HADD2.F32 R11, -RZ, R51.H1_H1 ;  /* 0x30000033ff0b7230 */ /* 0x000fe40000004100 */
[-C--:B------:R-:W-:Y:S01]  /*b190*/  FMUL.FTZ R45, R37, R40.reuse ;  /* 0x00000028252d7220 */ /* 0x080fe20000410000 */
[----:B------:R-:W-:Y:S01]  /*b1a0*/  FFMA.FTZ R52, R30, R40, -R43 ;  /* 0x000000281e347223 */ /* 0x000fe2000001082b */
[C---:B------:R-:W-:Y:S01]  /*b1b0*/  FMUL.FTZ R40, R38.reuse, R42 ;  /* 0x0000002a26287220 */ /* 0x040fe20000410000 */
[----:B------:R-:W-:Y:S02]  /*b1c0*/  HADD2.F32 R37, -RZ, R53.H0_H0 ;  /* 0x20000035ff257230 */ /* 0x000fe40000004100 */
[----:B------:R-:W-:Y:S01]  /*b1d0*/  FMUL.FTZ R43, R38, R11 ;  /* 0x0000000b262b7220 */ /* 0x000fe20000410000 */
[----:B------:R-:W-:Y:S01]  /*b1e0*/  FFMA.FTZ R45, R30, R41, R45 ;  /* 0x000000291e2d7223 */ /* 0x000fe2000001002d */
[----:B------:R-:W-:Y:S01]  /*b1f0*/  FFMA.FTZ R41, R31, R11, -R40 ;  /* 0x0000000b1f297223 */ /* 0x000fe20000010828 */
[----:B------:R-:W-:-:S02]  /*b200*/  HADD2.F32 R11, -RZ, R55.H0_H0 ;  /* 0x20000037ff0b7230 */ /* 0x000fc40000004100 */
[----:B------:R-:W-:Y:S01]  /*b210*/  FFMA.FTZ R43, R31, R42, R43 ;  /* 0x0000002a1f2b7223 */ /* 0x000fe2000001002b */
[----:B------:R-:W-:Y:S02]  /*b220*/  HADD2.F32 R25, -RZ, R24.H0_H0 ;  /* 0x20000018ff197230 */ /* 0x000fe40000004100 */
[C---:B------:R-:W-:Y:S01]  /*b230*/  FMUL.FTZ R53, R39.reuse, R37 ;  /* 0x0000002527357220 */ /* 0x040fe20000410000 */
[----:B------:R-:W-:Y:S02]  /*b240*/  HADD2.F32 R50, -RZ, R50.H1_H1 ;  /* 0x30000032ff327230 */ /* 0x000fe40000004100 */
[-C--:B------:R-:W-:Y:S01]  /*b250*/  FMUL.FTZ R39, R39, R11.reuse ;  /* 0x0000000b27277220 */ /* 0x080fe20000410000 */
[----:B------:R-:W-:Y:S02]  /*b260*/  HADD2.F32 R31, -RZ, R49.H0_H0 ;  /* 0x20000031ff1f7230 */ /* 0x000fe40000004100 */
[----:B------:R-:W-:Y:S01]  /*b270*/  FFMA.FTZ R42, R36, R11, -R53 ;  /* 0x0000000b242a7223 */ /* 0x000fe20000010835 */
[----:B------:R-:W-:-:S02]  /*b280*/  HADD2.F32 R27, -RZ, R26.H0_H0 ;  /* 0x2000001aff1b7230 */ /* 0x000fc40000004100 */
[CC--:B------:R-:W-:Y:S01]  /*b290*/  FMUL.FTZ R40, R25.reuse, R50.reuse ;  /* 0x0000003219287220 */ /* 0x0c0fe20000410000 */
[----:B------:R-:W-:Y:S02]  /*b2a0*/  HADD2.F32 R38, -RZ, R49.H1_H1 ;  /* 0x30000031ff267230 */ /* 0x000fe40000004100 */
[----:B------:R-:W-:Y:S01]  /*b2b0*/  FMUL.FTZ R11, R25, R31 ;  /* 0x0000001f190b7220 */ /* 0x000fe20000410000 */
[----:B------:R-:W-:Y:S02]  /*b2c0*/  HADD2.F32 R30, -RZ, R51.H0_H0 ;  /* 0x20000033ff1e7230 */ /* 0x000fe40000004100 */
[----:B------:R-:W-:Y:S01]  /*b2d0*/  FFMA.FTZ R56, R36, R37, R39 ;  /* 0x0000002524387223 */ /* 0x000fe20000010027 */
[C---:B------:R-:W-:Y:S01]  /*b2e0*/  FFMA.FTZ R40, R10.reuse, R31, R40 ;  /* 0x0000001f0a287223 */ /* 0x040fe20000010028 */
[----:B------:R-:W-:Y:S01]  /*b2f0*/  FFMA.FTZ R50, R10, R50, -R11 ;  /* 0x000000320a327223 */ /* 0x000fe2000001080b */
[----:B------:R-:W-:Y:S02]  /*b300*/  HADD2.F32 R24, -RZ, R24.H1_H1 ;  /* 0x30000018ff187230 */ /* 0x000fe40000004100 */
        /* <DEDUP_REMOVED lines=28> */
.L_x_1501:
[----:B------:R-:W-:Y:S05]  /*b4d0*/  BSYNC B1 ;  /* 0x0000000000017941 */ /* 0x000fea0003800000 */
.L_x_1500:
[----:B------:R-:W-:Y:S05]  /*b4e0*/  @P2 BRA `(.L_x_1482) ;  /* 0x0000000400a82947 */ /* 0x000fea0003800000 */
[----:B01----:R-:W2:Y:S01]  /*b4f0*/  LDL R0, [R1+0x28] ;  /* 0x0000280001007983 */ /* 0x003ea20000100800 */
[----:B------:R-:W-:Y:S01]  /*b500*/  SHF.R.U32.HI R28, RZ, 0x10, R13 ;  /* 0x00000010ff1c7819 */ /* 0x000fe2000001160d */
[----:B------:R-:W-:Y:S01]  /*b510*/  HADD2.F32 R27, -RZ, R47.H1_H1 ;  /* 0x3000002fff1b7230 */ /* 0x000fe20000004100 */
[----:B------:R-:W-:Y:S01]  /*b520*/  SHF.R.U32.HI R30, RZ, 0x10, R33 ;  /* 0x00000010ff1e7819 */ /* 0x000fe20000011621 */
[----:B------:R-:W-:Y:S01]  /*b530*/  HADD2.F32 R29, -RZ, R21.H1_H1 ;  /* 0x30000015ff1d7230 */ /* 0x000fe20000004100 */
[----:B------:R-:W-:Y:S01]  /*b540*/  SHF.R.U64 R36, R12, 0x10, R13 ;  /* 0x000000100c247819 */ /* 0x000fe2000000120d */
[----:B------:R-:W-:Y:S01]  /*b550*/  HADD2.F32 R28, -RZ, R28.H0_H0 ;  /* 0x2000001cff1c7230 */ /* 0x000fe20000004100 */
[----:B------:R-:W-:Y:S02]  /*b560*/  SHF.R.U64 R38, R32, 0x10, R33 ;  /* 0x0000001020267819 */ /* 0x000fe40000001221 */
[----:B------:R-:W-:Y:S02]  /*b570*/  SHF.R.U32.HI R32, RZ, 0x10, R15 ;  /* 0x00000010ff207819 */ /* 0x000fe4000001160f */
[----:B------:R-:W-:-:S02]  /*b580*/  SHF.R.U64 R37, R34, 0x10, R35 ;  /* 0x0000001022257819 */ /* 0x000fc40000001223 */
        /* <DEDUP_REMOVED lines=17> */
[----:B------:R-:W-:Y:S02]  /*b6a0*/  LOP3.LUT R3, R71, 0x18, R3, 0xf8, !PT ;  /* 0x0000001847037812 */ /* 0x000fe400078ef803 */
        /* <DEDUP_REMOVED lines=20> */
[C---:B------:R-:W-:Y:S01]  /*b7f0*/  FFMA.FTZ R31, R12.reuse, R27, -R31 ;  /* 0x0000001b0c1f7223 */ /* 0x040fe2000001081f */
[----:B------:R-:W-:Y:S01]  /*b800*/  FFMA.FTZ R33, R12, R29, R33 ;  /* 0x0000001d0c217223 */ /* 0x000fe20000010021 */
[----:B------:R-:W-:-:S02]  /*b810*/  HADD2.F32 R27, -RZ, R46.H1_H1 ;  /* 0x3000002eff1b7230 */ /* 0x000fc40000004100 */
[-C--:B------:R-:W-:Y:S01]  /*b820*/  FMUL.FTZ R24, R24, R20.reuse ;  /* 0x0000001418187220 */ /* 0x080fe20000410000 */
[----:B------:R-:W-:Y:S02]  /*b830*/  HADD2.F32 R12, -RZ, R48.H1_H1 ;  /* 0x30000030ff0c7230 */ /* 0x000fe40000004100 */
[----:B------:R-:W-:Y:S01]  /*b840*/  FFMA.FTZ R30, R13, R20, -R30 ;  /* 0x000000140d1e7223 */ /* 0x000fe2000001081e */
[----:B------:R-:W-:Y:S02]  /*b850*/  HADD2.F32 R20, -RZ, R32.H0_H0 ;  /* 0x20000020ff147230 */ /* 0x000fe40000004100 */
[C---:B------:R-:W-:Y:S01]  /*b860*/  FMUL.FTZ R29, R25.reuse, R27 ;  /* 0x0000001b191d7220 */ /* 0x040fe20000410000 */
[----:B------:R-:W-:Y:S02]  /*b870*/  HADD2.F32 R26, -RZ, R11.H1_H1 ;  /* 0x3000000bff1a7230 */ /* 0x000fe40000004100 */
[----:B------:R-:W-:Y:S01]  /*b880*/  FMUL.FTZ R32, R25, R12 ;  /* 0x0000000c19207220 */ /* 0x000fe20000410000 */
[----:B------:R-:W-:Y:S01]  /*b890*/  FFMA.FTZ R28, R13, R28, R24 ;  /* 0x0000001c0d1c7223 */ /* 0x000fe20000010018 */
[----:B------:R-:W-:-:S02]  /*b8a0*/  HADD2.F32 R13, -RZ, R34.H0_H0 ;  /* 0x20000022ff0d7230 */ /* 0x000fc40000004100 */
[C---:B------:R-:W-:Y:S01]  /*b8b0*/  FFMA.FTZ R29, R14.reuse, R12, -R29 ;  /* 0x0000000c0e1d7223 */ /* 0x040fe2000001081d */
[----:B------:R-:W-:Y:S01]  /*b8c0*/  FFMA.FTZ R32, R14, R27, R32 ;  /* 0x0000001b0e207223 */ /* 0x000fe20000010020 */
[----:B------:R-:W-:Y:S02]  /*b8d0*/  HADD2.F32 R9, -RZ, R8.H0_H0 ;  /* 0x20000008ff097230 */ /* 0x000fe40000004100 */
[C---:B------:R-:W-:Y:S01]  /*b8e0*/  FMUL.FTZ R24, R26.reuse, R20 ;  /* 0x000000141a187220 */ /* 0x040fe20000410000 */
[----:B------:R-:W-:Y:S02]  /*b8f0*/  HADD2.F32 R14, -RZ, R21.H0_H0 ;  /* 0x20000015ff0e7230 */ /* 0x000fe40000004100 */
[-C--:B------:R-:W-:Y:S01]  /*b900*/  FMUL.FTZ R34, R26, R13.reuse ;  /* 0x0000000d1a227220 */ /* 0x080fe20000410000 */
[----:B------:R-:W-:Y:S02]  /*b910*/  HADD2.F32 R12, -RZ, R47.H0_H0 ;  /* 0x2000002fff0c7230 */ /* 0x000fe40000004100 */
[----:B------:R-:W-:Y:S01]  /*b920*/  FFMA.FTZ R26, R15, R13, -R24 ;  /* 0x0000000d0f1a7223 */ /* 0x000fe20000010818 */
[----:B------:R-:W-:-:S02]  /*b930*/  HADD2.F32 R11, -RZ, R10.H0_H0 ;  /* 0x2000000aff0b7230 */ /* 0x000fc40000004100 */
[C---:B------:R-:W-:Y:S01]  /*b940*/  FMUL.FTZ R24, R9.reuse, R14 ;  /* 0x0000000e09187220 */ /* 0x040fe20000410000 */
[----:B------:R-:W-:Y:S02]  /*b950*/  HADD2.F32 R46, -RZ, R46.H0_H0 ;  /* 0x2000002eff2e7230 */ /* 0x000fe40000004100 */
[----:B------:R-:W-:Y:S01]  /*b960*/  FMUL.FTZ R9, R9, R12 ;  /* 0x0000000c09097220 */ /* 0x000fe20000410000 */
[----:B------:R-:W-:Y:S02]  /*b970*/  HADD2.F32 R48, -RZ, R48.H0_H0 ;  /* 0x20000030ff307230 */ /* 0x000fe40000004100 */
[----:B------:R-:W-:Y:S01]  /*b980*/  FFMA.FTZ R27, R15, R20, R34 ;  /* 0x000000140f1b7223 */ /* 0x000fe20000010022 */
[----:B------:R-:W-:Y:S01]  /*b990*/  FFMA.FTZ R24, R5, R12, -R24 ;  /* 0x0000000c05187223 */ /* 0x000fe20000010818 */
[C---:B------:R-:W-:Y:S01]  /*b9a0*/  FMUL.FTZ R20, R11.reuse, R46 ;  /* 0x0000002e0b147220 */ /* 0x040fe20000410000 */
[----:B------:R-:W-:Y:S02]  /*b9b0*/  HADD2.F32 R8, -RZ, R8.H1_H1 ;  /* 0x30000008ff087230 */ /* 0x000fe40000004100 */
[----:B------:R-:W-:Y:S01]  /*b9c0*/  FMUL.FTZ R12, R11, R48 ;  /* 0x000000300b0c7220 */ /* 0x000fe20000410000 */
[----:B------:R-:W-:-:S02]  /*b9d0*/  HADD2.F32 R10, -RZ, R10.H1_H1 ;  /* 0x3000000aff0a7230 */ /* 0x000fc40000004100 */
[----:B------:R-:W-:Y:S01]  /*b9e0*/  FFMA.FTZ R14, R5, R14, R9 ;  /* 0x0000000e050e7223 */ /* 0x000fe20000010009 */
[----:B------:R-:W-:Y:S02]  /*b9f0*/  HADD2.F32 R11, -RZ, R36.H0_H0 ;  /* 0x20000024ff0b7230 */ /* 0x000fe40000004100 */
[C---:B------:R-:W-:Y:S01]  /*ba00*/  FFMA.FTZ R20, R7.reuse, R48, -R20 ;  /* 0x0000003007147223 */ /* 0x040fe20000010814 */
[----:B------:R-:W-:Y:S02]  /*ba10*/  HADD2.F32 R13, -RZ, R35.H0_H0 ;  /* 0x20000023ff0d7230 */ /* 0x000fe40000004100 */
[----:B------:R-:W-:Y:S01]  /*ba20*/  FFMA.FTZ R12, R7, R46, R12 ;  /* 0x0000002e070c7223 */ /* 0x000fe2000001000c */
[----:B------:R-:W-:Y:S02]  /*ba30*/  HADD2.F32 R5, -RZ, R38.H0_H0 ;  /* 0x20000026ff057230 */ /* 0x000fe40000004100 */
[----:B------:R-:W-:Y:S01]  /*ba40*/  FMUL.FTZ R7, R8, R11 ;  /* 0x0000000b08077220 */ /* 0x000fe20000410000 */
[----:B------:R-:W-:-:S02]  /*ba50*/  HADD2.F32 R9, -RZ, R37.H0_H0 ;  /* 0x20000025ff097230 */ /* 0x000fc40000004100 */
[----:B------:R-:W-:Y:S01]  /*ba60*/  FMUL.FTZ R25, R10, R13 ;  /* 0x0000000d0a197220 */ /* 0x000fe20000410000 */
[----:B------:R-:W-:Y:S02]  /*ba70*/  HADD2.F32 R4, -RZ, R4.H1_H1 ;  /* 0x30000004ff047230 */ /* 0x000fe40000004100 */
[----:B------:R-:W-:Y:S01]  /*ba80*/  FMUL.FTZ R8, R8, R5 ;  /* 0x0000000508087220 */ /* 0x000fe20000410000 */
[----:B------:R-:W-:Y:S02]  /*ba90*/  HADD2.F32 R6, -RZ, R6.H1_H1 ;  /* 0x30000006ff067230 */ /* 0x000fe40000004100 */
        /* <DEDUP_REMOVED lines=12> */
[----:B------:R-:W-:-:S02]  /*bb60*/  F2FP.F16.F32.PACK_AB R8, R21, R14 ;  /* 0x0000000e1508723e */ /* 0x000fc400000000ff */
[----:B------:R-:W-:-:S05]  /*bb70*/  F2FP.F16.F32.PACK_AB R10, R13, R12 ;  /* 0x0000000c0d0a723e */ /* 0x000fca00000000ff */
[----:B------:R0:W-:Y:S02]  /*bb80*/  STS.128 [R3+0xc400], R8 ;  /* 0x00c4000803007388 */ /* 0x0001e40000000c00 */
.L_x_1482:
[----:B------:R-:W-:Y:S05]  /*bb90*/  BSYNC B0 ;  /* 0x0000000000007941 */ /* 0x000fea0003800000 */
.L_x_1475:
        /* <DEDUP_REMOVED lines=8> */
.L_x_1473:
[----:B0--3--:R-:W-:-:S05]  /*bc20*/  IMAD.U32 R0, RZ, RZ, UR37 ;  /* 0x00000025ff007e24 */ /* 0x009fca000f8e00ff */
[----:B------:R-:W-:-:S13]  /*bc30*/  ISETP.NE.AND P0, PT, R0, 0x3, PT ;  /* 0x000000030000780c */ /* 0x000fda0003f05270 */
[----:B------:R-:W-:Y:S05]  /*bc40*/  @!P0 BRA `(.L_x_1502) ;  /* 0x0000000000048947 */ /* 0x000fea0003800000 */
[----:B------:R-:W-:Y:S01]  /*bc50*/  BPT.TRAP 0x1 ;  /* 0x000000040000795c */ /* 0x000fe20000300000 */
.L_x_1502:
[----:B------:R-:W-:Y:S01]  /*bc60*/  IMAD R0, R16, 0x8, R2 ;  /* 0x0000000810007824 */ /* 0x000fe200078e0202 */
[----:B-12-4-:R-:W-:-:S04]  /*bc70*/  SHF.L.U32 R3, R18, 0x1f, RZ ;  /* 0x0000001f12037819 */ /* 0x016fc800000006ff */
[----:B------:R0:W1:Y:S01]  /*bc80*/  SYNCS.PHASECHK.TRANS64.TRYWAIT P2, [R0+URZ+0x2d830], R3 ;  /* 0x02d83003000075a7 */ /* 0x000062000804017f */
[----:B------:R-:W-:Y:S05]  /*bc90*/  @!P0 BRA `(.L_x_1503) ;  /* 0x0000000000048947 */ /* 0x000fea0003800000 */
[----:B------:R-:W-:Y:S01]  /*bca0*/  BPT.TRAP 0x1 ;  /* 0x000000040000795c */ /* 0x000fe20000300000 */
.L_x_1503:
[----:B------:R-:W2:Y:S02]  /*bcb0*/  S2R R4, SR_TID.X ;  /* 0x0000000000047919 */ /* 0x000ea40000002100 */
[----:B--2---:R-:W-:-:S04]  /*bcc0*/  LOP3.LUT R4, R4, 0x7f, RZ, 0xc0, !PT ;  /* 0x0000007f04047812 */ /* 0x004fc800078ec0ff */
[----:B------:R-:W-:Y:S01]  /*bcd0*/  ISETP.NE.AND P1, PT, R4, RZ, PT ;  /* 0x000000ff0400720c */ /* 0x000fe20003f25270 */
[----:B-1----:R-:W-:-:S12]  /*bce0*/  @P2 BRA `(.L_x_1504) ;  /* 0x0000000000082947 */ /* 0x002fd80003800000 */
[----:B------:R-:W1:Y:S02]  /*bcf0*/  SYNCS.PHASECHK.TRANS64.TRYWAIT P2, [R0+URZ+0x2d830], R3 ;  /* 0x02d83003000075a7 */ /* 0x000e64000804017f */
[----:B-1----:R-:W-:Y:S05]  /*bd00*/  @!P2 BRA `(.L_x_1505) ;  /* 0x000001b0005ca947 */ /* 0x002fea0003800000 */
.L_x_1504:
[----:B------:R-:W-:Y:S05]  /*bd10*/  WARPSYNC.ALL ;  /* 0x0000000000007948 */ /* 0x000fea0003800000 */
[----:B01----:R-:W-:Y:S01]  /*bd20*/  VIADD R3, R2, 0x15400 ;  /* 0x0001540002037836 */ /* 0x003fe20000000000 */
[----:B------:R-:W-:Y:S01]  /*bd30*/  LOP3.LUT R6, R44, 0x10000, RZ, 0xfc, !PT ;  /* 0x000100002c067812 */ /* 0x000fe200078efcff */
[----:B------:R-:W-:Y:S01]  /*bd40*/  IMAD.MOV.U32 R7, RZ, RZ, -0x7fffffe0 ;  /* 0x80000020ff077424 */ /* 0x000fe200078e00ff */
[----:B------:R-:W-:Y:S02]  /*bd50*/  ULDC UR52, c[0x0][0x9dc] ;  /* 0x0002770000347ab9 */ /* 0x000fe40000000800 */
[----:B------:R-:W-:-:S04]  /*bd60*/  SHF.R.U32.HI R3, RZ, 0x4, R3 ;  /* 0x00000004ff037819 */ /* 0x000fc80000011603 */
[----:B------:R-:W-:-:S04]  /*bd70*/  LOP3.LUT R3, R3, 0x3fff, RZ, 0xc0, !PT ;  /* 0x00003fff03037812 */ /* 0x000fc800078ec0ff */
[----:B------:R-:W-:Y:S01]  /*bd80*/  LOP3.LUT R4, R3, 0x10000, RZ, 0xfc, !PT ;  /* 0x0001000003047812 */ /* 0x000fe200078efcff */
[----:B------:R-:W-:-:S04]  /*bd90*/  IMAD.MOV.U32 R5, RZ, RZ, -0x7fffffe0 ;  /* 0x80000020ff057424 */ /* 0x000fc800078e00ff */
[----:B------:R0:W-:Y:S01]  /*bda0*/  STL [R1+0x4], R4 ;  /* 0x0000040401007387 */ /* 0x0001e20000100800 */
[C---:B------:R-:W-:Y:S02]  /*bdb0*/  R2UR UR4, R6.reuse ;  /* 0x00000000060472ca */ /* 0x040fe400000e0000 */
[----:B------:R-:W-:Y:S01]  /*bdc0*/  R2UR UR5, R7 ;  /* 0x00000000070572ca */ /* 0x000fe200000e0000 */
[----:B-----5:R-:W-:Y:S01]  /*bdd0*/  WARPGROUP.ARRIVE ;  /* 0x00000000000079c5 */ /* 0x020fe20000000000 */
[----:B------:R-:W-:Y:S01]  /*bde0*/  R2UR UR7, R5 ;  /* 0x00000000050772ca */ /* 0x000fe200000e0000 */
[----:B------:R-:W-:Y:S01]  /*bdf0*/  VIADD R152, R6, 0x2 ;  /* 0x0000000206987836 */ /* 0x000fe20000000000 */
[----:B------:R-:W2:Y:S01]  /*be00*/  LDL R90, [R1+0x40] ;  /* 0x00004000015a7983 */ /* 0x000ea20000100800 */
[----:B0-----:R-:W-:-:S03]  /*be10*/  IMAD R4, R16, 0x600, R4 ;  /* 0x0000060010047824 */ /* 0x001fc600078e0204 */
[----:B------:R-:W2:Y:S02]  /*be20*/  LDL R89, [R1+0x18] ;  /* 0x0000180001597983 */ /* 0x000ea40000100800 */
[----:B------:R-:W-:-:S13]  /*be30*/  R2UR UR6, R4 ;  /* 0x00000000040672ca */ /* 0x000fda00000e0000 */
[----:B------:R-:W-:Y:S01]  /*be40*/  HGMMA.64x128x16.F32 R24, gdesc[UR4], RZ, !UPT, gsb0 ;  /* 0x01e00000041879f0 */ /* 0x000fe2000c0008ff */
[----:B------:R-:W-:Y:S02]  /*be50*/  VIADD R8, R4, 0x2 ;  /* 0x0000000204087836 */ /* 0x000fe40000000000 */
[----:B------:R-:W-:Y:S02]  /*be60*/  IMAD.MOV.U32 R153, RZ, RZ, -0x7fffffe0 ;  /* 0x80000020ff997424 */ /* 0x000fe400078e00ff */
[----:B------:R-:W-:Y:S01]  /*be70*/  IMAD.MOV.U32 R9, RZ, RZ, -0x7fffffe0 ;  /* 0x80000020ff097424 */ /* 0x000fe200078e00ff */
[----:B------:R-:W-:Y:S02]  /*be80*/  R2UR UR4, R152 ;  /* 0x00000000980472ca */ /* 0x000fe400000e0000 */
[----:B------:R-:W-:Y:S02]  /*be90*/  R2UR UR5, R153 ;  /* 0x00000000990572ca */ /* 0x000fe400000e0000 */
[----:B------:R-:W-:-:S02]  /*bea0*/  R2UR UR6, R8 ;  /* 0x00000000080672ca */ /* 0x000fc400000e0000 */
[----:B------:R-:W-:Y:S01]  /*beb0*/  R2UR UR7, R9 ;  /* 0x00000000090772ca */ /* 0x000fe200000e0000 */
[----:B------:R-:W-:Y:S02]  /*bec0*/  VIADD R150, R6, 0x300 ;  /* 0x0000030006967836 */ /* 0x000fe40000000000 */
[----:B------:R-:W-:Y:S02]  /*bed0*/  VIADD R8, R4, 0x200 ;  /* 0x0000020004087836 */ /* 0x000fe40000000000 */
[----:B------:R-:W-:Y:S02]  /*bee0*/  IMAD.MOV.U32 R151, RZ, RZ, -0x7fffffe0 ;  /* 0x80000020ff977424 */ /* 0x000fe400078e00ff */
[----:B------:R-:W-:Y:S01]  /*bef0*/  IMAD.MOV.U32 R9, RZ, RZ, -0x7fffffe0 ;  /* 0x80000020ff097424 */ /* 0x000fe200078e00ff */
[----:B------:R-:W-:Y:S02]  /*bf00*/  WARPGROUP.DEPBAR.LE gsb0, 0x0 ;  /* 0x00008000000079c5 */ /* 0x000fe40000010000 */
[----:B------:R-:W-:-:S06]  /*bf10*/  WARPGROUP.ARRIVE ;  /* 0x00000000000079c5 */ /* 0x000fcc0000000000 */
[----:B------:R-:W-:Y:S01]  /*bf20*/  HGMMA.64x128x16.F32 R24, gdesc[UR4], R24, gsb0 ;  /* 0x01e00000041879f0 */ /* 0x000fe20008000818 */
[----:B------:R-:W-:Y:S02]  /*bf30*/  R2UR UR4, R150 ;  /* 0x00000000960472ca */ /* 0x000fe400000e0000 */
[----:B------:R-:W-:Y:S02]  /*bf40*/  R2UR UR5, R151 ;  /* 0x00000000970572ca */ /* 0x000fe400000e0000 */
[----:B------:R-:W-:Y:S02]  /*bf50*/  R2UR UR6, R8 ;  /* 0x00000000080672ca */ /* 0x000fe400000e0000 */
[----:B------:R-:W-:Y:S01]  /*bf60*/  R2UR UR7, R9 ;  /* 0x00000000090772ca */ /* 0x000fe200000e0000 */
[----:B------:R-:W-:Y:S02]  /*bf70*/  VIADD R148, R6, 0x302 ;  /* 0x0000030206947836 */ /* 0x000fe40000000000 */
[----:B------:R-:W-:-:S02]  /*bf80*/  VIADD R8, R4, 0x202 ;  /* 0x0000020204087836 */ /* 0x000fc40000000000 */
        /* <DEDUP_REMOVED lines=31> */
[----:B------:R-:W-:Y:S02]  /*c180*/  WARPGROUP.DEPBAR.LE gsb0, 0x0 ;  /* 0x00008000000079c5 */ /* 0x000fe40000010000 */
[----:B------:R-:W-:-:S10]  /*c190*/  WARPGROUP.ARRIVE ;  /* 0x00000000000079c5 */ /* 0x000fd40000000000 */
[----:B------:R-:W-:Y:S01]  /*c1a0*/  HGMMA.64x128x16.F32 R24, gdesc[UR4], R24, gsb0 ;  /* 0x01e00000041879f0 */ /* 0x000fe20008000818 */
[----:B------:R-:W-:Y:S01]  /*c1b0*/  ULDC UR4, c[0x0][0x9d8] ;  /* 0x0002760000047ab9 */ /* 0x000fe20000000800 */
[----:B------:R-:W-:Y:S01]  /*c1c0*/  @!P1 VIADD R0, R0, 0x2d840 ;  /* 0x0002d84000009836 */ /* 0x000fe20000000000 */
[----:B------:R-:W-:Y:S02]  /*c1d0*/  ULDC.64 UR6, c[0x0][0x9e0] ;  /* 0x0002780000067ab9 */ /* 0x000fe40000000a00 */
[----:B------:R-:W-:Y:S02]  /*c1e0*/  UISETP.GE.AND UP0, UPT, UR7, 0x1, UPT ;  /* 0x000000010700788c */ /* 0x000fe4000bf06270 */
[----:B------:R-:W-:-:S04]  /*c1f0*/  @!P1 PRMT R0, RZ, 0x654, R0 ;  /* 0x00000654ff009816 */ /* 0x000fc80000000000 */
[----:B------:R-:W-:Y:S01]  /*c200*/  PLOP3.LUT P3, PT, PT, PT, UP0, 0x40, 0x0 ;  /* 0x000000000000781c */ /* 0x000fe20003f6e808 */
[----:B------:R-:W-:Y:S01]  /*c210*/  ULOP3.LUT UR52, URZ, UR52, URZ, 0x33, !UPT ;  /* 0x000000343f347292 */ /* 0x000fe2000f8e333f */
[----:B------:R-:W-:Y:S02]  /*c220*/  WARPGROUP.DEPBAR.LE gsb0, 0x0 ;  /* 0x00008000000079c5 */ /* 0x000fe40000010000 */
[----:B------:R-:W-:Y:S01]  /*c230*/  FMUL.FTZ R21, R34, UR4 ;  /* 0x0000000422157c20 */ /* 0x000fe20008410000 */
[----:B------:R-:W-:Y:S01]  /*c240*/  FMUL.FTZ R34, R45, UR4 ;  /* 0x000000042d227c20 */ /* 0x000fe20008410000 */
[----:B------:R-:W-:Y:S01]  /*c250*/  FMUL.FTZ R45, R56, UR4 ;  /* 0x00000004382d7c20 */ /* 0x000fe20008410000 */
[----:B------:R-:W-:Y:S01]  /*c260*/  FMUL.FTZ R56, R67, UR4 ;  /* 0x0000000443387c20 */ /* 0x000fe20008410000 */
[----:B------:R0:W-:Y:S01]  /*c270*/  @!P1 SYNCS.ARRIVE.TRANS64.RED.A1T0 RZ, [R0+URZ], RZ ;  /* 0x000000ff00ff99a7 */ /* 0x0001e2000810043f */
[----:B------:R-:W1:Y:S01]  /*c280*/  LDC R67, c[0x0][0x448] ;  /* 0x00011200ff437b82 */ /* 0x000e620000000800 */
        /* <DEDUP_REMOVED lines=8> */
[----:B-1----:R-:W-:Y:S01]  /*c310*/  ISETP.NE.AND P2, PT, R67, 0x1, PT ;  /* 0x000000014300780c */ /* 0x002fe20003f45270 */
[----:B------:R-:W-:Y:S01]  /*c320*/  FMUL.FTZ R54, R65, UR4 ;  /* 0x0000000441367c20 */ /* 0x000fe20008410000 */
[----:B------:R-:W-:-:S11]  /*c330*/  FMUL.FTZ R65, R76, UR4 ;  /* 0x000000044c417c20 */ /* 0x000fd60008410000 */
[----:B------:R-:W1:Y:S08]  /*c340*/  @P2 LDC R75, c[0x0][0x44c] ;  /* 0x00011300ff4b2b82 */ /* 0x000e700000000800 */
[----:B------:R-:W3:Y:S01]  /*c350*/  @P2 LDC R76, c[0x0][0x450] ;  /* 0x00011400ff4c2b82 */ /* 0x000ee20000000800 */
[----:B------:R-:W-:Y:S01]  /*c360*/  FMUL.FTZ R11, R28, UR4 ;  /* 0x000000041c0b7c20 */ /* 0x000fe20008410000 */
[----:B------:R-:W-:Y:S01]  /*c370*/  FMUL.FTZ R28, R39, UR4 ;  /* 0x00000004271c7c20 */ /* 0x000fe20008410000 */
[----:B------:R-:W-:Y:S01]  /*c380*/  FMUL.FTZ R39, R50, UR4 ;  /* 0x0000000432277c20 */ /* 0x000fe20008410000 */
[----:B------:R-:W-:Y:S01]  /*c390*/  FMUL.FTZ R50, R61, UR4 ;  /* 0x000000043d327c20 */ /* 0x000fe20008410000 */
[----:B------:R-:W-:Y:S01]  /*c3a0*/  FMUL.FTZ R61, R72, UR4 ;  /* 0x00000004483d7c20 */ /* 0x000fe20008410000 */
[----:B--2---:R-:W-:-:S02]  /*c3b0*/  IMAD.IADD R72, R90, 0x1, R89 ;  /* 0x000000015a487824 */ /* 0x004fc400078e0259 */
[----:B------:R-:W-:Y:S01]  /*c3c0*/  FMUL.FTZ R13, R30, UR4 ;  /* 0x000000041e0d7c20 */ /* 0x000fe20008410000 */
[----:B------:R-:W-:Y:S01]  /*c3d0*/  FMUL.FTZ R30, R41, UR4 ;  /* 0x00000004291e7c20 */ /* 0x000fe20008410000 */
[----:B------:R-:W-:Y:S01]  /*c3e0*/  FMUL.FTZ R20, R33, UR4 ;  /* 0x0000000421147c20 */ /* 0x000fe20008410000 */
[----:B------:R-:W-:Y:S01]  /*c3f0*/  FMUL.FTZ R41, R52, UR4 ;  /* 0x0000000434297c20 */ /* 0x000fe20008410000 */
[----:B-1----:R-:W-:-:S04]  /*c400*/  @P2 IMAD.HI.U32 R75, R72, R75, RZ ;  /* 0x0000004b484b2227 */ /* 0x002fc800078e00ff */
[----:B------:R-:W-:Y:S01]  /*c410*/  FMUL.FTZ R33, R44, UR4 ;  /* 0x000000042c217c20 */ /* 0x000fe20008410000 */
[----:B------:R-:W-:Y:S01]  /*c420*/  FMUL.FTZ R52, R63, UR4 ;  /* 0x000000043f347c20 */ /* 0x000fe20008410000 */
[----:B------:R-:W-:Y:S01]  /*c430*/  FMUL.FTZ R44, R55, UR4 ;  /* 0x00000004372c7c20 */ /* 0x000fe20008410000 */
[----:B------:R-:W-:Y:S01]  /*c440*/  FMUL.FTZ R63, R74, UR4 ;  /* 0x000000044a3f7c20 */ /* 0x000fe20008410000 */
[----:B---3--:R-:W-:Y:S01]  /*c450*/  @P2 SHF.R.U32.HI R72, RZ, R76, R75 ;  /* 0x0000004cff482219 */ /* 0x008fe2000001164b */
[----:B------:R-:W-:Y:S01]  /*c460*/  FMUL.FTZ R55, R66, UR4 ;  /* 0x0000000442377c20 */ /* 0x000fe20008410000 */
[----:B------:R-:W-:Y:S01]  /*c470*/  FMUL.FTZ R74, R84, UR4 ;  /* 0x00000004544a7c20 */ /* 0x000fe20008410000 */
[----:B------:R-:W-:Y:S01]  /*c480*/  FMUL.FTZ R66, R77, UR4 ;  /* 0x000000044d427c20 */ /* 0x000fe20008410000 */
[----:B------:R-:W-:Y:S01]  /*c490*/  FMUL.FTZ R3, R24, UR4 ;  /* 0x0000000418037c20 */ /* 0x000fe20008410000 */
[----:B------:R-:W1:Y:S01]  /*c4a0*/  SHFL.IDX PT, R84, R72, RZ, 0x1c1f ;  /* 0x001c1fff48547589 */ /* 0x000e6200000e0000 */
[----:B------:R-:W-:Y:S01]  /*c4b0*/  FMUL.FTZ R5, R25, UR4 ;  /* 0x0000000419057c20 */ /* 0x000fe20008410000 */
[----:B------:R-:W-:Y:S01]  /*c4c0*/  FMUL.FTZ R4, R26, UR4 ;  /* 0x000000041a047c20 */ /* 0x000fe20008410000 */
[----:B------:R-:W-:Y:S01]  /*c4d0*/  FMUL.FTZ R10, R27, UR4 ;  /* 0x000000041b0a7c20 */ /* 0x000fe20008410000 */
[----:B------:R-:W-:Y:S01]  /*c4e0*/  FMUL.FTZ R12, R29, UR4 ;  /* 0x000000041d0c7c20 */ /* 0x000fe20008410000 */
[----:B------:R-:W-:-:S02]  /*c4f0*/  IMAD.MOV.U32 R77, RZ, RZ, -0x80 ;  /* 0xffffff80ff4d7424 */ /* 0x000fc400078e00ff */
        /* <DEDUP_REMOVED lines=20> */
[----:B------:R-:W-:-:S02]  /*c640*/  IMAD R77, R88, R77, 0x80 ;  /* 0x00000080584d7424 */ /* 0x000fc400078e024d */
        /* <DEDUP_REMOVED lines=9> */
[----:B------:R-:W-:Y:S01]  /*c6e0*/  IADD3 R78, -R22, 0x1, R77 ;  /* 0x00000001164e7810 */ /* 0x000fe20007ffe14d */
[----:B------:R-:W2:Y:S03]  /*c6f0*/  MUFU.TANH R3, R3 ;  /* 0x0000000300037308 */ /* 0x000ea60000002400 */
[----:B------:R-:W-:-:S05]  /*c700*/  IADD3 R78, -R138, R78, R139 ;  /* 0x0000004e8a4e7210 */ /* 0x000fca0007ffe18b */
[----:B------:R-:W3:Y:S01]  /*c710*/  MUFU.TANH R5, R5 ;  /* 0x0000000500057308 */ /* 0x000ee20000002400 */
[----:B------:R-:W-:-:S07]  /*c720*/  VIADD R82, R78, UR6 ;  /* 0x000000064e527c36 */ /* 0x000fce0008000000 */
        /* <DEDUP_REMOVED lines=58> */
[----:B------:R-:W1:Y:S08]  /*cad0*/  MUFU.TANH R74, R74 ;  /* 0x0000004a004a7308 */ /* 0x000e700000002400 */
[----:B------:R-:W1:Y:S08]  /*cae0*/  MUFU.TANH R75, R75 ;  /* 0x0000004b004b7308 */ /* 0x000e700000002400 */
[----:B0-----:R0:W0:Y:S08]  /*caf0*/  MUFU.TANH R0, R86 ;  /* 0x0000005600007308 */ /* 0x0010300000002400 */
[----:B------:R-:W0:Y:S01]  /*cb00*/  MUFU.TANH R76, R76 ;  /* 0x0000004c004c7308 */ /* 0x000e220000002400 */
[----:B------:R-:W-:Y:S01]  /*cb10*/  IADD3 R83, -R22, R139, R77 ;  /* 0x0000008b16537210 */ /* 0x000fe20007ffe14d */
[----:B------:R-:W-:Y:S01]  /*cb20*/  VIADD R81, R78, UR52 ;  /* 0x000000344e517c36 */ /* 0x000fe20008000000 */
[----:B------:R-:W-:-:S02]  /*cb30*/  LEA R80, R88, 0xffffff80, 0x7 ;  /* 0xffffff8058507811 */ /* 0x000fc400078e38ff */
[----:B-1----:R-:W-:Y:S01]  /*cb40*/  VIADDMNMX R79, R84, R82, R83, PT ;  /* 0x00000052544f7246 */ /* 0x002fe20003800153 */
[----:B------:R-:W-:Y:S01]  /*cb50*/  IMAD.IADD R78, R81, 0x1, R84 ;  /* 0x00000001514e7824 */ /* 0x000fe200078e0254 */
[----:B--234-:R-:W-:Y:S06]  /*cb60*/  @P3 BRA `(.L_x_1506) ;  /* 0x0000000000583947 */ /* 0x01cfec0003800000 */
[----:B------:R-:W-:Y:S01]  /*cb70*/  IADD3 R85, -R138, R139, R84 ;  /* 0x0000008b8a557210 */ /* 0x000fe20007ffe154 */
[----:B------:R-:W-:Y:S03]  /*cb80*/  BSSY B0, `(.L_x_1507) ;  /* 0x0000010000007945 */ /* 0x000fe60003800000 */
        /* <DEDUP_REMOVED lines=10> */
.L_x_1508:
[----:B------:R-:W-:-:S06]  /*cc30*/  UISETP.NE.AND UP1, UPT, UR7, 0x1, UPT ;  /* 0x000000010700788c */ /* 0x000fcc000bf25270 */
[----:B------:R-:W-:-:S05]  /*cc40*/  PLOP3.LUT P3, PT, PT, PT, UP1, 0x80, 0x0 ;  /* 0x000000000000781c */ /* 0x000fca0003f6f018 */
[----:B------:R-:W-:-:S08]  /*cc50*/  @UP1 ULDC.64 UR4, c[0x0][0x9e8] ;  /* 0x00027a0000041ab9 */ /* 0x000fd00000000a00 */
[----:B------:R-:W-:-:S05]  /*cc60*/  @P3 IMAD.HI.U32 R84, R85, UR4, RZ ;  /* 0x0000000455543c27 */ /* 0x000fca000f8e00ff */
[----:B------:R-:W-:-:S07]  /*cc70*/  @P3 SHF.R.U32.HI R85, RZ, UR5, R84 ;  /* 0x00000005ff553c19 */ /* 0x000fce0008011654 */
.L_x_1509:
[----:B------:R-:W-:Y:S05]  /*cc80*/  BSYNC B0 ;  /* 0x0000000000007941 */ /* 0x000fea0003800000 */
.L_x_1507:
[----:B------:R-:W-:-:S04]  /*cc90*/  IMAD R85, R85, UR7, -R80 ;  /* 0x0000000755557c24 */ /* 0x000fc8000f8e0a50 */
[----:B------:R-:W-:-:S05]  /*cca0*/  IMAD.IADD R85, R85, 0x1, -R22 ;  /* 0x0000000155557824 */ /* 0x000fca00078e0a16 */
[----:B------:R-:W-:Y:S02]  /*ccb0*/  VIMNMX R78, R78, R85, !PT ;  /* 0x000000554e4e7248 */ /* 0x000fe40007fe0100 */
[----:B------:R-:W-:-:S07]  /*ccc0*/  VIADDMNMX R79, R85, UR7, R79, PT ;  /* 0x00000007554f7c46 */ /* 0x000fce000b80014f */
.L_x_1506:
[C---:B------:R-:W-:Y:S01]  /*ccd0*/  ISETP.GE.AND P3, PT, R77.reuse, 0x2, PT ;  /* 0x000000024d00780c */ /* 0x040fe20003f66270 */
[----:B------:R-:W1:Y:S01]  /*cce0*/  SHFL.IDX PT, R72, R72, 0x1, 0x1c1f ;  /* 0x003c1f0048487f89 */ /* 0x000e6200000e0000 */
[----:B------:R-:W-:Y:S02]  /*ccf0*/  ISETP.GE.AND P5, PT, R77, 0x9, PT ;  /* 0x000000094d00780c */ /* 0x000fe40003fa6270 */
[----:B------:R-:W-:Y:S02]  /*cd00*/  ISETP.GT.AND P4, PT, R78, 0x1, !P3 ;  /* 0x000000014e00780c */ /* 0x000fe40005f84270 */
[----:B------:R-:W-:Y:S02]  /*cd10*/  LOP3.LUT R23, R23, 0xfffffffd, RZ, 0xc0, !PT ;  /* 0xfffffffd17177812 */ /* 0x000fe400078ec0ff */
[----:B------:R-:W-:-:S04]  /*cd20*/  ISETP.LT.OR P4, PT, R79, 0x2, P4 ;  /* 0x000000024f00780c */ /* 0x000fc80002781670 */
[----:B------:R-:W-:Y:S02]  /*cd30*/  FSEL R5, R5, -INF , !P4 ;  /* 0xff80000005057808 */ /* 0x000fe40006000000 */
[----:B------:R-:W-:Y:S02]  /*cd40*/  ISETP.GT.AND P4, PT, R78, 0x8, !P5 ;  /* 0x000000084e00780c */ /* 0x000fe40006f84270 */
[----:B------:R-:W-:Y:S02]  /*cd50*/  @P5 LOP3.LUT R23, R23, 0x2, RZ, 0xfc, !PT ;  /* 0x0000000217175812 */ /* 0x000fe400078efcff */
[----:B------:R-:W-:Y:S02]  /*cd60*/  ISETP.GE.AND P5, PT, R77, 0xa, PT ;  /* 0x0000000a4d00780c */ /* 0x000fe40003fa6270 */
[----:B------:R-:W-:Y:S02]  /*cd70*/  ISETP.LT.OR P4, PT, R79, 0x9, P4 ;  /* 0x000000094f00780c */ /* 0x000fe40002781670 */
[----:B------:R-:W-:-:S02]  /*cd80*/  LOP3.LUT R23, R23, 0xfffffffb, RZ, 0xc0, !PT ;  /* 0xfffffffb17177812 */ /* 0x000fc400078ec0ff */
[----:B------:R-:W-:Y:S01]  /*cd90*/  FSEL R11, R11, -INF , !P4 ;  /* 0xff8000000b0b7808 */ /* 0x000fe20006000000 */
[----:B-1----:R-:W-:Y:S01]  /*cda0*/  IMAD.IADD R81, R81, 0x1, R72 ;  /* 0x0000000151517824 */ /* 0x002fe200078e0248 */
[----:B------:R-:W-:Y:S02]  /*cdb0*/  ISETP.GT.AND P4, PT, R78, 0x9, !P5 ;  /* 0x000000094e00780c */ /* 0x000fe40006f84270 */
[----:B------:R-:W-:Y:S02]  /*cdc0*/  VIADDMNMX R82, R72, R82, R83, PT ;  /* 0x0000005248527246 */ /* 0x000fe40003800153 */
[----:B------:R-:W-:Y:S02]  /*cdd0*/  ISETP.LT.OR P4, PT, R79, 0xa, P4 ;  /* 0x0000000a4f00780c */ /* 0x000fe40002781670 */
[----:B------:R-:W-:Y:S02]  /*cde0*/  @P5 LOP3.LUT R23, R23, 0x4, RZ, 0xfc, !PT ;  /* 0x0000000417175812 */ /* 0x000fe400078efcff */
[----:B------:R-:W-:-:S02]  /*cdf0*/  ISETP.GE.AND P5, PT, R77, 0x11, PT ;  /* 0x000000114d00780c */ /* 0x000fc40003fa6270 */
        /* <DEDUP_REMOVED lines=167> */
[----:B------:R-:W-:-:S04]  /*d870*/  ISETP.GT.AND P6, PT, R78, 0x79, !P6 ;  /* 0x000000794e00780c */ /* 0x000fc800077c4270 */
[----:B------:R-:W-:-:S04]  /*d880*/  ISETP.LT.OR P6, PT, R79, 0x7a, P6 ;  /* 0x0000007a4f00780c */ /* 0x000fc800037c1670 */
[----:B------:R-:W-:Y:S02]  /*d890*/  FSEL R75, R75, -INF , !P6 ;  /* 0xff8000004b4b7808 */ /* 0x000fe40007000000 */
[----:B------:R-:W-:-:S13]  /*d8a0*/  PLOP3.LUT P6, PT, PT, PT, UP0, 0x40, 0x0 ;  /* 0x000000000000781c */ /* 0x000fda0003fce808 */
[----:B------:R-:W-:Y:S05]  /*d8b0*/  @P6 BRA `(.L_x_1510) ;  /* 0x0000000000606947 */ /* 0x000fea0003800000 */
        /* <DEDUP_REMOVED lines=13> */
.L_x_1512:
[----:B------:R-:W-:-:S06]  /*d990*/  UISETP.NE.AND UP1, UPT, UR7, 0x1, UPT ;  /* 0x000000010700788c */ /* 0x000fcc000bf25270 */
[----:B------:R-:W-:-:S05]  /*d9a0*/  PLOP3.LUT P6, PT, PT, PT, UP1, 0x80, 0x0 ;  /* 0x000000000000781c */ /* 0x000fca0003fcf018 */
[----:B------:R-:W-:-:S08]  /*d9b0*/  @UP1 ULDC.64 UR4, c[0x0][0x9e8] ;  /* 0x00027a0000041ab9 */ /* 0x000fd00000000a00 */
[----:B------:R-:W-:Y:S01]  /*d9c0*/  @P6 IMAD.HI.U32 R12, R77, UR4, RZ ;  /* 0x000000044d0c6c27 */ /* 0x000fe2000f8e00ff */
[----:B------:R-:W-:-:S13]  /*d9d0*/  PLOP3.LUT P6, PT, PT, PT, UP1, 0x80, 0x0 ;  /* 0x000000000000781c */ /* 0x000fda0003fcf018 */
[----:B------:R-:W-:-:S07]  /*d9e0*/  @P6 SHF.R.U32.HI R77, RZ, UR5, R12 ;  /* 0x00000005ff4d6c19 */ /* 0x000fce000801160c */
.L_x_1513:
[----:B------:R-:W-:Y:S05]  /*d9f0*/  BSYNC B0 ;  /* 0x0000000000007941 */ /* 0x000fea0003800000 */
.L_x_1511:
[----:B------:R-:W-:-:S04]  /*da00*/  IMAD R77, R77, UR7, -R80 ;  /* 0x000000074d4d7c24 */ /* 0x000fc8000f8e0a50 */
[----:B------:R-:W-:-:S05]  /*da10*/  IMAD.IADD R77, R77, 0x1, -R22 ;  /* 0x000000014d4d7824 */ /* 0x000fca00078e0a16 */
[----:B------:R-:W-:Y:S02]  /*da20*/  VIMNMX R81, R81, R77, !PT ;  /* 0x0000004d51517248 */ /* 0x000fe40007fe0100 */
[----:B------:R-:W-:-:S07]  /*da30*/  VIADDMNMX R82, R77, UR7, R82, PT ;  /* 0x000000074d527c46 */ /* 0x000fce000b800152 */
.L_x_1510:
[----:B------:R-:W-:Y:S01]  /*da40*/  ISETP.GT.AND P3, PT, R81, 0x1, !P3 ;  /* 0x000000015100780c */ /* 0x000fe20005f64270 */
[----:B------:R-:W-:Y:S01]  /*da50*/  ULDC UR41, c[0x0][0x988] ;  /* 0x0002620000297ab9 */ /* 0x000fe20000000800 */
[----:B------:R-:W2:Y:S01]  /*da60*/  LDL R87, [R1+0x20] ;  /* 0x0000200001577983 */ /* 0x000ea20000100800 */
[----:B------:R-:W-:Y:S02]  /*da70*/  LOP3.LUT P6, RZ, R23, 0x2000000, RZ, 0xc0, !PT ;  /* 0x0200000017ff7812 */ /* 0x000fe400078cc0ff */
[----:B------:R-:W-:Y:S02]  /*da80*/  ISETP.LT.OR P3, PT, R82, 0x2, P3 ;  /* 0x000000025200780c */ /* 0x000fe40001f61670 */
[----:B------:R-:W-:Y:S02]  /*da90*/  FMNMX.FTZ R12, R3, R5, !PT ;  /* 0x00000005030c7209 */ /* 0x000fe40007810000 */
[----:B------:R-:W-:Y:S02]  /*daa0*/  FSEL R10, R10, -INF , !P3 ;  /* 0xff8000000a0a7808 */ /* 0x000fe40005800000 */
        /* <DEDUP_REMOVED lines=28> */
[----:B------:R-:W-:Y:S02]  /*dc70*/  ISETP.GT.AND P3, PT, R81, 0x18, !P6 ;  /* 0x000000185100780c */ /* 0x000fe40007764270 */
[----:B------:R-:W-:Y:S02]  /*dc80*/  LOP3.LUT P6, RZ, R23, 0x4000, RZ, 0xc0, !PT ;  /* 0x0000400017ff7812 */ /* 0x000fe400078cc0ff */
        /* <DEDUP_REMOVED lines=49> */
[C---:B------:R-:W-:Y:S02]  /*dfa0*/  ISETP.LT.OR P3, PT, R82.reuse, 0x32, P3 ;  /* 0x000000325200780c */ /* 0x040fe40001f61670 */
[----:B------:R-:W-:Y:S01]  /*dfb0*/  ISETP.LT.OR P5, PT, R82, 0x79, P5 ;  /* 0x000000795200780c */ /* 0x000fe20002fa1670 */
[----:B------:R-:W1:Y:S01]  /*dfc0*/  SHFL.BFLY PT, R12, R13, 0x2, 0x1f ;  /* 0x0c401f000d0c7f89 */ /* 0x000e6200000e0000 */
[----:B------:R-:W-:Y:S02]  /*dfd0*/  FSEL R40, R40, -INF , !P3 ;  /* 0xff80000028287808 */ /* 0x000fe40005800000 */
[----:B------:R-:W-:-:S04]  /*dfe0*/  LOP3.LUT P3, RZ, R23, 0x20000, RZ, 0xc0, !PT ;  /* 0x0002000017ff7812 */ /* 0x000fc8000786c0ff */
[----:B------:R-:W-:-:S04]  /*dff0*/  ISETP.GT.AND P3, PT, R81, 0x38, !P3 ;  /* 0x000000385100780c */ /* 0x000fc80005f64270 */
[----:B------:R-:W-:-:S04]  /*e000*/  ISETP.LT.OR P3, PT, R82, 0x39, P3 ;  /* 0x000000395200780c */ /* 0x000fc80001f61670 */
[----:B------:R-:W-:Y:S02]  /*e010*/  FSEL R43, R43, -INF , !P3 ;  /* 0xff8000002b2b7808 */ /* 0x000fe40005800000 */
[----:B------:R-:W-:-:S04]  /*e020*/  LOP3.LUT P3, RZ, R23, 0x10000, RZ, 0xc0, !PT ;  /* 0x0001000017ff7812 */ /* 0x000fc8000786c0ff */
[----:B------:R-:W-:Y:S02]  /*e030*/  ISETP.GT.AND P3, PT, R81, 0x39, !P3 ;  /* 0x000000395100780c */ /* 0x000fe40005f64270 */
[----:B-1----:R-:W-:Y:S02]  /*e040*/  FMNMX.FTZ R77, R13, R12, !PT ;  /* 0x0000000c0d4d7209 */ /* 0x002fe40007810000 */
[----:B------:R-:W-:-:S03]  /*e050*/  ISETP.LT.OR P3, PT, R82, 0x3a, P3 ;  /* 0x0000003a5200780c */ /* 0x000fc60001f61670 */
[----:B------:R-:W1:Y:S01]  /*e060*/  SHFL.BFLY PT, R12, R77, 0x1, 0x1f ;  /* 0x0c201f004d0c7f89 */ /* 0x000e6200000e0000 */
[----:B------:R-:W-:Y:S02]  /*e070*/  FSEL R44, R44, -INF , !P3 ;  /* 0xff8000002c2c7808 */ /* 0x000fe40005800000 */
[----:B------:R-:W-:-:S04]  /*e080*/  LOP3.LUT P3, RZ, R23, 0x8000, RZ, 0xc0, !PT ;  /* 0x0000800017ff7812 */ /* 0x000fc8000786c0ff */
[----:B------:R-:W-:-:S04]  /*e090*/  ISETP.GT.AND P3, PT, R81, 0x40, !P3 ;  /* 0x000000405100780c */ /* 0x000fc80005f64270 */
[----:B------:R-:W-:-:S04]  /*e0a0*/  ISETP.LT.OR P3, PT, R82, 0x41, P3 ;  /* 0x000000415200780c */ /* 0x000fc80001f61670 */
[----:B------:R-:W-:Y:S02]  /*e0b0*/  FSEL R47, R47, -INF , !P3 ;  /* 0xff8000002f2f7808 */ /* 0x000fe40005800000 */
[----:B------:R-:W-:Y:S02]  /*e0c0*/  ISETP.GT.AND P3, PT, R81, 0x41, !P6 ;  /* 0x000000415100780c */ /* 0x000fe40007764270 */
[----:B------:R-:W-:Y:S02]  /*e0d0*/  LOP3.LUT P6, RZ, R23, 0x8, RZ, 0xc0, !PT ;  /* 0x0000000817ff7812 */ /* 0x000fe400078cc0ff */
[----:B------:R-:W-:Y:S02]  /*e0e0*/  ISETP.LT.OR P3, PT, R82, 0x42, P3 ;  /* 0x000000425200780c */ /* 0x000fe40001f61670 */
[----:B-1----:R-:W-:Y:S02]  /*e0f0*/  FMNMX.FTZ R12, R77, R12, !PT ;  /* 0x0000000c4d0c7209 */ /* 0x002fe40007810000 */
[----:B------:R-:W-:-:S02]  /*e100*/  FSEL R48, R48, -INF , !P3 ;  /* 0xff80000030307808 */ /* 0x000fc40005800000 */
[----:B------:R-:W-:Y:S01]  /*e110*/  LOP3.LUT P3, RZ, R23, 0x2000, RZ, 0xc0, !PT ;  /* 0x0000200017ff7812 */ /* 0x000fe2000786c0ff */
[----:B------:R-:W-:-:S03]  /*e120*/  FMUL.FTZ R78, R12, UR41 ;  /* 0x000000290c4e7c20 */ /* 0x000fc60008410000 */
        /* <DEDUP_REMOVED lines=51> */
[--C-:B------:R-:W-:Y:S01]  /*e460*/  FFMA.FTZ R11, R20, UR41, -R78.reuse ;  /* 0x00000029140b7c23 */ /* 0x100fe2000801084e */
[----:B------:R-:W-:Y:S01]  /*e470*/  FSEL R4, R4, -INF , !P3 ;  /* 0xff80000004047808 */ /* 0x000fe20005800000 */
[--C-:B------:R-:W-:Y:S01]  /*e480*/  FFMA.FTZ R85, R26, UR41, -R78.reuse ;  /* 0x000000291a557c23 */ /* 0x100fe2000801084e */
[----:B------:R-:W-:Y:S01]  /*e490*/  ISETP.GT.AND P3, PT, R81, 0x79, !P6 ;  /* 0x000000795100780c */ /* 0x000fe20007764270 */
[--C-:B0-----:R-:W-:Y:S01]  /*e4a0*/  FFMA.FTZ R86, R30, UR41, -R78.reuse ;  /* 0x000000291e567c23 */ /* 0x101fe2000801084e */
[----:B------:R-:W-:Y:S01]  /*e4b0*/  FMNMX.FTZ R5, R4, R10, !PT ;  /* 0x0000000a04057209 */ /* 0x000fe20007810000 */
[--C-:B------:R-:W-:Y:S01]  /*e4c0*/  FFMA.FTZ R83, R15, UR41, -R78.reuse ;  /* 0x000000290f537c23 */ /* 0x100fe2000801084e */
[----:B------:R-:W-:Y:S01]  /*e4d0*/  FSEL R26, R71, -INF , !P4 ;  /* 0xff800000471a7808 */ /* 0x000fe20006000000 */
        /* <DEDUP_REMOVED lines=11> */
[----:B------:R0:W-:Y:S01]  /*e590*/  MUFU.EX2 R84, R11 ;  /* 0x0000000b00547308 */ /* 0x0001e20000000800 */
[----:B------:R-:W-:Y:S01]  /*e5a0*/  FSEL R82, R76, -INF , !P3 ;  /* 0xff8000004c527808 */ /* 0x000fe20005800000 */
        /* <DEDUP_REMOVED lines=16> */
[----:B------:R-:W-:Y:S01]  /*e6b0*/  FFMA.FTZ R34, R34, UR41, -R78 ;  /* 0x0000002922227c23 */ /* 0x000fe2000801084e */
[----:B------:R-:W-:-:S04]  /*e6c0*/  FMNMX.FTZ R20, R32, R5, !PT ;  /* 0x0000000520147209 */ /* 0x000fc80007810000 */
[----:B------:R-:W-:Y:S01]  /*e6d0*/  FMNMX.FTZ R5, R35, R20, !PT ;  /* 0x0000001423057209 */ /* 0x000fe20007810000 */
[----:B------:R-:W3:Y:S03]  /*e6e0*/  MUFU.EX2 R79, R79 ;  /* 0x0000004f004f7308 */ /* 0x000ee60000000800 */
[----:B------:R-:W-:-:S04]  /*e6f0*/  FMNMX.FTZ R20, R36, R5, !PT ;  /* 0x0000000524147209 */ /* 0x000fc80007810000 */
[----:B------:R-:W-:Y:S01]  /*e700*/  FMNMX.FTZ R5, R39, R20, !PT ;  /* 0x0000001427057209 */ /* 0x000fe20007810000 */
[----:B------:R-:W4:Y:S03]  /*e710*/  MUFU.EX2 R80, R80 ;  /* 0x0000005000507308 */ /* 0x000f260000000800 */
[----:B------:R-:W-:-:S04]  /*e720*/  FMNMX.FTZ R20, R40, R5, !PT ;  /* 0x0000000528147209 */ /* 0x000fc80007810000 */
[----:B------:R-:W-:Y:S01]  /*e730*/  FMNMX.FTZ R5, R43, R20, !PT ;  /* 0x000000142b057209 */ /* 0x000fe20007810000 */
[----:B------:R-:W5:Y:S03]  /*e740*/  MUFU.EX2 R83, R83 ;  /* 0x0000005300537308 */ /* 0x000f660000000800 */
[----:B------:R-:W-:-:S04]  /*e750*/  FMNMX.FTZ R20, R44, R5, !PT ;  /* 0x000000052c147209 */ /* 0x000fc80007810000 */
[----:B------:R-:W-:Y:S01]  /*e760*/  FMNMX.FTZ R5, R47, R20, !PT ;  /* 0x000000142f057209 */ /* 0x000fe20007810000 */
[----:B------:R-:W2:Y:S03]  /*e770*/  MUFU.EX2 R25, R25 ;  /* 0x0000001900197308 */ /* 0x000ea60000000800 */
[----:B------:R-:W-:Y:S01]  /*e780*/  FMNMX.FTZ R20, R48, R5, !PT ;  /* 0x0000000530147209 */ /* 0x000fe20007810000 */
[--C-:B------:R-:W-:Y:S01]  /*e790*/  FFMA.FTZ R5, R37, UR41, -R78.reuse ;  /* 0x0000002925057c23 */ /* 0x100fe2000801084e */
[--C-:B------:R-:W-:Y:S01]  /*e7a0*/  FFMA.FTZ R37, R45, UR41, -R78.reuse ;  /* 0x000000292d257c23 */ /* 0x100fe2000801084e */
[--C-:B------:R-:W-:Y:S01]  /*e7b0*/  FFMA.FTZ R45, R75, UR41, -R78.reuse ;  /* 0x000000294b2d7c23 */ /* 0x100fe2000801084e */
[----:B0-----:R-:W-:Y:S01]  /*e7c0*/  FMNMX.FTZ R11, R51, R20, !PT ;  /* 0x00000014330b7209 */ /* 0x001fe20007810000 */
[----:B------:R-:W0:Y:S03]  /*e7d0*/  MUFU.EX2 R85, R85 ;  /* 0x0000005500557308 */ /* 0x000e260000000800 */
[----:B------:R-:W-:Y:S01]  /*e7e0*/  FMNMX.FTZ R20, R52, R11, !PT ;  /* 0x0000000b34147209 */ /* 0x000fe20007810000 */
[--C-:B------:R-:W-:Y:S01]  /*e7f0*/  FFMA.FTZ R11, R38, UR41, -R78.reuse ;  /* 0x00000029260b7c23 */ /* 0x100fe2000801084e */
[----:B------:R-:W-:-:S02]  /*e800*/  FFMA.FTZ R38, R41, UR41, -R78 ;  /* 0x0000002929267c23 */ /* 0x000fc4000801084e */
        /* <DEDUP_REMOVED lines=19> */
[----:B------:R-:W1:Y:S01]  /*e940*/  SHFL.BFLY PT, R0, R13, 0x2, 0x1f ;  /* 0x0c401f000d007f89 */ /* 0x000e6200000e0000 */
[----:B------:R-:W-:Y:S08]  /*e950*/  MUFU.EX2 R38, R38 ;  /* 0x0000002600267308 */ /* 0x000ff00000000800 */
[----:B------:R-:W-:Y:S08]  /*e960*/  MUFU.EX2 R15, R15 ;  /* 0x0000000f000f7308 */ /* 0x000ff00000000800 */
[----:B------:R-:W-:Y:S01]  /*e970*/  MUFU.EX2 R37, R37 ;  /* 0x0000002500257308 */ /* 0x000fe20000000800 */
[----:B-1----:R-:W-:Y:S01]  /*e980*/  FMNMX.FTZ R41, R13, R0, !PT ;  /* 0x000000000d297209 */ /* 0x002fe20007810000 */
[----:B------:R-:W-:-:S06]  /*e990*/  FFMA.FTZ R0, R69, UR41, -R78 ;  /* 0x0000002945007c23 */ /* 0x000fcc000801084e */
[----:B------:R-:W-:Y:S01]  /*e9a0*/  MUFU.EX2 R71, R71 ;  /* 0x0000004700477308 */ /* 0x000fe20000000800 */
[----:B------:R-:W1:Y:S07]  /*e9b0*/  SHFL.BFLY PT, R62, R41, 0x1, 0x1f ;  /* 0x0c201f00293e7f89 */ /* 0x000e6e00000e0000 */
[----:B------:R-:W-:Y:S08]  /*e9c0*/  MUFU.EX2 R76, R76 ;  /* 0x0000004c004c7308 */ /* 0x000ff00000000800 */
[----:B------:R-:W-:Y:S08]  /*e9d0*/  MUFU.EX2 R81, R81 ;  /* 0x0000005100517308 */ /* 0x000ff00000000800 */
[----:B------:R-:W-:Y:S01]  /*e9e0*/  MUFU.EX2 R42, R42 ;  /* 0x0000002a002a7308 */ /* 0x000fe20000000800 */
[----:B-1----:R-:W-:Y:S01]  /*e9f0*/  FMNMX.FTZ R13, R41, R62, !PT ;  /* 0x0000003e290d7209 */ /* 0x002fe20007810000 */
[----:B------:R-:W-:-:S03]  /*ea00*/  FFMA.FTZ R41, R74, UR41, -R78 ;  /* 0x000000294a297c23 */ /* 0x000fc6000801084e */
[C---:B------:R-:W-:Y:S01]  /*ea10*/  FSETP.NEU.FTZ.AND P3, PT, R13.reuse, -INF , PT ;  /* 0xff8000000d00780b */ /* 0x040fe20003f7d000 */
[----:B------:R-:W-:Y:S02]  /*ea20*/  FMUL.FTZ R61, R13, UR41 ;  /* 0x000000290d3d7c20 */ /* 0x000fe40008410000 */
[----:B------:R-:W-:Y:S03]  /*ea30*/  MUFU.EX2 R46, R46 ;  /* 0x0000002e002e7308 */ /* 0x000fe60000000800 */
[----:B------:R-:W-:-:S05]  /*ea40*/  FSEL R75, R61, RZ, P3 ;  /* 0x000000ff3d4b7208 */ /* 0x000fca0001800000 */
[----:B------:R-:W-:Y:S01]  /*ea50*/  MUFU.EX2 R49, R49 ;  /* 0x0000003100317308 */ /* 0x000fe20000000800 */
[--C-:B------:R-:W-:Y:S01]  /*ea60*/  FFMA.FTZ R4, R4, UR41, -R75.reuse ;  /* 0x0000002904047c23 */ /* 0x100fe2000801084b */
[--C-:B------:R-:W-:Y:S01]  /*ea70*/  FFMA.FTZ R10, R10, UR41, -R75.reuse ;  /* 0x000000290a0a7c23 */ /* 0x100fe2000801084b */
[--C-:B------:R-:W-:Y:S01]  /*ea80*/  FFMA.FTZ R61, R72, UR41, -R75.reuse ;  /* 0x00000029483d7c23 */ /* 0x100fe2000801084b */
[--C-:B------:R-:W-:Y:S01]  /*ea90*/  FFMA.FTZ R62, R14, UR41, -R75.reuse ;  /* 0x000000290e3e7c23 */ /* 0x100fe2000801084b */
[----:B------:R-:W-:Y:S01]  /*eaa0*/  FFMA.FTZ R65, R24, UR41, -R75 ;  /* 0x0000002918417c23 */ /* 0x000fe2000801084b */
[----:B------:R-:W-:Y:S01]  /*eab0*/  FADD.FTZ R24, R3, R77 ;  /* 0x0000004d03187221 */ /* 0x000fe20000010000 */
[--C-:B------:R-:W-:Y:S01]  /*eac0*/  FFMA.FTZ R21, R21, UR41, -R75.reuse ;  /* 0x0000002915157c23 */ /* 0x100fe2000801084b */
[----:B------:R-:W-:Y:S01]  /*ead0*/  MUFU.EX2 R4, R4 ;  /* 0x0000000400047308 */ /* 0x000fe20000000800 */
[--C-:B------:R-:W-:Y:S01]  /*eae0*/  FFMA.FTZ R70, R31, UR41, -R75.reuse ;  /* 0x000000291f467c23 */ /* 0x100fe2000801084b */
[----:B---3--:R-:W-:Y:S01]  /*eaf0*/  FADD.FTZ R31, R79, R24 ;  /* 0x000000184f1f7221 */ /* 0x008fe20000010000 */
[--C-:B------:R-:W-:Y:S01]  /*eb00*/  FFMA.FTZ R66, R27, UR41, -R75.reuse ;  /* 0x000000291b427c23 */ /* 0x100fe2000801084b */
[--C-:B------:R-:W-:Y:S01]  /*eb10*/  FFMA.FTZ R69, R28, UR41, -R75.reuse ;  /* 0x000000291c457c23 */ /* 0x100fe2000801084b */
[----:B------:R-:W-:Y:S01]  /*eb20*/  FFMA.FTZ R27, R60, UR41, -R75 ;  /* 0x000000293c1b7c23 */ /* 0x000fe2000801084b */
[----:B----4-:R-:W-:Y:S01]  /*eb30*/  FADD.FTZ R24, R80, R31 ;  /* 0x0000001f50187221 */ /* 0x010fe20000010000 */
[--C-:B------:R-:W-:Y:S01]  /*eb40*/  FFMA.FTZ R60, R26, UR41, -R75.reuse ;  /* 0x000000291a3c7c23 */ /* 0x100fe2000801084b */
[----:B------:R-:W1:Y:S01]  /*eb50*/  MUFU.EX2 R10, R10 ;  /* 0x0000000a000a7308 */ /* 0x000e620000000800 */
[--C-:B------:R-:W-:Y:S01]  /*eb60*/  FFMA.FTZ R72, R32, UR41, -R75.reuse ;  /* 0x0000002920487c23 */ /* 0x100fe2000801084b */
[----:B-----5:R-:W-:Y:S01]  /*eb70*/  FADD.FTZ R31, R83, R24 ;  /* 0x00000018531f7221 */ /* 0x020fe20000010000 */
[--C-:B------:R-:W-:Y:S01]  /*eb80*/  FFMA.FTZ R14, R39, UR41, -R75.reuse ;  /* 0x00000029270e7c23 */ /* 0x100fe2000801084b */
[--C-:B------:R-:W-:Y:S01]  /*eb90*/  FFMA.FTZ R39, R40, UR41, -R75.reuse ;  /* 0x0000002928277c23 */ /* 0x100fe2000801084b */
[----:B------:R-:W-:Y:S01]  /*eba0*/  FFMA.FTZ R40, R43, UR41, -R75 ;  /* 0x000000292b287c23 */ /* 0x000fe2000801084b */
[----:B------:R-:W-:Y:S01]  /*ebb0*/  FADD.FTZ R28, R84, R31 ;  /* 0x0000001f541c7221 */ /* 0x000fe20000010000 */
[--C-:B------:R-:W-:Y:S01]  /*ebc0*/  FFMA.FTZ R43, R44, UR41, -R75.reuse ;  /* 0x000000292c2b7c23 */ /* 0x100fe2000801084b */
[----:B------:R-:W3:Y:S01]  /*ebd0*/  MUFU.EX2 R61, R61 ;  /* 0x0000003d003d7308 */ /* 0x000ee20000000800 */
[--C-:B------:R-:W-:Y:S01]  /*ebe0*/  FFMA.FTZ R44, R47, UR41, -R75.reuse ;  /* 0x000000292f2c7c23 */ /* 0x100fe2000801084b */
[----:B--2---:R-:W-:Y:S01]  /*ebf0*/  FADD.FTZ R28, R25, R28 ;  /* 0x0000001c191c7221 */ /* 0x004fe20000010000 */
[--C-:B------:R-:W-:Y:S01]  /*ec00*/  FFMA.FTZ R47, R48, UR41, -R75.reuse ;  /* 0x00000029302f7c23 */ /* 0x100fe2000801084b */
[--C-:B------:R-:W-:Y:S01]  /*ec10*/  FFMA.FTZ R48, R51, UR41, -R75.reuse ;  /* 0x0000002933307c23 */ /* 0x100fe2000801084b */
[--C-:B------:R-:W-:Y:S01]  /*ec20*/  FFMA.FTZ R51, R52, UR41, -R75.reuse ;  /* 0x0000002934337c23 */ /* 0x100fe2000801084b */
[----:B0-----:R-:W-:Y:S01]  /*ec30*/  FADD.FTZ R28, R85, R28 ;  /* 0x0000001c551c7221 */ /* 0x001fe20000010000 */
[--C-:B------:R-:W-:Y:S01]  /*ec40*/  FFMA.FTZ R35, R35, UR41, -R75.reuse ;  /* 0x0000002923237c23 */ /* 0x100fe2000801084b */
[----:B------:R-:W0:Y:S01]  /*ec50*/  MUFU.EX2 R62, R62 ;  /* 0x0000003e003e7308 */ /* 0x000e220000000800 */
[----:B-1----:R-:W-:Y:S01]  /*ec60*/  FADD.FTZ R24, R4, R10 ;  /* 0x0000000a04187221 */ /* 0x002fe20000010000 */
[--C-:B------:R-:W-:Y:S01]  /*ec70*/  FFMA.FTZ R52, R55, UR41, -R75.reuse ;  /* 0x0000002937347c23 */ /* 0x100fe2000801084b */
[--C-:B------:R-:W-:Y:S01]  /*ec80*/  FFMA.FTZ R55, R56, UR41, -R75.reuse ;  /* 0x0000002938377c23 */ /* 0x100fe2000801084b */
[--C-:B------:R-:W-:Y:S01]  /*ec90*/  FFMA.FTZ R56, R59, UR41, -R75.reuse ;  /* 0x000000293b387c23 */ /* 0x100fe2000801084b */
[--C-:B------:R-:W-:Y:S01]  /*eca0*/  FFMA.FTZ R59, R30, UR41, -R75.reuse ;  /* 0x000000291e3b7c23 */ /* 0x100fe2000801084b */
[--C-:B------:R-:W-:Y:S01]  /*ecb0*/  FFMA.FTZ R36, R36, UR41, -R75.reuse ;  /* 0x0000002924247c23 */ /* 0x100fe2000801084b */
[--C-:B------:R-:W-:Y:S01]  /*ecc0*/  FFMA.FTZ R63, R63, UR41, -R75.reuse ;  /* 0x000000293f3f7c23 */ /* 0x100fe2000801084b */
[----:B------:R-:W1:Y:S01]  /*ecd0*/  MUFU.EX2 R21, R21 ;  /* 0x0000001500157308 */ /* 0x000e620000000800 */
[----:B---3--:R-:W-:Y:S01]  /*ece0*/  FADD.FTZ R31, R61, R24 ;  /* 0x000000183d1f7221 */ /* 0x008fe20000010000 */
[--C-:B------:R-:W-:Y:S01]  /*ecf0*/  FFMA.FTZ R64, R64, UR41, -R75.reuse ;  /* 0x0000002940407c23 */ /* 0x100fe2000801084b */
[--C-:B------:R-:W-:Y:S01]  /*ed00*/  FFMA.FTZ R67, R67, UR41, -R75.reuse ;  /* 0x0000002943437c23 */ /* 0x100fe2000801084b */
[--C-:B------:R-:W-:Y:S01]  /*ed10*/  FFMA.FTZ R68, R68, UR41, -R75.reuse ;  /* 0x0000002944447c23 */ /* 0x100fe2000801084b */
[--C-:B------:R-:W-:Y:S01]  /*ed20*/  FFMA.FTZ R73, R73, UR41, -R75.reuse ;  /* 0x0000002949497c23 */ /* 0x100fe2000801084b */
[----:B------:R-:W-:-:S02]  /*ed30*/  FFMA.FTZ R75, R82, UR41, -R75 ;  /* 0x00000029524b7c23 */ /* 0x000fc4000801084b */
[----:B------:R-:W2:Y:S01]  /*ed40*/  MUFU.EX2 R65, R65 ;  /* 0x0000004100417308 */ /* 0x000ea20000000800 */
[----:B0-----:R-:W-:Y:S01]  /*ed50*/  FADD.FTZ R24, R62, R31 ;  /* 0x0000001f3e187221 */ /* 0x001fe20000010000 */
[----:B------:R-:W-:Y:S01]  /*ed60*/  FADD.FTZ R31, R29, R28 ;  /* 0x0000001c1d1f7221 */ /* 0x000fe20000010000 */
[----:B------:R-:W-:-:S03]  /*ed70*/  F2FP.F16.F32.PACK_AB R28, R84, R83 ;  /* 0x00000053541c723e */ /* 0x000fc600000000ff */
[----:B------:R-:W-:Y:S02]  /*ed80*/  FADD.FTZ R30, R86, R31 ;  /* 0x0000001f561e7221 */ /* 0x000fe40000010000 */
[----:B------:R-:W0:Y:S01]  /*ed90*/  MUFU.EX2 R66, R66 ;  /* 0x0000004200427308 */ /* 0x000e220000000800 */
[----:B-1----:R-:W-:Y:S01]  /*eda0*/  FADD.FTZ R26, R21, R24 ;  /* 0x00000018151a7221 */ /* 0x002fe20000010000 */
[----:B------:R-:W-:Y:S01]  /*edb0*/  F2FP.F16.F32.PACK_AB R24, R77, R3 ;  /* 0x000000034d18723e */ /* 0x000fe200000000ff */
[----:B------:R-:W-:Y:S01]  /*edc0*/  FADD.FTZ R31, R33, R30 ;  /* 0x0000001e211f7221 */ /* 0x000fe20000010000 */
[----:B------:R-:W-:-:S03]  /*edd0*/  F2FP.F16.F32.PACK_AB R30, R85, R25 ;  /* 0x00000019551e723e */ /* 0x000fc600000000ff */
[----:B------:R-:W-:Y:S01]  /*ede0*/  FADD.FTZ R74, R34, R31 ;  /* 0x0000001f224a7221 */ /* 0x000fe20000010000 */
[----:B------:R-:W1:Y:S01]  /*edf0*/  MUFU.EX2 R69, R69 ;  /* 0x0000004500457308 */ /* 0x000e620000000800 */
[----:B--2---:R-:W-:Y:S01]  /*ee00*/  FADD.FTZ R3, R65, R26 ;  /* 0x0000001a41037221 */ /* 0x004fe20000010000 */
[----:B------:R-:W-:Y:S01]  /*ee10*/  F2FP.F16.F32.PACK_AB R26, R80, R79 ;  /* 0x0000004f501a723e */ /* 0x000fe200000000ff */
[----:B------:R-:W-:Y:S01]  /*ee20*/  FADD.FTZ R74, R5, R74 ;  /* 0x0000004a054a7221 */ /* 0x000fe20000010000 */
[----:B------:R-:W-:-:S03]  /*ee30*/  F2FP.F16.F32.PACK_AB R34, R34, R33 ;  /* 0x000000212222723e */ /* 0x000fc600000000ff */
[----:B------:R-:W-:Y:S01]  /*ee40*/  FADD.FTZ R31, R11, R74 ;  /* 0x0000004a0b1f7221 */ /* 0x000fe20000010000 */
[----:B------:R-:W2:Y:S01]  /*ee50*/  MUFU.EX2 R70, R70 ;  /* 0x0000004600467308 */ /* 0x000ea20000000800 */
[----:B0-----:R-:W-:-:S07]  /*ee60*/  FADD.FTZ R32, R66, R3 ;  /* 0x0000000342207221 */ /* 0x001fce0000010000 */
[----:B------:R0:W-:Y:S01]  /*ee70*/  MUFU.EX2 R3, R27 ;  /* 0x0000001b00037308 */ /* 0x0001e20000000800 */
[----:B-1----:R-:W-:Y:S01]  /*ee80*/  FADD.FTZ R25, R69, R32 ;  /* 0x0000002045197221 */ /* 0x002fe20000010000 */
[----:B------:R-:W-:-:S06]  /*ee90*/  F2FP.F16.F32.PACK_AB R32, R86, R29 ;  /* 0x0000001d5620723e */ /* 0x000fcc00000000ff */
[----:B------:R-:W1:Y:S01]  /*eea0*/  MUFU.EX2 R72, R72 ;  /* 0x0000004800487308 */ /* 0x000e620000000800 */
[----:B0-----:R-:W-:Y:S01]  /*eeb0*/  F2FP.F16.F32.PACK_AB R27, R62, R61 ;  /* 0x0000003d3e1b723e */ /* 0x001fe200000000ff */
[----:B--2---:R-:W-:Y:S01]  /*eec0*/  FADD.FTZ R29, R70, R25 ;  /* 0x00000019461d7221 */ /* 0x004fe20000010000 */
[----:B------:R-:W2:Y:S01]  /*eed0*/  LDL R62, [R1+0x24] ;  /* 0x00002400013e7983 */ /* 0x000ea20000100800 */
[----:B------:R-:W-:-:S04]  /*eee0*/  F2FP.F16.F32.PACK_AB R25, R10, R4 ;  /* 0x000000040a19723e */ /* 0x000fc800000000ff */
[----:B------:R-:W0:Y:S01]  /*eef0*/  MUFU.EX2 R35, R35 ;  /* 0x0000002300237308 */ /* 0x000e220000000800 */
[----:B------:R3:W-:Y:S07]  /*ef00*/  STSM.16.M88.4 [R140+0x21800], R24 ;  /* 0x021800188c007844 */ /* 0x0007ee0000000200 */
[----:B------:R-:W4:Y:S01]  /*ef10*/  MUFU.EX2 R36, R36 ;  /* 0x0000002400247308 */ /* 0x000f220000000800 */
[----:B-1----:R-:W-:Y:S01]  /*ef20*/  FADD.FTZ R4, R72, R29 ;  /* 0x0000001d48047221 */ /* 0x002fe20000010000 */
[----:B------:R-:W-:-:S02]  /*ef30*/  F2FP.F16.F32.PACK_AB R29, R65, R21 ;  /* 0x00000015411d723e */ /* 0x000fc400000000ff */
[----:B------:R-:W-:-:S04]  /*ef40*/  F2FP.F16.F32.PACK_AB R33, R72, R70 ;  /* 0x000000464821723e */ /* 0x000fc800000000ff */
[----:B------:R-:W1:Y:S01]  /*ef50*/  MUFU.EX2 R14, R14 ;  /* 0x0000000e000e7308 */ /* 0x000e620000000800 */
[----:B0-----:R-:W-:Y:S01]  /*ef60*/  FADD.FTZ R21, R35, R4 ;  /* 0x0000000423157221 */ /* 0x001fe20000010000 */
[----:B------:R-:W-:-:S06]  /*ef70*/  FADD.FTZ R4, R38, R31 ;  /* 0x0000001f26047221 */ /* 0x000fcc0000010000 */
[----:B------:R-:W0:Y:S01]  /*ef80*/  MUFU.EX2 R39, R39 ;  /* 0x0000002700277308 */ /* 0x000e220000000800 */
[----:B------:R-:W-:Y:S01]  /*ef90*/  FADD.FTZ R10, R15, R4 ;  /* 0x000000040f0a7221 */ /* 0x000fe20000010000 */
[C---:B----4-:R-:W-:Y:S01]  /*efa0*/  FADD.FTZ R21, R36.reuse, R21 ;  /* 0x0000001524157221 */ /* 0x050fe20000010000 */
[----:B------:R-:W-:Y:S02]  /*efb0*/  F2FP.F16.F32.PACK_AB R35, R36, R35 ;  /* 0x000000232423723e */ /* 0x000fe400000000ff */
[----:B------:R-:W-:-:S03]  /*efc0*/  FADD.FTZ R10, R37, R10 ;  /* 0x0000000a250a7221 */ /* 0x000fc60000010000 */
[----:B------:R-:W4:Y:S01]  /*efd0*/  MUFU.EX2 R40, R40 ;  /* 0x0000002800287308 */ /* 0x000f220000000800 */
[----:B-1----:R-:W-:Y:S01]  /*efe0*/  FADD.FTZ R4, R14, R21 ;  /* 0x000000150e047221 */ /* 0x002fe20000010000 */
[----:B------:R-:W-:-:S06]  /*eff0*/  FADD.FTZ R61, R71, R10 ;  /* 0x0000000a473d7221 */ /* 0x000fcc0000010000 */
[----:B------:R-:W1:Y:S01]  /*f000*/  MUFU.EX2 R43, R43 ;  /* 0x0000002b002b7308 */ /* 0x000e620000000800 */
[----:B0-----:R-:W-:Y:S01]  /*f010*/  FADD.FTZ R21, R39, R4 ;  /* 0x0000000427157221 */ /* 0x001fe20000010000 */
[----:B------:R-:W-:-:S06]  /*f020*/  FADD.FTZ R10, R76, R61 ;  /* 0x0000003d4c0a7221 */ /* 0x000fcc0000010000 */
[----:B------:R-:W0:Y:S01]  /*f030*/  MUFU.EX2 R44, R44 ;  /* 0x0000002c002c7308 */ /* 0x000e220000000800 */
[----:B------:R-:W-:Y:S01]  /*f040*/  F2FP.F16.F32.PACK_AB R36, R11, R5 ;  /* 0x000000050b24723e */ /* 0x000fe200000000ff */
[----:B----4-:R-:W-:Y:S01]  /*f050*/  FADD.FTZ R4, R40, R21 ;  /* 0x0000001528047221 */ /* 0x010fe20000010000 */
[----:B------:R-:W-:-:S05]  /*f060*/  FADD.FTZ R11, R81, R10 ;  /* 0x0000000a510b7221 */ /* 0x000fca0000010000 */
[----:B------:R-:W4:Y:S01]  /*f070*/  MUFU.EX2 R47, R47 ;  /* 0x0000002f002f7308 */ /* 0x000f220000000800 */
[----:B-1----:R-:W-:Y:S01]  /*f080*/  FADD.FTZ R5, R43, R4 ;  /* 0x000000042b057221 */ /* 0x002fe20000010000 */
[----:B------:R-:W-:-:S06]  /*f090*/  FADD.FTZ R11, R42, R11 ;  /* 0x0000000b2a0b7221 */ /* 0x000fcc0000010000 */
[----:B------:R-:W-:Y:S08]  /*f0a0*/  MUFU.EX2 R50, R50 ;  /* 0x0000003200327308 */ /* 0x000ff00000000800 */
[----:B------:R-:W1:Y:S01]  /*f0b0*/  MUFU.EX2 R48, R48 ;  /* 0x0000003000307308 */ /* 0x000e620000000800 */
[----:B0-----:R-:W-:Y:S01]  /*f0c0*/  FADD.FTZ R4, R44, R5 ;  /* 0x000000052c047221 */ /* 0x001fe20000010000 */
[----:B------:R-:W-:-:S06]  /*f0d0*/  FADD.FTZ R10, R46, R11 ;  /* 0x0000000b2e0a7221 */ /* 0x000fcc0000010000 */
[----:B------:R-:W0:Y:S08]  /*f0e0*/  MUFU.EX2 R51, R51 ;  /* 0x0000003300337308 */ /* 0x000e300000000800 */
[----:B------:R-:W5:Y:S01]  /*f0f0*/  MUFU.EX2 R53, R53 ;  /* 0x0000003500357308 */ /* 0x000f620000000800 */
[----:B----4-:R-:W-:Y:S01]  /*f100*/  FADD.FTZ R5, R47, R4 ;  /* 0x000000042f057221 */ /* 0x010fe20000010000 */
[----:B------:R-:W-:-:S06]  /*f110*/  FADD.FTZ R11, R49, R10 ;  /* 0x0000000a310b7221 */ /* 0x000fcc0000010000 */
[----:B------:R-:W4:Y:S01]  /*f120*/  MUFU.EX2 R52, R52 ;  /* 0x0000003400347308 */ /* 0x000f220000000800 */
[----:B-1----:R-:W-:Y:S01]  /*f130*/  FADD.FTZ R4, R48, R5 ;  /* 0x0000000530047221 */ /* 0x002fe20000010000 */
[----:B------:R-:W-:-:S06]  /*f140*/  FADD.FTZ R10, R50, R11 ;  /* 0x0000000b320a7221 */ /* 0x000fcc0000010000 */
[----:B------:R-:W-:Y:S08]  /*f150*/  MUFU.EX2 R54, R54 ;  /* 0x0000003600367308 */ /* 0x000ff00000000800 */
[----:B------:R-:W1:Y:S01]  /*f160*/  MUFU.EX2 R55, R55 ;  /* 0x0000003700377308 */ /* 0x000e620000000800 */
[----:B0-----:R-:W-:Y:S01]  /*f170*/  FADD.FTZ R5, R51, R4 ;  /* 0x0000000433057221 */ /* 0x001fe20000010000 */
[----:B-----5:R-:W-:-:S06]  /*f180*/  FADD.FTZ R11, R53, R10 ;  /* 0x0000000a350b7221 */ /* 0x020fcc0000010000 */
[----:B------:R-:W0:Y:S08]  /*f190*/  MUFU.EX2 R56, R56 ;  /* 0x0000003800387308 */ /* 0x000e300000000800 */
[----:B------:R-:W5:Y:S01]  /*f1a0*/  MUFU.EX2 R57, R57 ;  /* 0x0000003900397308 */ /* 0x000f620000000800 */
[----:B----4-:R-:W-:Y:S01]  /*f1b0*/  FADD.FTZ R4, R52, R5 ;  /* 0x0000000534047221 */ /* 0x010fe20000010000 */
[----:B---3--:R-:W-:-:S02]  /*f1c0*/  F2FP.F16.F32.PACK_AB R24, R71, R37 ;  /* 0x000000254718723e */ /* 0x008fc400000000ff */
[----:B------:R-:W-:-:S04]  /*f1d0*/  F2FP.F16.F32.PACK_AB R31, R69, R66 ;  /* 0x00000042451f723e */ /* 0x000fc800000000ff */
[----:B------:R-:W3:Y:S01]  /*f1e0*/  MUFU.EX2 R58, R58 ;  /* 0x0000003a003a7308 */ /* 0x000ee20000000800 */
[----:B------:R-:W-:-:S07]  /*f1f0*/  F2FP.F16.F32.PACK_AB R37, R39, R14 ;  /* 0x0000000e2725723e */ /* 0x000fce00000000ff */
[----:B------:R-:W-:Y:S01]  /*f200*/  MUFU.EX2 R63, R63 ;  /* 0x0000003f003f7308 */ /* 0x000fe20000000800 */
[----:B-1----:R-:W-:-:S07]  /*f210*/  FADD.FTZ R5, R55, R4 ;  /* 0x0000000437057221 */ /* 0x002fce0000010000 */
[----:B------:R-:W1:Y:S01]  /*f220*/  MUFU.EX2 R64, R64 ;  /* 0x0000004000407308 */ /* 0x000e620000000800 */
[----:B------:R-:W-:-:S07]  /*f230*/  FADD.FTZ R14, R54, R11 ;  /* 0x0000000b360e7221 */ /* 0x000fce0000010000 */
[----:B------:R-:W-:Y:S08]  /*f240*/  MUFU.EX2 R67, R67 ;  /* 0x0000004300437308 */ /* 0x000ff00000000800 */
[----:B------:R-:W4:Y:S08]  /*f250*/  MUFU.EX2 R68, R68 ;  /* 0x0000004400447308 */ /* 0x000f300000000800 */
[----:B------:R-:W-:Y:S08]  /*f260*/  MUFU.EX2 R0, R0 ;  /* 0x0000000000007308 */ /* 0x000ff00000000800 */
[----:B------:R-:W4:Y:S08]  /*f270*/  MUFU.EX2 R20, R20 ;  /* 0x0000001400147308 */ /* 0x000f300000000800 */
[----:B------:R-:W-:Y:S08]  /*f280*/  MUFU.EX2 R41, R41 ;  /* 0x0000002900297308 */ /* 0x000ff00000000800 */
[----:B------:R-:W4:Y:S08]  /*f290*/  MUFU.EX2 R45, R45 ;  /* 0x0000002d002d7308 */ /* 0x000f300000000800 */
[----:B------:R-:W-:Y:S08]  /*f2a0*/  MUFU.EX2 R73, R73 ;  /* 0x0000004900497308 */ /* 0x000ff00000000800 */
[----:B------:R-:W4:Y:S08]  /*f2b0*/  MUFU.EX2 R60, R60 ;  /* 0x0000003c003c7308 */ /* 0x000f300000000800 */
[----:B------:R-:W-:Y:S08]  /*f2c0*/  MUFU.EX2 R59, R59 ;  /* 0x0000003b003b7308 */ /* 0x000ff00000000800 */
[----:B------:R-:W4:Y:S01]  /*f2d0*/  MUFU.EX2 R10, R75 ;  /* 0x0000004b000a7308 */ /* 0x000f220000000800 */
[----:B------:R-:W-:Y:S01]  /*f2e0*/  F2FP.F16.F32.PACK_AB R38, R15, R38 ;  /* 0x000000260f26723e */ /* 0x000fe200000000ff */
[----:B------:R3:W-:Y:S01]  /*f2f0*/  STSM.16.M88.4 [R87], R28 ;  /* 0x0000001c57007844 */ /* 0x0007e20000000200 */
[----:B------:R-:W-:Y:S01]  /*f300*/  F2FP.F16.F32.PACK_AB R39, R43, R40 ;  /* 0x000000282b27723e */ /* 0x000fe200000000ff */
[----:B0-----:R-:W-:Y:S01]  /*f310*/  FADD.FTZ R4, R56, R5 ;  /* 0x0000000538047221 */ /* 0x001fe20000010000 */
[----:B------:R-:W-:-:S02]  /*f320*/  F2FP.F16.F32.PACK_AB R26, R81, R76 ;  /* 0x0000004c511a723e */ /* 0x000fc400000000ff */
[----:B------:R-:W-:Y:S02]  /*f330*/  F2FP.F16.F32.PACK_AB R25, R47, R44 ;  /* 0x0000002c2f19723e */ /* 0x000fe400000000ff */
[----:B------:R-:W-:Y:S01]  /*f340*/  F2FP.F16.F32.PACK_AB R27, R51, R48 ;  /* 0x00000030331b723e */ /* 0x000fe200000000ff */
[----:B-----5:R-:W-:Y:S01]  /*f350*/  FADD.FTZ R5, R57, R14 ;  /* 0x0000000e39057221 */ /* 0x020fe20000010000 */
[----:B------:R0:W-:Y:S01]  /*f360*/  STSM.16.M88.4 [R142], R32 ;  /* 0x000000208e007844 */ /* 0x0001e20000000200 */
[----:B------:R-:W5:Y:S03]  /*f370*/  @P2 LDC R14, c[0x0][0x44c] ;  /* 0x00011300ff0e2b82 */ /* 0x000f660000000800 */
[----:B------:R-:W-:Y:S04]  /*f380*/  STSM.16.M88.4 [R141], R36 ;  /* 0x000000248d007844 */ /* 0x000fe80000000200 */
[----:B------:R0:W-:Y:S01]  /*f390*/  STSM.16.M88.4 [R140+0x27800], R24 ;  /* 0x027800188c007844 */ /* 0x0001e20000000200 */
[----:B---3--:R-:W-:Y:S01]  /*f3a0*/  F2FP.F16.F32.PACK_AB R28, R54, R53 ;  /* 0x00000035361c723e */ /* 0x008fe200000000ff */
[----:B------:R-:W3:Y:S01]  /*f3b0*/  @P2 LDC R15, c[0x0][0x450] ;  /* 0x00011400ff0f2b82 */ /* 0x000ee20000000800 */
[----:B------:R-:W-:-:S02]  /*f3c0*/  F2FP.F16.F32.PACK_AB R30, R58, R57 ;  /* 0x000000393a1e723e */ /* 0x000fc400000000ff */
[----:B-1----:R-:W-:Y:S02]  /*f3d0*/  F2FP.F16.F32.PACK_AB R29, R64, R63 ;  /* 0x0000003f401d723e */ /* 0x002fe400000000ff */
[----:B----4-:R-:W-:Y:S01]  /*f3e0*/  F2FP.F16.F32.PACK_AB R31, R68, R67 ;  /* 0x00000043441f723e */ /* 0x010fe200000000ff */
[----:B------:R-:W-:Y:S01]  /*f3f0*/  FADD.FTZ R4, R3, R4 ;  /* 0x0000000403047221 */ /* 0x000fe20000010000 */
[----:B0-----:R-:W-:Y:S02]  /*f400*/  F2FP.F16.F32.PACK_AB R32, R20, R0 ;  /* 0x000000001420723e */ /* 0x001fe400000000ff */
[----:B------:R-:W-:Y:S02]  /*f410*/  F2FP.F16.F32.PACK_AB R34, R45, R41 ;  /* 0x000000292d22723e */ /* 0x000fe400000000ff */
[----:B------:R-:W-:Y:S02]  /*f420*/  F2FP.F16.F32.PACK_AB R33, R60, R73 ;  /* 0x000000493c21723e */ /* 0x000fe400000000ff */
[----:B------:R-:W-:-:S02]  /*f430*/  F2FP.F16.F32.PACK_AB R24, R46, R42 ;  /* 0x0000002a2e18723e */ /* 0x000fc400000000ff */
[----:B------:R-:W-:Y:S02]  /*f440*/  F2FP.F16.F32.PACK_AB R26, R50, R49 ;  /* 0x00000031321a723e */ /* 0x000fe400000000ff */
[----:B------:R-:W-:Y:S02]  /*f450*/  F2FP.F16.F32.PACK_AB R25, R55, R52 ;  /* 0x000000343719723e */ /* 0x000fe400000000ff */
[----:B------:R-:W-:Y:S02]  /*f460*/  F2FP.F16.F32.PACK_AB R27, R3, R56 ;  /* 0x00000038031b723e */ /* 0x000fe400000000ff */
[----:B------:R-:W-:Y:S01]  /*f470*/  F2FP.F16.F32.PACK_AB R35, R10, R59 ;  /* 0x0000003b0a23723e */ /* 0x000fe200000000ff */
[----:B------:R-:W-:Y:S01]  /*f480*/  FADD.FTZ R11, R58, R5 ;  /* 0x000000053a0b7221 */ /* 0x000fe20000010000 */
[----:B------:R-:W-:-:S04]  /*f490*/  FADD.FTZ R5, R63, R4 ;  /* 0x000000043f057221 */ /* 0x000fc80000010000 */
[----:B------:R-:W-:-:S04]  /*f4a0*/  FADD.FTZ R4, R64, R5 ;  /* 0x0000000540047221 */ /* 0x000fc80000010000 */
[----:B------:R-:W-:Y:S01]  /*f4b0*/  FADD.FTZ R3, R67, R4 ;  /* 0x0000000443037221 */ /* 0x000fe20000010000 */
[----:B--2---:R0:W-:Y:S04]  /*f4c0*/  STSM.16.M88.4 [R62], R24 ;  /* 0x000000183e007844 */ /* 0x0041e80000000200 */
[----:B------:R0:W-:Y:S04]  /*f4d0*/  STSM.16.M88.4 [R142+0x6000], R28 ;  /* 0x0060001c8e007844 */ /* 0x0001e80000000200 */
[----:B------:R0:W-:Y:S01]  /*f4e0*/  STSM.16.M88.4 [R141+0x6000], R32 ;  /* 0x006000208d007844 */ /* 0x0001e20000000200 */
[----:B------:R1:W-:Y:S06]  /*f4f0*/  MEMBAR.ALL.CTA ;  /* 0x0000000000007992 */ /* 0x0003ec0000008000 */
[----:B-1----:R-:W1:Y:S01]  /*f500*/  FENCE.VIEW.ASYNC.S ;  /* 0x00000000000073c6 */ /* 0x002e620000000000 */
[----:B------:R-:W-:Y:S01]  /*f510*/  FADD.FTZ R68, R68, R3 ;  /* 0x0000000344447221 */ /* 0x000fe20000010000 */
[----:B------:R-:W-:Y:S01]  /*f520*/  PLOP3.LUT P3, PT, PT, PT, UP0, 0x40, 0x0 ;  /* 0x000000000000781c */ /* 0x000fe20003f6e808 */
[----:B-----5:R-:W-:-:S04]  /*f530*/  @P2 IMAD.HI.U32 R14, R89, R14, RZ ;  /* 0x0000000e590e2227 */ /* 0x020fc800078e00ff */
[----:B------:R-:W-:Y:S01]  /*f540*/  FADD.FTZ R11, R0, R11 ;  /* 0x0000000b000b7221 */ /* 0x000fe20000010000 */
[----:B------:R-:W-:Y:S01]  /*f550*/  FADD.FTZ R73, R73, R68 ;  /* 0x0000004449497221 */ /* 0x000fe20000010000 */
[----:B------:R-:W-:Y:S01]  /*f560*/  IMAD.MOV.U32 R0, RZ, RZ, R89 ;  /* 0x000000ffff007224 */ /* 0x000fe200078e0059 */
[----:B---3--:R-:W-:Y:S01]  /*f570*/  @P2 SHF.R.U32.HI R0, RZ, R15, R14 ;  /* 0x0000000fff002219 */ /* 0x008fe2000001160e */
[----:B------:R-:W-:Y:S01]  /*f580*/  FADD.FTZ R20, R20, R11 ;  /* 0x0000000b14147221 */ /* 0x000fe20000010000 */
[----:B------:R-:W-:-:S03]  /*f590*/  FADD.FTZ R60, R60, R73 ;  /* 0x000000493c3c7221 */ /* 0x000fc60000010000 */
[----:B------:R-:W-:Y:S01]  /*f5a0*/  FADD.FTZ R20, R41, R20 ;  /* 0x0000001429147221 */ /* 0x000fe20000010000 */
[----:B------:R-:W-:Y:S01]  /*f5b0*/  FADD.FTZ R3, R59, R60 ;  /* 0x0000003c3b037221 */ /* 0x000fe20000010000 */
[----:B------:R-:W-:Y:S02]  /*f5c0*/  IMAD.IADD R113, R113, 0x1, R0 ;  /* 0x0000000171717824 */ /* 0x000fe400078e0200 */
[----:B------:R-:W-:Y:S01]  /*f5d0*/  FADD.FTZ R4, R45, R20 ;  /* 0x000000142d047221 */ /* 0x000fe20000010000 */
[----:B------:R-:W-:Y:S01]  /*f5e0*/  FADD.FTZ R3, R10, R3 ;  /* 0x000000030a037221 */ /* 0x000fe20000010000 */
[----:B------:R-:W-:Y:S02]  /*f5f0*/  VIADD R0, R88, 0xfffffffe ;  /* 0xfffffffe58007836 */ /* 0x000fe40000000000 */
[----:B------:R-:W-:Y:S01]  /*f600*/  VIADD R5, R113, UR6 ;  /* 0x0000000671057c36 */ /* 0x000fe20008000000 */
[----:B-1----:R-:W-:Y:S01]  /*f610*/  NOP ;  /* 0x0000000000007918 */ /* 0x002fe20000000000 */
[----:B0-----:R-:W-:Y:S05]  /*f620*/  @P3 BRA `(.L_x_1514) ;  /* 0x0000000000543947 */ /* 0x001fea0003800000 */
[C---:B------:R-:W-:Y:S01]  /*f630*/  ISETP.GT.AND P3, PT, R113.reuse, RZ, PT ;  /* 0x000000ff7100720c */ /* 0x040fe20003f64270 */
[----:B------:R-:W-:Y:S01]  /*f640*/  BSSY B0, `(.L_x_1515) ;  /* 0x0000010000007945 */ /* 0x000fe20003800000 */
[----:B------:R-:W-:-:S11]  /*f650*/  VIADD R10, R113, 0xffffffff ;  /* 0xffffffff710a7836 */ /* 0x000fd60000000000 */
[----:B------:R-:W-:Y:S05]  /*f660*/  @P3 BRA `(.L_x_1516) ;  /* 0x0000000000203947 */ /* 0x000fea0003800000 */
[----:B------:R-:W-:Y:S01]  /*f670*/  UISETP.NE.AND UP1, UPT, UR7, 0x1, UPT ;  /* 0x000000010700788c */ /* 0x000fe2000bf25270 */
[----:B------:R-:W-:-:S05]  /*f680*/  IMAD.MOV R10, RZ, RZ, -R113 ;  /* 0x000000ffff0a7224 */ /* 0x000fca00078e0a71 */
[----:B------:R-:W-:-:S05]  /*f690*/  PLOP3.LUT P3, PT, PT, PT, UP1, 0x80, 0x0 ;  /* 0x000000000000781c */ /* 0x000fca0003f6f018 */
[----:B------:R-:W-:-:S08]  /*f6a0*/  @UP1 ULDC.64 UR4, c[0x0][0x9e8] ;  /* 0x00027a0000041ab9 */ /* 0x000fd00000000a00 */
[----:B------:R-:W-:-:S05]  /*f6b0*/  @P3 IMAD.HI.U32 R11, R10, UR4, RZ ;  /* 0x000000040a0b3c27 */ /* 0x000fca000f8e00ff */
[----:B------:R-:W-:-:S04]  /*f6c0*/  @P3 SHF.R.U32.HI R10, RZ, UR5, R11 ;  /* 0x00000005ff0a3c19 */ /* 0x000fc8000801160b */
[----:B------:R-:W-:Y:S01]  /*f6d0*/  LOP3.LUT R10, RZ, R10, RZ, 0x33, !PT ;  /* 0x0000000aff0a7212 */ /* 0x000fe200078e33ff */
[----:B------:R-:W-:Y:S06]  /*f6e0*/  BRA `(.L_x_1517) ;  /* 0x0000000000147947 */ /* 0x000fec0003800000 */
.L_x_1516:
[----:B------:R-:W-:-:S06]  /*f6f0*/  UISETP.NE.AND UP1, UPT, UR7, 0x1, UPT ;  /* 0x000000010700788c */ /* 0x000fcc000bf25270 */
[----:B------:R-:W-:-:S05]  /*f700*/  PLOP3.LUT P3, PT, PT, PT, UP1, 0x80, 0x0 ;  /* 0x000000000000781c */ /* 0x000fca0003f6f018 */
[----:B------:R-:W-:-:S08]  /*f710*/  @UP1 ULDC.64 UR4, c[0x0][0x9e8] ;  /* 0x00027a0000041ab9 */ /* 0x000fd00000000a00 */
[----:B------:R-:W-:-:S05]  /*f720*/  @P3 IMAD.HI.U32 R11, R10, UR4, RZ ;  /* 0x000000040a0b3c27 */ /* 0x000fca000f8e00ff */
[----:B------:R-:W-:-:S07]  /*f730*/  @P3 SHF.R.U32.HI R10, RZ, UR5, R11 ;  /* 0x00000005ff0a3c19 */ /* 0x000fce000801160b */
.L_x_1517:
[----:B------:R-:W-:Y:S05]  /*f740*/  BSYNC B0 ;  /* 0x0000000000007941 */ /* 0x000fea0003800000 */
.L_x_1515:
[----:B------:R-:W-:-:S04]  /*f750*/  IMAD.U32 R11, RZ, RZ, UR7 ;  /* 0x00000007ff0b7e24 */ /* 0x000fc8000f8e00ff */
[----:B------:R-:W-:-:S05]  /*f760*/  IMAD R10, R10, R11, UR7 ;  /* 0x000000070a0a7e24 */ /* 0x000fca000f8e020b */
[----:B------:R-:W-:-:S07]  /*f770*/  VIMNMX R5, R5, R10, PT ;  /* 0x0000000a05057248 */ /* 0x000fce0003fe0100 */
.L_x_1514:
[----:B------:R-:W2:Y:S01]  /*f780*/  LDL R11, [R1+0x44] ;  /* 0x00004400010b7983 */ /* 0x000ea20000100800 */
[----:B------:R-:W-:Y:S01]  /*f790*/  SHF.R.S32.HI R10, RZ, 0x1f, R5 ;  /* 0x0000001fff0a7819 */ /* 0x000fe20000011405 */
[----:B------:R-:W-:Y:S01]  /*f7a0*/  ULDC UR42, c[0x0][0x9e4] ;  /* 0x00027900002a7ab9 */ /* 0x000fe20000000800 */
[----:B------:R-:W-:Y:S01]  /*f7b0*/  ULDC UR5, c[0x0][0x9e4] ;  /* 0x0002790000057ab9 */ /* 0x000fe20000000800 */
[----:B------:R-:W-:Y:S01]  /*f7c0*/  ULDC UR48, c[0x0][0x9d8] ;  /* 0x0002760000307ab9 */ /* 0x000fe20000000800 */
[----:B------:R-:W-:Y:S01]  /*f7d0*/  LEA.HI R10, R10, R5, RZ, 0x7 ;  /* 0x000000050a0a7211 */ /* 0x000fe200078f38ff */
[----:B------:R-:W-:Y:S01]  /*f7e0*/  ULDC UR51, c[0x0][0x9d8] ;  /* 0x0002760000337ab9 */ /* 0x000fe20000000800 */
[----:B------:R-:W-:Y:S01]  /*f7f0*/  ULDC UR49, c[0x0][0x9d8] ;  /* 0x0002760000317ab9 */ /* 0x000fe20000000800 */
[----:B------:R-:W-:Y:S01]  /*f800*/  ULDC UR4, c[0x0][0x988] ;  /* 0x0002620000047ab9 */ /* 0x000fe20000000800 */
[----:B------:R-:W-:Y:S01]  /*f810*/  SHF.R.S32.HI R10, RZ, 0x7, R10 ;  /* 0x00000007ff0a7819 */ /* 0x000fe2000001140a */
[----:B------:R-:W-:Y:S01]  /*f820*/  ULDC UR7, c[0x0][0x988] ;  /* 0x0002620000077ab9 */ /* 0x000fe20000000800 */
[----:B------:R-:W-:Y:S01]  /*f830*/  ULDC UR6, c[0x0][0x988] ;  /* 0x0002620000067ab9 */ /* 0x000fe20000000800 */
[----:B------:R-:W-:Y:S01]  /*f840*/  ULDC UR50, c[0x0][0x9e0] ;  /* 0x0002780000327ab9 */ /* 0x000fe20000000800 */
[----:B------:R-:W-:Y:S01]  /*f850*/  ULDC UR43, c[0x0][0x9e0] ;  /* 0x00027800002b7ab9 */ /* 0x000fe20000000800 */
        /* <DEDUP_REMOVED lines=24> */
[----:B--2---:R-:W-:-:S04]  /*f9e0*/  VIMNMX R11, R11, R10, !PT ;  /* 0x0000000a0b0b7248 */ /* 0x004fc80007fe0100 */
[----:B------:R-:W-:Y:S01]  /*f9f0*/  ISETP.GE.AND P3, PT, R0, R11, PT ;  /* 0x0000000b0000720c */ /* 0x000fe20003f66270 */
[----:B------:R0:W-:-:S12]  /*fa00*/  STL [R1+0xc], R11 ;  /* 0x00000c0b01007387 */ /* 0x0001d80000100800 */
[----:B0-----:R-:W-:Y:S05]  /*fa10*/  @!P3 BRA `(.L_x_1518) ;  /* 0x0000003800e8b947 */ /* 0x001fea0003800000 */
[----:B------:R-:W-:-:S07]  /*fa20*/  IMAD.MOV.U32 R135, RZ, RZ, RZ ;  /* 0x000000ffff877224 */ /* 0x000fce00078e00ff */
.L_x_1536:
[----:B------:R-:W2:Y:S01]  /*fa30*/  LDL R10, [R1] ;  /* 0x00000000010a7983 */ /* 0x000ea20000100800 */
[----:B------:R-:W-:Y:S01]  /*fa40*/  VIADD R20, R16, 0x1 ;  /* 0x0000000110147836 */ /* 0x000fe20000000000 */
[----:B------:R-:W-:Y:S05]  /*fa50*/  YIELD ;  /* 0x0000000000007946 */ /* 0x000fea0003800000 */
[----:B------:R-:W-:-:S04]  /*fa60*/  ISETP.NE.AND P4, PT, R20, 0x2, PT ;  /* 0x000000021400780c */ /* 0x000fc80003f85270 */
[----:B------:R-:W-:Y:S02]  /*fa70*/  SEL R5, RZ, 0x1, P4 ;  /* 0x00000001ff057807 */ /* 0x000fe40002000000 */
[----:B------:R-:W-:Y:S02]  /*fa80*/  SEL R20, R20, RZ, P4 ;  /* 0x000000ff14147207 */ /* 0x000fe40002000000 */
[----:B------:R-:W-:Y:S02]  /*fa90*/  LOP3.LUT R5, R18, R5, RZ, 0x3c, !PT ;  /* 0x0000000512057212 */ /* 0x000fe400078e3cff */
[----:B--2---:R-:W-:-:S13]  /*faa0*/  ISETP.NE.AND P3, PT, R10, RZ, PT ;  /* 0x000000ff0a00720c */ /* 0x004fda0003f65270 */
[----:B------:R-:W-:Y:S05]  /*fab0*/  @P3 BRA `(.L_x_1519) ;  /* 0x0000000000303947 */ /* 0x000fea0003800000 */
[----:B------:R-:W-:Y:S05]  /*fac0*/  @!P0 BRA `(.L_x_1520) ;  /* 0x0000000000048947 */ /* 0x000fea0003800000 */
[----:B------:R-:W-:Y:S01]  /*fad0*/  BPT.TRAP 0x1 ;  /* 0x000000040000795c */ /* 0x000fe20000300000 */
.L_x_1520:
[----:B------:R-:W-:Y:S01]  /*fae0*/  IMAD R11, R20, 0x8, R2 ;  /* 0x00000008140b7824 */ /* 0x000fe200078e0202 */
[----:B------:R-:W-:-:S04]  /*faf0*/  SHF.L.U32 R10, R5, 0x1f, RZ ;  /* 0x0000001f050a7819 */ /* 0x000fc800000006ff */
[----:B------:R0:W1:Y:S01]  /*fb00*/  SYNCS.PHASECHK.TRANS64.TRYWAIT P4, [R11+URZ+0x2d830], R10 ;  /* 0x02d8300a0b0075a7 */ /* 0x000062000808017f */
[----:B------:R-:W-:Y:S05]  /*fb10*/  @!P0 BRA `(.L_x_1521) ;  /* 0x0000000000048947 */ /* 0x000fea0003800000 */
[----:B------:R-:W-:Y:S01]  /*fb20*/  BPT.TRAP 0x1 ;  /* 0x000000040000795c */ /* 0x000fe20000300000 */
.L_x_1521:
[----:B------:R-:W-:Y:S04]  /*fb30*/  BSSY B0, `(.L_x_1519) ;  /* 0x0000004000007945 */ /* 0x000fe80003800000 */
[----:B-1----:R-:W-:Y:S05]  /*fb40*/  @P4 BRA `(.L_x_1522) ;  /* 0x0000000000084947 */ /* 0x002fea0003800000 */
[----:B------:R-:W1:Y:S02]  /*fb50*/  SYNCS.PHASECHK.TRANS64.TRYWAIT P4, [R11+URZ+0x2d830], R10 ;  /* 0x02d8300a0b0075a7 */ /* 0x000e64000808017f */
[----:B-1----:R-:W-:Y:S05]  /*fb60*/  @!P4 BRA `(.L_x_1523) ;  /* 0x0000017000d8c947 */ /* 0x002fea0003800000 */
.L_x_1522:
[----:B------:R-:W-:Y:S05]  /*fb70*/  BSYNC B0 ;  /* 0x0000000000007941 */ /* 0x000fea0003800000 */
.L_x_1519:
[----:B01----:R-:W2:Y:S01]  /*fb80*/  LDL R10, [R1+0x4] ;  /* 0x00000400010a7983 */ /* 0x003ea20000100800 */
[----:B------:R-:W0:Y:S01]  /*fb90*/  S2R R14, SR_TID.X ;  /* 0x00000000000e7919 */ /* 0x000e220000002100 */
[----:B------:R-:W-:Y:S05]  /*fba0*/  WARPSYNC.ALL ;  /* 0x0000000000007948 */ /* 0x000fea0003800000 */
[----:B------:R-:W-:Y:S01]  /*fbb0*/  IMAD.MOV.U32 R11, RZ, RZ, -0x7fffffe0 ;  /* 0x80000020ff0b7424 */ /* 0x000fe200078e00ff */
[----:B0-----:R-:W-:-:S05]  /*fbc0*/  SHF.R.U32.HI R14, RZ, 0x7, R14 ;  /* 0x00000007ff0e7819 */ /* 0x001fca000001160e */
[----:B------:R-:W-:Y:S01]  /*fbd0*/  VIADD R21, R14, 0x8 ;  /* 0x000000080e157836 */ /* 0x000fe20000000000 */
[----:B------:R-:W-:Y:S01]  /*fbe0*/  R2UR UR11, R11 ;  /* 0x000000000b0b72ca */ /* 0x000fe200000e0000 */
[----:B------:R-:W-:Y:S01]  /*fbf0*/  IMAD.MOV.U32 R25, RZ, RZ, -0x7fffffe0 ;  /* 0x80000020ff197424 */ /* 0x000fe200078e00ff */
[----:B------:R-:W-:Y:S01]  /*fc00*/  R2UR UR8, R6 ;  /* 0x00000000060872ca */ /* 0x000fe200000e0000 */
[----:B------:R-:W-:Y:S01]  /*fc10*/  IMAD.MOV.U32 R27, RZ, RZ, -0x7fffffe0 ;  /* 0x80000020ff1b7424 */ /* 0x000fe200078e00ff */
[----:B------:R-:W-:Y:S02]  /*fc20*/  R2UR UR9, R7 ;  /* 0x00000000070972ca */ /* 0x000fe400000e0000 */
[C---:B------:R-:W-:Y:S02]  /*fc30*/  R2UR UR15, R25.reuse ;  /* 0x00000000190f72ca */ /* 0x040fe400000e0000 */
[----:B------:R-:W-:Y:S02]  /*fc40*/  R2UR UR23, R25 ;  /* 0x00000000191772ca */ /* 0x000fe400000e0000 */
[----:B------:R-:W-:-:S02]  /*fc50*/  R2UR UR27, R27 ;  /* 0x000000001b1b72ca */ /* 0x000fc400000e0000 */
[----:B------:R-:W-:Y:S02]  /*fc60*/  R2UR UR12, R152 ;  /* 0x00000000980c72ca */ /* 0x000fe400000e0000 */
[----:B------:R-:W-:Y:S01]  /*fc70*/  R2UR UR13, R153 ;  /* 0x00000000990d72ca */ /* 0x000fe200000e0000 */
[----:B------:R0:W-:Y:S01]  /*fc80*/  BAR.SYNC.DEFER_BLOCKING R21, 0x100 ;  /* 0x000400150000751d */ /* 0x0001e20000010000 */
[----:B------:R-:W-:Y:S01]  /*fc90*/  IMAD.MOV.U32 R15, RZ, RZ, -0x7fffffe0 ;  /* 0x80000020ff0f7424 */ /* 0x000fe200078e00ff */
[----:B------:R-:W-:Y:S02]  /*fca0*/  R2UR UR16, R150 ;  /* 0x00000000961072ca */ /* 0x000fe400000e0000 */
[----:B------:R-:W-:Y:S01]  /*fcb0*/  R2UR UR17, R151 ;  /* 0x00000000971172ca */ /* 0x000fe200000e0000 */
[----:B--2---:R-:W-:-:S04]  /*fcc0*/  IMAD R10, R20, 0x600, R10 ;  /* 0x00000600140a7824 */ /* 0x004fc800078e020a */
[C---:B------:R-:W-:Y:S01]  /*fcd0*/  VIADD R24, R10.reuse, 0x2 ;  /* 0x000000020a187836 */ /* 0x040fe20000000000 */
[C---:B------:R-:W-:Y:S01]  /*fce0*/  R2UR UR10, R10.reuse ;  /* 0x000000000a0a72ca */ /* 0x040fe200000e0000 */
[----:B------:R-:W-:-:S03]  /*fcf0*/  VIADD R26, R10, 0x400 ;  /* 0x000004000a1a7836 */ /* 0x000fc60000000000 */
[----:B------:R-:W-:Y:S01]  /*fd00*/  R2UR UR14, R24 ;  /* 0x00000000180e72ca */ /* 0x000fe200000e0000 */
[----:B------:R-:W-:Y:S01]  /*fd10*/  VIADD R24, R10, 0x202 ;  /* 0x000002020a187836 */ /* 0x000fe20000000000 */
[----:B------:R-:W-:-:S04]  /*fd20*/  R2UR UR26, R26 ;  /* 0x000000001a1a72ca */ /* 0x000fc800000e0000 */
[----:B------:R-:W-:Y:S02]  /*fd30*/  R2UR UR22, R24 ;  /* 0x00000000181672ca */ /* 0x000fe400000e0000 */
[----:B------:R-:W-:-:S06]  /*fd40*/  WARPGROUP.ARRIVE ;  /* 0x00000000000079c5 */ /* 0x000fcc0000000000 */
[----:B------:R-:W-:Y:S01]  /*fd50*/  HGMMA.64x128x16.F32 R24, gdesc[UR8], RZ, !UPT, gsb0 ;  /* 0x01e00000081879f0 */ /* 0x000fe2000c0008ff */
[----:B------:R-:W-:Y:S01]  /*fd60*/  VIADD R14, R10, 0x200 ;  /* 0x000002000a0e7836 */ /* 0x000fe20000000000 */
[----:B------:R-:W-:-:S04]  /*fd70*/  R2UR UR19, R15 ;  /* 0x000000000f1372ca */ /* 0x000fc800000e0000 */
[----:B------:R-:W-:Y:S01]  /*fd80*/  R2UR UR18, R14 ;  /* 0x000000000e1272ca */ /* 0x000fe200000e0000 */
[----:B------:R-:W-:Y:S02]  /*fd90*/  WARPGROUP.DEPBAR.LE gsb0, 0x0 ;  /* 0x00008000000079c5 */ /* 0x000fe40000010000 */
[----:B------:R-:W-:-:S06]  /*fda0*/  WARPGROUP.ARRIVE ;  /* 0x00000000000079c5 */ /* 0x000fcc0000000000 */
[----:B------:R-:W-:Y:S01]  /*fdb0*/  HGMMA.64x128x16.F32 R24, gdesc[UR12], R24, gsb0 ;  /* 0x01e000000c1879f0 */ /* 0x000fe20008000818 */
[----:B------:R-:W-:Y:S02]  /*fdc0*/  R2UR UR20, R148 ;  /* 0x00000000941472ca */ /* 0x000fe400000e0000 */
        /* <DEDUP_REMOVED lines=9> */
[----:B------:R-:W-:Y:S01]  /*fe60*/  VIADD R10, R10, 0x402 ;  /* 0x000004020a0a7836 */ /* 0x000fe20000000000 */
[----:B------:R-:W-:Y:S02]  /*fe70*/  R2UR UR31, R11 ;  /* 0x000000000b1f72ca */ /* 0x000fe400000e0000 */
[----:B------:R-:W-:Y:S02]  /*fe80*/  R2UR UR28, R8 ;  /* 0x00000000081c72ca */ /* 0x000fe400000e0000 */
[----:B------:R-:W-:Y:S02]  /*fe90*/  R2UR UR30, R10 ;  /* 0x000000000a1e72ca */ /* 0x000fe400000e0000 */
[----:B------:R-:W-:Y:S01]  /*fea0*/  R2UR UR29, R9 ;  /* 0x00000000091d72ca */ /* 0x000fe200000e0000 */
[----:B------:R-:W-:Y:S02]  /*feb0*/  WARPGROUP.DEPBAR.LE gsb0, 0x0 ;  /* 0x00008000000079c5 */ /* 0x000fe40000010000 */
[----:B------:R-:W-:-:S06]  /*fec0*/  WARPGROUP.ARRIVE ;  /* 0x00000000000079c5 */ /* 0x000fcc0000000000 */
        /* <DEDUP_REMOVED lines=8> */
.L_x_1525:
[----:B------:R-:W-:Y:S01]  /*ff50*/  SHF.L.U32 R10, R18, 0x1f, RZ ;  /* 0x0000001f120a7819 */ /* 0x000fe200000006ff */
[----:B------:R-:W-:-:S04]  /*ff60*/  IMAD R11, R16, 0x8, R2 ;  /* 0x00000008100b7824 */ /* 0x000fc800078e0202 */
[----:B------:R0:W1:Y:S01]  /*ff70*/  SYNCS.PHASECHK.TRANS64.TRYWAIT P3, [R11+URZ+0x2d850], R10 ;  /* 0x02d8500a0b0075a7 */ /* 0x000062000806017f */
[----:B------:R-:W-:Y:S05]  /*ff80*/  @!P0 BRA `(.L_x_1526) ;  /* 0x0000000000048947 */ /* 0x000fea0003800000 */
[----:B------:R-:W-:Y:S01]  /*ff90*/  BPT.TRAP 0x1 ;  /* 0x000000040000795c */ /* 0x000fe20000300000 */
.L_x_1526:
[----:B-1----:R-:W-:Y:S05]  /*ffa0*/  @P3 BRA `(.L_x_1524) ;  /* 0x0000000000083947 */ /* 0x002fea0003800000 */
[----:B------:R-:W1:Y:S02]  /*ffb0*/  SYNCS.PHASECHK.TRANS64.TRYWAIT P3, [R11+URZ+0x2d850], R10 ;  /* 0x02d8500a0b0075a7 */ /* 0x000e64000806017f */
[----:B-1----:R-:W-:Y:S05]  /*ffc0*/  @!P3 BRA `(.L_x_1527) ;  /* 0x0000016c00d4b947 */ /* 0x002fea0003800000 */
.L_x_1524:
[----:B------:R-:W2:Y:S01]  /*ffd0*/  LDL R18, [R1+0x18] ;  /* 0x0000180001127983 */ /* 0x000ea20000100800 */
[----:B01----:R-:W0:Y:S03]  /*ffe0*/  @P2 LDC R11, c[0x0][0x44c] ;  /* 0x00011300ff0b2b82 */ /* 0x003e260000000800 */
[----:B------:R-:W2:Y:S04]  /*fff0*/  LDL R14, [R1+0x40] ;  /* 0x00004000010e7983 */ /* 0x000ea80000100800 */
[----:B------:R-:W3:Y:S01]  /*10000*/  LDL R21, [R1+0x1c] ;  /* 0x00001c0001157983 */ /* 0x000ee20000100800 */
[----:B------:R-:W1:Y:S01]  /*10010*/  @P2 LDC R10, c[0x0][0x450] ;  /* 0x00011400ff0a2b82 */ /* 0x000e620000000800 */
[----:B------:R-:W-:Y:S05]  /*10020*/  WARPSYNC.ALL ;  /* 0x0000000000007948 */ /* 0x000fea0003800000 */
[----:B------:R-:W-:Y:S01]  /*10030*/  WARPGROUP.ARRIVE ;  /* 0x00000000000079c5 */ /* 0x000fe20000000000 */
[----:B------:R-:W-:Y:S01]  /*10040*/  UMOV UR9, 0x40000040 ;  /* 0x4000004000097882 */ /* 0x000fe20000000000 */
[----:B------:R-:W-:Y:S01]  /*10050*/  IMAD.MOV.U32 R15, RZ, RZ, -0x7fffffe0 ;  /* 0x80000020ff0f7424 */ /* 0x000fe200078e00ff */
[----:B------:R-:W-:Y:S01]  /*10060*/  UMOV UR13, 0x40000040 ;  /* 0x40000040000d7882 */ /* 0x000fe20000000000 */
[----:B------:R-:W-:Y:S01]  /*10070*/  UMOV UR17, 0x40000040 ;  /* 0x4000004000117882 */ /* 0x000fe20000000000 */
[----:B------:R-:W-:Y:S01]  /*10080*/  UMOV UR21, 0x40000040 ;  /* 0x4000004000157882 */ /* 0x000fe20000000000 */
[----:B------:R-:W-:Y:S01]  /*10090*/  UMOV UR25, 0x40000040 ;  /* 0x4000004000197882 */ /* 0x000fe20000000000 */
[C---:B------:R-:W-:Y:S01]  /*100a0*/  R2UR UR15, R15.reuse ;  /* 0x000000000f0f72ca */ /* 0x040fe200000e0000 */
[----:B------:R-:W-:Y:S01]  /*100b0*/  UMOV UR29, 0x40000040 ;  /* 0x40000040001d7882 */ /* 0x000fe20000000000 */
[C---:B------:R-:W-:Y:S01]  /*100c0*/  R2UR UR19, R15.reuse ;  /* 0x000000000f1372ca */ /* 0x040fe200000e0000 */
[----:B------:R-:W-:Y:S01]  /*100d0*/  UMOV UR33, 0x40000040 ;  /* 0x4000004000217882 */ /* 0x000fe20000000000 */
[C---:B------:R-:W-:Y:S01]  /*100e0*/  R2UR UR23, R15.reuse ;  /* 0x000000000f1772ca */ /* 0x040fe200000e0000 */
[----:B------:R-:W4:Y:S01]  /*100f0*/  S2R R144, SR_TID.X ;  /* 0x0000000000907919 */ /* 0x000f220000002100 */
[C---:B------:R-:W-:Y:S01]  /*10100*/  R2UR UR27, R15.reuse ;  /* 0x000000000f1b72ca */ /* 0x040fe200000e0000 */
[----:B------:R-:W-:Y:S01]  /*10110*/  FMUL.FTZ R84, R84, UR51 ;  /* 0x0000003354547c20 */ /* 0x000fe20008410000 */
[----:B------:R-:W-:Y:S01]  /*10120*/  R2UR UR31, R15 ;  /* 0x000000000f1f72ca */ /* 0x000fe200000e0000 */
[----:B------:R-:W-:Y:S01]  /*10130*/  FMUL.FTZ R85, R85, UR51 ;  /* 0x0000003355557c20 */ /* 0x000fe20008410000 */
        /* <DEDUP_REMOVED lines=18> */
[----:B------:R-:W0:Y:S08]  /*10260*/  MUFU.TANH R15, R15 ;  /* 0x0000000f000f7308 */ /* 0x000e300000002400 */
[----:B------:R-:W0:Y:S01]  /*10270*/  MUFU.TANH R27, R27 ;  /* 0x0000001b001b7308 */ /* 0x000e220000002400 */
[----:B----4-:R-:W-:-:S02]  /*10280*/  SHF.R.U32.HI R143, RZ, 0x7, R144 ;  /* 0x00000007ff8f7819 */ /* 0x010fc40000011690 */
[----:B------:R-:W-:-:S05]  /*10290*/  ISETP.GE.U32.AND P3, PT, R144, 0x180, PT ;  /* 0x000001809000780c */ /* 0x000fca0003f66070 */
        /* <DEDUP_REMOVED lines=17> */
[----:B--2---:R-:W-:-:S04]  /*103b0*/  IMAD.IADD R18, R14, 0x1, R18 ;  /* 0x000000010e127824 */ /* 0x004fc800078e0212 */
[----:B0-----:R-:W-:-:S05]  /*103c0*/  @P2 IMAD.HI.U32 R11, R18, R11, RZ ;  /* 0x0000000b120b2227 */ /* 0x001fca00078e00ff */
[----:B-1----:R-:W-:Y:S01]  /*103d0*/  @P2 SHF.R.U32.HI R18, RZ, R10, R11 ;  /* 0x0000000aff122219 */ /* 0x002fe2000001160b */
[----:B------:R-:W-:Y:S02]  /*103e0*/  IMAD.MOV.U32 R11, RZ, RZ, -0x7fffffe0 ;  /* 0x80000020ff0b7424 */ /* 0x000fe400078e00ff */
[----:B------:R-:W-:Y:S02]  /*103f0*/  VIADD R10, R2, 0x400 ;  /* 0x00000400020a7836 */ /* 0x000fe40000000000 */
[----:B------:R-:W0:Y:S01]  /*10400*/  SHFL.IDX PT, R145, R18, RZ, 0x1c1f ;  /* 0x001c1fff12917589 */ /* 0x000e2200000e0000 */
[----:B------:R-:W-:Y:S01]  /*10410*/  R2UR UR11, R11 ;  /* 0x000000000b0b72ca */ /* 0x000fe200000e0000 */
[----:B---3--:R-:W-:Y:S01]  /*10420*/  IMAD R11, R21, 0x2000, R2 ;  /* 0x00002000150b7824 */ /* 0x008fe200078e0202 */
[----:B------:R-:W-:Y:S01]  /*10430*/  SHF.R.U32.HI R10, RZ, 0x4, R10 ;  /* 0x00000004ff0a7819 */ /* 0x000fe2000001160a */
[----:B------:R-:W-:Y:S01]  /*10440*/  FMUL.FTZ R21, R28, UR51 ;  /* 0x000000331c157c20 */ /* 0x000fe20008410000 */
[----:B------:R-:W-:Y:S01]  /*10450*/  FMUL.FTZ R28, R33, UR51 ;  /* 0x00000033211c7c20 */ /* 0x000fe20008410000 */
[----:B------:R-:W-:Y:S01]  /*10460*/  FMUL.FTZ R33, R38, UR51 ;  /* 0x0000003326217c20 */ /* 0x000fe20008410000 */
[----:B------:R-:W-:Y:S01]  /*10470*/  R2UR UR8, R11 ;  /* 0x000000000b0872ca */ /* 0x000fe200000e0000 */
[----:B------:R-:W-:Y:S01]  /*10480*/  IMAD.MOV.U32 R11, RZ, RZ, -0x7fffffe0 ;  /* 0x80000020ff0b7424 */ /* 0x000fe200078e00ff */
[----:B------:R-:W-:Y:S01]  /*10490*/  LOP3.LUT R10, R10, 0x3fff, RZ, 0xc0, !PT ;  /* 0x00003fff0a0a7812 */ /* 0x000fe200078ec0ff */
[----:B------:R-:W-:Y:S01]  /*104a0*/  FMUL.FTZ R38, R43, UR51 ;  /* 0x000000332b267c20 */ /* 0x000fe20008410000 */
[----:B------:R-:W-:Y:S01]  /*104b0*/  FMUL.FTZ R43, R48, UR51 ;  /* 0x00000033302b7c20 */ /* 0x000fe20008410000 */
[----:B------:R-:W-:Y:S01]  /*104c0*/  FMUL.FTZ R48, R53, UR51 ;  /* 0x0000003335307c20 */ /* 0x000fe20008410000 */
[----:B------:R-:W-:Y:S01]  /*104d0*/  LOP3.LUT R10, R10, 0x2000000, RZ, 0xfc, !PT ;  /* 0x020000000a0a7812 */ /* 0x000fe200078efcff */
[----:B------:R-:W-:Y:S01]  /*104e0*/  FMUL.FTZ R53, R56, UR51 ;  /* 0x0000003338357c20 */ /* 0x000fe20008410000 */
[----:B------:R-:W-:Y:S01]  /*104f0*/  FMUL.FTZ R56, R59, UR51 ;  /* 0x000000333b387c20 */ /* 0x000fe20008410000 */
[----:B------:R-:W-:Y:S01]  /*10500*/  FMUL.FTZ R59, R62, UR51 ;  /* 0x000000333e3b7c20 */ /* 0x000fe20008410000 */
[----:B------:R-:W-:Y:S01]  /*10510*/  FMUL.FTZ R62, R65, UR51 ;  /* 0x00000033413e7c20 */ /* 0x000fe20008410000 */
[----:B------:R-:W-:-:S02]  /*10520*/  IMAD R10, R16, 0x600, R10 ;  /* 0x00000600100a7824 */ /* 0x000fc400078e020a */
[----:B------:R-:W-:Y:S01]  /*10530*/  FMUL.FTZ R65, R68, UR51 ;  /* 0x0000003344417c20 */ /* 0x000fe20008410000 */
[----:B------:R-:W-:Y:S01]  /*10540*/  UIADD3 UR8, UR8, 0x21800, URZ ;  /* 0x0002180008087890 */ /* 0x000fe2000fffe03f */
[----:B------:R-:W-:Y:S01]  /*10550*/  FMUL.FTZ R68, R71, UR51 ;  /* 0x0000003347447c20 */ /* 0x000fe20008410000 */
[C---:B------:R-:W-:Y:S01]  /*10560*/  VIADD R14, R10.reuse, 0x40 ;  /* 0x000000400a0e7836 */ /* 0x040fe20000000000 */
[----:B------:R-:W-:Y:S01]  /*10570*/  R2UR UR10, R10 ;  /* 0x000000000a0a72ca */ /* 0x000fe200000e0000 */
[----:B------:R-:W-:Y:S01]  /*10580*/  USHF.R.U32.HI UR8, URZ, 0x4, UR8 ;  /* 0x000000043f087899 */ /* 0x000fe20008011608 */
[----:B------:R-:W-:Y:S01]  /*10590*/  FMUL.FTZ R71, R74, UR51 ;  /* 0x000000334a477c20 */ /* 0x000fe20008410000 */
[----:B------:R-:W-:Y:S01]  /*105a0*/  FMUL.FTZ R74, R77, UR51 ;  /* 0x000000334d4a7c20 */ /* 0x000fe20008410000 */
[----:B------:R-:W-:Y:S01]  /*105b0*/  R2UR UR14, R14 ;  /* 0x000000000e0e72ca */ /* 0x000fe200000e0000 */
[----:B------:R-:W-:Y:S01]  /*105c0*/  ULOP3.LUT UR8, UR8, 0x3fff, URZ, 0xc0, !UPT ;  /* 0x00003fff08087892 */ /* 0x000fe2000f8ec03f */
[----:B------:R-:W-:-:S02]  /*105d0*/  VIADD R14, R10, 0x80 ;  /* 0x000000800a0e7836 */ /* 0x000fc40000000000 */
[----:B------:R-:W-:Y:S01]  /*105e0*/  FMUL.FTZ R77, R80, UR51 ;  /* 0x00000033504d7c20 */ /* 0x000fe20008410000 */
[----:B------:R-:W-:Y:S01]  /*105f0*/  FMUL.FTZ R80, R83, UR51 ;  /* 0x0000003353507c20 */ /* 0x000fe20008410000 */
[----:B------:R-:W-:Y:S01]  /*10600*/  ULOP3.LUT UR8, UR8, 0x10000, URZ, 0xfc, !UPT ;  /* 0x0001000008087892 */ /* 0x000fe2000f8efc3f */
[----:B------:R-:W-:Y:S01]  /*10610*/  FMUL.FTZ R83, R87, UR51 ;  /* 0x0000003357537c20 */ /* 0x000fe20008410000 */
[----:B------:R-:W-:Y:S01]  /*10620*/  R2UR UR18, R14 ;  /* 0x000000000e1272ca */ /* 0x000fe200000e0000 */
[----:B------:R-:W-:Y:S01]  /*10630*/  VIADD R14, R10, 0xc0 ;  /* 0x000000c00a0e7836 */ /* 0x000fe20000000000 */
[----:B------:R-:W-:Y:S01]  /*10640*/  UIADD3 UR12, UR8, 0x2, URZ ;  /* 0x00000002080c7890 */ /* 0x000fe2000fffe03f */
[----:B------:R-:W1:Y:S01]  /*10650*/  MUFU.TANH R21, R21 ;  /* 0x0000001500157308 */ /* 0x000e620000002400 */
[----:B------:R-:W-:Y:S02]  /*10660*/  UIADD3 UR16, UR8, 0x4, URZ ;  /* 0x0000000408107890 */ /* 0x000fe4000fffe03f */
[----:B------:R-:W-:Y:S01]  /*10670*/  R2UR UR22, R14 ;  /* 0x000000000e1672ca */ /* 0x000fe200000e0000 */
[----:B------:R-:W-:Y:S01]  /*10680*/  HGMMA.64x96x16.F32 R88, gdesc[UR8].tnspB, R88, gsb0 ;  /* 0x41600000085879f0 */ /* 0x000fe20008000858 */
[----:B------:R-:W-:Y:S01]  /*10690*/  UIADD3 UR20, UR8, 0x6, URZ ;  /* 0x0000000608147890 */ /* 0x000fe2000fffe03f */
[----:B------:R-:W-:Y:S01]  /*106a0*/  VIADD R14, R10, 0x100 ;  /* 0x000001000a0e7836 */ /* 0x000fe20000000000 */
[----:B------:R-:W-:Y:S01]  /*106b0*/  UIADD3 UR24, UR8, 0x600, URZ ;  /* 0x0000060008187890 */ /* 0x000fe2000fffe03f */
[----:B------:R-:W-:Y:S01]  /*106c0*/  R2UR UR11, R11 ;  /* 0x000000000b0b72ca */ /* 0x000fe200000e0000 */
[----:B------:R-:W-:Y:S01]  /*106d0*/  UIADD3 UR28, UR8, 0x602, URZ ;  /* 0x00000602081c7890 */ /* 0x000fe2000fffe03f */
[----:B------:R-:W-:Y:S01]  /*106e0*/  FMUL.FTZ R11, R25, UR51 ;  /* 0x00000033190b7c20 */ /* 0x000fe20008410000 */
[----:B------:R-:W-:Y:S01]  /*106f0*/  R2UR UR26, R14 ;  /* 0x000000000e1a72ca */ /* 0x000fe200000e0000 */
[----:B------:R-:W-:Y:S01]  /*10700*/  VIADD R14, R10, 0x140 ;  /* 0x000001400a0e7836 */ /* 0x000fe20000000000 */
[----:B------:R-:W-:Y:S01]  /*10710*/  UIADD3 UR32, UR8, 0x604, URZ ;  /* 0x0000060408207890 */ /* 0x000fe2000fffe03f */
[----:B------:R-:W-:Y:S01]  /*10720*/  FMUL.FTZ R25, R30, UR51 ;  /* 0x000000331e197c20 */ /* 0x000fe20008410000 */
[----:B------:R-:W-:Y:S01]  /*10730*/  UIADD3 UR8, UR8, 0x606, URZ ;  /* 0x0000060608087890 */ /* 0x000fe2000fffe03f */
[----:B------:R-:W-:Y:S01]  /*10740*/  FMUL.FTZ R30, R35, UR51 ;  /* 0x00000033231e7c20 */ /* 0x000fe20008410000 */
[----:B------:R-:W-:Y:S01]  /*10750*/  R2UR UR30, R14 ;  /* 0x000000000e1e72ca */ /* 0x000fe200000e0000 */
[C---:B------:R-:W-:Y:S01]  /*10760*/  VIADD R14, R10.reuse, 0x180 ;  /* 0x000001800a0e7836 */ /* 0x040fe20000000000 */
[----:B------:R-:W-:Y:S01]  /*10770*/  UMOV UR9, 0x40000040 ;  /* 0x4000004000097882 */ /* 0x000fe20000000000 */
[----:B------:R-:W-:-:S02]  /*10780*/  VIADD R10, R10, 0x1c0 ;  /* 0x000001c00a0a7836 */ /* 0x000fc40000000000 */
[----:B------:R-:W-:Y:S01]  /*10790*/  FMUL.FTZ R35, R40, UR51 ;  /* 0x0000003328237c20 */ /* 0x000fe20008410000 */
        /* <DEDUP_REMOVED lines=13> */
[----:B------:R-:W-:-:S02]  /*10870*/  VIADD R50, R143, 0x9 ;  /* 0x000000098f327836 */ /* 0x000fc40000000000 */
[----:B------:R-:W-:Y:S01]  /*10880*/  FMUL.FTZ R60, R63, UR51 ;  /* 0x000000333f3c7c20 */ /* 0x000fe20008410000 */
[----:B------:R-:W-:Y:S01]  /*10890*/  FMUL.FTZ R63, R66, UR51 ;  /* 0x00000033423f7c20 */ /* 0x000fe20008410000 */
[----:B------:R-:W-:Y:S01]  /*108a0*/  FMUL.FTZ R66, R69, UR51 ;  /* 0x0000003345427c20 */ /* 0x000fe20008410000 */
[----:B------:R-:W-:Y:S01]  /*108b0*/  FMUL.FTZ R14, R26, UR51 ;  /* 0x000000331a0e7c20 */ /* 0x000fe20008410000 */
[----:B------:R-:W-:Y:S01]  /*108c0*/  FMUL.FTZ R69, R72, UR51 ;  /* 0x0000003348457c20 */ /* 0x000fe20008410000 */
[----:B------:R-:W-:Y:S01]  /*108d0*/  FMUL.FTZ R26, R31, UR51 ;  /* 0x000000331f1a7c20 */ /* 0x000fe20008410000 */
[----:B------:R-:W-:Y:S01]  /*108e0*/  FMUL.FTZ R72, R75, UR51 ;  /* 0x000000334b487c20 */ /* 0x000fe20008410000 */
[----:B------:R-:W-:Y:S01]  /*108f0*/  SEL R50, R50, 0x9, !P3 ;  /* 0x0000000932327807 */ /* 0x000fe20005800000 */
[----:B------:R-:W-:Y:S01]  /*10900*/  FMUL.FTZ R31, R36, UR51 ;  /* 0x00000033241f7c20 */ /* 0x000fe20008410000 */
[----:B------:R-:W-:Y:S01]  /*10910*/  FMUL.FTZ R75, R78, UR51 ;  /* 0x000000334e4b7c20 */ /* 0x000fe20008410000 */
[----:B------:R-:W-:Y:S01]  /*10920*/  FMUL.FTZ R36, R41, UR51 ;  /* 0x0000003329247c20 */ /* 0x000fe20008410000 */
[----:B------:R-:W-:Y:S01]  /*10930*/  FMUL.FTZ R78, R81, UR51 ;  /* 0x00000033514e7c20 */ /* 0x000fe20008410000 */
[----:B------:R-:W-:Y:S01]  /*10940*/  FMUL.FTZ R41, R46, UR51 ;  /* 0x000000332e297c20 */ /* 0x000fe20008410000 */
[----:B------:R-:W-:-:S02]  /*10950*/  IMAD.SHL.U32 R81, R0, 0x80, RZ ;  /* 0x0000008000517824 */ /* 0x000fc400078e00ff */
[----:B------:R-:W-:Y:S01]  /*10960*/  FMUL.FTZ R46, R51, UR51 ;  /* 0x00000033332e7c20 */ /* 0x000fe20008410000 */
[----:B------:R-:W-:Y:S01]  /*10970*/  PLOP3.LUT P3, PT, PT, PT, UP0, 0x40, 0x0 ;  /* 0x000000000000781c */ /* 0x000fe20003f6e808 */
[----:B------:R-:W2:Y:S01]  /*10980*/  MUFU.TANH R10, R10 ;  /* 0x0000000a000a7308 */ /* 0x000ea20000002400 */
[----:B------:R-:W-:-:S04]  /*10990*/  IADD3 R143, -R22, 0x1, -R81 ;  /* 0x00000001168f7810 */ /* 0x000fc80007ffe951 */
[----:B------:R-:W-:-:S03]  /*109a0*/  IADD3 R143, -R138, R143, R139 ;  /* 0x0000008f8a8f7210 */ /* 0x000fc60007ffe18b */
[----:B------:R-:W3:Y:S02]  /*109b0*/  MUFU.TANH R11, R11 ;  /* 0x0000000b000b7308 */ /* 0x000ee40000002400 */
[C---:B------:R-:W-:Y:S02]  /*109c0*/  VIADD R144, R143.reuse, UR50 ;  /* 0x000000328f907c36 */ /* 0x040fe40008000000 */
[----:B------:R-:W-:Y:S02]  /*109d0*/  VIADD R143, R143, UR52 ;  /* 0x000000348f8f7c36 */ /* 0x000fe40008000000 */
[C---:B0-----:R-:W-:Y:S02]  /*109e0*/  IMAD.IADD R87, R145.reuse, 0x1, R144 ;  /* 0x0000000191577824 */ /* 0x041fe400078e0290 */
[----:B------:R-:W0:Y:S01]  /*109f0*/  MUFU.TANH R14, R14 ;  /* 0x0000000e000e7308 */ /* 0x000e220000002400 */
[----:B------:R-:W-:-:S07]  /*10a00*/  IMAD.IADD R86, R145, 0x1, R143 ;  /* 0x0000000191567824 */ /* 0x000fce00078e028f */
        /* <DEDUP_REMOVED lines=63> */
[----:B------:R5:W-:Y:S06]  /*10e00*/  BAR.ARV R50, 0x100 ;  /* 0x000400320000751d */ /* 0x000bec0000002000 */
[----:B-----5:R-:W-:-:S04]  /*10e10*/  @!P1 IMAD R50, R20, 0x8, R2 ;  /* 0x0000000814329824 */ /* 0x020fc800078e0202 */
[----:B------:R-:W-:-:S05]  /*10e20*/  @!P1 VIADD R50, R50, 0x2d840 ;  /* 0x0002d84032329836 */ /* 0x000fca0000000000 */
[----:B------:R-:W-:-:S04]  /*10e30*/  @!P1 PRMT R50, RZ, 0x654, R50 ;  /* 0x00000654ff329816 */ /* 0x000fc80000000032 */
[----:B------:R0:W-:Y:S01]  /*10e40*/  @!P1 SYNCS.ARRIVE.TRANS64.RED.A1T0 RZ, [R50+URZ], RZ ;  /* 0x000000ff32ff99a7 */ /* 0x0001e2000810043f */
[----:B-1234-:R-:W-:Y:S05]  /*10e50*/  @P3 BRA `(.L_x_1528) ;  /* 0x0000000000583947 */ /* 0x01efea0003800000 */
[----:B------:R-:W-:Y:S01]  /*10e60*/  IADD3 R145, -R138, R139, R145 ;  /* 0x0000008b8a917210 */ /* 0x000fe20007ffe191 */
[----:B------:R-:W-:Y:S03]  /*10e70*/  BSSY B0, `(.L_x_1529) ;  /* 0x0000010000007945 */ /* 0x000fe60003800000 */
[----:B------:R-:W-:-:S13]  /*10e80*/  ISETP.GT.AND P3, PT, R145, -0x1, PT ;  /* 0xffffffff9100780c */ /* 0x000fda0003f64270 */
[----:B------:R-:W-:Y:S05]  /*10e90*/  @P3 BRA `(.L_x_1530) ;  /* 0x0000000000203947 */ /* 0x000fea0003800000 */
[----:B------:R-:W-:Y:S01]  /*10ea0*/  IMAD.U32 R155, RZ, RZ, UR42 ;  /* 0x0000002aff9b7e24 */ /* 0x000fe2000f8e00ff */
[----:B------:R-:W-:-:S04]  /*10eb0*/  LOP3.LUT R145, RZ, R145, RZ, 0x33, !PT ;  /* 0x00000091ff917212 */ /* 0x000fc800078e33ff */
[----:B------:R-:W-:-:S13]  /*10ec0*/  ISETP.NE.AND P3, PT, R155, 0x1, PT ;  /* 0x000000019b00780c */ /* 0x000fda0003f65270 */
[----:B0-----:R-:W0:Y:S02]  /*10ed0*/  @P3 LDC.64 R50, c[0x0][0x9e8] ;  /* 0x00027a00ff323b82 */ /* 0x001e240000000a00 */
[----:B0-----:R-:W-:-:S05]  /*10ee0*/  @P3 IMAD.HI.U32 R50, R145, R50, RZ ;  /* 0x0000003291323227 */ /* 0x001fca00078e00ff */
[----:B------:R-:W-:-:S04]  /*10ef0*/  @P3 SHF.R.U32.HI R145, RZ, R51, R50 ;  /* 0x00000033ff913219 */ /* 0x000fc80000011632 */
[----:B------:R-:W-:Y:S01]  /*10f00*/  LOP3.LUT R145, RZ, R145, RZ, 0x33, !PT ;  /* 0x00000091ff917212 */ /* 0x000fe200078e33ff */
[----:B------:R-:W-:Y:S06]  /*10f10*/  BRA `(.L_x_1531) ;  /* 0x0000000000147947 */ /* 0x000fec0003800000 */
.L_x_1530:
[----:B------:R-:W-:-:S05]  /*10f20*/  IMAD.U32 R155, RZ, RZ, UR42 ;  /* 0x0000002aff9b7e24 */ /* 0x000fca000f8e00ff */
[----:B------:R-:W-:-:S13]  /*10f30*/  ISETP.NE.AND P3, PT, R155, 0x1, PT ;  /* 0x000000019b00780c */ /* 0x000fda0003f65270 */
[----:B0-----:R-:W0:Y:S02]  /*10f40*/  @P3 LDC.64 R50, c[0x0][0x9e8] ;  /* 0x00027a00ff323b82 */ /* 0x001e240000000a00 */
[----:B0-----:R-:W-:-:S05]  /*10f50*/  @P3 IMAD.HI.U32 R50, R145, R50, RZ ;  /* 0x0000003291323227 */ /* 0x001fca00078e00ff */
[----:B------:R-:W-:-:S07]  /*10f60*/  @P3 SHF.R.U32.HI R145, RZ, R51, R50 ;  /* 0x00000033ff913219 */ /* 0x000fce0000011632 */
.L_x_1531:
[----:B------:R-:W-:Y:S05]  /*10f70*/  BSYNC B0 ;  /* 0x0000000000007941 */ /* 0x000fea0003800000 */
.L_x_1529:
[----:B------:R-:W-:-:S04]  /*10f80*/  IMAD R145, R145, R155, -R81 ;  /* 0x0000009b91917224 */ /* 0x000fc800078e0a51 */
[----:B------:R-:W-:-:S05]  /*10f90*/  IMAD.IADD R145, R145, 0x1, -R22 ;  /* 0x0000000191917824 */ /* 0x000fca00078e0a16 */
[----:B------:R-:W-:Y:S02]  /*10fa0*/  VIMNMX R86, R86, R145, !PT ;  /* 0x0000009156567248 */ /* 0x000fe40007fe0100 */
[----:B------:R-:W-:-:S07]  /*10fb0*/  VIADDMNMX R87, R145, R155, R87, PT ;  /* 0x0000009b91577246 */ /* 0x000fce0003800157 */
.L_x_1528:
[----:B------:R-:W-:Y:S01]  /*10fc0*/  ISETP.GT.AND P3, PT, R0, -0x1, PT ;  /* 0xffffffff0000780c */ /* 0x000fe20003f64270 */
[----:B------:R-:W1:Y:S03]  /*10fd0*/  SHFL.IDX PT, R18, R18, 0x1, 0x1c1f ;  /* 0x003c1f0012127f89 */ /* 0x000e6600000e0000 */
[C---:B------:R-:W-:Y:S02]  /*10fe0*/  ISETP.GT.AND P4, PT, R86.reuse, RZ, P3 ;  /* 0x000000ff5600720c */ /* 0x040fe40001f84270 */
[----:B------:R-:W-:Y:S02]  /*10ff0*/  ISETP.GT.AND P5, PT, R86, 0x1, P3 ;  /* 0x000000015600780c */ /* 0x000fe40001fa4270 */
[C---:B------:R-:W-:Y:S02]  /*11000*/  ISETP.LT.OR P4, PT, R87.reuse, 0x1, P4 ;  /* 0x000000015700780c */ /* 0x040fe40002781670 */
[----:B------:R-:W-:-:S02]  /*11010*/  ISETP.LT.OR P5, PT, R87, 0x2, P5 ;  /* 0x000000025700780c */ /* 0x000fc40002fa1670 */
[----:B0-----:R-:W-:Y:S02]  /*11020*/  FSEL R50, R10, -INF , !P4 ;  /* 0xff8000000a327808 */ /* 0x001fe40006000000 */
[C---:B------:R-:W-:Y:S02]  /*11030*/  ISETP.GT.AND P4, PT, R86.reuse, 0x8, P3 ;  /* 0x000000085600780c */ /* 0x040fe40001f84270 */
[----:B------:R-:W-:Y:S02]  /*11040*/  FSEL R51, R11, -INF , !P5 ;  /* 0xff8000000b337808 */ /* 0x000fe40006800000 */
[----:B------:R-:W-:Y:S02]  /*11050*/  ISETP.LT.OR P4, PT, R87, 0x9, P4 ;  /* 0x000000095700780c */ /* 0x000fe40002781670 */
[----:B------:R-:W-:Y:S02]  /*11060*/  ISETP.GT.AND P5, PT, R86, 0x9, P3 ;  /* 0x000000095600780c */ /* 0x000fe40001fa4270 */
[----:B------:R-:W-:-:S02]  /*11070*/  FSEL R21, R21, -INF , !P4 ;  /* 0xff80000015157808 */ /* 0x000fc40006000000 */
[----:B------:R-:W-:Y:S01]  /*11080*/  ISETP.GT.AND P4, PT, R86, 0x10, P3 ;  /* 0x000000105600780c */ /* 0x000fe20001f84270 */
[--C-:B-1----:R-:W-:Y:S01]  /*11090*/  IMAD.IADD R144, R144, 0x1, R18.reuse ;  /* 0x0000000190907824 */ /* 0x102fe200078e0212 */
[----:B------:R-:W-:Y:S01]  /*110a0*/  ISETP.LT.OR P5, PT, R87, 0xa, P5 ;  /* 0x0000000a5700780c */ /* 0x000fe20002fa1670 */
[----:B------:R-:W-:Y:S01]  /*110b0*/  IMAD.IADD R143, R143, 0x1, R18 ;  /* 0x000000018f8f7824 */ /* 0x000fe200078e0212 */
[----:B------:R-:W-:Y:S02]  /*110c0*/  ISETP.LT.OR P4, PT, R87, 0x11, P4 ;  /* 0x000000115700780c */ /* 0x000fe40002781670 */
[----:B------:R-:W-:Y:S02]  /*110d0*/  FSEL R24, R24, -INF , !P5 ;  /* 0xff80000018187808 */ /* 0x000fe40006800000 */
[----:B------:R-:W-:Y:S02]  /*110e0*/  FSEL R27, R27, -INF , !P4 ;  /* 0xff8000001b1b7808 */ /* 0x000fe40006000000 */
[----:B------:R-:W-:-:S02]  /*110f0*/  ISETP.GT.AND P4, PT, R86, 0x18, P3 ;  /* 0x000000185600780c */ /* 0x000fc40001f84270 */
[C---:B------:R-:W-:Y:S02]  /*11100*/  ISETP.GT.AND P5, PT, R86.reuse, 0x11, P3 ;  /* 0x000000115600780c */ /* 0x040fe40001fa4270 */
[C---:B------:R-:W-:Y:S02]  /*11110*/  ISETP.LT.OR P4, PT, R87.reuse, 0x19, P4 ;  /* 0x000000195700780c */ /* 0x040fe40002781670 */
[----:B------:R-:W-:Y:S02]  /*11120*/  ISETP.LT.OR P5, PT, R87, 0x12, P5 ;  /* 0x000000125700780c */ /* 0x000fe40002fa1670 */
[----:B------:R-:W-:Y:S02]  /*11130*/  FSEL R31, R31, -INF , !P4 ;  /* 0xff8000001f1f7808 */ /* 0x000fe40006000000 */
[----:B------:R-:W-:Y:S02]  /*11140*/  ISETP.GT.AND P4, PT, R86, 0x20, P3 ;  /* 0x000000205600780c */ /* 0x000fe40001f84270 */
[----:B------:R-:W-:-:S02]  /*11150*/  FSEL R28, R28, -INF , !P5 ;  /* 0xff8000001c1c7808 */ /* 0x000fc40006800000 */
[----:B------:R-:W-:Y:S02]  /*11160*/  ISETP.LT.OR P4, PT, R87, 0x21, P4 ;  /* 0x000000215700780c */ /* 0x000fe40002781670 */
        /* <DEDUP_REMOVED lines=66> */
[----:B------:R-:W-:Y:S02]  /*11590*/  ISETP.GT.AND P5, PT, R86, 0x71, P3 ;  /* 0x000000715600780c */ /* 0x000fe40001fa4270 */
[----:B------:R-:W-:Y:S02]  /*115a0*/  FSEL R84, R84, -INF , !P4 ;  /* 0xff80000054547808 */ /* 0x000fe40006000000 */
[----:B------:R-:W-:Y:S02]  /*115b0*/  PLOP3.LUT P4, PT, PT, PT, UP0, 0x40, 0x0 ;  /* 0x000000000000781c */ /* 0x000fe40003f8e808 */
[----:B------:R-:W-:-:S04]  /*115c0*/  ISETP.LT.OR P5, PT, R87, 0x72, P5 ;  /* 0x000000725700780c */ /* 0x000fc80002fa1670 */
[----:B------:R-:W-:Y:S02]  /*115d0*/  FSEL R78, R78, -INF , !P5 ;  /* 0xff8000004e4e7808 */ /* 0x000fe40006800000 */
[----:B------:R-:W-:-:S04]  /*115e0*/  ISETP.GT.AND P5, PT, R86, 0x79, P3 ;  /* 0x000000795600780c */ /* 0x000fc80001fa4270 */
[----:B------:R-:W-:-:S04]  /*115f0*/  ISETP.LT.OR P5, PT, R87, 0x7a, P5 ;  /* 0x0000007a5700780c */ /* 0x000fc80002fa1670 */
[----:B------:R-:W-:Y:S01]  /*11600*/  FSEL R85, R85, -INF , !P5 ;  /* 0xff80000055557808 */ /* 0x000fe20006800000 */
[----:B------:R-:W-:Y:S08]  /*11610*/  @P4 BRA `(.L_x_1532) ;  /* 0x0000000000584947 */ /* 0x000ff00003800000 */
[----:B------:R-:W-:Y:S01]  /*11620*/  IADD3 R18, -R138, R139, R18 ;  /* 0x0000008b8a127210 */ /* 0x000fe20007ffe112 */
[----:B------:R-:W-:Y:S03]  /*11630*/  BSSY B0, `(.L_x_1533) ;  /* 0x0000010000007945 */ /* 0x000fe60003800000 */
        /* <DEDUP_REMOVED lines=10> */
.L_x_1534:
[----:B------:R-:W-:-:S05]  /*116e0*/  IMAD.U32 R86, RZ, RZ, UR42 ;  /* 0x0000002aff567e24 */ /* 0x000fca000f8e00ff */
[----:B------:R-:W-:-:S13]  /*116f0*/  ISETP.NE.AND P4, PT, R86, 0x1, PT ;  /* 0x000000015600780c */ /* 0x000fda0003f85270 */
[----:B------:R-:W0:Y:S02]  /*11700*/  @P4 LDC.64 R10, c[0x0][0x9e8] ;  /* 0x00027a00ff0a4b82 */ /* 0x000e240000000a00 */
[----:B0-----:R-:W-:-:S05]  /*11710*/  @P4 IMAD.HI.U32 R10, R18, R10, RZ ;  /* 0x0000000a120a4227 */ /* 0x001fca00078e00ff */
[----:B------:R-:W-:-:S07]  /*11720*/  @P4 SHF.R.U32.HI R18, RZ, R11, R10 ;  /* 0x0000000bff124219 */ /* 0x000fce000001160a */
.L_x_1535:
[----:B------:R-:W-:Y:S05]  /*11730*/  BSYNC B0 ;  /* 0x0000000000007941 */ /* 0x000fea0003800000 */
.L_x_1533:
[----:B------:R-:W-:-:S04]  /*11740*/  IMAD R18, R18, R86, -R81 ;  /* 0x0000005612127224 */ /* 0x000fc800078e0a51 */
[----:B------:R-:W-:-:S05]  /*11750*/  IMAD.IADD R18, R18, 0x1, -R22 ;  /* 0x0000000112127824 */ /* 0x000fca00078e0a16 */
[----:B------:R-:W-:Y:S02]  /*11760*/  VIMNMX R143, R143, R18, !PT ;  /* 0x000000128f8f7248 */ /* 0x000fe40007fe0100 */
[----:B------:R-:W-:-:S07]  /*11770*/  VIADDMNMX R144, R18, R86, R144, PT ;  /* 0x0000005612907246 */ /* 0x000fce0003800190 */
.L_x_1532:
[----:B------:R-:W-:Y:S01]  /*11780*/  @!P1 IMAD R10, R16, 0x8, R2 ;  /* 0x00000008100a9824 */ /* 0x000fe200078e0202 */
[----:B------:R-:W2:Y:S01]  /*11790*/  LDL R86, [R1+0x20] ;  /* 0x0000200001567983 */ /* 0x000ea20000100800 */
[----:B------:R-:W-:Y:S02]  /*117a0*/  UMOV UR41, UR7 ;  /* 0x0000000700297c82 */ /* 0x000fe40008000000 */
[----:B------:R-:W-:-:S05]  /*117b0*/  @!P1 VIADD R10, R10, 0x2d860 ;  /* 0x0002d8600a0a9836 */ /* 0x000fca0000000000 */
[----:B------:R-:W-:-:S04]  /*117c0*/  @!P1 PRMT R10, RZ, 0x654, R10 ;  /* 0x00000654ff0a9816 */ /* 0x000fc8000000000a */
[----:B------:R0:W-:Y:S02]  /*117d0*/  @!P1 SYNCS.ARRIVE.TRANS64.RED.A1T0 RZ, [R10+URZ], RZ ;  /* 0x000000ff0aff99a7 */ /* 0x0001e4000810043f */
[----:B0-----:R-:W-:-:S04]  /*117e0*/  FMNMX.FTZ R10, R50, R12, !PT ;  /* 0x0000000c320a7209 */ /* 0x001fc80007810000 */
[----:B------:R-:W-:-:S04]  /*117f0*/  FMNMX.FTZ R10, R51, R10, !PT ;  /* 0x0000000a330a7209 */ /* 0x000fc80007810000 */
        /* <DEDUP_REMOVED lines=34> */
[----:B------:R-:W-:-:S04]  /*11a20*/  FSETP.NEU.FTZ.AND P4, PT, R10, -INF , PT ;  /* 0xff8000000a00780b */ /* 0x000fc80003f9d000 */
[----:B------:R-:W-:-:S05]  /*11a30*/  FSEL R11, R10, RZ, P4 ;  /* 0x000000ff0a0b7208 */ /* 0x000fca0002000000 */
[----:B------:R-:W-:Y:S01]  /*11a40*/  FADD.FTZ R12, -R11, R12 ;  /* 0x0000000c0b0c7221 */ /* 0x000fe20000010100 */
[----:B------:R-:W-:-:S03]  /*11a50*/  FMUL.FTZ R11, R10, UR41 ;  /* 0x000000290a0b7c20 */ /* 0x000fc60008410000 */
[----:B------:R-:W-:Y:S02]  /*11a60*/  FMUL.FTZ R12, R12, UR41 ;  /* 0x000000290c0c7c20 */ /* 0x000fe40008410000 */
[----:B------:R-:W-:Y:S02]  /*11a70*/  FSEL R11, R11, RZ, P4 ;  /* 0x000000ff0b0b7208 */ /* 0x000fe40002000000 */
[----:B------:R-:W-:Y:S02]  /*11a80*/  ISETP.GT.AND P4, PT, R143, 0x1, P3 ;  /* 0x000000018f00780c */ /* 0x000fe40001f84270 */
[----:B------:R-:W-:Y:S01]  /*11a90*/  MUFU.EX2 R12, R12 ;  /* 0x0000000c000c7308 */ /* 0x000fe20000000800 */
[--C-:B------:R-:W-:Y:S01]  /*11aa0*/  FFMA.FTZ R50, R50, UR41, -R11.reuse ;  /* 0x0000002932327c23 */ /* 0x100fe2000801080b */
[----:B------:R-:W-:Y:S01]  /*11ab0*/  ISETP.LT.OR P5, PT, R144, 0x2, P4 ;  /* 0x000000029000780c */ /* 0x000fe200027a1670 */
[--C-:B------:R-:W-:Y:S01]  /*11ac0*/  FFMA.FTZ R51, R51, UR41, -R11.reuse ;  /* 0x0000002933337c23 */ /* 0x100fe2000801080b */
[--C-:B------:R-:W-:Y:S01]  /*11ad0*/  FFMA.FTZ R21, R21, UR41, -R11.reuse ;  /* 0x0000002915157c23 */ /* 0x100fe2000801080b */
[--C-:B------:R-:W-:Y:S01]  /*11ae0*/  FFMA.FTZ R24, R24, UR41, -R11.reuse ;  /* 0x0000002918187c23 */ /* 0x100fe2000801080b */
[----:B------:R-:W-:Y:S01]  /*11af0*/  FSEL R15, R15, -INF , !P5 ;  /* 0xff8000000f0f7808 */ /* 0x000fe20006800000 */
[--C-:B------:R-:W-:Y:S01]  /*11b00*/  FFMA.FTZ R27, R27, UR41, -R11.reuse ;  /* 0x000000291b1b7c23 */ /* 0x100fe2000801080b */
[----:B------:R-:W-:Y:S01]  /*11b10*/  ISETP.GT.AND P5, PT, R143, 0x9, P3 ;  /* 0x000000098f00780c */ /* 0x000fe20001fa4270 */
[--C-:B------:R-:W-:Y:S01]  /*11b20*/  FFMA.FTZ R28, R28, UR41, -R11.reuse ;  /* 0x000000291c1c7c23 */ /* 0x100fe2000801080b */
[--C-:B------:R-:W-:Y:S01]  /*11b30*/  FFMA.FTZ R31, R31, UR41, -R11.reuse ;  /* 0x000000291f1f7c23 */ /* 0x100fe2000801080b */
        /* <DEDUP_REMOVED lines=33> */
[----:B------:R-:W0:Y:S01]  /*11d50*/  MUFU.EX2 R32, R50 ;  /* 0x0000003200207308 */ /* 0x000e220000000800 */
[----:B------:R-:W-:-:S02]  /*11d60*/  ISETP.GT.AND P5, PT, R143, 0x21, P3 ;  /* 0x000000218f00780c */ /* 0x000fc40001fa4270 */
[C---:B------:R-:W-:Y:S02]  /*11d70*/  ISETP.GT.AND P4, PT, R143.reuse, 0x8, P3 ;  /* 0x000000088f00780c */ /* 0x040fe40001f84270 */
[C---:B------:R-:W-:Y:S02]  /*11d80*/  ISETP.LT.OR P5, PT, R144.reuse, 0x22, P5 ;  /* 0x000000229000780c */ /* 0x040fe40002fa1670 */
[----:B------:R-:W-:Y:S01]  /*11d90*/  ISETP.LT.OR P4, PT, R144, 0x9, P4 ;  /* 0x000000099000780c */ /* 0x000fe20002781670 */
[----:B------:R-:W1:Y:S01]  /*11da0*/  MUFU.EX2 R51, R51 ;  /* 0x0000003300337308 */ /* 0x000e620000000800 */
[----:B------:R-:W-:Y:S02]  /*11db0*/  FSEL R38, R38, -INF , !P5 ;  /* 0xff80000026267808 */ /* 0x000fe40006800000 */
[----:B------:R-:W-:Y:S02]  /*11dc0*/  ISETP.GT.AND P5, PT, R143, 0x29, P3 ;  /* 0x000000298f00780c */ /* 0x000fe40001fa4270 */
[----:B------:R-:W-:-:S02]  /*11dd0*/  FSEL R25, R25, -INF , !P4 ;  /* 0xff80000019197808 */ /* 0x000fc40006000000 */
[----:B------:R-:W-:Y:S01]  /*11de0*/  ISETP.LT.OR P5, PT, R144, 0x2a, P5 ;  /* 0x0000002a9000780c */ /* 0x000fe20002fa1670 */
[----:B------:R-:W-:Y:S01]  /*11df0*/  MUFU.EX2 R24, R24 ;  /* 0x0000001800187308 */ /* 0x000fe20000000800 */
[C---:B------:R-:W-:Y:S01]  /*11e00*/  ISETP.GT.AND P4, PT, R143.reuse, 0x10, P3 ;  /* 0x000000108f00780c */ /* 0x040fe20001f84270 */
[----:B0-----:R-:W-:Y:S01]  /*11e10*/  FFMA.FTZ R4, R12, R4, R32 ;  /* 0x000000040c047223 */ /* 0x001fe20000010020 */
[----:B------:R-:W-:Y:S02]  /*11e20*/  FSEL R42, R42, -INF , !P5 ;  /* 0xff8000002a2a7808 */ /* 0x000fe40006800000 */
[----:B------:R-:W-:Y:S02]  /*11e30*/  ISETP.GT.AND P5, PT, R143, 0x31, P3 ;  /* 0x000000318f00780c */ /* 0x000fe40001fa4270 */
[C---:B------:R-:W-:Y:S01]  /*11e40*/  ISETP.LT.OR P4, PT, R144.reuse, 0x11, P4 ;  /* 0x000000119000780c */ /* 0x040fe20002781670 */
[----:B------:R-:W-:Y:S01]  /*11e50*/  MUFU.EX2 R27, R27 ;  /* 0x0000001b001b7308 */ /* 0x000fe20000000800 */
[----:B------:R-:W-:Y:S01]  /*11e60*/  ISETP.LT.OR P5, PT, R144, 0x32, P5 ;  /* 0x000000329000780c */ /* 0x000fe20002fa1670 */
[----:B-1----:R-:W-:Y:S01]  /*11e70*/  FADD.FTZ R4, R51, R4 ;  /* 0x0000000433047221 */ /* 0x002fe20000010000 */
[----:B------:R-:W-:-:S02]  /*11e80*/  FSEL R29, R29, -INF , !P4 ;  /* 0xff8000001d1d7808 */ /* 0x000fc40006000000 */
[----:B------:R-:W-:Y:S02]  /*11e90*/  FSEL R46, R46, -INF , !P5 ;  /* 0xff8000002e2e7808 */ /* 0x000fe40006800000 */
[C---:B------:R-:W-:Y:S01]  /*11ea0*/  ISETP.GT.AND P5, PT, R143.reuse, 0x39, P3 ;  /* 0x000000398f00780c */ /* 0x040fe20001fa4270 */
[----:B------:R-:W-:Y:S01]  /*11eb0*/  MUFU.EX2 R28, R28 ;  /* 0x0000001c001c7308 */ /* 0x000fe20000000800 */
[C---:B------:R-:W-:Y:S02]  /*11ec0*/  ISETP.GT.AND P4, PT, R143.reuse, 0x18, P3 ;  /* 0x000000188f00780c */ /* 0x040fe40001f84270 */
[C---:B------:R-:W-:Y:S02]  /*11ed0*/  ISETP.LT.OR P5, PT, R144.reuse, 0x3a, P5 ;  /* 0x0000003a9000780c */ /* 0x040fe40002fa1670 */
[----:B------:R-:W-:Y:S02]  /*11ee0*/  ISETP.LT.OR P4, PT, R144, 0x19, P4 ;  /* 0x000000199000780c */ /* 0x000fe40002781670 */
[----:B------:R-:W-:Y:S01]  /*11ef0*/  FSEL R52, R52, -INF , !P5 ;  /* 0xff80000034347808 */ /* 0x000fe20006800000 */
[----:B------:R-:W-:Y:S01]  /*11f00*/  MUFU.EX2 R31, R31 ;  /* 0x0000001f001f7308 */ /* 0x000fe20000000800 */
[----:B------:R-:W-:-:S02]  /*11f10*/  ISETP.GT.AND P5, PT, R143, 0x41, P3 ;  /* 0x000000418f00780c */ /* 0x000fc40001fa4270 */
[----:B------:R-:W-:Y:S02]  /*11f20*/  FSEL R81, R33, -INF , !P4 ;  /* 0xff80000021517808 */ /* 0x000fe40006000000 */
[----:B------:R-:W-:Y:S02]  /*11f30*/  ISETP.LT.OR P5, PT, R144, 0x42, P5 ;  /* 0x000000429000780c */ /* 0x000fe40002fa1670 */
[C---:B------:R-:W-:Y:S01]  /*11f40*/  ISETP.GT.AND P4, PT, R143.reuse, 0x20, P3 ;  /* 0x000000208f00780c */ /* 0x040fe20001f84270 */
[----:B------:R-:W-:Y:S01]  /*11f50*/  MUFU.EX2 R16, R16 ;  /* 0x0000001000107308 */ /* 0x000fe20000000800 */
[----:B------:R-:W-:Y:S02]  /*11f60*/  FSEL R56, R56, -INF , !P5 ;  /* 0xff80000038387808 */ /* 0x000fe40006800000 */
[----:B------:R-:W-:Y:S02]  /*11f70*/  ISETP.GT.AND P5, PT, R143, 0x49, P3 ;  /* 0x000000498f00780c */ /* 0x000fe40001fa4270 */
[----:B------:R-:W-:-:S02]  /*11f80*/  ISETP.LT.OR P4, PT, R144, 0x21, P4 ;  /* 0x000000219000780c */ /* 0x000fc40002781670 */
[----:B------:R-:W-:Y:S01]  /*11f90*/  ISETP.LT.OR P5, PT, R144, 0x4a, P5 ;  /* 0x0000004a9000780c */ /* 0x000fe20002fa1670 */
[----:B------:R-:W-:Y:S01]  /*11fa0*/  MUFU.EX2 R18, R18 ;  /* 0x0000001200127308 */ /* 0x000fe20000000800 */
[----:B------:R-:W-:Y:S02]  /*11fb0*/  FSEL R37, R37, -INF , !P4 ;  /* 0xff80000025257808 */ /* 0x000fe40006000000 */
[----:B------:R-:W-:Y:S02]  /*11fc0*/  FSEL R60, R60, -INF , !P5 ;  /* 0xff8000003c3c7808 */ /* 0x000fe40006800000 */
[C---:B------:R-:W-:Y:S02]  /*11fd0*/  ISETP.GT.AND P5, PT, R143.reuse, 0x51, P3 ;  /* 0x000000518f00780c */ /* 0x040fe40001fa4270 */
[----:B------:R-:W-:Y:S01]  /*11fe0*/  ISETP.GT.AND P4, PT, R143, 0x28, P3 ;  /* 0x000000288f00780c */ /* 0x000fe20001f84270 */
[----:B------:R-:W-:Y:S01]  /*11ff0*/  MUFU.EX2 R36, R36 ;  /* 0x0000002400247308 */ /* 0x000fe20000000800 */
[----:B------:R-:W-:-:S02]  /*12000*/  ISETP.LT.OR P5, PT, R144, 0x52, P5 ;  /* 0x000000529000780c */ /* 0x000fc40002fa1670 */
[----:B------:R-:W-:Y:S02]  /*12010*/  ISETP.LT.OR P4, PT, R144, 0x29, P4 ;  /* 0x000000299000780c */ /* 0x000fe40002781670 */
[----:B------:R-:W-:Y:S02]  /*12020*/  FSEL R64, R64, -INF , !P5 ;  /* 0xff80000040407808 */ /* 0x000fe40006800000 */
[----:B------:R-:W-:Y:S01]  /*12030*/  ISETP.GT.AND P5, PT, R143, 0x59, P3 ;  /* 0x000000598f00780c */ /* 0x000fe20001fa4270 */
[----:B------:R-:W-:Y:S01]  /*12040*/  MUFU.EX2 R39, R39 ;  /* 0x0000002700277308 */ /* 0x000fe20000000800 */
[----:B------:R-:W-:Y:S02]  /*12050*/  FSEL R41, R41, -INF , !P4 ;  /* 0xff80000029297808 */ /* 0x000fe40006000000 */
[----:B------:R-:W-:Y:S02]  /*12060*/  ISETP.LT.OR P5, PT, R144, 0x5a, P5 ;  /* 0x0000005a9000780c */ /* 0x000fe40002fa1670 */
[----:B------:R-:W-:-:S02]  /*12070*/  ISETP.GT.AND P4, PT, R143, 0x30, P3 ;  /* 0x000000308f00780c */ /* 0x000fc40001f84270 */
[----:B------:R-:W-:Y:S01]  /*12080*/  FSEL R68, R68, -INF , !P5 ;  /* 0xff80000044447808 */ /* 0x000fe20006800000 */
[----:B------:R-:W-:Y:S01]  /*12090*/  MUFU.EX2 R40, R40 ;  /* 0x0000002800287308 */ /* 0x000fe20000000800 */
[----:B------:R-:W-:Y:S02]  /*120a0*/  ISETP.GT.AND P5, PT, R143, 0x61, P3 ;  /* 0x000000618f00780c */ /* 0x000fe40001fa4270 */
[C---:B------:R-:W-:Y:S02]  /*120b0*/  ISETP.LT.OR P4, PT, R144.reuse, 0x31, P4 ;  /* 0x000000319000780c */ /* 0x040fe40002781670 */
[----:B------:R-:W-:Y:S02]  /*120c0*/  ISETP.LT.OR P5, PT, R144, 0x62, P5 ;  /* 0x000000629000780c */ /* 0x000fe40002fa1670 */
[----:B------:R-:W-:Y:S01]  /*120d0*/  FSEL R45, R45, -INF , !P4 ;  /* 0xff8000002d2d7808 */ /* 0x000fe20006000000 */
[----:B------:R-:W-:Y:S01]  /*120e0*/  MUFU.EX2 R43, R43 ;  /* 0x0000002b002b7308 */ /* 0x000fe20000000800 */
[----:B------:R-:W-:-:S02]  /*120f0*/  FSEL R72, R72, -INF , !P5 ;  /* 0xff80000048487808 */ /* 0x000fc40006800000 */
[C---:B------:R-:W-:Y:S02]  /*12100*/  ISETP.GT.AND P5, PT, R143.reuse, 0x69, P3 ;  /* 0x000000698f00780c */ /* 0x040fe40001fa4270 */
[C---:B------:R-:W-:Y:S02]  /*12110*/  ISETP.GT.AND P4, PT, R143.reuse, 0x38, P3 ;  /* 0x000000388f00780c */ /* 0x040fe40001f84270 */
[C---:B------:R-:W-:Y:S01]  /*12120*/  ISETP.LT.OR P5, PT, R144.reuse, 0x6a, P5 ;  /* 0x0000006a9000780c */ /* 0x040fe20002fa1670 */
[----:B------:R-:W-:Y:S01]  /*12130*/  MUFU.EX2 R44, R44 ;  /* 0x0000002c002c7308 */ /* 0x000fe20000000800 */
[----:B------:R-:W-:Y:S02]  /*12140*/  ISETP.LT.OR P4, PT, R144, 0x39, P4 ;  /* 0x000000399000780c */ /* 0x000fe40002781670 */
[----:B------:R-:W-:Y:S02]  /*12150*/  FSEL R76, R76, -INF , !P5 ;  /* 0xff8000004c4c7808 */ /* 0x000fe40006800000 */
[----:B------:R-:W-:-:S02]  /*12160*/  ISETP.GT.AND P5, PT, R143, RZ, P3 ;  /* 0x000000ff8f00720c */ /* 0x000fc40001fa4270 */
[----:B------:R-:W-:Y:S01]  /*12170*/  FSEL R49, R49, -INF , !P4 ;  /* 0xff80000031317808 */ /* 0x000fe20006000000 */
[----:B------:R-:W-:Y:S01]  /*12180*/  MUFU.EX2 R47, R47 ;  /* 0x0000002f002f7308 */ /* 0x000fe20000000800 */
[----:B------:R-:W-:Y:S02]  /*12190*/  ISETP.LT.OR P5, PT, R144, 0x1, P5 ;  /* 0x000000019000780c */ /* 0x000fe40002fa1670 */
[----:B------:R-:W-:Y:S02]  /*121a0*/  ISETP.GT.AND P4, PT, R143, 0x40, P3 ;  /* 0x000000408f00780c */ /* 0x000fe40001f84270 */
[----:B------:R-:W-:Y:S02]  /*121b0*/  FSEL R33, R14, -INF , !P5 ;  /* 0xff8000000e217808 */ /* 0x000fe40006800000 */
[----:B------:R-:W-:Y:S01]  /*121c0*/  ISETP.LT.OR P4, PT, R144, 0x41, P4 ;  /* 0x000000419000780c */ /* 0x000fe20002781670 */
[----:B------:R-:W-:Y:S01]  /*121d0*/  MUFU.EX2 R48, R48 ;  /* 0x0000003000307308 */ /* 0x000fe20000000800 */
[----:B------:R-:W-:-:S02]  /*121e0*/  FMNMX.FTZ R14, R33, R13, !PT ;  /* 0x0000000d210e7209 */ /* 0x000fc40007810000 */
[----:B------:R-:W-:Y:S02]  /*121f0*/  FSEL R55, R55, -INF , !P4 ;  /* 0xff80000037377808 */ /* 0x000fe40006000000 */
[----:B------:R-:W-:Y:S02]  /*12200*/  FMNMX.FTZ R14, R15, R14, !PT ;  /* 0x0000000e0f0e7209 */ /* 0x000fe40007810000 */
[----:B------:R-:W-:Y:S01]  /*12210*/  ISETP.GT.AND P4, PT, R143, 0x48, P3 ;  /* 0x000000488f00780c */ /* 0x000fe20001f84270 */
[----:B------:R-:W-:Y:S01]  /*12220*/  MUFU.EX2 R53, R53 ;  /* 0x0000003500357308 */ /* 0x000fe20000000800 */
[----:B------:R-:W-:Y:S02]  /*12230*/  FMNMX.FTZ R14, R25, R14, !PT ;  /* 0x0000000e190e7209 */ /* 0x000fe40007810000 */
[----:B------:R-:W-:Y:S02]  /*12240*/  ISETP.LT.OR P4, PT, R144, 0x49, P4 ;  /* 0x000000499000780c */ /* 0x000fe40002781670 */
[----:B------:R-:W-:-:S02]  /*12250*/  FMNMX.FTZ R14, R26, R14, !PT ;  /* 0x0000000e1a0e7209 */ /* 0x000fc40007810000 */
[----:B------:R-:W-:Y:S01]  /*12260*/  FSEL R59, R59, -INF , !P4 ;  /* 0xff8000003b3b7808 */ /* 0x000fe20006000000 */
[----:B------:R-:W-:Y:S01]  /*12270*/  MUFU.EX2 R54, R54 ;  /* 0x0000003600367308 */ /* 0x000fe20000000800 */
[----:B------:R-:W-:Y:S02]  /*12280*/  FMNMX.FTZ R14, R29, R14, !PT ;  /* 0x0000000e1d0e7209 */ /* 0x000fe40007810000 */
[----:B------:R-:W-:Y:S02]  /*12290*/  ISETP.GT.AND P4, PT, R143, 0x50, P3 ;  /* 0x000000508f00780c */ /* 0x000fe40001f84270 */
[----:B------:R-:W-:Y:S02]  /*122a0*/  FMNMX.FTZ R14, R30, R14, !PT ;  /* 0x0000000e1e0e7209 */ /* 0x000fe40007810000 */
        /* <DEDUP_REMOVED lines=38> */
[----:B------:R-:W-:Y:S02]  /*12510*/  ISETP.GT.AND P5, PT, R143, 0x78, P3 ;  /* 0x000000788f00780c */ /* 0x000fe40001fa4270 */
[----:B------:R-:W-:-:S02]  /*12520*/  FMNMX.FTZ R14, R64, R14, !PT ;  /* 0x0000000e400e7209 */ /* 0x000fc40007810000 */
[----:B------:R-:W-:Y:S01]  /*12530*/  ISETP.LT.OR P4, PT, R144, 0x72, P4 ;  /* 0x000000729000780c */ /* 0x000fe20002781670 */
        /* <DEDUP_REMOVED lines=9> */
[----:B------:R-:W-:Y:S01]  /*125d0*/  ISETP.LT.OR P3, PT, R144, 0x7a, P3 ;  /* 0x0000007a9000780c */ /* 0x000fe20001f61670 */
[----:B------:R-:W-:Y:S01]  /*125e0*/  MUFU.EX2 R77, R77 ;  /* 0x0000004d004d7308 */ /* 0x000fe20000000800 */
[----:B------:R-:W-:Y:S02]  /*125f0*/  FMNMX.FTZ R14, R75, R14, !PT ;  /* 0x0000000e4b0e7209 */ /* 0x000fe40007810000 */
[----:B------:R-:W-:Y:S02]  /*12600*/  FSEL R82, R82, -INF , !P5 ;  /* 0xff80000052527808 */ /* 0x000fe40006800000 */
[----:B------:R-:W-:-:S02]  /*12610*/  FMNMX.FTZ R14, R76, R14, !PT ;  /* 0x0000000e4c0e7209 */ /* 0x000fc40007810000 */
[----:B------:R-:W-:Y:S01]  /*12620*/  FSEL R83, R83, -INF , !P3 ;  /* 0xff80000053537808 */ /* 0x000fe20005800000 */
[----:B------:R-:W-:Y:S01]  /*12630*/  MUFU.EX2 R78, R78 ;  /* 0x0000004e004e7308 */ /* 0x000fe20000000800 */
[----:B------:R-:W-:Y:S02]  /*12640*/  FMNMX.FTZ R14, R79, R14, !PT ;  /* 0x0000000e4f0e7209 */ /* 0x000fe40007810000 */
[----:B------:R-:W-:Y:S02]  /*12650*/  F2FP.F16.F32.PACK_AB R32, R51, R32 ;  /* 0x000000203320723e */ /* 0x000fe400000000ff */
[----:B------:R-:W-:-:S03]  /*12660*/  FMNMX.FTZ R14, R80, R14, !PT ;  /* 0x0000000e500e7209 */ /* 0x000fc60007810000 */
[----:B------:R-:W-:Y:S01]  /*12670*/  MUFU.EX2 R84, R84 ;  /* 0x0000005400547308 */ /* 0x000fe20000000800 */
[----:B------:R-:W-:-:S04]  /*12680*/  FMNMX.FTZ R14, R82, R14, !PT ;  /* 0x0000000e520e7209 */ /* 0x000fc80007810000 */
[----:B------:R-:W-:-:S03]  /*12690*/  FMNMX.FTZ R14, R83, R14, !PT ;  /* 0x0000000e530e7209 */ /* 0x000fc60007810000 */
[----:B------:R-:W-:Y:S02]  /*126a0*/  MUFU.EX2 R11, R11 ;  /* 0x0000000b000b7308 */ /* 0x000fe40000000800 */
[----:B------:R-:W0:Y:S02]  /*126b0*/  SHFL.BFLY PT, R34, R14, 0x2, 0x1f ;  /* 0x0c401f000e227f89 */ /* 0x000e2400000e0000 */
[----:B0-----:R-:W-:-:S04]  /*126c0*/  FMNMX.FTZ R14, R14, R34, !PT ;  /* 0x000000220e0e7209 */ /* 0x001fc80007810000 */
[----:B------:R0:W1:Y:S02]  /*126d0*/  MUFU.EX2 R34, R21 ;  /* 0x0000001500227308 */ /* 0x0000640000000800 */
[----:B0-----:R-:W0:Y:S01]  /*126e0*/  SHFL.BFLY PT, R21, R14, 0x1, 0x1f ;  /* 0x0c201f000e157f89 */ /* 0x001e2200000e0000 */
[----:B-1----:R-:W-:Y:S01]  /*126f0*/  FADD.FTZ R4, R34, R4 ;  /* 0x0000000422047221 */ /* 0x002fe20000010000 */
[----:B------:R-:W-:Y:S02]  /*12700*/  F2FP.F16.F32.PACK_AB R34, R24, R34 ;  /* 0x000000221822723e */ /* 0x000fe400000000ff */
[----:B0-----:R-:W-:Y:S01]  /*12710*/  FMNMX.FTZ R14, R14, R21, !PT ;  /* 0x000000150e0e7209 */ /* 0x001fe20007810000 */
[----:B------:R-:W-:-:S03]  /*12720*/  FADD.FTZ R21, R24, R4 ;  /* 0x0000000418157221 */ /* 0x000fc60000010000 */
[C---:B------:R-:W-:Y:S01]  /*12730*/  FSETP.NEU.FTZ.AND P3, PT, R14.reuse, -INF , PT ;  /* 0xff8000000e00780b */ /* 0x040fe20003f7d000 */
[----:B------:R-:W-:Y:S01]  /*12740*/  FMUL.FTZ R4, R14, UR41 ;  /* 0x000000290e047c20 */ /* 0x000fe20008410000 */
[----:B------:R-:W-:-:S04]  /*12750*/  FADD.FTZ R21, R27, R21 ;  /* 0x000000151b157221 */ /* 0x000fc80000010000 */
[----:B------:R-:W-:Y:S01]  /*12760*/  FSEL R4, R4, RZ, P3 ;  /* 0x000000ff04047208 */ /* 0x000fe20001800000 */
[C---:B------:R-:W-:Y:S01]  /*12770*/  FADD.FTZ R21, R28.reuse, R21 ;  /* 0x000000151c157221 */ /* 0x040fe20000010000 */
[----:B------:R-:W-:-:S03]  /*12780*/  F2FP.F16.F32.PACK_AB R28, R28, R27 ;  /* 0x0000001b1c1c723e */ /* 0x000fc600000000ff */
        /* <DEDUP_REMOVED lines=8> */
[----:B------:R-:W-:Y:S01]  /*12810*/  FADD.FTZ R21, R31, R21 ;  /* 0x000000151f157221 */ /* 0x000fe20000010000 */
[--C-:B------:R-:W-:Y:S01]  /*12820*/  FFMA.FTZ R41, R41, UR41, -R4.reuse ;  /* 0x0000002929297c23 */ /* 0x100fe20008010804 */
[--C-:B------:R-:W-:Y:S01]  /*12830*/  FFMA.FTZ R42, R42, UR41, -R4.reuse ;  /* 0x000000292a2a7c23 */ /* 0x100fe20008010804 */
[--C-:B------:R-:W-:Y:S01]  /*12840*/  FFMA.FTZ R45, R45, UR41, -R4.reuse ;  /* 0x000000292d2d7c23 */ /* 0x100fe20008010804 */
[----:B------:R-:W-:Y:S01]  /*12850*/  FADD.FTZ R21, R16, R21 ;  /* 0x0000001510157221 */ /* 0x000fe20000010000 */
[--C-:B------:R-:W-:Y:S01]  /*12860*/  FFMA.FTZ R59, R59, UR41, -R4.reuse ;  /* 0x000000293b3b7c23 */ /* 0x100fe20008010804 */
[----:B------:R-:W0:Y:S01]  /*12870*/  MUFU.EX2 R15, R15 ;  /* 0x0000000f000f7308 */ /* 0x000e220000000800 */
[--C-:B------:R-:W-:Y:S01]  /*12880*/  FFMA.FTZ R60, R60, UR41, -R4.reuse ;  /* 0x000000293c3c7c23 */ /* 0x100fe20008010804 */
[----:B------:R-:W-:Y:S01]  /*12890*/  FADD.FTZ R21, R18, R21 ;  /* 0x0000001512157221 */ /* 0x000fe20000010000 */
[--C-:B------:R-:W-:Y:S01]  /*128a0*/  FFMA.FTZ R63, R63, UR41, -R4.reuse ;  /* 0x000000293f3f7c23 */ /* 0x100fe20008010804 */
[--C-:B------:R-:W-:Y:S01]  /*128b0*/  FFMA.FTZ R64, R64, UR41, -R4.reuse ;  /* 0x0000002940407c23 */ /* 0x100fe20008010804 */
[--C-:B------:R-:W-:Y:S01]  /*128c0*/  FFMA.FTZ R67, R67, UR41, -R4.reuse ;  /* 0x0000002943437c23 */ /* 0x100fe20008010804 */
[C---:B------:R-:W-:Y:S01]  /*128d0*/  FADD.FTZ R21, R36.reuse, R21 ;  /* 0x0000001524157221 */ /* 0x040fe20000010000 */
[----:B------:R-:W-:Y:S01]  /*128e0*/  F2FP.F16.F32.PACK_AB R36, R36, R18 ;  /* 0x000000122424723e */ /* 0x000fe200000000ff */
[----:B------:R-:W-:Y:S01]  /*128f0*/  MUFU.EX2 R25, R25 ;  /* 0x0000001900197308 */ /* 0x000fe20000000800 */
[--C-:B------:R-:W-:Y:S01]  /*12900*/  FFMA.FTZ R68, R68, UR41, -R4.reuse ;  /* 0x0000002944447c23 */ /* 0x100fe20008010804 */
[----:B------:R-:W-:Y:S01]  /*12910*/  FADD.FTZ R18, R39, R21 ;  /* 0x0000001527127221 */ /* 0x000fe20000010000 */
[--C-:B------:R-:W-:Y:S01]  /*12920*/  FFMA.FTZ R71, R71, UR41, -R4.reuse ;  /* 0x0000002947477c23 */ /* 0x100fe20008010804 */
[--C-:B------:R-:W-:Y:S01]  /*12930*/  FFMA.FTZ R72, R72, UR41, -R4.reuse ;  /* 0x0000002948487c23 */ /* 0x100fe20008010804 */
[----:B------:R-:W-:Y:S01]  /*12940*/  FFMA.FTZ R75, R75, UR41, -R4 ;  /* 0x000000294b4b7c23 */ /* 0x000fe20008010804 */
[----:B------:R-:W-:Y:S01]  /*12950*/  FADD.FTZ R18, R40, R18 ;  /* 0x0000001228127221 */ /* 0x000fe20000010000 */
[----:B------:R-:W-:Y:S01]  /*12960*/  FFMA.FTZ R76, R76, UR41, -R4 ;  /* 0x000000294c4c7c23 */ /* 0x000fe20008010804 */
[----:B------:R-:W1:Y:S01]  /*12970*/  MUFU.EX2 R26, R26 ;  /* 0x0000001a001a7308 */ /* 0x000e620000000800 */
[----:B0-----:R-:W-:Y:S01]  /*12980*/  F2FP.F16.F32.PACK_AB R33, R15, R24 ;  /* 0x000000180f21723e */ /* 0x001fe200000000ff */
[----:B------:R-:W-:Y:S01]  /*12990*/  FADD.FTZ R21, R43, R18 ;  /* 0x000000122b157221 */ /* 0x000fe20000010000 */
[--C-:B------:R-:W-:Y:S01]  /*129a0*/  FFMA.FTZ R79, R79, UR41, -R4.reuse ;  /* 0x000000294f4f7c23 */ /* 0x100fe20008010804 */
[--C-:B------:R-:W-:Y:S01]  /*129b0*/  FFMA.FTZ R80, R80, UR41, -R4.reuse ;  /* 0x0000002950507c23 */ /* 0x100fe20008010804 */
[----:B------:R-:W-:Y:S01]  /*129c0*/  FFMA.FTZ R82, R82, UR41, -R4 ;  /* 0x0000002952527c23 */ /* 0x000fe20008010804 */
[----:B------:R-:W-:Y:S01]  /*129d0*/  FADD.FTZ R21, R44, R21 ;  /* 0x000000152c157221 */ /* 0x000fe20000010000 */
[----:B------:R-:W-:Y:S01]  /*129e0*/  F2FP.F16.F32.PACK_AB R38, R40, R39 ;  /* 0x000000272826723e */ /* 0x000fe200000000ff */
[----:B------:R-:W-:Y:S08]  /*129f0*/  MUFU.EX2 R29, R29 ;  /* 0x0000001d001d7308 */ /* 0x000ff00000000800 */
[----:B------:R-:W-:Y:S01]  /*12a00*/  MUFU.EX2 R37, R37 ;  /* 0x0000002500257308 */ /* 0x000fe20000000800 */
[----:B-1----:R-:W-:-:S05]  /*12a10*/  F2FP.F16.F32.PACK_AB R35, R26, R25 ;  /* 0x000000191a23723e */ /* 0x002fca00000000ff */
[----:B------:R0:W-:Y:S02]  /*12a20*/  STSM.16.M88.4 [R140+0x21800], R32 ;  /* 0x021800208c007844 */ /* 0x0001e40000000200 */
[----:B------:R-:W-:Y:S08]  /*12a30*/  MUFU.EX2 R50, R50 ;  /* 0x0000003200327308 */ /* 0x000ff00000000800 */
[----:B------:R-:W-:Y:S01]  /*12a40*/  MUFU.EX2 R41, R41 ;  /* 0x0000002900297308 */ /* 0x000fe20000000800 */
[--C-:B0-----:R-:W-:Y:S01]  /*12a50*/  FFMA.FTZ R32, R30, UR41, -R4.reuse ;  /* 0x000000291e207c23 */ /* 0x101fe20008010804 */
[----:B------:R-:W-:Y:S01]  /*12a60*/  FSEL R30, R14, RZ, P3 ;  /* 0x000000ff0e1e7208 */ /* 0x000fe20001800000 */
[--C-:B------:R-:W-:Y:S01]  /*12a70*/  FFMA.FTZ R33, R81, UR41, -R4.reuse ;  /* 0x0000002951217c23 */ /* 0x100fe20008010804 */
[----:B------:R-:W-:-:S04]  /*12a80*/  FFMA.FTZ R34, R85, UR41, -R4 ;  /* 0x0000002955227c23 */ /* 0x000fc80008010804 */
[----:B------:R-:W0:Y:S01]  /*12a90*/  MUFU.EX2 R42, R42 ;  /* 0x0000002a002a7308 */ /* 0x000e220000000800 */
[----:B------:R-:W-:Y:S01]  /*12aa0*/  FFMA.FTZ R35, R46, UR41, -R4 ;  /* 0x000000292e237c23 */ /* 0x000fe20008010804 */
[----:B------:R-:W-:-:S04]  /*12ab0*/  FADD.FTZ R30, -R30, R13 ;  /* 0x0000000d1e1e7221 */ /* 0x000fc80000010100 */
[----:B------:R-:W-:Y:S01]  /*12ac0*/  FMUL.FTZ R13, R30, UR41 ;  /* 0x000000291e0d7c20 */ /* 0x000fe20008410000 */
[----:B------:R-:W-:Y:S01]  /*12ad0*/  F2FP.F16.F32.PACK_AB R30, R16, R31 ;  /* 0x0000001f101e723e */ /* 0x000fe200000000ff */
[----:B------:R-:W-:Y:S08]  /*12ae0*/  MUFU.EX2 R32, R32 ;  /* 0x0000002000207308 */ /* 0x000ff00000000800 */
[----:B------:R-:W1:Y:S01]  /*12af0*/  MUFU.EX2 R13, R13 ;  /* 0x0000000d000d7308 */ /* 0x000e620000000800 */
[----:B0-----:R-:W-:-:S07]  /*12b00*/  F2FP.F16.F32.PACK_AB R39, R42, R41 ;  /* 0x000000292a27723e */ /* 0x001fce00000000ff */
[----:B------:R-:W-:Y:S08]  /*12b10*/  MUFU.EX2 R33, R33 ;  /* 0x0000002100217308 */ /* 0x000ff00000000800 */
[----:B------:R-:W0:Y:S01]  /*12b20*/  MUFU.EX2 R34, R34 ;  /* 0x0000002200227308 */ /* 0x000e220000000800 */
[----:B-1----:R-:W-:Y:S01]  /*12b30*/  FFMA.FTZ R24, R13, R3, R24 ;  /* 0x000000030d187223 */ /* 0x002fe20000010018 */
[--C-:B------:R-:W-:Y:S01]  /*12b40*/  FFMA.FTZ R3, R49, UR41, -R4.reuse ;  /* 0x0000002931037c23 */ /* 0x100fe20008010804 */
[----:B------:R-:W-:-:S02]  /*12b50*/  FFMA.FTZ R49, R56, UR41, -R4 ;  /* 0x0000002938317c23 */ /* 0x000fc40008010804 */
[----:B------:R-:W-:Y:S01]  /*12b60*/  FADD.FTZ R24, R15, R24 ;  /* 0x000000180f187221 */ /* 0x000fe20000010000 */
[----:B------:R-:W-:Y:S02]  /*12b70*/  FFMA.FTZ R15, R52, UR41, -R4 ;  /* 0x00000029340f7c23 */ /* 0x000fe40008010804 */
[----:B------:R-:W1:Y:S01]  /*12b80*/  MUFU.EX2 R45, R45 ;  /* 0x0000002d002d7308 */ /* 0x000e620000000800 */
[----:B------:R-:W-:Y:S01]  /*12b90*/  FADD.FTZ R24, R25, R24 ;  /* 0x0000001819187221 */ /* 0x000fe20000010000 */
[--C-:B------:R-:W-:Y:S01]  /*12ba0*/  FFMA.FTZ R25, R55, UR41, -R4.reuse ;  /* 0x0000002937197c23 */ /* 0x100fe20008010804 */
[----:B------:R-:W-:Y:S02]  /*12bb0*/  FFMA.FTZ R4, R83, UR41, -R4 ;  /* 0x0000002953047c23 */ /* 0x000fe40008010804 */
[----:B------:R-:W-:-:S03]  /*12bc0*/  FADD.FTZ R24, R26, R24 ;  /* 0x000000181a187221 */ /* 0x000fc60000010000 */
[----:B------:R-:W3:Y:S01]  /*12bd0*/  MUFU.EX2 R35, R35 ;  /* 0x0000002300237308 */ /* 0x000ee20000000800 */
[----:B------:R-:W-:Y:S01]  /*12be0*/  FADD.FTZ R24, R29, R24 ;  /* 0x000000181d187221 */ /* 0x000fe20000010000 */
[----:B------:R-:W-:Y:S02]  /*12bf0*/  F2FP.F16.F32.PACK_AB R29, R32, R29 ;  /* 0x0000001d201d723e */ /* 0x000fe400000000ff */
[----:B0-----:R-:W-:Y:S01]  /*12c00*/  F2FP.F16.F32.PACK_AB R31, R34, R33 ;  /* 0x00000021221f723e */ /* 0x001fe200000000ff */
[----:B------:R-:W-:Y:S02]  /*12c10*/  FADD.FTZ R24, R32, R24 ;  /* 0x0000001820187221 */ /* 0x000fe40000010000 */
[----:B------:R-:W4:Y:S01]  /*12c20*/  LDL R32, [R1+0x24] ;  /* 0x0000240001207983 */ /* 0x000f220000100800 */
[----:B------:R-:W0:Y:S01]  /*12c30*/  MUFU.EX2 R3, R3 ;  /* 0x0000000300037308 */ /* 0x000e220000000800 */
[----:B------:R-:W-:Y:S02]  /*12c40*/  FADD.FTZ R24, R33, R24 ;  /* 0x0000001821187221 */ /* 0x000fe40000010000 */
[----:B--2---:R2:W-:Y:S02]  /*12c50*/  STSM.16.M88.4 [R86], R28 ;  /* 0x0000001c56007844 */ /* 0x0045e40000000200 */
[----:B------:R-:W-:-:S03]  /*12c60*/  FADD.FTZ R24, R34, R24 ;  /* 0x0000001822187221 */ /* 0x000fc60000010000 */
[----:B------:R-:W5:Y:S01]  /*12c70*/  MUFU.EX2 R15, R15 ;  /* 0x0000000f000f7308 */ /* 0x000f620000000800 */
[----:B------:R-:W-:-:S07]  /*12c80*/  FADD.FTZ R24, R37, R24 ;  /* 0x0000001825187221 */ /* 0x000fce0000010000 */
[----:B------:R-:W-:Y:S01]  /*12c90*/  MUFU.EX2 R59, R59 ;  /* 0x0000003b003b7308 */ /* 0x000fe20000000800 */
[----:B------:R-:W-:-:S07]  /*12ca0*/  FADD.FTZ R24, R50, R24 ;  /* 0x0000001832187221 */ /* 0x000fce0000010000 */
[----:B------:R-:W-:Y:S01]  /*12cb0*/  MUFU.EX2 R27, R60 ;  /* 0x0000003c001b7308 */ /* 0x000fe20000000800 */
[----:B------:R-:W-:-:S07]  /*12cc0*/  FADD.FTZ R24, R41, R24 ;  /* 0x0000001829187221 */ /* 0x000fce0000010000 */
[----:B------:R-:W-:Y:S01]  /*12cd0*/  MUFU.EX2 R63, R63 ;  /* 0x0000003f003f7308 */ /* 0x000fe20000000800 */
[----:B------:R-:W-:Y:S01]  /*12ce0*/  FADD.FTZ R18, R42, R24 ;  /* 0x000000182a127221 */ /* 0x000fe20000010000 */
[----:B------:R-:W-:-:S06]  /*12cf0*/  FADD.FTZ R24, R47, R21 ;  /* 0x000000152f187221 */ /* 0x000fcc0000010000 */
[----:B------:R-:W-:Y:S01]  /*12d00*/  MUFU.EX2 R67, R67 ;  /* 0x0000004300437308 */ /* 0x000fe20000000800 */
[----:B-1----:R-:W-:Y:S01]  /*12d10*/  FADD.FTZ R18, R45, R18 ;  /* 0x000000122d127221 */ /* 0x002fe20000010000 */
[----:B------:R-:W-:-:S06]  /*12d20*/  FADD.FTZ R24, R48, R24 ;  /* 0x0000001830187221 */ /* 0x000fcc0000010000 */
[----:B------:R-:W-:Y:S01]  /*12d30*/  MUFU.EX2 R68, R68 ;  /* 0x0000004400447308 */ /* 0x000fe20000000800 */
[----:B---3--:R-:W-:Y:S01]  /*12d40*/  FADD.FTZ R21, R35, R18 ;  /* 0x0000001223157221 */ /* 0x008fe20000010000 */
[----:B------:R-:W-:-:S06]  /*12d50*/  FADD.FTZ R24, R53, R24 ;  /* 0x0000001835187221 */ /* 0x000fcc0000010000 */
[----:B------:R-:W-:Y:S01]  /*12d60*/  MUFU.EX2 R71, R71 ;  /* 0x0000004700477308 */ /* 0x000fe20000000800 */
[----:B0-----:R-:W-:Y:S01]  /*12d70*/  FADD.FTZ R21, R3, R21 ;  /* 0x0000001503157221 */ /* 0x001fe20000010000 */
[----:B------:R-:W-:Y:S01]  /*12d80*/  FADD.FTZ R24, R54, R24 ;  /* 0x0000001836187221 */ /* 0x000fe20000010000 */
[----:B------:R-:W-:Y:S02]  /*12d90*/  F2FP.F16.F32.PACK_AB R46, R48, R47 ;  /* 0x0000002f302e723e */ /* 0x000fe400000000ff */
[----:B-----5:R-:W-:Y:S01]  /*12da0*/  FADD.FTZ R21, R15, R21 ;  /* 0x000000150f157221 */ /* 0x020fe20000010000 */
[----:B------:R-:W-:Y:S01]  /*12db0*/  FADD.FTZ R24, R57, R24 ;  /* 0x0000001839187221 */ /* 0x000fe20000010000 */
[----:B------:R-:W-:Y:S01]  /*12dc0*/  F2FP.F16.F32.PACK_AB R37, R50, R37 ;  /* 0x000000253225723e */ /* 0x000fe200000000ff */
[----:B------:R-:W0:Y:S08]  /*12dd0*/  MUFU.EX2 R25, R25 ;  /* 0x0000001900197308 */ /* 0x000e300000000800 */
[----:B------:R-:W1:Y:S01]  /*12de0*/  MUFU.EX2 R49, R49 ;  /* 0x0000003100317308 */ /* 0x000e620000000800 */
[----:B------:R-:W-:-:S07]  /*12df0*/  FADD.FTZ R24, R58, R24 ;  /* 0x000000183a187221 */ /* 0x000fce0000010000 */
[----:B------:R-:W3:Y:S01]  /*12e00*/  MUFU.EX2 R16, R64 ;  /* 0x0000004000107308 */ /* 0x000ee20000000800 */
[----:B0-----:R-:W-:Y:S01]  /*12e10*/  FADD.FTZ R21, R25, R21 ;  /* 0x0000001519157221 */ /* 0x001fe20000010000 */
[----:B------:R-:W-:-:S06]  /*12e20*/  FADD.FTZ R24, R61, R24 ;  /* 0x000000183d187221 */ /* 0x000fcc0000010000 */
[----:B------:R-:W0:Y:S01]  /*12e30*/  MUFU.EX2 R18, R72 ;  /* 0x0000004800127308 */ /* 0x000e220000000800 */
[----:B-1----:R-:W-:Y:S01]  /*12e40*/  FADD.FTZ R21, R49, R21 ;  /* 0x0000001531157221 */ /* 0x002fe20000010000 */
[----:B------:R-:W-:-:S03]  /*12e50*/  FADD.FTZ R26, R62, R24 ;  /* 0x000000183e1a7221 */ /* 0x000fc60000010000 */
[----:B------:R-:W-:Y:S01]  /*12e60*/  FADD.FTZ R21, R59, R21 ;  /* 0x000000153b157221 */ /* 0x000fe20000010000 */
[----:B--2---:R-:W-:Y:S02]  /*12e70*/  FADD.FTZ R28, R65, R26 ;  /* 0x0000001a411c7221 */ /* 0x004fe40000010000 */
[----:B------:R-:W1:Y:S01]  /*12e80*/  MUFU.EX2 R75, R75 ;  /* 0x0000004b004b7308 */ /* 0x000e620000000800 */
[----:B------:R-:W-:Y:S01]  /*12e90*/  FADD.FTZ R21, R27, R21 ;  /* 0x000000151b157221 */ /* 0x000fe20000010000 */
[----:B------:R-:W-:-:S03]  /*12ea0*/  FADD.FTZ R28, R66, R28 ;  /* 0x0000001c421c7221 */ /* 0x000fc60000010000 */
[----:B------:R-:W-:Y:S01]  /*12eb0*/  FADD.FTZ R21, R63, R21 ;  /* 0x000000153f157221 */ /* 0x000fe20000010000 */
[----:B------:R-:W-:Y:S02]  /*12ec0*/  F2FP.F16.F32.PACK_AB R66, R66, R65 ;  /* 0x000000414242723e */ /* 0x000fe400000000ff */
[C---:B---3--:R-:W-:Y:S01]  /*12ed0*/  F2FP.F16.F32.PACK_AB R65, R16.reuse, R63 ;  /* 0x0000003f1041723e */ /* 0x048fe200000000ff */
[----:B------:R-:W-:Y:S02]  /*12ee0*/  FADD.FTZ R21, R16, R21 ;  /* 0x0000001510157221 */ /* 0x000fe40000010000 */
[----:B------:R-:W2:Y:S01]  /*12ef0*/  LDL R16, [R1+0xc] ;  /* 0x00000c0001107983 */ /* 0x000ea20000100800 */
[----:B------:R-:W3:Y:S01]  /*12f00*/  MUFU.EX2 R76, R76 ;  /* 0x0000004c004c7308 */ /* 0x000ee20000000800 */
[----:B------:R-:W-:Y:S01]  /*12f10*/  F2FP.F16.F32.PACK_AB R47, R15, R3 ;  /* 0x000000030f2f723e */ /* 0x000fe200000000ff */
[----:B------:R-:W-:Y:S01]  /*12f20*/  FADD.FTZ R21, R67, R21 ;  /* 0x0000001543157221 */ /* 0x000fe20000010000 */
[----:B------:R-:W-:-:S05]  /*12f30*/  FADD.FTZ R28, R69, R28 ;  /* 0x0000001c451c7221 */ /* 0x000fca0000010000 */
[----:B------:R-:W-:Y:S01]  /*12f40*/  MUFU.EX2 R79, R79 ;  /* 0x0000004f004f7308 */ /* 0x000fe20000000800 */
[----:B------:R-:W-:Y:S01]  /*12f50*/  FADD.FTZ R21, R68, R21 ;  /* 0x0000001544157221 */ /* 0x000fe20000010000 */
[----:B------:R-:W-:-:S06]  /*12f60*/  FADD.FTZ R28, R70, R28 ;  /* 0x0000001c461c7221 */ /* 0x000fcc0000010000 */
[----:B------:R-:W5:Y:S01]  /*12f70*/  MUFU.EX2 R80, R80 ;  /* 0x0000005000507308 */ /* 0x000f620000000800 */
[----:B------:R-:W-:-:S07]  /*12f80*/  FADD.FTZ R21, R71, R21 ;  /* 0x0000001547157221 */ /* 0x000fce0000010000 */
[----:B------:R-:W-:Y:S08]  /*12f90*/  MUFU.EX2 R82, R82 ;  /* 0x0000005200527308 */ /* 0x000ff00000000800 */
[----:B------:R-:W5:Y:S01]  /*12fa0*/  MUFU.EX2 R3, R4 ;  /* 0x0000000400037308 */ /* 0x000f620000000800 */
[----:B------:R-:W-:Y:S01]  /*12fb0*/  F2FP.F16.F32.PACK_AB R44, R44, R43 ;  /* 0x0000002b2c2c723e */ /* 0x000fe200000000ff */
[----:B------:R-:W-:Y:S01]  /*12fc0*/  FADD.FTZ R28, R73, R28 ;  /* 0x0000001c491c7221 */ /* 0x000fe20000010000 */
[----:B------:R-:W-:Y:S01]  /*12fd0*/  F2FP.F16.F32.PACK_AB R45, R35, R45 ;  /* 0x0000002d232d723e */ /* 0x000fe200000000ff */
[----:B0-----:R-:W-:Y:S01]  /*12fe0*/  FADD.FTZ R30, R18, R21 ;  /* 0x00000015121e7221 */ /* 0x001fe20000010000 */
[----:B------:R-:W-:-:S02]  /*12ff0*/  F2FP.F16.F32.PACK_AB R24, R54, R53 ;  /* 0x000000353618723e */ /* 0x000fc400000000ff */
[----:B------:R-:W-:Y:S02]  /*13000*/  F2FP.F16.F32.PACK_AB R26, R58, R57 ;  /* 0x000000393a1a723e */ /* 0x000fe400000000ff */
[----:B------:R-:W-:Y:S02]  /*13010*/  F2FP.F16.F32.PACK_AB R25, R49, R25 ;  /* 0x000000193119723e */ /* 0x000fe400000000ff */
[----:B------:R-:W-:Y:S01]  /*13020*/  F2FP.F16.F32.PACK_AB R27, R27, R59 ;  /* 0x0000003b1b1b723e */ /* 0x000fe200000000ff */
[----:B------:R-:W-:Y:S01]  /*13030*/  STSM.16.M88.4 [R142], R36 ;  /* 0x000000248e007844 */ /* 0x000fe20000000200 */
[----:B------:R-:W-:Y:S01]  /*13040*/  FADD.FTZ R28, R74, R28 ;  /* 0x0000001c4a1c7221 */ /* 0x000fe20000010000 */
[----:B------:R-:W-:Y:S01]  /*13050*/  F2FP.F16.F32.PACK_AB R64, R62, R61 ;  /* 0x0000003d3e40723e */ /* 0x000fe200000000ff */
[----:B-1----:R-:W-:Y:S01]  /*13060*/  FADD.FTZ R15, R75, R30 ;  /* 0x0000001e4b0f7221 */ /* 0x002fe20000010000 */
[----:B------:R-:W-:Y:S01]  /*13070*/  STSM.16.M88.4 [R141], R44 ;  /* 0x0000002c8d007844 */ /* 0x000fe20000000200 */
[----:B------:R-:W-:-:S02]  /*13080*/  F2FP.F16.F32.PACK_AB R74, R74, R73 ;  /* 0x000000494a4a723e */ /* 0x000fc400000000ff */
[----:B------:R-:W-:Y:S01]  /*13090*/  F2FP.F16.F32.PACK_AB R67, R68, R67 ;  /* 0x000000434443723e */ /* 0x000fe200000000ff */
[----:B------:R0:W-:Y:S01]  /*130a0*/  STSM.16.M88.4 [R140+0x27800], R24 ;  /* 0x027800188c007844 */ /* 0x0001e20000000200 */
[----:B------:R-:W-:Y:S02]  /*130b0*/  F2FP.F16.F32.PACK_AB R72, R70, R69 ;  /* 0x000000454648723e */ /* 0x000fe400000000ff */
[----:B------:R-:W-:Y:S02]  /*130c0*/  F2FP.F16.F32.PACK_AB R73, R18, R71 ;  /* 0x000000471249723e */ /* 0x000fe400000000ff */
[----:B---3--:R-:W-:Y:S02]  /*130d0*/  F2FP.F16.F32.PACK_AB R75, R76, R75 ;  /* 0x0000004b4c4b723e */ /* 0x008fe400000000ff */
[----:B0-----:R-:W-:Y:S02]  /*130e0*/  F2FP.F16.F32.PACK_AB R24, R78, R77 ;  /* 0x0000004d4e18723e */ /* 0x001fe400000000ff */
[----:B-----5:R-:W-:-:S02]  /*130f0*/  F2FP.F16.F32.PACK_AB R25, R80, R79 ;  /* 0x0000004f5019723e */ /* 0x020fc400000000ff */
[----:B------:R-:W-:Y:S02]  /*13100*/  F2FP.F16.F32.PACK_AB R26, R11, R84 ;  /* 0x000000540b1a723e */ /* 0x000fe400000000ff */
[----:B------:R-:W-:Y:S01]  /*13110*/  F2FP.F16.F32.PACK_AB R27, R3, R82 ;  /* 0x00000052031b723e */ /* 0x000fe200000000ff */
[----:B------:R-:W-:Y:S01]  /*13120*/  FADD.FTZ R21, R77, R28 ;  /* 0x0000001c4d157221 */ /* 0x000fe20000010000 */
[----:B------:R-:W-:-:S04]  /*13130*/  FADD.FTZ R28, R76, R15 ;  /* 0x0000000f4c1c7221 */ /* 0x000fc80000010000 */
[----:B------:R-:W-:Y:S01]  /*13140*/  FADD.FTZ R15, R79, R28 ;  /* 0x0000001c4f0f7221 */ /* 0x000fe20000010000 */
[----:B------:R-:W-:-:S03]  /*13150*/  FADD.FTZ R4, R78, R21 ;  /* 0x000000154e047221 */ /* 0x000fc60000010000 */
[----:B------:R-:W-:Y:S01]  /*13160*/  FADD.FTZ R15, R80, R15 ;  /* 0x0000000f500f7221 */ /* 0x000fe20000010000 */
[----:B------:R-:W-:-:S03]  /*13170*/  FADD.FTZ R4, R84, R4 ;  /* 0x0000000454047221 */ /* 0x000fc60000010000 */
[----:B------:R-:W-:Y:S01]  /*13180*/  FADD.FTZ R82, R82, R15 ;  /* 0x0000000f52527221 */ /* 0x000fe20000010000 */
        /* <DEDUP_REMOVED lines=48> */
[----:B------:R-:W-:Y:S01]  /*13490*/  FADD.FTZ R4, R11, R4 ;  /* 0x000000040b047221 */ /* 0x000fe20000010000 */
[----:B------:R-:W-:Y:S01]  /*134a0*/  FADD.FTZ R3, R3, R82 ;  /* 0x0000005203037221 */ /* 0x000fe20000010000 */
[----:B------:R-:W-:-:S02]  /*134b0*/  IMAD.MOV.U32 R18, RZ, RZ, R5 ;  /* 0x000000ffff127224 */ /* 0x000fc400078e0005 */
[----:B------:R-:W-:Y:S02]  /*134c0*/  IMAD.MOV.U32 R12, RZ, RZ, R10 ;  /* 0x000000ffff0c7224 */ /* 0x000fe400078e000a */
[----:B------:R-:W-:Y:S01]  /*134d0*/  IMAD.MOV.U32 R13, RZ, RZ, R14 ;  /* 0x000000ffff0d7224 */ /* 0x000fe200078e000e */
[----:B----4-:R0:W-:Y:S04]  /*134e0*/  STSM.16.M88.4 [R32], R64 ;  /* 0x0000004020007844 */ /* 0x0101e80000000200 */
[----:B------:R0:W-:Y:S04]  /*134f0*/  STSM.16.M88.4 [R142+0x6000], R72 ;  /* 0x006000488e007844 */ /* 0x0001e80000000200 */
[----:B------:R0:W-:Y:S01]  /*13500*/  STSM.16.M88.4 [R141+0x6000], R24 ;  /* 0x006000188d007844 */ /* 0x0001e20000000200 */
[----:B------:R1:W-:Y:S06]  /*13510*/  MEMBAR.ALL.CTA ;  /* 0x0000000000007992 */ /* 0x0003ec0000008000 */
[----:B-1----:R-:W1:Y:S01]  /*13520*/  FENCE.VIEW.ASYNC.S ;  /* 0x00000000000073c6 */ /* 0x002e620000000000 */
[C---:B--2---:R-:W-:Y:S01]  /*13530*/  ISETP.GT.AND P3, PT, R0.reuse, R16, PT ;  /* 0x000000100000720c */ /* 0x044fe20003f64270 */
[----:B------:R-:W-:-:S02]  /*13540*/  VIADD R0, R0, 0xffffffff ;  /* 0xffffffff00007836 */ /* 0x000fc40000000000 */
[----:B------:R-:W-:Y:S01]  /*13550*/  IMAD.MOV.U32 R16, RZ, RZ, R20 ;  /* 0x000000ffff107224 */ /* 0x000fe200078e0014 */
[----:B-1----:R-:W-:-:S09]  /*13560*/  NOP ;  /* 0x0000000000007918 */ /* 0x002fd20000000000 */
[----:B0-----:R-:W-:Y:S05]  /*13570*/  @P3 BRA `(.L_x_1536) ;  /* 0xffffffc4002c3947 */ /* 0x001fea000383ffff */
[----:B------:R-:W-:Y:S02]  /*13580*/  IMAD.MOV.U32 R13, RZ, RZ, R14 ;  /* 0x000000ffff0d7224 */ /* 0x000fe400078e000e */
[----:B------:R-:W-:Y:S02]  /*13590*/  IMAD.MOV.U32 R12, RZ, RZ, R10 ;  /* 0x000000ffff0c7224 */ /* 0x000fe400078e000a */
[----:B------:R-:W-:Y:S02]  /*135a0*/  IMAD.MOV.U32 R16, RZ, RZ, R20 ;  /* 0x000000ffff107224 */ /* 0x000fe400078e0014 */
[----:B------:R-:W-:-:S07]  /*135b0*/  IMAD.MOV.U32 R18, RZ, RZ, R5 ;  /* 0x000000ffff127224 */ /* 0x000fce00078e0005 */
.L_x_1518:
[----:B------:R-:W2:Y:S01]  /*135c0*/  LDL R14, [R1+0x18] ;  /* 0x00001800010e7983 */ /* 0x000ea20000100800 */
[----:B------:R-:W0:Y:S01]  /*135d0*/  LDC R5, c[0x0][0x448] ;  /* 0x00011200ff057b82 */ /* 0x000e220000000800 */
[----:B------:R-:W-:-:S07]  /*135e0*/  ULDC UR8, c[0x0][0x9dc] ;  /* 0x0002770000087ab9 */ /* 0x000fce0000000800 */
[----:B------:R-:W1:Y:S01]  /*135f0*/  LDC R20, c[0x0][0x9e4] ;  /* 0x00027900ff147b82 */ /* 0x000e620000000800 */
[----:B0-----:R-:W-:Y:S02]  /*13600*/  ISETP.NE.AND P5, PT, R5, 0x1, PT ;  /* 0x000000010500780c */ /* 0x001fe40003fa5270 */
[----:B-1----:R-:W-:-:S11]  /*13610*/  ISETP.GE.AND P4, PT, R20, 0x1, PT ;  /* 0x000000011400780c */ /* 0x002fd60003f86270 */
[----:B------:R-:W0:Y:S08]  /*13620*/  @P5 LDC R10, c[0x0][0x44c] ;  /* 0x00011300ff0a5b82 */ /* 0x000e300000000800 */
[----:B------:R-:W1:Y:S01]  /*13630*/  @P5 LDC R11, c[0x0][0x450] ;  /* 0x00011400ff0b5b82 */ /* 0x000e620000000800 */
[----:B--2---:R-:W-:Y:S01]  /*13640*/  VIADD R5, R14, 0xbf ;  /* 0x000000bf0e057836 */ /* 0x004fe20000000000 */
[----:B------:R-:W-:-:S03]  /*13650*/  IADD3 R14, R139, 0x1, -R138 ;  /* 0x000000018b0e7810 */ /* 0x000fc60007ffe88a */
        /* <DEDUP_REMOVED lines=15> */
.L_x_1539:
[----:B------:R-:W-:-:S13]  /*13750*/  ISETP.NE.AND P2, PT, R20, 0x1, PT ;  /* 0x000000011400780c */ /* 0x000fda0003f45270 */
[----:B------:R-:W0:Y:S02]  /*13760*/  @P2 LDC.64 R10, c[0x0][0x9e8] ;  /* 0x00027a00ff0a2b82 */ /* 0x000e240000000a00 */
[----:B0-----:R-:W-:-:S05]  /*13770*/  @P2 IMAD.HI.U32 R10, R5, R10, RZ ;  /* 0x0000000a050a2227 */ /* 0x001fca00078e00ff */
[----:B------:R-:W-:-:S07]  /*13780*/  @P2 SHF.R.U32.HI R5, RZ, R11, R10 ;  /* 0x0000000bff052219 */ /* 0x000fce000001160a */
.L_x_1540:
[----:B------:R-:W-:Y:S05]  /*13790*/  BSYNC B0 ;  /* 0x0000000000007941 */ /* 0x000fea0003800000 */
.L_x_1538:
[----:B------:R-:W-:-:S05]  /*137a0*/  IMAD R5, R5, R20, RZ ;  /* 0x0000001405057224 */ /* 0x000fca00078e02ff */
[----:B------:R-:W-:-:S07]  /*137b0*/  VIMNMX R14, R14, R5, !PT ;  /* 0x000000050e0e7248 */ /* 0x000fce0007fe0100 */
.L_x_1537:
[----:B------:R-:W2:Y:S01]  /*137c0*/  LDL R10, [R1+0x44] ;  /* 0x00004400010a7983 */ /* 0x000ea20000100800 */
[----:B------:R-:W-:-:S05]  /*137d0*/  VIADD R14, R14, 0x7f ;  /* 0x0000007f0e0e7836 */ /* 0x000fca0000000000 */
[----:B------:R-:W-:-:S04]  /*137e0*/  SHF.R.S32.HI R5, RZ, 0x1f, R14 ;  /* 0x0000001fff057819 */ /* 0x000fc8000001140e */
[----:B------:R-:W-:-:S04]  /*137f0*/  LEA.HI R5, R5, R14, RZ, 0x7 ;  /* 0x0000000e05057211 */ /* 0x000fc800078f38ff */
[----:B------:R-:W-:-:S04]  /*13800*/  SHF.R.S32.HI R5, RZ, 0x7, R5 ;  /* 0x00000007ff057819 */ /* 0x000fc80000011405 */
[----:B--2---:R-:W-:-:S04]  /*13810*/  VIMNMX R155, R10, R5, !PT ;  /* 0x000000050a9b7248 */ /* 0x004fc80007fe0100 */
[----:B------:R-:W-:-:S13]  /*13820*/  ISETP.GE.AND P2, PT, R0, R155, PT ;  /* 0x0000009b0000720c */ /* 0x000fda0003f46270 */
[----:B------:R-:W-:Y:S05]  /*13830*/  @!P2 BRA `(.L_x_1541) ;  /* 0x0000002800f4a947 */ /* 0x000fea0003800000 */
[----:B------:R-:W-:Y:S02]  /*13840*/  IMAD.MOV.U32 R5, RZ, RZ, R13 ;  /* 0x000000ffff057224 */ /* 0x000fe400078e000d */
[----:B------:R-:W-:Y:S02]  /*13850*/  IMAD.MOV.U32 R11, RZ, RZ, R12 ;  /* 0x000000ffff0b7224 */ /* 0x000fe400078e000c */
[----:B------:R-:W-:Y:S02]  /*13860*/  IMAD.MOV.U32 R14, RZ, RZ, R18 ;  /* 0x000000ffff0e7224 */ /* 0x000fe400078e0012 */
[----:B------:R-:W-:-:S07]  /*13870*/  IMAD.MOV.U32 R10, RZ, RZ, R16 ;  /* 0x000000ffff0a7224 */ /* 0x000fce00078e0010 */
.L_x_1551:
        /* <DEDUP_REMOVED lines=11> */
.L_x_1543:
[----:B------:R-:W-:Y:S01]  /*13930*/  IMAD R12, R16, 0x8, R2 ;  /* 0x00000008100c7824 */ /* 0x000fe200078e0202 */
[----:B------:R-:W-:-:S04]  /*13940*/  SHF.L.U32 R13, R18, 0x1f, RZ ;  /* 0x0000001f120d7819 */ /* 0x000fc800000006ff */
[----:B------:R0:W1:Y:S01]  /*13950*/  SYNCS.PHASECHK.TRANS64.TRYWAIT P3, [R12+URZ+0x2d830], R13 ;  /* 0x02d8300d0c0075a7 */ /* 0x000062000806017f */
[----:B------:R-:W-:Y:S05]  /*13960*/  @!P0 BRA `(.L_x_1544) ;  /* 0x0000000000048947 */ /* 0x000fea0003800000 */
[----:B------:R-:W-:Y:S01]  /*13970*/  BPT.TRAP 0x1 ;  /* 0x000000040000795c */ /* 0x000fe20000300000 */
.L_x_1544:
[----:B------:R-:W-:Y:S04]  /*13980*/  BSSY B0, `(.L_x_1542) ;  /* 0x0000004000007945 */ /* 0x000fe80003800000 */
[----:B-1----:R-:W-:Y:S05]  /*13990*/  @P3 BRA `(.L_x_1545) ;  /* 0x0000000000083947 */ /* 0x002fea0003800000 */
[----:B------:R-:W1:Y:S02]  /*139a0*/  SYNCS.PHASECHK.TRANS64.TRYWAIT P3, [R12+URZ+0x2d830], R13 ;  /* 0x02d8300d0c0075a7 */ /* 0x000e64000806017f */
[----:B-1----:R-:W-:Y:S05]  /*139b0*/  @!P3 BRA `(.L_x_1546) ;  /* 0x00000134006cb947 */ /* 0x002fea0003800000 */
.L_x_1545:
[----:B------:R-:W-:Y:S05]  /*139c0*/  BSYNC B0 ;  /* 0x0000000000007941 */ /* 0x000fea0003800000 */
.L_x_1542:
        /* <DEDUP_REMOVED lines=61> */
.L_x_1548:
[----:B------:R-:W-:Y:S01]  /*13da0*/  SHF.L.U32 R12, R14, 0x1f, RZ ;  /* 0x0000001f0e0c7819 */ /* 0x000fe200000006ff */
[----:B------:R-:W-:-:S04]  /*13db0*/  IMAD R13, R10, 0x8, R2 ;  /* 0x000000080a0d7824 */ /* 0x000fc800078e0202 */
[----:B------:R0:W1:Y:S01]  /*13dc0*/  SYNCS.PHASECHK.TRANS64.TRYWAIT P2, [R13+URZ+0x2d850], R12 ;  /* 0x02d8500c0d0075a7 */ /* 0x000062000804017f */
[----:B------:R-:W-:Y:S05]  /*13dd0*/  @!P0 BRA `(.L_x_1549) ;  /* 0x0000000000048947 */ /* 0x000fea0003800000 */
[----:B------:R-:W-:Y:S01]  /*13de0*/  BPT.TRAP 0x1 ;  /* 0x000000040000795c */ /* 0x000fe20000300000 */
.L_x_1549:
[----:B-1----:R-:W-:Y:S05]  /*13df0*/  @P2 BRA `(.L_x_1547) ;  /* 0x0000000000082947 */ /* 0x002fea0003800000 */
[----:B------:R-:W1:Y:S02]  /*13e00*/  SYNCS.PHASECHK.TRANS64.TRYWAIT P2, [R13+URZ+0x2d850], R12 ;  /* 0x02d8500c0d0075a7 */ /* 0x000e64000804017f */
[----:B-1----:R-:W-:Y:S05]  /*13e10*/  @!P2 BRA `(.L_x_1550) ;  /* 0x000001300068a947 */ /* 0x002fea0003800000 */
.L_x_1547:
[----:B01----:R-:W-:Y:S01]  /*13e20*/  VIADD R12, R2, 0x400 ;  /* 0x00000400020c7836 */ /* 0x003fe20000000000 */
[----:B------:R-:W-:Y:S05]  /*13e30*/  WARPSYNC.ALL ;  /* 0x0000000000007948 */ /* 0x000fea0003800000 */
[----:B------:R-:W-:-:S04]  /*13e40*/  SHF.R.U32.HI R12, RZ, 0x4, R12 ;  /* 0x00000004ff0c7819 */ /* 0x000fc8000001160c */
[----:B------:R-:W-:-:S04]  /*13e50*/  LOP3.LUT R12, R12, 0x3fff, RZ, 0xc0, !PT ;  /* 0x00003fff0c0c7812 */ /* 0x000fc800078ec0ff */
[----:B------:R-:W-:-:S05]  /*13e60*/  LOP3.LUT R12, R12, 0x2000000, RZ, 0xfc, !PT ;  /* 0x020000000c0c7812 */ /* 0x000fca00078efcff */
[----:B------:R-:W-:Y:S02]  /*13e70*/  IMAD R12, R10, 0x600, R12 ;  /* 0x000006000a0c7824 */ /* 0x000fe400078e020c */
[----:B------:R-:W-:Y:S01]  /*13e80*/  FMUL.FTZ R20, R29, UR49 ;  /* 0x000000311d147c20 */ /* 0x000fe20008410000 */
[----:B------:R-:W-:Y:S02]  /*13e90*/  IMAD.MOV.U32 R13, RZ, RZ, -0x7fffffe0 ;  /* 0x80000020ff0d7424 */ /* 0x000fe400078e00ff */
[----:B------:R-:W-:Y:S01]  /*13ea0*/  FMUL.FTZ R21, R32, UR49 ;  /* 0x0000003120157c20 */ /* 0x000fe20008410000 */
[C---:B------:R-:W-:Y:S01]  /*13eb0*/  VIADD R14, R12.reuse, 0x40 ;  /* 0x000000400c0e7836 */ /* 0x040fe20000000000 */
[----:B------:R-:W-:Y:S01]  /*13ec0*/  R2UR UR10, R12 ;  /* 0x000000000c0a72ca */ /* 0x000fe200000e0000 */
[----:B------:R-:W-:Y:S01]  /*13ed0*/  IMAD.MOV.U32 R15, RZ, RZ, -0x7fffffe0 ;  /* 0x80000020ff0f7424 */ /* 0x000fe200078e00ff */
[C---:B------:R-:W-:Y:S01]  /*13ee0*/  R2UR UR11, R13.reuse ;  /* 0x000000000d0b72ca */ /* 0x040fe200000e0000 */
[----:B------:R-:W-:Y:S01]  /*13ef0*/  MUFU.TANH R20, R20 ;  /* 0x0000001400147308 */ /* 0x000fe20000002400 */
[----:B------:R-:W-:Y:S01]  /*13f00*/  R2UR UR14, R14 ;  /* 0x000000000e0e72ca */ /* 0x000fe200000e0000 */
[----:B------:R-:W-:Y:S01]  /*13f10*/  VIADD R14, R12, 0x80 ;  /* 0x000000800c0e7836 */ /* 0x000fe20000000000 */
[----:B------:R-:W-:Y:S01]  /*13f20*/  R2UR UR47, R13 ;  /* 0x000000000d2f72ca */ /* 0x000fe200000e0000 */
[----:B------:R-:W-:Y:S01]  /*13f30*/  FMUL.FTZ R13, R24, UR49 ;  /* 0x00000031180d7c20 */ /* 0x000fe20008410000 */
[----:B------:R-:W-:Y:S01]  /*13f40*/  R2UR UR15, R15 ;  /* 0x000000000f0f72ca */ /* 0x000fe200000e0000 */
[----:B------:R-:W-:Y:S01]  /*13f50*/  FMUL.FTZ R24, R33, UR49 ;  /* 0x0000003121187c20 */ /* 0x000fe20008410000 */
[----:B------:R-:W-:Y:S01]  /*13f60*/  R2UR UR18, R14 ;  /* 0x000000000e1272ca */ /* 0x000fe200000e0000 */
[----:B------:R-:W-:Y:S01]  /*13f70*/  VIADD R14, R12, 0xc0 ;  /* 0x000000c00c0e7836 */ /* 0x000fe20000000000 */
[C---:B------:R-:W-:Y:S01]  /*13f80*/  R2UR UR19, R15.reuse ;  /* 0x000000000f1372ca */ /* 0x040fe200000e0000 */
[----:B------:R-:W0:Y:S01]  /*13f90*/  MUFU.TANH R13, R13 ;  /* 0x0000000d000d7308 */ /* 0x000e220000002400 */
[C---:B------:R-:W-:Y:S01]  /*13fa0*/  R2UR UR23, R15.reuse ;  /* 0x000000000f1772ca */ /* 0x040fe200000e0000 */
[----:B------:R-:W-:Y:S01]  /*13fb0*/  FMUL.FTZ R29, R40, UR49 ;  /* 0x00000031281d7c20 */ /* 0x000fe20008410000 */
[----:B------:R-:W-:Y:S01]  /*13fc0*/  R2UR UR22, R14 ;  /* 0x000000000e1672ca */ /* 0x000fe200000e0000 */
[----:B------:R-:W-:Y:S01]  /*13fd0*/  VIADD R14, R12, 0x100 ;  /* 0x000001000c0e7836 */ /* 0x000fe20000000000 */
[----:B------:R-:W-:Y:S01]  /*13fe0*/  R2UR UR27, R15 ;  /* 0x000000000f1b72ca */ /* 0x000fe200000e0000 */
[----:B------:R-:W-:Y:S01]  /*13ff0*/  FMUL.FTZ R32, R41, UR49 ;  /* 0x0000003129207c20 */ /* 0x000fe20008410000 */
[C---:B------:R-:W-:Y:S01]  /*14000*/  R2UR UR31, R15.reuse ;  /* 0x000000000f1f72ca */ /* 0x040fe200000e0000 */
[----:B------:R-:W-:Y:S01]  /*14010*/  MUFU.TANH R21, R21 ;  /* 0x0000001500157308 */ /* 0x000fe20000002400 */
[----:B------:R-:W-:Y:S01]  /*14020*/  R2UR UR26, R14 ;  /* 0x000000000e1a72ca */ /* 0x000fe200000e0000 */
[----:B------:R-:W-:Y:S01]  /*14030*/  VIADD R14, R12, 0x140 ;  /* 0x000001400c0e7836 */ /* 0x000fe20000000000 */
[----:B------:R-:W-:Y:S01]  /*14040*/  R2UR UR35, R15 ;  /* 0x000000000f2372ca */ /* 0x000fe200000e0000 */
[----:B------:R-:W-:Y:S01]  /*14050*/  FMUL.FTZ R15, R28, UR49 ;  /* 0x000000311c0f7c20 */ /* 0x000fe20008410000 */
[----:B------:R-:W-:Y:S01]  /*14060*/  FMUL.FTZ R28, R37, UR49 ;  /* 0x00000031251c7c20 */ /* 0x000fe20008410000 */
[----:B------:R-:W-:Y:S01]  /*14070*/  FMUL.FTZ R33, R44, UR49 ;  /* 0x000000312c217c20 */ /* 0x000fe20008410000 */
[----:B------:R-:W-:Y:S01]  /*14080*/  R2UR UR30, R14 ;  /* 0x000000000e1e72ca */ /* 0x000fe200000e0000 */
[C---:B------:R-:W-:Y:S01]  /*14090*/  VIADD R14, R12.reuse, 0x180 ;  /* 0x000001800c0e7836 */ /* 0x040fe20000000000 */
[----:B------:R-:W-:Y:S01]  /*140a0*/  MUFU.TANH R24, R24 ;  /* 0x0000001800187308 */ /* 0x000fe20000002400 */
[----:B------:R-:W-:-:S02]  /*140b0*/  VIADD R12, R12, 0x1c0 ;  /* 0x000001c00c0c7836 */ /* 0x000fc40000000000 */
[----:B------:R-:W-:Y:S01]  /*140c0*/  FMUL.FTZ R37, R48, UR49 ;  /* 0x0000003130257c20 */ /* 0x000fe20008410000 */
[----:B------:R-:W-:Y:S01]  /*140d0*/  FMUL.FTZ R40, R49, UR49 ;  /* 0x0000003131287c20 */ /* 0x000fe20008410000 */
[----:B------:R-:W-:Y:S01]  /*140e0*/  R2UR UR34, R14 ;  /* 0x000000000e2272ca */ /* 0x000fe200000e0000 */
[----:B------:R-:W-:Y:S01]  /*140f0*/  FMUL.FTZ R14, R25, UR49 ;  /* 0x00000031190e7c20 */ /* 0x000fe20008410000 */
[----:B------:R-:W-:Y:S01]  /*14100*/  R2UR UR46, R12 ;  /* 0x000000000c2e72ca */ /* 0x000fe200000e0000 */
[----:B------:R-:W-:Y:S01]  /*14110*/  FMUL.FTZ R25, R36, UR49 ;  /* 0x0000003124197c20 */ /* 0x000fe20008410000 */
[----:B------:R-:W-:Y:S01]  /*14120*/  MUFU.TANH R15, R15 ;  /* 0x0000000f000f7308 */ /* 0x000fe20000002400 */
        /* <DEDUP_REMOVED lines=16> */
[----:B------:R-:W-:Y:S01]  /*14230*/  FMUL.FTZ R65, R76, UR49 ;  /* 0x000000314c417c20 */ /* 0x000fe20008410000 */
        /* <DEDUP_REMOVED lines=10> */
[----:B------:R-:W-:Y:S01]  /*142e0*/  UMOV UR41, UR6 ;  /* 0x0000000600297c82 */ /* 0x000fe20008000000 */
[----:B------:R-:W-:Y:S01]  /*142f0*/  FMNMX.FTZ R12, R15, R12, !PT ;  /* 0x0000000c0f0c7209 */ /* 0x000fe20007810000 */
[----:B------:R-:W-:Y:S01]  /*14300*/  FMUL.FTZ R144, R31, UR49 ;  /* 0x000000311f907c20 */ /* 0x000fe20008410000 */
[----:B------:R-:W-:Y:S01]  /*14310*/  FMUL.FTZ R84, R27, UR49 ;  /* 0x000000311b547c20 */ /* 0x000fe20008410000 */
[----:B------:R-:W0:Y:S01]  /*14320*/  MUFU.TANH R29, R29 ;  /* 0x0000001d001d7308 */ /* 0x000e220000002400 */
[----:B------:R-:W-:Y:S01]  /*14330*/  FMNMX.FTZ R12, R20, R12, !PT ;  /* 0x0000000c140c7209 */ /* 0x000fe20007810000 */
[----:B------:R-:W-:Y:S01]  /*14340*/  FMUL.FTZ R85, R30, UR49 ;  /* 0x000000311e557c20 */ /* 0x000fe20008410000 */
[----:B------:R-:W-:Y:S01]  /*14350*/  FMUL.FTZ R81, R35, UR49 ;  /* 0x0000003123517c20 */ /* 0x000fe20008410000 */
[----:B------:R-:W-:Y:S01]  /*14360*/  FMUL.FTZ R143, R38, UR49 ;  /* 0x00000031268f7c20 */ /* 0x000fe20008410000 */
[----:B------:R-:W-:Y:S01]  /*14370*/  FMNMX.FTZ R12, R21, R12, !PT ;  /* 0x0000000c150c7209 */ /* 0x000fe20007810000 */
[----:B------:R-:W-:Y:S01]  /*14380*/  FMUL.FTZ R39, R39, UR49 ;  /* 0x0000003127277c20 */ /* 0x000fe20008410000 */
[----:B------:R-:W-:Y:S01]  /*14390*/  FMUL.FTZ R38, R42, UR49 ;  /* 0x000000312a267c20 */ /* 0x000fe20008410000 */
[----:B------:R-:W3:Y:S01]  /*143a0*/  MUFU.TANH R32, R32 ;  /* 0x0000002000207308 */ /* 0x000ee20000002400 */
[----:B------:R-:W-:Y:S01]  /*143b0*/  FMNMX.FTZ R12, R24, R12, !PT ;  /* 0x0000000c180c7209 */ /* 0x000fe20007810000 */
[----:B------:R-:W-:Y:S01]  /*143c0*/  FMUL.FTZ R35, R43, UR49 ;  /* 0x000000312b237c20 */ /* 0x000fe20008410000 */
[----:B------:R-:W-:Y:S01]  /*143d0*/  FMUL.FTZ R42, R46, UR49 ;  /* 0x000000312e2a7c20 */ /* 0x000fe20008410000 */
[----:B------:R-:W-:Y:S01]  /*143e0*/  FMUL.FTZ R27, R47, UR49 ;  /* 0x000000312f1b7c20 */ /* 0x000fe20008410000 */
[----:B-1----:R-:W-:Y:S01]  /*143f0*/  FMNMX.FTZ R12, R25, R12, !PT ;  /* 0x0000000c190c7209 */ /* 0x002fe20007810000 */
[----:B------:R-:W-:Y:S01]  /*14400*/  FMUL.FTZ R46, R51, UR49 ;  /* 0x00000031332e7c20 */ /* 0x000fe20008410000 */
[----:B------:R-:W-:Y:S01]  /*14410*/  FMUL.FTZ R47, R54, UR49 ;  /* 0x00000031362f7c20 */ /* 0x000fe20008410000 */
[----:B------:R-:W1:Y:S01]  /*14420*/  MUFU.TANH R33, R33 ;  /* 0x0000002100217308 */ /* 0x000e620000002400 */
[----:B--2---:R-:W-:Y:S01]  /*14430*/  FMNMX.FTZ R12, R28, R12, !PT ;  /* 0x0000000c1c0c7209 */ /* 0x004fe20007810000 */
[----:B------:R-:W-:Y:S01]  /*14440*/  FMUL.FTZ R51, R58, UR49 ;  /* 0x000000313a337c20 */ /* 0x000fe20008410000 */
[----:B------:R-:W-:Y:S01]  /*14450*/  FMUL.FTZ R54, R59, UR49 ;  /* 0x000000313b367c20 */ /* 0x000fe20008410000 */
[----:B------:R-:W-:Y:S01]  /*14460*/  FMUL.FTZ R58, R63, UR49 ;  /* 0x000000313f3a7c20 */ /* 0x000fe20008410000 */
[----:B0-----:R-:W-:Y:S01]  /*14470*/  FMNMX.FTZ R12, R29, R12, !PT ;  /* 0x0000000c1d0c7209 */ /* 0x001fe20007810000 */
        /* <DEDUP_REMOVED lines=50> */
[----:B------:R-:W-:Y:S01]  /*147a0*/  MUFU.TANH R145, R145 ;  /* 0x0000009100917308 */ /* 0x000fe20000002400 */
[----:B--2---:R-:W-:-:S07]  /*147b0*/  FMNMX.FTZ R12, R73, R12, !PT ;  /* 0x0000000c490c7209 */ /* 0x004fce0007810000 */
[----:B------:R-:W-:Y:S01]  /*147c0*/  MUFU.TANH R84, R84 ;  /* 0x0000005400547308 */ /* 0x000fe20000002400 */
[----:B-1----:R-:W-:-:S05]  /*147d0*/  FMNMX.FTZ R12, R76, R12, !PT ;  /* 0x0000000c4c0c7209 */ /* 0x002fca0007810000 */
[----:B------:R-:W0:Y:S02]  /*147e0*/  SHFL.BFLY PT, R26, R12, 0x2, 0x1f ;  /* 0x0c401f000c1a7f89 */ /* 0x000e2400000e0000 */
[----:B------:R-:W-:Y:S08]  /*147f0*/  MUFU.TANH R85, R85 ;  /* 0x0000005500557308 */ /* 0x000ff00000002400 */
        /* <DEDUP_REMOVED lines=11> */
[----:B------:R0:W-:Y:S02]  /*148b0*/  MUFU.TANH R11, R50 ;  /* 0x00000032000b7308 */ /* 0x0001e40000002400 */
[----:B------:R-:W-:Y:S01]  /*148c0*/  FMUL.FTZ R34, R34, UR41 ;  /* 0x0000002922227c20 */ /* 0x000fe20008410000 */
[--C-:B------:R-:W-:Y:S01]  /*148d0*/  FFMA.FTZ R13, R13, UR41, -R26.reuse ;  /* 0x000000290d0d7c23 */ /* 0x100fe2000801081a */
[--C-:B------:R-:W-:Y:S01]  /*148e0*/  FFMA.FTZ R31, R14, UR41, -R26.reuse ;  /* 0x000000290e1f7c23 */ /* 0x100fe2000801081a */
[--C-:B------:R-:W-:Y:S01]  /*148f0*/  FFMA.FTZ R14, R24, UR41, -R26.reuse ;  /* 0x00000029180e7c23 */ /* 0x100fe2000801081a */
[--C-:B------:R-:W-:Y:S01]  /*14900*/  FFMA.FTZ R30, R15, UR41, -R26.reuse ;  /* 0x000000290f1e7c23 */ /* 0x100fe2000801081a */
[--C-:B------:R-:W-:Y:S01]  /*14910*/  FFMA.FTZ R20, R20, UR41, -R26.reuse ;  /* 0x0000002914147c23 */ /* 0x100fe2000801081a */
[----:B------:R-:W-:Y:S01]  /*14920*/  MUFU.EX2 R34, R34 ;  /* 0x0000002200227308 */ /* 0x000fe20000000800 */
[----:B0-----:R-:W-:Y:S01]  /*14930*/  FMUL.FTZ R50, R55, UR49 ;  /* 0x0000003137327c20 */ /* 0x001fe20008410000 */
[----:B------:R-:W-:Y:S01]  /*14940*/  FMUL.FTZ R55, R62, UR49 ;  /* 0x000000313e377c20 */ /* 0x000fe20008410000 */
[----:B------:R-:W-:Y:S01]  /*14950*/  FMUL.FTZ R62, R67, UR49 ;  /* 0x00000031433e7c20 */ /* 0x000fe20008410000 */
[----:B------:R-:W-:Y:S01]  /*14960*/  FMUL.FTZ R67, R74, UR49 ;  /* 0x000000314a437c20 */ /* 0x000fe20008410000 */
[----:B------:R-:W-:Y:S01]  /*14970*/  FMUL.FTZ R74, R79, UR49 ;  /* 0x000000314f4a7c20 */ /* 0x000fe20008410000 */
[----:B------:R-:W-:Y:S01]  /*14980*/  FMUL.FTZ R79, R87, UR49 ;  /* 0x00000031574f7c20 */ /* 0x000fe20008410000 */
[--C-:B------:R-:W-:Y:S01]  /*14990*/  FFMA.FTZ R21, R21, UR41, -R26.reuse ;  /* 0x0000002915157c23 */ /* 0x100fe2000801081a */
[----:B------:R-:W2:Y:S01]  /*149a0*/  LDL R87, [R1+0x3c] ;  /* 0x00003c0001577983 */ /* 0x000ea20000100800 */
        /* <DEDUP_REMOVED lines=15> */
[--C-:B------:R-:W-:Y:S01]  /*14aa0*/  FFMA.FTZ R52, R52, UR41, -R26.reuse ;  /* 0x0000002934347c23 */ /* 0x100fe2000801081a */
[----:B------:R-:W3:Y:S01]  /*14ab0*/  MUFU.TANH R35, R35 ;  /* 0x0000002300237308 */ /* 0x000ee20000002400 */
[----:B0-----:R-:W-:Y:S01]  /*14ac0*/  FFMA.FTZ R4, R34, R4, R13 ;  /* 0x0000000422047223 */ /* 0x001fe2000001000d */
[--C-:B------:R-:W-:Y:S01]  /*14ad0*/  FFMA.FTZ R53, R53, UR41, -R26.reuse ;  /* 0x0000002935357c23 */ /* 0x100fe2000801081a */
[--C-:B------:R-:W-:Y:S01]  /*14ae0*/  FFMA.FTZ R56, R56, UR41, -R26.reuse ;  /* 0x0000002938387c23 */ /* 0x100fe2000801081a */
[--C-:B------:R-:W-:Y:S01]  /*14af0*/  FFMA.FTZ R57, R57, UR41, -R26.reuse ;  /* 0x0000002939397c23 */ /* 0x100fe2000801081a */
[--C-:B------:R-:W-:Y:S01]  /*14b00*/  FFMA.FTZ R60, R60, UR41, -R26.reuse ;  /* 0x000000293c3c7c23 */ /* 0x100fe2000801081a */
[--C-:B------:R-:W-:Y:S01]  /*14b10*/  FFMA.FTZ R61, R61, UR41, -R26.reuse ;  /* 0x000000293d3d7c23 */ /* 0x100fe2000801081a */
[----:B------:R-:W-:Y:S01]  /*14b20*/  FFMA.FTZ R64, R64, UR41, -R26 ;  /* 0x0000002940407c23 */ /* 0x000fe2000801081a */
[----:B------:R-:W0:Y:S01]  /*14b30*/  MUFU.TANH R42, R42 ;  /* 0x0000002a002a7308 */ /* 0x000e220000002400 */
[C---:B-1----:R-:W-:Y:S01]  /*14b40*/  FADD.FTZ R4, R24.reuse, R4 ;  /* 0x0000000418047221 */ /* 0x042fe20000010000 */
[----:B------:R-:W-:Y:S01]  /*14b50*/  F2FP.F16.F32.PACK_AB R24, R24, R13 ;  /* 0x0000000d1818723e */ /* 0x000fe200000000ff */
[--C-:B------:R-:W-:Y:S01]  /*14b60*/  FFMA.FTZ R65, R65, UR41, -R26.reuse ;  /* 0x0000002941417c23 */ /* 0x100fe2000801081a */
[----:B------:R-:W-:Y:S01]  /*14b70*/  FMNMX.FTZ R13, R145, R5, !PT ;  /* 0x00000005910d7209 */ /* 0x000fe20007810000 */
[--C-:B------:R-:W-:Y:S01]  /*14b80*/  FFMA.FTZ R68, R68, UR41, -R26.reuse ;  /* 0x0000002944447c23 */ /* 0x100fe2000801081a */
[--C-:B------:R-:W-:Y:S01]  /*14b90*/  FFMA.FTZ R69, R69, UR41, -R26.reuse ;  /* 0x0000002945457c23 */ /* 0x100fe2000801081a */
[--C-:B------:R-:W-:Y:S01]  /*14ba0*/  FFMA.FTZ R72, R72, UR41, -R26.reuse ;  /* 0x0000002948487c23 */ /* 0x100fe2000801081a */
[----:B------:R-:W-:Y:S01]  /*14bb0*/  FMNMX.FTZ R13, R84, R13, !PT ;  /* 0x0000000d540d7209 */ /* 0x000fe20007810000 */
[----:B------:R-:W1:Y:S01]  /*14bc0*/  MUFU.TANH R27, R27 ;  /* 0x0000001b001b7308 */ /* 0x000e620000002400 */
[--C-:B------:R-:W-:Y:S01]  /*14bd0*/  FFMA.FTZ R73, R73, UR41, -R26.reuse ;  /* 0x0000002949497c23 */ /* 0x100fe2000801081a */
[----:B------:R-:W-:Y:S01]  /*14be0*/  FFMA.FTZ R76, R76, UR41, -R26 ;  /* 0x000000294c4c7c23 */ /* 0x000fe2000801081a */
[----:B------:R-:W-:-:S04]  /*14bf0*/  FMNMX.FTZ R13, R85, R13, !PT ;  /* 0x0000000d550d7209 */ /* 0x000fc80007810000 */
[----:B------:R-:W-:Y:S01]  /*14c00*/  FMNMX.FTZ R13, R144, R13, !PT ;  /* 0x0000000d900d7209 */ /* 0x000fe20007810000 */
[----:B------:R-:W4:Y:S03]  /*14c10*/  MUFU.TANH R46, R46 ;  /* 0x0000002e002e7308 */ /* 0x000f260000002400 */
[----:B------:R-:W-:-:S04]  /*14c20*/  FMNMX.FTZ R13, R80, R13, !PT ;  /* 0x0000000d500d7209 */ /* 0x000fc80007810000 */
[----:B------:R-:W-:Y:S01]  /*14c30*/  FMNMX.FTZ R13, R81, R13, !PT ;  /* 0x0000000d510d7209 */ /* 0x000fe20007810000 */
[----:B------:R-:W5:Y:S03]  /*14c40*/  MUFU.TANH R47, R47 ;  /* 0x0000002f002f7308 */ /* 0x000f660000002400 */
[----:B------:R-:W-:-:S04]  /*14c50*/  FMNMX.FTZ R13, R143, R13, !PT ;  /* 0x0000000d8f0d7209 */ /* 0x000fc80007810000 */
[----:B------:R-:W-:Y:S01]  /*14c60*/  FMNMX.FTZ R13, R39, R13, !PT ;  /* 0x0000000d270d7209 */ /* 0x000fe20007810000 */
[----:B------:R-:W5:Y:S03]  /*14c70*/  MUFU.TANH R50, R50 ;  /* 0x0000003200327308 */ /* 0x000f660000002400 */
[----:B------:R-:W-:-:S04]  /*14c80*/  FMNMX.FTZ R13, R38, R13, !PT ;  /* 0x0000000d260d7209 */ /* 0x000fc80007810000 */
[----:B---3--:R-:W-:Y:S01]  /*14c90*/  FMNMX.FTZ R13, R35, R13, !PT ;  /* 0x0000000d230d7209 */ /* 0x008fe20007810000 */
[----:B------:R-:W3:Y:S03]  /*14ca0*/  MUFU.TANH R51, R51 ;  /* 0x0000003300337308 */ /* 0x000ee60000002400 */
[----:B0-----:R-:W-:-:S04]  /*14cb0*/  FMNMX.FTZ R13, R42, R13, !PT ;  /* 0x0000000d2a0d7209 */ /* 0x001fc80007810000 */
[----:B-1----:R-:W-:Y:S01]  /*14cc0*/  FMNMX.FTZ R13, R27, R13, !PT ;  /* 0x0000000d1b0d7209 */ /* 0x002fe20007810000 */
[----:B------:R-:W0:Y:S03]  /*14cd0*/  MUFU.TANH R54, R54 ;  /* 0x0000003600367308 */ /* 0x000e260000002400 */
[----:B------:R-:W-:-:S04]  /*14ce0*/  FMNMX.FTZ R13, R11, R13, !PT ;  /* 0x0000000d0b0d7209 */ /* 0x000fc80007810000 */
[----:B----4-:R-:W-:Y:S01]  /*14cf0*/  FMNMX.FTZ R13, R46, R13, !PT ;  /* 0x0000000d2e0d7209 */ /* 0x010fe20007810000 */
[----:B------:R-:W1:Y:S03]  /*14d00*/  MUFU.TANH R55, R55 ;  /* 0x0000003700377308 */ /* 0x000e660000002400 */
[----:B-----5:R-:W-:-:S04]  /*14d10*/  FMNMX.FTZ R13, R47, R13, !PT ;  /* 0x0000000d2f0d7209 */ /* 0x020fc80007810000 */
[----:B------:R-:W-:Y:S01]  /*14d20*/  FMNMX.FTZ R13, R50, R13, !PT ;  /* 0x0000000d320d7209 */ /* 0x000fe20007810000 */
[----:B------:R-:W4:Y:S03]  /*14d30*/  MUFU.TANH R58, R58 ;  /* 0x0000003a003a7308 */ /* 0x000f260000002400 */
[----:B---3--:R-:W-:-:S04]  /*14d40*/  FMNMX.FTZ R13, R51, R13, !PT ;  /* 0x0000000d330d7209 */ /* 0x008fc80007810000 */
[----:B0-----:R-:W-:Y:S01]  /*14d50*/  FMNMX.FTZ R13, R54, R13, !PT ;  /* 0x0000000d360d7209 */ /* 0x001fe20007810000 */
[----:B------:R-:W0:Y:S03]  /*14d60*/  MUFU.TANH R59, R59 ;  /* 0x0000003b003b7308 */ /* 0x000e260000002400 */
[----:B-1----:R-:W-:-:S05]  /*14d70*/  FMNMX.FTZ R13, R55, R13, !PT ;  /* 0x0000000d370d7209 */ /* 0x002fca0007810000 */
[----:B------:R-:W1:Y:S01]  /*14d80*/  MUFU.TANH R62, R62 ;  /* 0x0000003e003e7308 */ /* 0x000e620000002400 */
[----:B----4-:R-:W-:-:S07]  /*14d90*/  FMNMX.FTZ R13, R58, R13, !PT ;  /* 0x0000000d3a0d7209 */ /* 0x010fce0007810000 */
[----:B------:R-:W3:Y:S01]  /*14da0*/  MUFU.TANH R63, R63 ;  /* 0x0000003f003f7308 */ /* 0x000ee20000002400 */
[----:B0-----:R-:W-:-:S07]  /*14db0*/  FMNMX.FTZ R13, R59, R13, !PT ;  /* 0x0000000d3b0d7209 */ /* 0x001fce0007810000 */
[----:B------:R-:W0:Y:S01]  /*14dc0*/  MUFU.TANH R66, R66 ;  /* 0x0000004200427308 */ /* 0x000e220000002400 */
[----:B-1----:R-:W-:-:S07]  /*14dd0*/  FMNMX.FTZ R13, R62, R13, !PT ;  /* 0x0000000d3e0d7209 */ /* 0x002fce0007810000 */
[----:B------:R-:W1:Y:S01]  /*14de0*/  MUFU.TANH R67, R67 ;  /* 0x0000004300437308 */ /* 0x000e620000002400 */
[----:B---3--:R-:W-:-:S07]  /*14df0*/  FMNMX.FTZ R13, R63, R13, !PT ;  /* 0x0000000d3f0d7209 */ /* 0x008fce0007810000 */
        /* <DEDUP_REMOVED lines=12> */
[----:B------:R-:W3:Y:S08]  /*14ec0*/  MUFU.EX2 R26, R30 ;  /* 0x0000001e001a7308 */ /* 0x000ef00000000800 */
[----:B------:R-:W4:Y:S01]  /*14ed0*/  MUFU.TANH R79, R79 ;  /* 0x0000004f004f7308 */ /* 0x000f220000002400 */
[----:B0-----:R-:W-:-:S07]  /*14ee0*/  FMNMX.FTZ R13, R77, R13, !PT ;  /* 0x0000000d4d0d7209 */ /* 0x001fce0007810000 */
[----:B------:R-:W0:Y:S01]  /*14ef0*/  MUFU.EX2 R20, R20 ;  /* 0x0000001400147308 */ /* 0x000e220000000800 */
[----:B-1----:R-:W-:Y:S01]  /*14f00*/  FMNMX.FTZ R13, R78, R13, !PT ;  /* 0x0000000d4e0d7209 */ /* 0x002fe20007810000 */
[----:B---3--:R-:W-:-:S03]  /*14f10*/  FADD.FTZ R4, R26, R4 ;  /* 0x000000041a047221 */ /* 0x008fc60000010000 */
[----:B----4-:R-:W-:Y:S01]  /*14f20*/  FMNMX.FTZ R13, R79, R13, !PT ;  /* 0x0000000d4f0d7209 */ /* 0x010fe20007810000 */
[C---:B0-----:R-:W-:Y:S01]  /*14f30*/  FADD.FTZ R4, R20.reuse, R4 ;  /* 0x0000000414047221 */ /* 0x041fe20000010000 */
[----:B------:R-:W-:-:S03]  /*14f40*/  F2FP.F16.F32.PACK_AB R26, R20, R26 ;  /* 0x0000001a141a723e */ /* 0x000fc600000000ff */
[----:B------:R-:W0:Y:S02]  /*14f50*/  SHFL.BFLY PT, R20, R13, 0x2, 0x1f ;  /* 0x0c401f000d147f89 */ /* 0x000e2400000e0000 */
[----:B0-----:R-:W-:-:S05]  /*14f60*/  FMNMX.FTZ R13, R13, R20, !PT ;  /* 0x000000140d0d7209 */ /* 0x001fca0007810000 */
[----:B------:R-:W0:Y:S01]  /*14f70*/  SHFL.BFLY PT, R20, R13, 0x1, 0x1f ;  /* 0x0c201f000d147f89 */ /* 0x000e2200000e0000 */
[----:B------:R-:W-:-:S05]  /*14f80*/  IMAD.MOV.U32 R31, RZ, RZ, 0x40000040 ;  /* 0x40000040ff1f7424 */ /* 0x000fca00078e00ff */
[----:B------:R-:W-:Y:S02]  /*14f90*/  R2UR UR9, R31 ;  /* 0x000000001f0972ca */ /* 0x000fe400000e0000 */
[----:B0-----:R-:W-:-:S05]  /*14fa0*/  FMNMX.FTZ R13, R13, R20, !PT ;  /* 0x000000140d0d7209 */ /* 0x001fca0007810000 */
[----:B------:R-:W-:-:S04]  /*14fb0*/  FMUL.FTZ R30, R13, UR41 ;  /* 0x000000290d1e7c20 */ /* 0x000fc80008410000 */
        /* <DEDUP_REMOVED lines=32> */
[----:B--2---:R-:W-:-:S04]  /*151c0*/  LOP3.LUT R30, R87, 0x10000, RZ, 0xfc, !PT ;  /* 0x00010000571e7812 */ /* 0x004fc800078efcff */
[----:B------:R-:W-:Y:S01]  /*151d0*/  R2UR UR8, R30 ;  /* 0x000000001e0872ca */ /* 0x000fe200000e0000 */
[----:B------:R-:W-:-:S12]  /*151e0*/  WARPGROUP.ARRIVE ;  /* 0x00000000000079c5 */ /* 0x000fd80000000000 */
[----:B------:R-:W-:Y:S01]  /*151f0*/  HGMMA.64x96x16.F32 R88, gdesc[UR8].tnspB, R88, gsb0 ;  /* 0x41600000085879f0 */ /* 0x000fe20008000858 */
[----:B------:R-:W-:Y:S02]  /*15200*/  VIADD R38, R30, 0x2 ;  /* 0x000000021e267836 */ /* 0x000fe40000000000 */
[----:B------:R-:W-:-:S03]  /*15210*/  IMAD.MOV.U32 R39, RZ, RZ, 0x40000040 ;  /* 0x40000040ff277424 */ /* 0x000fc600078e00ff */
[----:B------:R-:W-:Y:S02]  /*15220*/  R2UR UR12, R38 ;  /* 0x00000000260c72ca */ /* 0x000fe400000e0000 */
[----:B------:R-:W-:Y:S01]  /*15230*/  R2UR UR13, R39 ;  /* 0x00000000270d72ca */ /* 0x000fe200000e0000 */
[----:B------:R-:W-:Y:S02]  /*15240*/  VIADD R38, R30, 0x4 ;  /* 0x000000041e267836 */ /* 0x000fe40000000000 */
[----:B------:R-:W-:Y:S01]  /*15250*/  IMAD.MOV.U32 R39, RZ, RZ, 0x40000040 ;  /* 0x40000040ff277424 */ /* 0x000fe200078e00ff */
[----:B------:R-:W-:Y:S02]  /*15260*/  WARPGROUP.DEPBAR.LE gsb0, 0x0 ;  /* 0x00008000000079c5 */ /* 0x000fe40000010000 */
[----:B------:R-:W-:-:S07]  /*15270*/  WARPGROUP.ARRIVE ;  /* 0x00000000000079c5 */ /* 0x000fce0000000000 */
[----:B------:R-:W-:Y:S01]  /*15280*/  HGMMA.64x96x16.F32 R88, gdesc[UR12].tnspB, R88, gsb0 ;  /* 0x416000000c5879f0 */ /* 0x000fe20008000858 */
[----:B------:R-:W-:Y:S02]  /*15290*/  R2UR UR16, R38 ;  /* 0x00000000261072ca */ /* 0x000fe400000e0000 */
[----:B------:R-:W-:Y:S01]  /*152a0*/  R2UR UR17, R39 ;  /* 0x00000000271172ca */ /* 0x000fe200000e0000 */
[----:B------:R-:W-:Y:S02]  /*152b0*/  VIADD R38, R30, 0x6 ;  /* 0x000000061e267836 */ /* 0x000fe40000000000 */
[----:B------:R-:W-:-:S03]  /*152c0*/  IMAD.MOV.U32 R39, RZ, RZ, 0x40000040 ;  /* 0x40000040ff277424 */ /* 0x000fc600078e00ff */
[----:B------:R-:W-:Y:S01]  /*152d0*/  R2UR UR20, R38 ;  /* 0x00000000261472ca */ /* 0x000fe200000e0000 */
[----:B------:R-:W-:Y:S02]  /*152e0*/  WARPGROUP.DEPBAR.LE gsb0, 0x0 ;  /* 0x00008000000079c5 */ /* 0x000fe40000010000 */
[----:B------:R-:W-:-:S06]  /*152f0*/  WARPGROUP.ARRIVE ;  /* 0x00000000000079c5 */ /* 0x000fcc0000000000 */
[----:B------:R-:W-:Y:S01]  /*15300*/  HGMMA.64x96x16.F32 R88, gdesc[UR16].tnspB, R88, gsb0 ;  /* 0x41600000105879f0 */ /* 0x000fe20008000858 */
[----:B------:R-:W-:Y:S01]  /*15310*/  R2UR UR21, R39 ;  /* 0x00000000271572ca */ /* 0x000fe200000e0000 */
[----:B------:R-:W-:Y:S02]  /*15320*/  VIADD R38, R30, 0x600 ;  /* 0x000006001e267836 */ /* 0x000fe40000000000 */
[----:B------:R-:W-:-:S03]  /*15330*/  IMAD.MOV.U32 R39, RZ, RZ, 0x40000040 ;  /* 0x40000040ff277424 */ /* 0x000fc600078e00ff */
[----:B------:R-:W-:Y:S02]  /*15340*/  R2UR UR24, R38 ;  /* 0x00000000261872ca */ /* 0x000fe400000e0000 */
[----:B------:R-:W-:Y:S01]  /*15350*/  R2UR UR25, R39 ;  /* 0x00000000271972ca */ /* 0x000fe200000e0000 */
[----:B------:R-:W-:Y:S02]  /*15360*/  WARPGROUP.DEPBAR.LE gsb0, 0x0 ;  /* 0x00008000000079c5 */ /* 0x000fe40000010000 */
[----:B------:R-:W-:-:S06]  /*15370*/  WARPGROUP.ARRIVE ;  /* 0x00000000000079c5 */ /* 0x000fcc0000000000 */
[----:B------:R-:W-:Y:S01]  /*15380*/  HGMMA.64x96x16.F32 R88, gdesc[UR20].tnspB, R88, gsb0 ;  /* 0x41600000145879f0 */ /* 0x000fe20008000858 */
        /* <DEDUP_REMOVED lines=18> */
[----:B------:R-:W2:Y:S01]  /*154b0*/  LDL R30, [R1+0x20] ;  /* 0x00002000011e7983 */ /* 0x000ea20000100800 */
[----:B------:R-:W-:Y:S02]  /*154c0*/  WARPGROUP.DEPBAR.LE gsb0, 0x0 ;  /* 0x00008000000079c5 */ /* 0x000fe40000010000 */
[----:B------:R-:W-:-:S06]  /*154d0*/  WARPGROUP.ARRIVE ;  /* 0x00000000000079c5 */ /* 0x000fcc0000000000 */
[----:B------:R-:W-:Y:S03]  /*154e0*/  HGMMA.64x96x16.F32 R88, gdesc[UR32].tnspB, R88, gsb0 ;  /* 0x41600000205879f0 */ /* 0x000fe60008000858 */
[----:B------:R-:W0:Y:S01]  /*154f0*/  S2R R87, SR_TID.X ;  /* 0x0000000000577919 */ /* 0x000e220000002100 */
[----:B------:R-:W-:-:S04]  /*15500*/  FADD.FTZ R5, -R13, R5 ;  /* 0x000000050d057221 */ /* 0x000fc80000010100 */
[----:B------:R-:W-:Y:S01]  /*15510*/  FMUL.FTZ R5, R5, UR41 ;  /* 0x0000002905057c20 */ /* 0x000fe20008410000 */
[----:B------:R-:W-:Y:S02]  /*15520*/  WARPGROUP.DEPBAR.LE gsb0, 0x0 ;  /* 0x00008000000079c5 */ /* 0x000fe40000010000 */
[----:B------:R-:W-:-:S06]  /*15530*/  WARPGROUP.ARRIVE ;  /* 0x00000000000079c5 */ /* 0x000fcc0000000000 */
[----:B------:R-:W-:Y:S01]  /*15540*/  HGMMA.64x96x16.F32 R88, gdesc[UR44].tnspB, R88, gsb0 ;  /* 0x416000002c5879f0 */ /* 0x000fe20008000858 */
[----:B0-----:R-:W-:Y:S02]  /*15550*/  SHF.R.U32.HI R27, RZ, 0x7, R87 ;  /* 0x00000007ff1b7819 */ /* 0x001fe40000011657 */
[----:B------:R-:W-:-:S03]  /*15560*/  ISETP.GE.U32.AND P2, PT, R87, 0x180, PT ;  /* 0x000001805700780c */ /* 0x000fc60003f46070 */
[----:B------:R-:W-:Y:S01]  /*15570*/  VIADD R27, R27, 0x9 ;  /* 0x000000091b1b7836 */ /* 0x000fe20000000000 */
[----:B------:R-:W-:Y:S04]  /*15580*/  MUFU.EX2 R5, R5 ;  /* 0x0000000500057308 */ /* 0x000fe80000000800 */
[----:B------:R-:W-:-:S04]  /*15590*/  SEL R27, R27, 0x9, !P2 ;  /* 0x000000091b1b7807 */ /* 0x000fc80005000000 */
[----:B------:R-:W0:Y:S08]  /*155a0*/  MUFU.EX2 R25, R25 ;  /* 0x0000001900197308 */ /* 0x000e300000000800 */
[----:B------:R-:W1:Y:S08]  /*155b0*/  MUFU.EX2 R84, R84 ;  /* 0x0000005400547308 */ /* 0x000e700000000800 */
[----:B------:R-:W-:Y:S08]  /*155c0*/  MUFU.EX2 R85, R85 ;  /* 0x0000005500557308 */ /* 0x000ff00000000800 */
[----:B------:R-:W-:Y:S01]  /*155d0*/  MUFU.EX2 R86, R86 ;  /* 0x0000005600567308 */ /* 0x000fe20000000800 */
[----:B------:R-:W-:-:S07]  /*155e0*/  @!P1 IMAD R10, R10, 0x8, R2 ;  /* 0x000000080a0a9824 */ /* 0x000fce00078e0202 */
[----:B------:R-:W3:Y:S01]  /*155f0*/  MUFU.EX2 R21, R21 ;  /* 0x0000001500157308 */ /* 0x000ee20000000800 */
[----:B------:R-:W-:-:S07]  /*15600*/  @!P1 VIADD R10, R10, 0x2d860 ;  /* 0x0002d8600a0a9836 */ /* 0x000fce0000000000 */
[----:B------:R-:W4:Y:S01]  /*15610*/  MUFU.EX2 R14, R14 ;  /* 0x0000000e000e7308 */ /* 0x000f220000000800 */
[----:B0-----:R-:W-:Y:S01]  /*15620*/  FFMA.FTZ R3, R5, R3, R25 ;  /* 0x0000000305037223 */ /* 0x001fe20000010019 */
[----:B------:R-:W-:Y:S02]  /*15630*/  @!P1 PRMT R10, RZ, 0x654, R10 ;  /* 0x00000654ff0a9816 */ /* 0x000fe4000000000a */
[----:B-1----:R-:W-:Y:S01]  /*15640*/  F2FP.F16.F32.PACK_AB R25, R84, R25 ;  /* 0x000000195419723e */ /* 0x002fe200000000ff */
[----:B---3--:R-:W-:Y:S01]  /*15650*/  FADD.FTZ R4, R21, R4 ;  /* 0x0000000415047221 */ /* 0x008fe20000010000 */
[----:B------:R-:W-:Y:S02]  /*15660*/  WARPGROUP.DEPBAR.LE gsb0, 0x0 ;  /* 0x00008000000079c5 */ /* 0x000fe40000010000 */
[----:B------:R0:W-:Y:S06]  /*15670*/  BAR.ARV R27, 0x100 ;  /* 0x0004001b0000751d */ /* 0x0001ec0000002000 */
[----:B0-----:R-:W-:-:S04]  /*15680*/  @!P1 IMAD R27, R16, 0x8, R2 ;  /* 0x00000008101b9824 */ /* 0x001fc800078e0202 */
[----:B------:R-:W-:-:S05]  /*15690*/  @!P1 VIADD R27, R27, 0x2d840 ;  /* 0x0002d8401b1b9836 */ /* 0x000fca0000000000 */
[----:B------:R-:W-:-:S04]  /*156a0*/  @!P1 PRMT R27, RZ, 0x654, R27 ;  /* 0x00000654ff1b9816 */ /* 0x000fc8000000001b */
[----:B------:R0:W-:Y:S02]  /*156b0*/  @!P1 SYNCS.ARRIVE.TRANS64.RED.A1T0 RZ, [R27+URZ], RZ ;  /* 0x000000ff1bff99a7 */ /* 0x0001e4000810043f */
[----:B0-----:R-:W-:Y:S01]  /*156c0*/  F2FP.F16.F32.PACK_AB R27, R86, R85 ;  /* 0x00000055561b723e */ /* 0x001fe200000000ff */
[----:B------:R0:W-:Y:S04]  /*156d0*/  @!P1 SYNCS.ARRIVE.TRANS64.RED.A1T0 RZ, [R10+URZ], RZ ;  /* 0x000000ff0aff99a7 */ /* 0x0001e8000810043f */
[----:B------:R4:W-:Y:S02]  /*156e0*/  STSM.16.M88.4 [R140+0x21800], R24 ;  /* 0x021800188c007844 */ /* 0x0009e40000000200 */
[C---:B----4-:R-:W-:Y:S02]  /*156f0*/  F2FP.F16.F32.PACK_AB R24, R14.reuse, R21 ;  /* 0x000000150e18723e */ /* 0x050fe400000000ff */
[----:B------:R-:W3:Y:S01]  /*15700*/  LDL R21, [R1+0x24] ;  /* 0x0000240001157983 */ /* 0x000ee20000100800 */
[----:B------:R-:W1:Y:S08]  /*15710*/  MUFU.EX2 R15, R15 ;  /* 0x0000000f000f7308 */ /* 0x000e700000000800 */
[----:B------:R-:W-:Y:S08]  /*15720*/  MUFU.EX2 R26, R28 ;  /* 0x0000001c001a7308 */ /* 0x000ff00000000800 */
[----:B------:R-:W-:Y:S08]  /*15730*/  MUFU.EX2 R80, R80 ;  /* 0x0000005000507308 */ /* 0x000ff00000000800 */
[----:B------:R-:W4:Y:S08]  /*15740*/  MUFU.EX2 R81, R81 ;  /* 0x0000005100517308 */ /* 0x000f300000000800 */
[----:B------:R-:W-:Y:S08]  /*15750*/  MUFU.EX2 R82, R82 ;  /* 0x0000005200527308 */ /* 0x000ff00000000800 */
[----:B------:R-:W5:Y:S01]  /*15760*/  MUFU.EX2 R83, R83 ;  /* 0x0000005300537308 */ /* 0x000f620000000800 */
[----:B------:R-:W-:-:S04]  /*15770*/  FADD.FTZ R4, R14, R4 ;  /* 0x000000040e047221 */ /* 0x000fc80000010000 */
[----:B-1----:R-:W-:Y:S01]  /*15780*/  FADD.FTZ R4, R15, R4 ;  /* 0x000000040f047221 */ /* 0x002fe20000010000 */
[----:B------:R-:W-:Y:S01]  /*15790*/  FADD.FTZ R3, R84, R3 ;  /* 0x0000000354037221 */ /* 0x000fe20000010000 */
[----:B----4-:R-:W-:Y:S02]  /*157a0*/  F2FP.F16.F32.PACK_AB R25, R81, R80 ;  /* 0x000000505119723e */ /* 0x010fe400000000ff */
[C---:B------:R-:W-:Y:S01]  /*157b0*/  FADD.FTZ R4, R26.reuse, R4 ;  /* 0x000000041a047221 */ /* 0x040fe20000010000 */
[----:B------:R-:W-:Y:S01]  /*157c0*/  F2FP.F16.F32.PACK_AB R26, R26, R15 ;  /* 0x0000000f1a1a723e */ /* 0x000fe200000000ff */
[----:B------:R-:W-:Y:S01]  /*157d0*/  FADD.FTZ R3, R85, R3 ;  /* 0x0000000355037221 */ /* 0x000fe20000010000 */
[----:B-----5:R-:W-:-:S03]  /*157e0*/  F2FP.F16.F32.PACK_AB R27, R83, R82 ;  /* 0x00000052531b723e */ /* 0x020fc600000000ff */
[----:B------:R-:W-:Y:S02]  /*157f0*/  FADD.FTZ R3, R86, R3 ;  /* 0x0000000356037221 */ /* 0x000fe40000010000 */
[----:B--2---:R1:W-:Y:S01]  /*15800*/  STSM.16.M88.4 [R30], R24 ;  /* 0x000000181e007844 */ /* 0x0043e20000000200 */
[----:B------:R-:W-:Y:S01]  /*15810*/  MUFU.EX2 R32, R32 ;  /* 0x0000002000207308 */ /* 0x000fe20000000800 */
[----:B------:R-:W-:-:S07]  /*15820*/  FADD.FTZ R3, R80, R3 ;  /* 0x0000000350037221 */ /* 0x000fce0000010000 */
[----:B------:R-:W-:Y:S08]  /*15830*/  MUFU.EX2 R20, R20 ;  /* 0x0000001400147308 */ /* 0x000ff00000000800 */
[----:B-1----:R-:W1:Y:S01]  /*15840*/  MUFU.EX2 R24, R29 ;  /* 0x0000001d00187308 */ /* 0x002e620000000800 */
[----:B------:R-:W-:-:S07]  /*15850*/  FADD.FTZ R3, R81, R3 ;  /* 0x0000000351037221 */ /* 0x000fce0000010000 */
[----:B------:R-:W2:Y:S01]  /*15860*/  MUFU.EX2 R26, R33 ;  /* 0x00000021001a7308 */ /* 0x000ea20000000800 */
[----:B------:R-:W-:-:S07]  /*15870*/  FADD.FTZ R3, R82, R3 ;  /* 0x0000000352037221 */ /* 0x000fce0000010000 */
[----:B------:R-:W4:Y:S01]  /*15880*/  MUFU.EX2 R25, R35 ;  /* 0x0000002300197308 */ /* 0x000f220000000800 */
[----:B-1----:R-:W-:Y:S01]  /*15890*/  FADD.FTZ R4, R24, R4 ;  /* 0x0000000418047221 */ /* 0x002fe20000010000 */
[----:B------:R-:W-:-:S06]  /*158a0*/  FADD.FTZ R3, R83, R3 ;  /* 0x0000000353037221 */ /* 0x000fcc0000010000 */
[----:B0-----:R-:W0:Y:S08]  /*158b0*/  MUFU.EX2 R10, R36 ;  /* 0x00000024000a7308 */ /* 0x001e300000000800 */
[----:B------:R-:W1:Y:S01]  /*158c0*/  MUFU.EX2 R27, R42 ;  /* 0x0000002a001b7308 */ /* 0x000e620000000800 */
[----:B------:R-:W-:Y:S01]  /*158d0*/  FADD.FTZ R4, R32, R4 ;  /* 0x0000000420047221 */ /* 0x000fe20000010000 */
[----:B------:R-:W-:-:S06]  /*158e0*/  FADD.FTZ R3, R20, R3 ;  /* 0x0000000314037221 */ /* 0x000fcc0000010000 */
[----:B------:R-:W5:Y:S08]  /*158f0*/  MUFU.EX2 R28, R37 ;  /* 0x00000025001c7308 */ /* 0x000f700000000800 */
[----:B------:R-:W5:Y:S01]  /*15900*/  MUFU.EX2 R43, R43 ;  /* 0x0000002b002b7308 */ /* 0x000f620000000800 */
[----:B--2---:R-:W-:Y:S01]  /*15910*/  FADD.FTZ R4, R26, R4 ;  /* 0x000000041a047221 */ /* 0x004fe20000010000 */
[----:B----4-:R-:W-:-:S06]  /*15920*/  FADD.FTZ R3, R25, R3 ;  /* 0x0000000319037221 */ /* 0x010fcc0000010000 */
[----:B------:R-:W2:Y:S08]  /*15930*/  MUFU.EX2 R14, R40 ;  /* 0x00000028000e7308 */ /* 0x000eb00000000800 */
[----:B------:R-:W4:Y:S01]  /*15940*/  MUFU.EX2 R11, R11 ;  /* 0x0000000b000b7308 */ /* 0x000f220000000800 */
[----:B0-----:R-:W-:Y:S01]  /*15950*/  FADD.FTZ R4, R10, R4 ;  /* 0x000000040a047221 */ /* 0x001fe20000010000 */
[----:B-1----:R-:W-:-:S06]  /*15960*/  FADD.FTZ R3, R27, R3 ;  /* 0x000000031b037221 */ /* 0x002fcc0000010000 */
[----:B------:R-:W0:Y:S08]  /*15970*/  MUFU.EX2 R30, R41 ;  /* 0x00000029001e7308 */ /* 0x000e300000000800 */
[----:B------:R-:W1:Y:S01]  /*15980*/  MUFU.EX2 R29, R46 ;  /* 0x0000002e001d7308 */ /* 0x000e620000000800 */
[----:B-----5:R-:W-:Y:S01]  /*15990*/  FADD.FTZ R4, R28, R4 ;  /* 0x000000041c047221 */ /* 0x020fe20000010000 */
[----:B------:R-:W-:-:S06]  /*159a0*/  FADD.FTZ R3, R43, R3 ;  /* 0x000000032b037221 */ /* 0x000fcc0000010000 */
        /* <DEDUP_REMOVED lines=9> */
[----:B-----5:R-:W-:-:S07]  /*15a40*/  FADD.FTZ R4, R31, R4 ;  /* 0x000000041f047221 */ /* 0x020fce0000010000 */
[----:B------:R-:W5:Y:S08]  /*15a50*/  MUFU.EX2 R48, R48 ;  /* 0x0000003000307308 */ /* 0x000f700000000800 */
[----:B------:R-:W3:Y:S01]  /*15a60*/  MUFU.EX2 R54, R54 ;  /* 0x0000003600367308 */ /* 0x000ee20000000800 */
        /* <DEDUP_REMOVED lines=9> */
[----:B---3--:R-:W-:-:S06]  /*15b00*/  FADD.FTZ R4, R54, R4 ;  /* 0x0000000436047221 */ /* 0x008fcc0000010000 */
[----:B------:R-:W3:Y:S08]  /*15b10*/  MUFU.EX2 R53, R53 ;  /* 0x0000003500357308 */ /* 0x000ef00000000800 */
        /* <DEDUP_REMOVED lines=9> */
[----:B---3--:R-:W-:Y:S01]  /*15bb0*/  FADD.FTZ R3, R53, R3 ;  /* 0x0000000335037221 */ /* 0x008fe20000010000 */
[----:B-----5:R-:W-:-:S06]  /*15bc0*/  FADD.FTZ R4, R59, R4 ;  /* 0x000000043b047221 */ /* 0x020fcc0000010000 */
        /* <DEDUP_REMOVED lines=22> */
[----:B------:R-:W-:-:S07]  /*15d30*/  F2FP.F16.F32.PACK_AB R29, R29, R11 ;  /* 0x0000000b1d1d723e */ /* 0x000fce00000000ff */
[----:B------:R-:W1:Y:S08]  /*15d40*/  MUFU.EX2 R72, R72 ;  /* 0x0000004800487308 */ /* 0x000e700000000800 */
[----:B------:R-:W-:Y:S08]  /*15d50*/  MUFU.EX2 R73, R73 ;  /* 0x0000004900497308 */ /* 0x000ff00000000800 */
[----:B------:R-:W-:Y:S08]  /*15d60*/  MUFU.EX2 R76, R76 ;  /* 0x0000004c004c7308 */ /* 0x000ff00000000800 */
[----:B------:R-:W1:Y:S08]  /*15d70*/  MUFU.EX2 R77, R77 ;  /* 0x0000004d004d7308 */ /* 0x000e700000000800 */
[----:B------:R-:W-:Y:S08]  /*15d80*/  MUFU.EX2 R78, R78 ;  /* 0x0000004e004e7308 */ /* 0x000ff00000000800 */
[----:B------:R-:W1:Y:S01]  /*15d90*/  MUFU.EX2 R79, R79 ;  /* 0x0000004f004f7308 */ /* 0x000e620000000800 */
[----:B---3--:R-:W-:Y:S01]  /*15da0*/  FADD.FTZ R3, R65, R3 ;  /* 0x0000000341037221 */ /* 0x008fe20000010000 */
[----:B-----5:R-:W-:Y:S01]  /*15db0*/  FADD.FTZ R11, R71, R4 ;  /* 0x00000004470b7221 */ /* 0x020fe20000010000 */
[----:B------:R-:W-:-:S02]  /*15dc0*/  F2FP.F16.F32.PACK_AB R24, R32, R24 ;  /* 0x000000182018723e */ /* 0x000fc400000000ff */
[----:B------:R-:W-:Y:S02]  /*15dd0*/  F2FP.F16.F32.PACK_AB R25, R25, R20 ;  /* 0x000000141919723e */ /* 0x000fe400000000ff */
[----:B------:R-:W-:Y:S02]  /*15de0*/  F2FP.F16.F32.PACK_AB R26, R10, R26 ;  /* 0x0000001a0a1a723e */ /* 0x000fe400000000ff */
[----:B------:R-:W-:Y:S02]  /*15df0*/  F2FP.F16.F32.PACK_AB R27, R43, R27 ;  /* 0x0000001b2b1b723e */ /* 0x000fe400000000ff */
[----:B------:R-:W-:Y:S02]  /*15e00*/  F2FP.F16.F32.PACK_AB R28, R14, R28 ;  /* 0x0000001c0e1c723e */ /* 0x000fe400000000ff */
[----:B------:R-:W-:Y:S02]  /*15e10*/  F2FP.F16.F32.PACK_AB R30, R44, R30 ;  /* 0x0000001e2c1e723e */ /* 0x000fe400000000ff */
[----:B------:R-:W-:Y:S01]  /*15e20*/  F2FP.F16.F32.PACK_AB R31, R50, R31 ;  /* 0x0000001f321f723e */ /* 0x000fe200000000ff */
[----:B--2---:R-:W-:Y:S01]  /*15e30*/  FADD.FTZ R3, R68, R3 ;  /* 0x0000000344037221 */ /* 0x004fe20000010000 */
[----:B----4-:R-:W-:Y:S01]  /*15e40*/  FADD.FTZ R4, R74, R11 ;  /* 0x0000000b4a047221 */ /* 0x010fe20000010000 */
[----:B------:R2:W-:Y:S01]  /*15e50*/  STSM.16.M88.4 [R142], R24 ;  /* 0x000000188e007844 */ /* 0x0005e20000000200 */
[----:B------:R-:W-:-:S02]  /*15e60*/  F2FP.F16.F32.PACK_AB R36, R48, R36 ;  /* 0x000000243024723e */ /* 0x000fc400000000ff */
[----:B------:R-:W-:Y:S01]  /*15e70*/  F2FP.F16.F32.PACK_AB R37, R54, R37 ;  /* 0x000000253625723e */ /* 0x000fe200000000ff */
[----:B------:R3:W-:Y:S01]  /*15e80*/  STSM.16.M88.4 [R141], R28 ;  /* 0x0000001c8d007844 */ /* 0x0007e20000000200 */
[----:B------:R-:W-:Y:S02]  /*15e90*/  F2FP.F16.F32.PACK_AB R38, R52, R38 ;  /* 0x000000263426723e */ /* 0x000fe400000000ff */
[----:B------:R-:W-:Y:S01]  /*15ea0*/  F2FP.F16.F32.PACK_AB R39, R58, R39 ;  /* 0x000000273a27723e */ /* 0x000fe200000000ff */
[----:B0-----:R-:W-:Y:S01]  /*15eb0*/  FADD.FTZ R3, R40, R3 ;  /* 0x0000000328037221 */ /* 0x001fe20000010000 */
[----:B-1----:R-:W-:Y:S01]  /*15ec0*/  FADD.FTZ R4, R41, R4 ;  /* 0x0000000429047221 */ /* 0x002fe20000010000 */
[----:B------:R-:W-:Y:S02]  /*15ed0*/  F2FP.F16.F32.PACK_AB R40, R72, R40 ;  /* 0x000000284828723e */ /* 0x000fe400000000ff */
[----:B------:R-:W-:Y:S02]  /*15ee0*/  F2FP.F16.F32.PACK_AB R41, R77, R41 ;  /* 0x000000294d29723e */ /* 0x000fe400000000ff */
[----:B------:R-:W-:-:S02]  /*15ef0*/  F2FP.F16.F32.PACK_AB R42, R76, R73 ;  /* 0x000000494c2a723e */ /* 0x000fc400000000ff */
[----:B--2---:R-:W-:Y:S02]  /*15f00*/  F2FP.F16.F32.PACK_AB R24, R56, R53 ;  /* 0x000000353818723e */ /* 0x004fe400000000ff */
[----:B------:R-:W-:Y:S02]  /*15f10*/  F2FP.F16.F32.PACK_AB R25, R62, R59 ;  /* 0x0000003b3e19723e */ /* 0x000fe400000000ff */
[----:B------:R-:W-:Y:S02]  /*15f20*/  F2FP.F16.F32.PACK_AB R26, R60, R57 ;  /* 0x000000393c1a723e */ /* 0x000fe400000000ff */
[----:B------:R-:W-:Y:S02]  /*15f30*/  F2FP.F16.F32.PACK_AB R27, R66, R63 ;  /* 0x0000003f421b723e */ /* 0x000fe400000000ff */
[----:B---3--:R-:W-:Y:S02]  /*15f40*/  F2FP.F16.F32.PACK_AB R28, R64, R61 ;  /* 0x0000003d401c723e */ /* 0x008fe400000000ff */
[----:B------:R-:W-:-:S02]  /*15f50*/  F2FP.F16.F32.PACK_AB R29, R70, R67 ;  /* 0x00000043461d723e */ /* 0x000fc400000000ff */
[----:B------:R-:W-:Y:S02]  /*15f60*/  F2FP.F16.F32.PACK_AB R30, R68, R65 ;  /* 0x00000041441e723e */ /* 0x000fe400000000ff */
[----:B------:R-:W-:Y:S02]  /*15f70*/  F2FP.F16.F32.PACK_AB R31, R74, R71 ;  /* 0x000000474a1f723e */ /* 0x000fe400000000ff */
[----:B------:R-:W-:Y:S01]  /*15f80*/  F2FP.F16.F32.PACK_AB R43, R79, R78 ;  /* 0x0000004e4f2b723e */ /* 0x000fe200000000ff */
[----:B------:R0:W-:Y:S04]  /*15f90*/  STSM.16.M88.4 [R140+0x27800], R36 ;  /* 0x027800248c007844 */ /* 0x0001e80000000200 */
[----:B------:R0:W-:Y:S04]  /*15fa0*/  STSM.16.M88.4 [R21], R24 ;  /* 0x0000001815007844 */ /* 0x0001e80000000200 */
[----:B------:R0:W-:Y:S04]  /*15fb0*/  STSM.16.M88.4 [R142+0x6000], R28 ;  /* 0x0060001c8e007844 */ /* 0x0001e80000000200 */
[----:B------:R0:W-:Y:S01]  /*15fc0*/  STSM.16.M88.4 [R141+0x6000], R40 ;  /* 0x006000288d007844 */ /* 0x0001e20000000200 */
[----:B------:R-:W-:Y:S01]  /*15fd0*/  @!PT LDS RZ, [RZ] ;  /* 0x00000000fffff984 */ /* 0x000fe20000000800 */
[----:B------:R-:W-:Y:S01]  /*15fe0*/  @!PT LDS RZ, [RZ] ;  /* 0x00000000fffff984 */ /* 0x000fe20000000800 */
[----:B------:R-:W-:Y:S01]  /*15ff0*/  @!PT LDS RZ, [RZ] ;  /* 0x00000000fffff984 */ /* 0x000fe20000000800 */
[----:B------:R-:W-:Y:S01]  /*16000*/  @!PT LDS RZ, [RZ] ;  /* 0x00000000fffff984 */ /* 0x000fe20000000800 */
[----:B------:R1:W-:Y:S06]  /*16010*/  MEMBAR.ALL.CTA ;  /* 0x0000000000007992 */ /* 0x0003ec0000008000 */
[----:B-1----:R-:W1:Y:S01]  /*16020*/  FENCE.VIEW.ASYNC.S ;  /* 0x00000000000073c6 */ /* 0x002e620000000000 */
[----:B------:R-:W-:Y:S01]  /*16030*/  ISETP.GT.AND P2, PT, R0, R155, PT ;  /* 0x0000009b0000720c */ /* 0x000fe20003f44270 */
[----:B------:R-:W-:Y:S01]  /*16040*/  FADD.FTZ R10, R72, R3 ;  /* 0x00000003480a7221 */ /* 0x000fe20000010000 */
[----:B------:R-:W-:-:S03]  /*16050*/  FADD.FTZ R3, R77, R4 ;  /* 0x000000044d037221 */ /* 0x000fc60000010000 */
[----:B------:R-:W-:Y:S01]  /*16060*/  FADD.FTZ R11, R73, R10 ;  /* 0x0000000a490b7221 */ /* 0x000fe20000010000 */
[----:B------:R-:W-:Y:S01]  /*16070*/  FADD.FTZ R78, R78, R3 ;  /* 0x000000034e4e7221 */ /* 0x000fe20000010000 */
[-C--:B------:R-:W-:Y:S01]  /*16080*/  FMUL.FTZ R90, R90, R5.reuse ;  /* 0x000000055a5a7220 */ /* 0x080fe20000410000 */
[-C--:B------:R-:W-:Y:S01]  /*16090*/  FMUL.FTZ R91, R91, R5.reuse ;  /* 0x000000055b5b7220 */ /* 0x080fe20000410000 */
        /* <DEDUP_REMOVED lines=48> */
[----:B------:R-:W-:-:S02]  /*163a0*/  VIADD R0, R0, 0xffffffff ;  /* 0xffffffff00007836 */ /* 0x000fc40000000000 */
[----:B------:R-:W-:Y:S02]  /*163b0*/  IMAD.MOV.U32 R14, RZ, RZ, R18 ;  /* 0x000000ffff0e7224 */ /* 0x000fe400078e0012 */
[----:B------:R-:W-:Y:S02]  /*163c0*/  IMAD.MOV.U32 R10, RZ, RZ, R16 ;  /* 0x000000ffff0a7224 */ /* 0x000fe400078e0010 */
[----:B------:R-:W-:Y:S02]  /*163d0*/  IMAD.MOV.U32 R5, RZ, RZ, R13 ;  /* 0x000000ffff057224 */ /* 0x000fe400078e000d */
[----:B------:R-:W-:Y:S01]  /*163e0*/  IMAD.MOV.U32 R11, RZ, RZ, R12 ;  /* 0x000000ffff0b7224 */ /* 0x000fe200078e000c */
[----:B-1----:R-:W-:Y:S01]  /*163f0*/  NOP ;  /* 0x0000000000007918 */ /* 0x002fe20000000000 */
[----:B0-----:R-:W-:Y:S05]  /*16400*/  @P2 BRA `(.L_x_1551) ;  /* 0xffffffd4001c2947 */ /* 0x001fea000383ffff */
.L_x_1541:
[----:B------:R-:W2:Y:S02]  /*16410*/  LDL R5, [R1+0x44] ;  /* 0x0000440001057983 */ /* 0x000ea40000100800 */
[----:B--2---:R-:W-:-:S13]  /*16420*/  ISETP.GE.AND P2, PT, R0, R5, PT ;  /* 0x000000050000720c */ /* 0x004fda0003f46270 */
[----:B------:R-:W-:Y:S05]  /*16430*/  @!P2 BRA `(.L_x_1552) ;  /* 0x0000003c0004a947 */ /* 0x000fea0003800000 */
[----:B------:R-:W-:Y:S02]  /*16440*/  IMAD.MOV.U32 R5, RZ, RZ, R13 ;  /* 0x000000ffff057224 */ /* 0x000fe400078e000d */
[----:B------:R-:W-:Y:S02]  /*16450*/  IMAD.MOV.U32 R10, RZ, RZ, R12 ;  /* 0x000000ffff0a7224 */ /* 0x000fe400078e000c */
[----:B------:R-:W-:Y:S02]  /*16460*/  IMAD.MOV.U32 R14, RZ, RZ, R18 ;  /* 0x000000ffff0e7224 */ /* 0x000fe400078e0012 */
[----:B------:R-:W-:-:S07]  /*16470*/  IMAD.MOV.U32 R11, RZ, RZ, R16 ;  /* 0x000000ffff0b7224 */ /* 0x000fce00078e0010 */
.L_x_1570:
        /* <DEDUP_REMOVED lines=11> */
.L_x_1554:
[----:B------:R-:W-:Y:S01]  /*16530*/  IMAD R12, R16, 0x8, R2 ;  /* 0x00000008100c7824 */ /* 0x000fe200078e0202 */
[----:B------:R-:W-:-:S04]  /*16540*/  SHF.L.U32 R13, R18, 0x1f, RZ ;  /* 0x0000001f120d7819 */ /* 0x000fc800000006ff */
[----:B------:R0:W1:Y:S01]  /*16550*/  SYNCS.PHASECHK.TRANS64.TRYWAIT P3, [R12+URZ+0x2d830], R13 ;  /* 0x02d8300d0c0075a7 */ /* 0x000062000806017f */
[----:B------:R-:W-:Y:S05]  /*16560*/  @!P0 BRA `(.L_x_1555) ;  /* 0x0000000000048947 */ /* 0x000fea0003800000 */
[----:B------:R-:W-:Y:S01]  /*16570*/  BPT.TRAP 0x1 ;  /* 0x000000040000795c */ /* 0x000fe20000300000 */
.L_x_1555:
[----:B------:R-:W-:Y:S04]  /*16580*/  BSSY B0, `(.L_x_1553) ;  /* 0x0000004000007945 */ /* 0x000fe80003800000 */
[----:B-1----:R-:W-:Y:S05]  /*16590*/  @P3 BRA `(.L_x_1556) ;  /* 0x0000000000083947 */ /* 0x002fea0003800000 */
[----:B------:R-:W1:Y:S02]  /*165a0*/  SYNCS.PHASECHK.TRANS64.TRYWAIT P3, [R12+URZ+0x2d830], R13 ;  /* 0x02d8300d0c0075a7 */ /* 0x000e64000806017f */
[----:B-1----:R-:W-:Y:S05]  /*165b0*/  @!P3 BRA `(.L_x_1557) ;  /* 0x000001080094b947 */ /* 0x002fea0003800000 */
.L_x_1556:
[----:B------:R-:W-:Y:S05]  /*165c0*/  BSYNC B0 ;  /* 0x0000000000007941 */ /* 0x000fea0003800000 */
.L_x_1553:
        /* <DEDUP_REMOVED lines=61> */
.L_x_1559:
[----:B------:R-:W-:Y:S01]  /*169a0*/  SHF.L.U32 R12, R14, 0x1f, RZ ;  /* 0x0000001f0e0c7819 */ /* 0x000fe200000006ff */
[----:B------:R-:W-:-:S04]  /*169b0*/  IMAD R13, R11, 0x8, R2 ;  /* 0x000000080b0d7824 */ /* 0x000fc800078e0202 */
[----:B------:R0:W1:Y:S01]  /*169c0*/  SYNCS.PHASECHK.TRANS64.TRYWAIT P2, [R13+URZ+0x2d850], R12 ;  /* 0x02d8500c0d0075a7 */ /* 0x000062000804017f */
[----:B------:R-:W-:Y:S05]  /*169d0*/  @!P0 BRA `(.L_x_1560) ;  /* 0x0000000000048947 */ /* 0x000fea0003800000 */
[----:B------:R-:W-:Y:S01]  /*169e0*/  BPT.TRAP 0x1 ;  /* 0x000000040000795c */ /* 0x000fe20000300000 */
.L_x_1560:
[----:B-1----:R-:W-:Y:S05]  /*169f0*/  @P2 BRA `(.L_x_1558) ;  /* 0x0000000000082947 */ /* 0x002fea0003800000 */
[----:B------:R-:W1:Y:S02]  /*16a00*/  SYNCS.PHASECHK.TRANS64.TRYWAIT P2, [R13+URZ+0x2d850], R12 ;  /* 0x02d8500c0d0075a7 */ /* 0x000e64000804017f */
[----:B-1----:R-:W-:Y:S05]  /*16a10*/  @!P2 BRA `(.L_x_1561) ;  /* 0x000001040090a947 */ /* 0x002fea0003800000 */
.L_x_1558:
[----:B------:R-:W2:Y:S01]  /*16a20*/  LDL R143, [R1+0x18] ;  /* 0x00001800018f7983 */ /* 0x000ea20000100800 */
[----:B------:R-:W3:Y:S03]  /*16a30*/  @P5 LDC R14, c[0x0][0x44c] ;  /* 0x00011300ff0e5b82 */ /* 0x000ee60000000800 */
[----:B------:R-:W2:Y:S05]  /*16a40*/  LDL R20, [R1+0x40] ;  /* 0x0000400001147983 */ /* 0x000eaa0000100800 */
[----:B01----:R-:W0:Y:S01]  /*16a50*/  @P5 LDC R13, c[0x0][0x450] ;  /* 0x00011400ff0d5b82 */ /* 0x003e220000000800 */
[----:B------:R-:W-:Y:S05]  /*16a60*/  WARPSYNC.ALL ;  /* 0x0000000000007948 */ /* 0x000fea0003800000 */
[----:B--2---:R-:W-:-:S02]  /*16a70*/  IMAD.IADD R12, R20, 0x1, R143 ;  /* 0x00000001140c7824 */ /* 0x004fc400078e028f */
[----:B------:R-:W2:Y:S01]  /*16a80*/  LDL R143, [R1+0x3c] ;  /* 0x00003c00018f7983 */ /* 0x000ea20000100800 */
[----:B------:R-:W-:Y:S01]  /*16a90*/  IMAD.MOV.U32 R15, RZ, RZ, -0x7fffffe0 ;  /* 0x80000020ff0f7424 */ /* 0x000fe200078e00ff */
[----:B------:R-:W-:Y:S01]  /*16aa0*/  WARPGROUP.ARRIVE ;  /* 0x00000000000079c5 */ /* 0x000fe20000000000 */
[----:B---3--:R-:W-:-:S05]  /*16ab0*/  @P5 IMAD.HI.U32 R14, R12, R14, RZ ;  /* 0x0000000e0c0e5227 */ /* 0x008fca00078e00ff */
[----:B------:R-:W1:Y:S01]  /*16ac0*/  S2R R144, SR_TID.X ;  /* 0x0000000000907919 */ /* 0x000e620000002100 */
[----:B------:R-:W-:Y:S01]  /*16ad0*/  FMUL.FTZ R84, R84, UR48 ;  /* 0x0000003054547c20 */ /* 0x000fe20008410000 */
[C---:B------:R-:W-:Y:S01]  /*16ae0*/  R2UR UR11, R15.reuse ;  /* 0x000000000f0b72ca */ /* 0x040fe200000e0000 */
[----:B------:R-:W-:Y:S01]  /*16af0*/  IMAD.MOV.U32 R21, RZ, RZ, -0x7fffffe0 ;  /* 0x80000020ff157424 */ /* 0x000fe200078e00ff */
[----:B0-----:R-:W-:Y:S01]  /*16b00*/  @P5 SHF.R.U32.HI R12, RZ, R13, R14 ;  /* 0x0000000dff0c5219 */ /* 0x001fe2000001160e */
[----:B------:R-:W-:Y:S01]  /*16b10*/  VIADD R13, R2, 0x400 ;  /* 0x00000400020d7836 */ /* 0x000fe20000000000 */
[----:B------:R-:W-:Y:S01]  /*16b20*/  R2UR UR47, R15 ;  /* 0x000000000f2f72ca */ /* 0x000fe200000e0000 */
[----:B------:R-:W-:Y:S01]  /*16b30*/  IMAD.MOV.U32 R15, RZ, RZ, 0x40000040 ;  /* 0x40000040ff0f7424 */ /* 0x000fe200078e00ff */
[----:B------:R-:W-:Y:S01]  /*16b40*/  R2UR UR15, R21 ;  /* 0x00000000150f72ca */ /* 0x000fe200000e0000 */
[----:B------:R-:W0:Y:S01]  /*16b50*/  SHFL.IDX PT, R145, R12, RZ, 0x1c1f ;  /* 0x001c1fff0c917589 */ /* 0x000e2200000e0000 */
[----:B------:R-:W-:Y:S01]  /*16b60*/  SHF.R.U32.HI R13, RZ, 0x4, R13 ;  /* 0x00000004ff0d7819 */ /* 0x000fe2000001160d */
[----:B------:R-:W-:Y:S01]  /*16b70*/  FMUL.FTZ R85, R85, UR48 ;  /* 0x0000003055557c20 */ /* 0x000fe20008410000 */
[----:B------:R-:W-:Y:S01]  /*16b80*/  R2UR UR9, R15 ;  /* 0x000000000f0972ca */ /* 0x000fe200000e0000 */
[----:B------:R-:W-:Y:S01]  /*16b90*/  IMAD.MOV.U32 R15, RZ, RZ, 0x40000040 ;  /* 0x40000040ff0f7424 */ /* 0x000fe200078e00ff */
[----:B------:R-:W-:Y:S01]  /*16ba0*/  LOP3.LUT R13, R13, 0x3fff, RZ, 0xc0, !PT ;  /* 0x00003fff0d0d7812 */ /* 0x000fe200078ec0ff */
[----:B------:R-:W3:Y:S01]  /*16bb0*/  MUFU.TANH R84, R84 ;  /* 0x0000005400547308 */ /* 0x000ee20000002400 */
[----:B------:R-:W-:-:S02]  /*16bc0*/  R2UR UR19, R21 ;  /* 0x00000000151372ca */ /* 0x000fc400000e0000 */
[----:B------:R-:W-:Y:S02]  /*16bd0*/  LOP3.LUT R13, R13, 0x2000000, RZ, 0xfc, !PT ;  /* 0x020000000d0d7812 */ /* 0x000fe400078efcff */
[C---:B------:R-:W-:Y:S02]  /*16be0*/  R2UR UR23, R21.reuse ;  /* 0x00000000151772ca */ /* 0x040fe400000e0000 */
[----:B------:R-:W-:Y:S01]  /*16bf0*/  R2UR UR27, R21 ;  /* 0x00000000151b72ca */ /* 0x000fe200000e0000 */
[----:B------:R-:W-:Y:S01]  /*16c00*/  IMAD R14, R11, 0x600, R13 ;  /* 0x000006000b0e7824 */ /* 0x000fe200078e020d */
[C---:B------:R-:W-:Y:S01]  /*16c10*/  R2UR UR31, R21.reuse ;  /* 0x00000000151f72ca */ /* 0x040fe200000e0000 */
[----:B------:R-:W-:Y:S01]  /*16c20*/  FMUL.FTZ R13, R24, UR48 ;  /* 0x00000030180d7c20 */ /* 0x000fe20008410000 */
[----:B------:R-:W-:Y:S01]  /*16c30*/  R2UR UR35, R21 ;  /* 0x00000000152372ca */ /* 0x000fe200000e0000 */
[C---:B------:R-:W-:Y:S01]  /*16c40*/  VIADD R20, R14.reuse, 0x40 ;  /* 0x000000400e147836 */ /* 0x040fe20000000000 */
[----:B------:R-:W-:Y:S01]  /*16c50*/  R2UR UR10, R14 ;  /* 0x000000000e0a72ca */ /* 0x000fe200000e0000 */
[----:B------:R-:W-:Y:S01]  /*16c60*/  IMAD.MOV.U32 R21, RZ, RZ, 0x40000040 ;  /* 0x40000040ff157424 */ /* 0x000fe200078e00ff */
[----:B------:R-:W-:Y:S01]  /*16c70*/  R2UR UR45, R15 ;  /* 0x000000000f2d72ca */ /* 0x000fe200000e0000 */
[----:B------:R-:W-:Y:S01]  /*16c80*/  FMUL.FTZ R15, R25, UR48 ;  /* 0x00000030190f7c20 */ /* 0x000fe20008410000 */
[----:B------:R-:W-:Y:S01]  /*16c90*/  R2UR UR14, R20 ;  /* 0x00000000140e72ca */ /* 0x000fe200000e0000 */
[----:B------:R-:W-:Y:S01]  /*16ca0*/  VIADD R20, R14, 0x80 ;  /* 0x000000800e147836 */ /* 0x000fe20000000000 */
[----:B------:R-:W-:Y:S01]  /*16cb0*/  R2UR UR13, R21 ;  /* 0x00000000150d72ca */ /* 0x000fe200000e0000 */
[----:B------:R-:W-:-:S02]  /*16cc0*/  IMAD.MOV.U32 R21, RZ, RZ, 0x40000040 ;  /* 0x40000040ff157424 */ /* 0x000fc400078e00ff */
[----:B------:R-:W-:Y:S01]  /*16cd0*/  FMUL.FTZ R25, R29, UR48 ;  /* 0x000000301d197c20 */ /* 0x000fe20008410000 */
[----:B------:R-:W-:Y:S01]  /*16ce0*/  FMUL.FTZ R29, R33, UR48 ;  /* 0x00000030211d7c20 */ /* 0x000fe20008410000 */
[----:B------:R-:W-:Y:S01]  /*16cf0*/  R2UR UR18, R20 ;  /* 0x00000000141272ca */ /* 0x000fe200000e0000 */
[----:B------:R-:W-:Y:S01]  /*16d00*/  VIADD R20, R14, 0xc0 ;  /* 0x000000c00e147836 */ /* 0x000fe20000000000 */
[----:B------:R-:W-:Y:S01]  /*16d10*/  R2UR UR17, R21 ;  /* 0x00000000151172ca */ /* 0x000fe200000e0000 */
[----:B------:R-:W-:Y:S02]  /*16d20*/  IMAD.MOV.U32 R21, RZ, RZ, 0x40000040 ;  /* 0x40000040ff157424 */ /* 0x000fe400078e00ff */
[----:B------:R-:W-:Y:S01]  /*16d30*/  FMUL.FTZ R33, R38, UR48 ;  /* 0x0000003026217c20 */ /* 0x000fe20008410000 */
        /* <DEDUP_REMOVED lines=10> */
[----:B------:R-:W-:Y:S01]  /*16de0*/  IMAD.MOV.U32 R21, RZ, RZ, 0x40000040 ;  /* 0x40000040ff157424 */ /* 0x000fe200078e00ff */
[----:B-1----:R-:W-:Y:S01]  /*16df0*/  ISETP.GE.U32.AND P2, PT, R144, 0x180, PT ;  /* 0x000001809000780c */ /* 0x002fe20003f46070 */
[----:B------:R-:W-:Y:S01]  /*16e00*/  FMUL.FTZ R54, R58, UR48 ;  /* 0x000000303a367c20 */ /* 0x000fe20008410000 */
[----:B------:R-:W-:Y:S01]  /*16e10*/  R2UR UR30, R20 ;  /* 0x00000000141e72ca */ /* 0x000fe200000e0000 */
[C---:B------:R-:W-:Y:S01]  /*16e20*/  VIADD R20, R14.reuse, 0x180 ;  /* 0x000001800e147836 */ /* 0x040fe20000000000 */
[----:B------:R-:W-:Y:S01]  /*16e30*/  R2UR UR29, R21 ;  /* 0x00000000151d72ca */ /* 0x000fe200000e0000 */
[----:B------:R-:W-:-:S02]  /*16e40*/  VIADD R14, R14, 0x1c0 ;  /* 0x000001c00e0e7836 */ /* 0x000fc40000000000 */
[----:B------:R-:W-:Y:S01]  /*16e50*/  FMUL.FTZ R58, R62, UR48 ;  /* 0x000000303e3a7c20 */ /* 0x000fe20008410000 */
[----:B------:R-:W-:Y:S01]  /*16e60*/  IMAD.MOV.U32 R21, RZ, RZ, 0x40000040 ;  /* 0x40000040ff157424 */ /* 0x000fe200078e00ff */
[----:B------:R-:W-:Y:S01]  /*16e70*/  R2UR UR34, R20 ;  /* 0x00000000142272ca */ /* 0x000fe200000e0000 */
        /* <DEDUP_REMOVED lines=45> */
[----:B--2---:R-:W-:-:S02]  /*17150*/  LOP3.LUT R14, R143, 0x10000, RZ, 0xfc, !PT ;  /* 0x000100008f0e7812 */ /* 0x004fc400078efcff */
[----:B------:R-:W-:Y:S02]  /*17160*/  SHF.R.U32.HI R143, RZ, 0x7, R144 ;  /* 0x00000007ff8f7819 */ /* 0x000fe40000011690 */
[C---:B------:R-:W-:Y:S01]  /*17170*/  R2UR UR8, R14.reuse ;  /* 0x000000000e0872ca */ /* 0x040fe200000e0000 */
[----:B------:R-:W-:Y:S02]  /*17180*/  VIADD R20, R14, 0x2 ;  /* 0x000000020e147836 */ /* 0x000fe40000000000 */
[----:B------:R-:W-:-:S03]  /*17190*/  VIADD R50, R143, 0x9 ;  /* 0x000000098f327836 */ /* 0x000fc60000000000 */
[----:B------:R-:W-:Y:S01]  /*171a0*/  R2UR UR12, R20 ;  /* 0x00000000140c72ca */ /* 0x000fe200000e0000 */
[----:B------:R-:W-:Y:S01]  /*171b0*/  VIADD R20, R14, 0x4 ;  /* 0x000000040e147836 */ /* 0x000fe20000000000 */
[----:B------:R-:W-:-:S04]  /*171c0*/  SEL R50, R50, 0x9, !P2 ;  /* 0x0000000932327807 */ /* 0x000fc80005000000 */
[----:B------:R-:W-:Y:S01]  /*171d0*/  R2UR UR16, R20 ;  /* 0x00000000141072ca */ /* 0x000fe200000e0000 */
[----:B------:R-:W-:Y:S01]  /*171e0*/  HGMMA.64x96x16.F32 R88, gdesc[UR8].tnspB, R88, gsb0 ;  /* 0x41600000085879f0 */ /* 0x000fe20008000858 */
[----:B------:R-:W-:-:S05]  /*171f0*/  VIADD R20, R14, 0x6 ;  /* 0x000000060e147836 */ /* 0x000fca0000000000 */
[----:B------:R-:W-:Y:S01]  /*17200*/  R2UR UR20, R20 ;  /* 0x00000000141472ca */ /* 0x000fe200000e0000 */
[----:B------:R-:W-:-:S05]  /*17210*/  VIADD R20, R14, 0x600 ;  /* 0x000006000e147836 */ /* 0x000fca0000000000 */
[----:B------:R-:W-:Y:S01]  /*17220*/  R2UR UR24, R20 ;  /* 0x00000000141872ca */ /* 0x000fe200000e0000 */
[----:B------:R-:W-:-:S05]  /*17230*/  VIADD R20, R14, 0x602 ;  /* 0x000006020e147836 */ /* 0x000fca0000000000 */
[----:B------:R-:W-:Y:S01]  /*17240*/  R2UR UR28, R20 ;  /* 0x00000000141c72ca */ /* 0x000fe200000e0000 */
[C---:B------:R-:W-:Y:S02]  /*17250*/  VIADD R20, R14.reuse, 0x604 ;  /* 0x000006040e147836 */ /* 0x040fe40000000000 */
[----:B------:R-:W-:-:S03]  /*17260*/  VIADD R14, R14, 0x606 ;  /* 0x000006060e0e7836 */ /* 0x000fc60000000000 */
        /* <DEDUP_REMOVED lines=39> */
[----:B------:R-:W2:Y:S02]  /*174e0*/  MUFU.TANH R14, R14 ;  /* 0x0000000e000e7308 */ /* 0x000ea40000002400 */
[----:B------:R-:W-:-:S04]  /*174f0*/  IADD3 R143, -R22, 0x1, -R82 ;  /* 0x00000001168f7810 */ /* 0x000fc80007ffe952 */
[----:B------:R-:W-:Y:S02]  /*17500*/  IADD3 R143, -R138, R143, R139 ;  /* 0x0000008f8a8f7210 */ /* 0x000fe40007ffe18b */
[----:B------:R-:W1:Y:S03]  /*17510*/  MUFU.TANH R20, R20 ;  /* 0x0000001400147308 */ /* 0x000e660000002400 */
[C---:B------:R-:W-:Y:S02]  /*17520*/  VIADD R144, R143.reuse, UR43 ;  /* 0x0000002b8f907c36 */ /* 0x040fe40008000000 */
[----:B------:R-:W-:-:S03]  /*17530*/  VIADD R143, R143, UR52 ;  /* 0x000000348f8f7c36 */ /* 0x000fc60008000000 */
[----:B------:R-:W1:Y:S01]  /*17540*/  MUFU.TANH R26, R26 ;  /* 0x0000001a001a7308 */ /* 0x000e620000002400 */
[C---:B0-----:R-:W-:Y:S02]  /*17550*/  IMAD.IADD R87, R145.reuse, 0x1, R144 ;  /* 0x0000000191577824 */ /* 0x041fe400078e0290 */
[----:B------:R-:W-:-:S05]  /*17560*/  IMAD.IADD R86, R145, 0x1, R143 ;  /* 0x0000000191567824 */ /* 0x000fca00078e028f */
[----:B------:R-:W0:Y:S08]  /*17570*/  MUFU.TANH R27, R27 ;  /* 0x0000001b001b7308 */ /* 0x000e300000002400 */
[----:B------:R-:W0:Y:S01]  /*17580*/  MUFU.TANH R31, R31 ;  /* 0x0000001f001f7308 */ /* 0x000e220000002400 */
[----:B------:R-:W-:Y:S02]  /*17590*/  WARPGROUP.DEPBAR.LE gsb0, 0x0 ;  /* 0x00008000000079c5 */ /* 0x000fe40000010000 */
        /* <DEDUP_REMOVED lines=57> */
[----:B-1234-:R-:W-:Y:S05]  /*17930*/  @!P4 BRA `(.L_x_1562) ;  /* 0x000000000058c947 */ /* 0x01efea0003800000 */
        /* <DEDUP_REMOVED lines=12> */
.L_x_1564:
[----:B------:R-:W-:-:S05]  /*17a00*/  IMAD.U32 R155, RZ, RZ, UR5 ;  /* 0x00000005ff9b7e24 */ /* 0x000fca000f8e00ff */
[----:B------:R-:W-:-:S13]  /*17a10*/  ISETP.NE.AND P2, PT, R155, 0x1, PT ;  /* 0x000000019b00780c */ /* 0x000fda0003f45270 */
[----:B0-----:R-:W0:Y:S02]  /*17a20*/  @P2 LDC.64 R50, c[0x0][0x9e8] ;  /* 0x00027a00ff322b82 */ /* 0x001e240000000a00 */
[----:B0-----:R-:W-:-:S05]  /*17a30*/  @P2 IMAD.HI.U32 R50, R145, R50, RZ ;  /* 0x0000003291322227 */ /* 0x001fca00078e00ff */
[----:B------:R-:W-:-:S07]  /*17a40*/  @P2 SHF.R.U32.HI R145, RZ, R51, R50 ;  /* 0x00000033ff912219 */ /* 0x000fce0000011632 */
.L_x_1565:
[----:B------:R-:W-:Y:S05]  /*17a50*/  BSYNC B0 ;  /* 0x0000000000007941 */ /* 0x000fea0003800000 */
.L_x_1563:
[----:B------:R-:W-:-:S04]  /*17a60*/  IMAD R145, R145, R155, -R82 ;  /* 0x0000009b91917224 */ /* 0x000fc800078e0a52 */
[----:B------:R-:W-:-:S05]  /*17a70*/  IMAD.IADD R145, R145, 0x1, -R22 ;  /* 0x0000000191917824 */ /* 0x000fca00078e0a16 */
[----:B------:R-:W-:Y:S02]  /*17a80*/  VIMNMX R86, R86, R145, !PT ;  /* 0x0000009156567248 */ /* 0x000fe40007fe0100 */
[----:B------:R-:W-:-:S07]  /*17a90*/  VIADDMNMX R87, R145, R155, R87, PT ;  /* 0x0000009b91577246 */ /* 0x000fce0003800157 */
.L_x_1562:
[----:B------:R-:W-:Y:S01]  /*17aa0*/  ISETP.GT.AND P3, PT, R0, -0x1, PT ;  /* 0xffffffff0000780c */ /* 0x000fe20003f64270 */
[----:B------:R-:W1:Y:S03]  /*17ab0*/  SHFL.IDX PT, R12, R12, 0x1, 0x1c1f ;  /* 0x003c1f000c0c7f89 */ /* 0x000e6600000e0000 */
[----:B------:R-:W-:-:S04]  /*17ac0*/  ISETP.GT.AND P2, PT, R86, RZ, P3 ;  /* 0x000000ff5600720c */ /* 0x000fc80001f44270 */
[----:B------:R-:W-:-:S04]  /*17ad0*/  ISETP.LT.OR P2, PT, R87, 0x1, P2 ;  /* 0x000000015700780c */ /* 0x000fc80001741670 */
[----:B0-----:R-:W-:Y:S02]  /*17ae0*/  FSEL R50, R13, -INF , !P2 ;  /* 0xff8000000d327808 */ /* 0x001fe40005000000 */
[----:B------:R-:W-:-:S04]  /*17af0*/  ISETP.GT.AND P2, PT, R86, 0x1, P3 ;  /* 0x000000015600780c */ /* 0x000fc80001f44270 */
[----:B------:R-:W-:-:S04]  /*17b00*/  ISETP.LT.OR P2, PT, R87, 0x2, P2 ;  /* 0x000000025700780c */ /* 0x000fc80001741670 */
[----:B------:R-:W-:Y:S02]  /*17b10*/  FSEL R15, R15, -INF , !P2 ;  /* 0xff8000000f0f7808 */ /* 0x000fe40005000000 */
[----:B------:R-:W-:Y:S01]  /*17b20*/  ISETP.GT.AND P2, PT, R86, 0x8, P3 ;  /* 0x000000085600780c */ /* 0x000fe20001f44270 */
[--C-:B-1----:R-:W-:Y:S02]  /*17b30*/  IMAD.IADD R144, R144, 0x1, R12.reuse ;  /* 0x0000000190907824 */ /* 0x102fe400078e020c */
[----:B------:R-:W-:Y:S01]  /*17b40*/  IMAD.IADD R143, R143, 0x1, R12 ;  /* 0x000000018f8f7824 */ /* 0x000fe200078e020c */
[----:B------:R-:W-:-:S04]  /*17b50*/  ISETP.LT.OR P2, PT, R87, 0x9, P2 ;  /* 0x000000095700780c */ /* 0x000fc80001741670 */
[----:B------:R-:W-:Y:S02]  /*17b60*/  FSEL R21, R21, -INF , !P2 ;  /* 0xff80000015157808 */ /* 0x000fe40005000000 */
[----:B------:R-:W-:-:S04]  /*17b70*/  ISETP.GT.AND P2, PT, R86, 0x9, P3 ;  /* 0x000000095600780c */ /* 0x000fc80001f44270 */
        /* <DEDUP_REMOVED lines=85> */
[----:B------:R-:W-:Y:S01]  /*180d0*/  FSEL R85, R85, -INF , !P2 ;  /* 0xff80000055557808 */ /* 0x000fe20005000000 */
[----:B------:R-:W-:Y:S08]  /*180e0*/  @!P4 BRA `(.L_x_1566) ;  /* 0x000000000058c947 */ /* 0x000ff00003800000 */
        /* <DEDUP_REMOVED lines=12> */
.L_x_1568:
[----:B------:R-:W-:-:S05]  /*181b0*/  IMAD.U32 R86, RZ, RZ, UR5 ;  /* 0x00000005ff567e24 */ /* 0x000fca000f8e00ff */
[----:B------:R-:W-:-:S13]  /*181c0*/  ISETP.NE.AND P2, PT, R86, 0x1, PT ;  /* 0x000000015600780c */ /* 0x000fda0003f45270 */
[----:B------:R-:W0:Y:S02]  /*181d0*/  @P2 LDC.64 R12, c[0x0][0x9e8] ;  /* 0x00027a00ff0c2b82 */ /* 0x000e240000000a00 */
[----:B0-----:R-:W-:-:S05]  /*181e0*/  @P2 IMAD.HI.U32 R12, R51, R12, RZ ;  /* 0x0000000c330c2227 */ /* 0x001fca00078e00ff */
[----:B------:R-:W-:-:S07]  /*181f0*/  @P2 SHF.R.U32.HI R51, RZ, R13, R12 ;  /* 0x0000000dff332219 */ /* 0x000fce000001160c */
.L_x_1569:
[----:B------:R-:W-:Y:S05]  /*18200*/  BSYNC B0 ;  /* 0x0000000000007941 */ /* 0x000fea0003800000 */
.L_x_1567:
[----:B------:R-:W-:-:S04]  /*18210*/  IMAD R51, R51, R86, -R82 ;  /* 0x0000005633337224 */ /* 0x000fc800078e0a52 */
[----:B------:R-:W-:-:S05]  /*18220*/  IMAD.IADD R51, R51, 0x1, -R22 ;  /* 0x0000000133337824 */ /* 0x000fca00078e0a16 */
[----:B------:R-:W-:Y:S02]  /*18230*/  VIMNMX R143, R143, R51, !PT ;  /* 0x000000338f8f7248 */ /* 0x000fe40007fe0100 */
[----:B------:R-:W-:-:S07]  /*18240*/  VIADDMNMX R144, R51, R86, R144, PT ;  /* 0x0000005633907246 */ /* 0x000fce0003800190 */
.L_x_1566:
        /* <DEDUP_REMOVED lines=94> */
[----:B------:R-:W-:Y:S01]  /*18830*/  FFMA.FTZ R10, R85, UR41, -R10 ;  /* 0x00000029550a7c23 */ /* 0x000fe2000801080a */
        /* <DEDUP_REMOVED lines=8> */
[----:B------:R-:W3:Y:S01]  /*188c0*/  MUFU.EX2 R21, R21 ;  /* 0x0000001500157308 */ /* 0x000ee20000000800 */
[----:B0-----:R-:W-:Y:S02]  /*188d0*/  FFMA.FTZ R4, R11, R4, R32 ;  /* 0x000000040b047223 */ /* 0x001fe40000010020 */
[----:B------:R-:W-:Y:S02]  /*188e0*/  FSEL R86, R34, -INF , !P2 ;  /* 0xff80000022567808 */ /* 0x000fe40005000000 */
[----:B------:R-:W-:-:S03]  /*188f0*/  ISETP.GT.AND P2, PT, R143, 0x20, P3 ;  /* 0x000000208f00780c */ /* 0x000fc60001f44270 */
[----:B------:R-:W0:Y:S01]  /*18900*/  MUFU.EX2 R25, R25 ;  /* 0x0000001900197308 */ /* 0x000e220000000800 */
[----:B------:R-:W-:Y:S01]  /*18910*/  ISETP.LT.OR P2, PT, R144, 0x21, P2 ;  /* 0x000000219000780c */ /* 0x000fe20001741670 */
[C---:B-1----:R-:W-:Y:S01]  /*18920*/  FADD.FTZ R4, R15.reuse, R4 ;  /* 0x000000040f047221 */ /* 0x042fe20000010000 */
[----:B------:R-:W-:Y:S02]  /*18930*/  F2FP.F16.F32.PACK_AB R32, R15, R32 ;  /* 0x000000200f20723e */ /* 0x000fe400000000ff */
[----:B------:R-:W-:Y:S02]  /*18940*/  FSEL R36, R36, -INF , !P2 ;  /* 0xff80000024247808 */ /* 0x000fe40005000000 */
[----:B------:R-:W-:Y:S01]  /*18950*/  ISETP.GT.AND P2, PT, R143, 0x21, P3 ;  /* 0x000000218f00780c */ /* 0x000fe20001f44270 */
[----:B------:R-:W1:Y:S01]  /*18960*/  MUFU.EX2 R27, R27 ;  /* 0x0000001b001b7308 */ /* 0x000e620000000800 */
[----:B---3--:R-:W-:Y:S02]  /*18970*/  FADD.FTZ R4, R21, R4 ;  /* 0x0000000415047221 */ /* 0x008fe40000010000 */
[----:B------:R-:W-:-:S04]  /*18980*/  ISETP.LT.OR P2, PT, R144, 0x22, P2 ;  /* 0x000000229000780c */ /* 0x000fc80001741670 */
[----:B------:R-:W-:Y:S01]  /*18990*/  FSEL R38, R38, -INF , !P2 ;  /* 0xff80000026267808 */ /* 0x000fe20005000000 */
[----:B------:R-:W3:Y:S01]  /*189a0*/  MUFU.EX2 R29, R29 ;  /* 0x0000001d001d7308 */ /* 0x000ee20000000800 */
[----:B------:R-:W-:Y:S01]  /*189b0*/  ISETP.GT.AND P2, PT, R143, 0x28, P3 ;  /* 0x000000288f00780c */ /* 0x000fe20001f44270 */
[C---:B0-----:R-:W-:Y:S01]  /*189c0*/  FADD.FTZ R4, R25.reuse, R4 ;  /* 0x0000000419047221 */ /* 0x041fe20000010000 */
[----:B------:R-:W-:Y:S02]  /*189d0*/  F2FP.F16.F32.PACK_AB R34, R25, R21 ;  /* 0x000000151922723e */ /* 0x000fe400000000ff */
[----:B------:R-:W-:-:S03]  /*189e0*/  ISETP.LT.OR P2, PT, R144, 0x29, P2 ;  /* 0x000000299000780c */ /* 0x000fc60001741670 */
[----:B------:R-:W0:Y:S01]  /*189f0*/  MUFU.EX2 R31, R31 ;  /* 0x0000001f001f7308 */ /* 0x000e220000000800 */
[----:B------:R-:W-:Y:S01]  /*18a00*/  FSEL R40, R40, -INF , !P2 ;  /* 0xff80000028287808 */ /* 0x000fe20005000000 */
[----:B-1----:R-:W-:Y:S01]  /*18a10*/  FADD.FTZ R4, R27, R4 ;  /* 0x000000041b047221 */ /* 0x002fe20000010000 */
[----:B------:R-:W-:-:S04]  /*18a20*/  ISETP.GT.AND P2, PT, R143, 0x29, P3 ;  /* 0x000000298f00780c */ /* 0x000fc80001f44270 */
[----:B------:R-:W-:Y:S01]  /*18a30*/  ISETP.LT.OR P2, PT, R144, 0x2a, P2 ;  /* 0x0000002a9000780c */ /* 0x000fe20001741670 */
[----:B------:R-:W1:Y:S01]  /*18a40*/  MUFU.EX2 R51, R51 ;  /* 0x0000003300337308 */ /* 0x000e620000000800 */
[----:B---3--:R-:W-:Y:S02]  /*18a50*/  FADD.FTZ R4, R29, R4 ;  /* 0x000000041d047221 */ /* 0x008fe40000010000 */
[----:B------:R-:W-:Y:S02]  /*18a60*/  FSEL R42, R42, -INF , !P2 ;  /* 0xff8000002a2a7808 */ /* 0x000fe40005000000 */
[----:B------:R-:W-:-:S03]  /*18a70*/  ISETP.GT.AND P2, PT, R143, 0x30, P3 ;  /* 0x000000308f00780c */ /* 0x000fc60001f44270 */
[----:B------:R-:W3:Y:S01]  /*18a80*/  MUFU.EX2 R82, R82 ;  /* 0x0000005200527308 */ /* 0x000ee20000000800 */
[----:B------:R-:W-:Y:S01]  /*18a90*/  ISETP.LT.OR P2, PT, R144, 0x31, P2 ;  /* 0x000000319000780c */ /* 0x000fe20001741670 */
[----:B0-----:R-:W-:-:S03]  /*18aa0*/  FADD.FTZ R4, R31, R4 ;  /* 0x000000041f047221 */ /* 0x001fc60000010000 */
[----:B------:R-:W-:Y:S02]  /*18ab0*/  FSEL R44, R44, -INF , !P2 ;  /* 0xff8000002c2c7808 */ /* 0x000fe40005000000 */
[----:B------:R-:W-:Y:S01]  /*18ac0*/  ISETP.GT.AND P2, PT, R143, 0x31, P3 ;  /* 0x000000318f00780c */ /* 0x000fe20001f44270 */
[----:B------:R-:W0:Y:S01]  /*18ad0*/  MUFU.EX2 R37, R37 ;  /* 0x0000002500257308 */ /* 0x000e220000000800 */
[----:B-1----:R-:W-:Y:S02]  /*18ae0*/  FADD.FTZ R4, R51, R4 ;  /* 0x0000000433047221 */ /* 0x002fe40000010000 */
[----:B------:R-:W-:-:S04]  /*18af0*/  ISETP.LT.OR P2, PT, R144, 0x32, P2 ;  /* 0x000000329000780c */ /* 0x000fc80001741670 */
[----:B------:R-:W-:Y:S01]  /*18b00*/  FSEL R46, R46, -INF , !P2 ;  /* 0xff8000002e2e7808 */ /* 0x000fe20005000000 */
[----:B------:R-:W1:Y:S01]  /*18b10*/  MUFU.EX2 R39, R39 ;  /* 0x0000002700277308 */ /* 0x000e620000000800 */
[----:B------:R-:W-:Y:S01]  /*18b20*/  ISETP.GT.AND P2, PT, R143, 0x38, P3 ;  /* 0x000000388f00780c */ /* 0x000fe20001f44270 */
[----:B---3--:R-:W-:-:S03]  /*18b30*/  FADD.FTZ R4, R82, R4 ;  /* 0x0000000452047221 */ /* 0x008fc60000010000 */
[----:B------:R-:W-:-:S03]  /*18b40*/  ISETP.LT.OR P2, PT, R144, 0x39, P2 ;  /* 0x000000399000780c */ /* 0x000fc60001741670 */
[----:B------:R-:W3:Y:S01]  /*18b50*/  MUFU.EX2 R41, R41 ;  /* 0x0000002900297308 */ /* 0x000ee20000000800 */
[----:B------:R-:W-:Y:S01]  /*18b60*/  FSEL R48, R48, -INF , !P2 ;  /* 0xff80000030307808 */ /* 0x000fe20005000000 */
[----:B0-----:R-:W-:Y:S01]  /*18b70*/  FADD.FTZ R4, R37, R4 ;  /* 0x0000000425047221 */ /* 0x001fe20000010000 */
[----:B------:R-:W-:-:S04]  /*18b80*/  ISETP.GT.AND P2, PT, R143, 0x39, P3 ;  /* 0x000000398f00780c */ /* 0x000fc80001f44270 */
[----:B------:R-:W-:Y:S01]  /*18b90*/  ISETP.LT.OR P2, PT, R144, 0x3a, P2 ;  /* 0x0000003a9000780c */ /* 0x000fe20001741670 */
[----:B------:R-:W-:Y:S01]  /*18ba0*/  MUFU.EX2 R43, R43 ;  /* 0x0000002b002b7308 */ /* 0x000fe20000000800 */
[----:B-1----:R-:W-:Y:S02]  /*18bb0*/  FADD.FTZ R4, R39, R4 ;  /* 0x0000000427047221 */ /* 0x002fe40000010000 */
[----:B------:R-:W-:Y:S02]  /*18bc0*/  FSEL R52, R52, -INF , !P2 ;  /* 0xff80000034347808 */ /* 0x000fe40005000000 */
[----:B------:R-:W-:-:S03]  /*18bd0*/  ISETP.GT.AND P2, PT, R143, 0x40, P3 ;  /* 0x000000408f00780c */ /* 0x000fc60001f44270 */
[----:B------:R-:W-:Y:S01]  /*18be0*/  MUFU.EX2 R45, R45 ;  /* 0x0000002d002d7308 */ /* 0x000fe20000000800 */
[----:B------:R-:W-:Y:S01]  /*18bf0*/  ISETP.LT.OR P2, PT, R144, 0x41, P2 ;  /* 0x000000419000780c */ /* 0x000fe20001741670 */
[----:B---3--:R-:W-:-:S03]  /*18c00*/  FADD.FTZ R4, R41, R4 ;  /* 0x0000000429047221 */ /* 0x008fc60000010000 */
[----:B------:R-:W-:Y:S02]  /*18c10*/  FSEL R54, R54, -INF , !P2 ;  /* 0xff80000036367808 */ /* 0x000fe40005000000 */
[----:B------:R-:W-:Y:S01]  /*18c20*/  ISETP.GT.AND P2, PT, R143, 0x41, P3 ;  /* 0x000000418f00780c */ /* 0x000fe20001f44270 */
[----:B------:R-:W-:Y:S03]  /*18c30*/  MUFU.EX2 R47, R47 ;  /* 0x0000002f002f7308 */ /* 0x000fe60000000800 */
[----:B------:R-:W-:-:S04]  /*18c40*/  ISETP.LT.OR P2, PT, R144, 0x42, P2 ;  /* 0x000000429000780c */ /* 0x000fc80001741670 */
[----:B------:R-:W-:Y:S01]  /*18c50*/  FSEL R56, R56, -INF , !P2 ;  /* 0xff80000038387808 */ /* 0x000fe20005000000 */
[----:B------:R-:W-:Y:S01]  /*18c60*/  MUFU.EX2 R49, R49 ;  /* 0x0000003100317308 */ /* 0x000fe20000000800 */
[----:B------:R-:W-:-:S04]  /*18c70*/  ISETP.GT.AND P2, PT, R143, 0x48, P3 ;  /* 0x000000488f00780c */ /* 0x000fc80001f44270 */
[----:B------:R-:W-:-:S03]  /*18c80*/  ISETP.LT.OR P2, PT, R144, 0x49, P2 ;  /* 0x000000499000780c */ /* 0x000fc60001741670 */
[----:B------:R-:W-:Y:S01]  /*18c90*/  MUFU.EX2 R53, R53 ;  /* 0x0000003500357308 */ /* 0x000fe20000000800 */
[----:B------:R-:W-:Y:S02]  /*18ca0*/  FSEL R58, R58, -INF , !P2 ;  /* 0xff8000003a3a7808 */ /* 0x000fe40005000000 */
[----:B------:R-:W-:-:S04]  /*18cb0*/  ISETP.GT.AND P2, PT, R143, 0x49, P3 ;  /* 0x000000498f00780c */ /* 0x000fc80001f44270 */
[----:B------:R-:W-:Y:S01]  /*18cc0*/  ISETP.LT.OR P2, PT, R144, 0x4a, P2 ;  /* 0x0000004a9000780c */ /* 0x000fe20001741670 */
[----:B------:R-:W-:Y:S03]  /*18cd0*/  MUFU.EX2 R55, R55 ;  /* 0x0000003700377308 */ /* 0x000fe60000000800 */
[----:B------:R-:W-:Y:S02]  /*18ce0*/  FSEL R60, R60, -INF , !P2 ;  /* 0xff8000003c3c7808 */ /* 0x000fe40005000000 */
[----:B------:R-:W-:-:S03]  /*18cf0*/  ISETP.GT.AND P2, PT, R143, 0x50, P3 ;  /* 0x000000508f00780c */ /* 0x000fc60001f44270 */
[----:B------:R-:W-:Y:S01]  /*18d00*/  MUFU.EX2 R57, R57 ;  /* 0x0000003900397308 */ /* 0x000fe20000000800 */
[----:B------:R-:W-:-:S04]  /*18d10*/  ISETP.LT.OR P2, PT, R144, 0x51, P2 ;  /* 0x000000519000780c */ /* 0x000fc80001741670 */
        /* <DEDUP_REMOVED lines=40> */
[----:B------:R-:W-:-:S04]  /*18fa0*/  ISETP.GT.AND P2, PT, R143, RZ, P3 ;  /* 0x000000ff8f00720c */ /* 0x000fc80001f44270 */
[----:B------:R-:W-:-:S03]  /*18fb0*/  ISETP.LT.OR P2, PT, R144, 0x1, P2 ;  /* 0x000000019000780c */ /* 0x000fc60001741670 */
[----:B------:R-:W-:Y:S01]  /*18fc0*/  MUFU.EX2 R10, R10 ;  /* 0x0000000a000a7308 */ /* 0x000fe20000000800 */
[----:B------:R-:W-:Y:S02]  /*18fd0*/  FSEL R14, R14, -INF , !P2 ;  /* 0xff8000000e0e7808 */ /* 0x000fe40005000000 */
[C---:B------:R-:W-:Y:S02]  /*18fe0*/  ISETP.GT.AND P2, PT, R143.reuse, 0x78, P3 ;  /* 0x000000788f00780c */ /* 0x040fe40001f44270 */
        /* <DEDUP_REMOVED lines=9> */
[----:B------:R-:W-:-:S02]  /*19080*/  FSEL R83, R83, -INF , !P3 ;  /* 0xff80000053537808 */ /* 0x000fc40005800000 */
        /* <DEDUP_REMOVED lines=32> */
[----:B------:R-:W-:-:S05]  /*19290*/  FMUL.FTZ R15, R13, UR41 ;  /* 0x000000290d0f7c20 */ /* 0x000fca0008410000 */
[----:B------:R-:W-:-:S05]  /*192a0*/  FSEL R15, R15, RZ, P2 ;  /* 0x000000ff0f0f7208 */ /* 0x000fca0001000000 */
[--C-:B------:R-:W-:Y:S01]  /*192b0*/  FFMA.FTZ R21, R24, UR41, -R15.reuse ;  /* 0x0000002918157c23 */ /* 0x100fe2000801080f */
[--C-:B------:R-:W-:Y:S01]  /*192c0*/  FFMA.FTZ R24, R26, UR41, -R15.reuse ;  /* 0x000000291a187c23 */ /* 0x100fe2000801080f */
[--C-:B------:R-:W-:Y:S01]  /*192d0*/  FFMA.FTZ R14, R14, UR41, -R15.reuse ;  /* 0x000000290e0e7c23 */ /* 0x100fe2000801080f */
[--C-:B------:R-:W-:Y:S01]  /*192e0*/  FFMA.FTZ R20, R20, UR41, -R15.reuse ;  /* 0x0000002914147c23 */ /* 0x100fe2000801080f */
[----:B------:R-:W-:Y:S01]  /*192f0*/  FSEL R26, R13, RZ, P2 ;  /* 0x000000ff0d1a7208 */ /* 0x000fe20001000000 */
[--C-:B------:R-:W-:Y:S01]  /*19300*/  FFMA.FTZ R25, R28, UR41, -R15.reuse ;  /* 0x000000291c197c23 */ /* 0x100fe2000801080f */
[----:B------:R-:W-:Y:S01]  /*19310*/  MUFU.EX2 R21, R21 ;  /* 0x0000001500157308 */ /* 0x000fe20000000800 */
[--C-:B------:R-:W-:Y:S01]  /*19320*/  FFMA.FTZ R36, R36, UR41, -R15.reuse ;  /* 0x0000002924247c23 */ /* 0x100fe2000801080f */
[----:B------:R-:W-:Y:S01]  /*19330*/  FFMA.FTZ R50, R38, UR41, -R15 ;  /* 0x0000002926327c23 */ /* 0x000fe2000801080f */
[----:B------:R-:W-:Y:S01]  /*19340*/  FADD.FTZ R26, -R26, R5 ;  /* 0x000000051a1a7221 */ /* 0x000fe20000010100 */
[--C-:B------:R-:W-:Y:S01]  /*19350*/  FFMA.FTZ R40, R40, UR41, -R15.reuse ;  /* 0x0000002928287c23 */ /* 0x100fe2000801080f */
[--C-:B------:R-:W-:Y:S01]  /*19360*/  FFMA.FTZ R42, R42, UR41, -R15.reuse ;  /* 0x000000292a2a7c23 */ /* 0x100fe2000801080f */
[--C-:B------:R-:W-:Y:S01]  /*19370*/  FFMA.FTZ R38, R46, UR41, -R15.reuse ;  /* 0x000000292e267c23 */ /* 0x100fe2000801080f */
[----:B------:R-:W-:Y:S01]  /*19380*/  FMUL.FTZ R5, R26, UR41 ;  /* 0x000000291a057c20 */ /* 0x000fe20008410000 */
        /* <DEDUP_REMOVED lines=15> */
[----:B------:R-:W-:Y:S01]  /*19480*/  FFMA.FTZ R81, R81, UR41, -R15 ;  /* 0x0000002951517c23 */ /* 0x000fe2000801080f */
[----:B------:R-:W1:Y:S08]  /*19490*/  MUFU.EX2 R24, R24 ;  /* 0x0000001800187308 */ /* 0x000e700000000800 */
[----:B------:R-:W3:Y:S01]  /*194a0*/  MUFU.EX2 R5, R5 ;  /* 0x0000000500057308 */ /* 0x000ee20000000800 */
[----:B0-----:R-:W-:-:S07]  /*194b0*/  F2FP.F16.F32.PACK_AB R33, R20, R14 ;  /* 0x0000000e1421723e */ /* 0x001fce00000000ff */
[----:B------:R-:W0:Y:S01]  /*194c0*/  MUFU.EX2 R25, R25 ;  /* 0x0000001900197308 */ /* 0x000e220000000800 */
[----:B-1----:R-:W-:-:S05]  /*194d0*/  F2FP.F16.F32.PACK_AB R35, R24, R21 ;  /* 0x000000151823723e */ /* 0x002fca00000000ff */
[----:B------:R1:W-:Y:S02]  /*194e0*/  STSM.16.M88.4 [R140+0x21800], R32 ;  /* 0x021800208c007844 */ /* 0x0003e40000000200 */
[----:B------:R-:W-:Y:S01]  /*194f0*/  MUFU.EX2 R36, R36 ;  /* 0x0000002400247308 */ /* 0x000fe20000000800 */
[----:B---3--:R-:W-:Y:S01]  /*19500*/  FFMA.FTZ R14, R5, R3, R14 ;  /* 0x00000003050e7223 */ /* 0x008fe2000001000e */
[----:B------:R-:W-:-:S03]  /*19510*/  FFMA.FTZ R3, R48, UR41, -R15 ;  /* 0x0000002930037c23 */ /* 0x000fc6000801080f */
[----:B------:R-:W-:Y:S01]  /*19520*/  FADD.FTZ R14, R20, R14 ;  /* 0x0000000e140e7221 */ /* 0x000fe20000010000 */
[--C-:B------:R-:W-:Y:S02]  /*19530*/  FFMA.FTZ R20, R54, UR41, -R15.reuse ;  /* 0x0000002936147c23 */ /* 0x100fe4000801080f */
[----:B------:R-:W-:Y:S01]  /*19540*/  MUFU.EX2 R50, R50 ;  /* 0x0000003200327308 */ /* 0x000fe20000000800 */
[----:B------:R-:W-:Y:S01]  /*19550*/  FADD.FTZ R26, R21, R14 ;  /* 0x0000000e151a7221 */ /* 0x000fe20000010000 */
[----:B------:R-:W-:-:S03]  /*19560*/  FFMA.FTZ R21, R56, UR41, -R15 ;  /* 0x0000002938157c23 */ /* 0x000fc6000801080f */
[----:B------:R-:W-:Y:S01]  /*19570*/  FADD.FTZ R28, R24, R26 ;  /* 0x0000001a181c7221 */ /* 0x000fe20000010000 */
[--C-:B-1----:R-:W-:Y:S01]  /*19580*/  FFMA.FTZ R32, R30, UR41, -R15.reuse ;  /* 0x000000291e207c23 */ /* 0x102fe2000801080f */
[--C-:B------:R-:W-:Y:S01]  /*19590*/  FFMA.FTZ R33, R85, UR41, -R15.reuse ;  /* 0x0000002955217c23 */ /* 0x100fe2000801080f */
[--C-:B------:R-:W-:Y:S01]  /*195a0*/  FFMA.FTZ R35, R86, UR41, -R15.reuse ;  /* 0x0000002956237c23 */ /* 0x100fe2000801080f */
[----:B------:R-:W-:Y:S01]  /*195b0*/  F2FP.F16.F32.PACK_AB R24, R29, R27 ;  /* 0x0000001b1d18723e */ /* 0x000fe200000000ff */
[----:B0-----:R-:W-:Y:S01]  /*195c0*/  FADD.FTZ R27, R25, R28 ;  /* 0x0000001c191b7221 */ /* 0x001fe20000010000 */
[----:B------:R-:W-:Y:S01]  /*195d0*/  MUFU.EX2 R40, R40 ;  /* 0x0000002800287308 */ /* 0x000fe20000000800 */
[--C-:B------:R-:W-:Y:S01]  /*195e0*/  FFMA.FTZ R34, R44, UR41, -R15.reuse ;  /* 0x000000292c227c23 */ /* 0x100fe2000801080f */
[----:B------:R-:W-:Y:S01]  /*195f0*/  FADD.FTZ R29, R43, R4 ;  /* 0x000000042b1d7221 */ /* 0x000fe20000010000 */
[----:B------:R-:W-:Y:S01]  /*19600*/  F2FP.F16.F32.PACK_AB R26, R51, R31 ;  /* 0x0000001f331a723e */ /* 0x000fe200000000ff */
[----:B------:R-:W-:Y:S01]  /*19610*/  FFMA.FTZ R15, R83, UR41, -R15 ;  /* 0x00000029530f7c23 */ /* 0x000fe2000801080f */
[----:B------:R-:W-:-:S02]  /*19620*/  F2FP.F16.F32.PACK_AB R28, R37, R82 ;  /* 0x00000052251c723e */ /* 0x000fc400000000ff */
[----:B------:R-:W-:Y:S01]  /*19630*/  F2FP.F16.F32.PACK_AB R30, R41, R39 ;  /* 0x00000027291e723e */ /* 0x000fe200000000ff */
[----:B------:R-:W0:Y:S08]  /*19640*/  MUFU.EX2 R32, R32 ;  /* 0x0000002000207308 */ /* 0x000e300000000800 */
[----:B------:R-:W1:Y:S08]  /*19650*/  MUFU.EX2 R33, R33 ;  /* 0x0000002100217308 */ /* 0x000e700000000800 */
[----:B------:R-:W3:Y:S01]  /*19660*/  MUFU.EX2 R35, R35 ;  /* 0x0000002300237308 */ /* 0x000ee20000000800 */
[C---:B0-----:R-:W-:Y:S01]  /*19670*/  FADD.FTZ R27, R32.reuse, R27 ;  /* 0x0000001b201b7221 */ /* 0x041fe20000010000 */
[----:B------:R-:W-:-:S06]  /*19680*/  F2FP.F16.F32.PACK_AB R25, R32, R25 ;  /* 0x000000192019723e */ /* 0x000fcc00000000ff */
[----:B------:R-:W0:Y:S01]  /*19690*/  MUFU.EX2 R42, R42 ;  /* 0x0000002a002a7308 */ /* 0x000e220000000800 */
[----:B-1----:R-:W-:-:S07]  /*196a0*/  FADD.FTZ R27, R33, R27 ;  /* 0x0000001b211b7221 */ /* 0x002fce0000010000 */
[----:B------:R-:W1:Y:S01]  /*196b0*/  MUFU.EX2 R34, R34 ;  /* 0x0000002200227308 */ /* 0x000e620000000800 */
[----:B---3--:R-:W-:-:S04]  /*196c0*/  FADD.FTZ R27, R35, R27 ;  /* 0x0000001b231b7221 */ /* 0x008fc80000010000 */
[----:B------:R-:W-:-:S03]  /*196d0*/  FADD.FTZ R27, R36, R27 ;  /* 0x0000001b241b7221 */ /* 0x000fc60000010000 */
[----:B------:R-:W3:Y:S01]  /*196e0*/  MUFU.EX2 R38, R38 ;  /* 0x0000002600267308 */ /* 0x000ee20000000800 */
[----:B------:R-:W-:-:S04]  /*196f0*/  FADD.FTZ R27, R50, R27 ;  /* 0x0000001b321b7221 */ /* 0x000fc80000010000 */
[----:B------:R-:W-:-:S03]  /*19700*/  FADD.FTZ R27, R40, R27 ;  /* 0x0000001b281b7221 */ /* 0x000fc60000010000 */
[----:B------:R-:W4:Y:S01]  /*19710*/  MUFU.EX2 R3, R3 ;  /* 0x0000000300037308 */ /* 0x000f220000000800 */
[----:B0-----:R-:W-:Y:S01]  /*19720*/  FADD.FTZ R4, R42, R27 ;  /* 0x0000001b2a047221 */ /* 0x001fe20000010000 */
[----:B------:R-:W-:-:S03]  /*19730*/  FADD.FTZ R27, R45, R29 ;  /* 0x0000001d2d1b7221 */ /* 0x000fc60000010000 */
[----:B-1----:R-:W-:Y:S01]  /*19740*/  FADD.FTZ R4, R34, R4 ;  /* 0x0000000422047221 */ /* 0x002fe20000010000 */
[----:B------:R-:W-:Y:S02]  /*19750*/  FADD.FTZ R27, R47, R27 ;  /* 0x0000001b2f1b7221 */ /* 0x000fe40000010000 */
[----:B------:R-:W0:Y:S01]  /*19760*/  MUFU.EX2 R14, R52 ;  /* 0x00000034000e7308 */ /* 0x000e220000000800 */
[----:B---3--:R-:W-:Y:S01]  /*19770*/  FADD.FTZ R4, R38, R4 ;  /* 0x0000000426047221 */ /* 0x008fe20000010000 */
[----:B------:R-:W-:-:S04]  /*19780*/  FADD.FTZ R27, R49, R27 ;  /* 0x0000001b311b7221 */ /* 0x000fc80000010000 */
[----:B------:R-:W-:Y:S01]  /*19790*/  FADD.FTZ R29, R53, R27 ;  /* 0x0000001b351d7221 */ /* 0x000fe20000010000 */
[----:B------:R-:W-:Y:S01]  /*197a0*/  F2FP.F16.F32.PACK_AB R27, R35, R33 ;  /* 0x00000021231b723e */ /* 0x000fe200000000ff */
[----:B------:R-:W1:Y:S01]  /*197b0*/  MUFU.EX2 R20, R20 ;  /* 0x0000001400147308 */ /* 0x000e620000000800 */
[----:B----4-:R-:W-:Y:S01]  /*197c0*/  FADD.FTZ R4, R3, R4 ;  /* 0x0000000403047221 */ /* 0x010fe20000010000 */
[----:B------:R-:W-:Y:S01]  /*197d0*/  FADD.FTZ R31, R55, R29 ;  /* 0x0000001d371f7221 */ /* 0x000fe20000010000 */
[----:B------:R-:W-:Y:S01]  /*197e0*/  F2FP.F16.F32.PACK_AB R29, R50, R36 ;  /* 0x00000024321d723e */ /* 0x000fe200000000ff */
[----:B--2---:R-:W-:Y:S02]  /*197f0*/  STSM.16.M88.4 [R87], R24 ;  /* 0x0000001857007844 */ /* 0x004fe40000000200 */
[----:B------:R-:W-:Y:S01]  /*19800*/  FADD.FTZ R32, R57, R31 ;  /* 0x0000001f39207221 */ /* 0x000fe20000010000 */
[----:B------:R-:W-:Y:S01]  /*19810*/  F2FP.F16.F32.PACK_AB R31, R42, R40 ;  /* 0x000000282a1f723e */ /* 0x000fe200000000ff */
[----:B------:R-:W2:Y:S01]  /*19820*/  MUFU.EX2 R21, R21 ;  /* 0x0000001500157308 */ /* 0x000ea20000000800 */
[----:B------:R-:W3:Y:S01]  /*19830*/  LDL R36, [R1+0x24] ;  /* 0x0000240001247983 */ /* 0x000ee20000100800 */
[----:B0-----:R-:W-:-:S03]  /*19840*/  FADD.FTZ R4, R14, R4 ;  /* 0x000000040e047221 */ /* 0x001fc60000010000 */
[----:B------:R2:W-:Y:S03]  /*19850*/  STSM.16.M88.4 [R142], R28 ;  /* 0x0000001c8e007844 */ /* 0x0005e60000000200 */
[----:B------:R-:W0:Y:S01]  /*19860*/  MUFU.EX2 R58, R58 ;  /* 0x0000003a003a7308 */ /* 0x000e220000000800 */
[----:B-1----:R-:W-:-:S07]  /*19870*/  FADD.FTZ R4, R20, R4 ;  /* 0x0000000414047221 */ /* 0x002fce0000010000 */
[----:B------:R-:W1:Y:S01]  /*19880*/  MUFU.EX2 R60, R60 ;  /* 0x0000003c003c7308 */ /* 0x000e620000000800 */
[C---:B--2---:R-:W-:Y:S02]  /*19890*/  F2FP.F16.F32.PACK_AB R29, R21.reuse, R20 ;  /* 0x00000014151d723e */ /* 0x044fe400000000ff */
[----:B------:R-:W2:Y:S05]  /*198a0*/  LDL R20, [R1+0x44] ;  /* 0x0000440001147983 */ /* 0x000eaa0000100800 */
[----:B------:R-:W4:Y:S01]  /*198b0*/  MUFU.EX2 R62, R62 ;  /* 0x0000003e003e7308 */ /* 0x000f220000000800 */
[----:B------:R-:W-:-:S07]  /*198c0*/  FADD.FTZ R4, R21, R4 ;  /* 0x0000000415047221 */ /* 0x000fce0000010000 */
[----:B------:R-:W5:Y:S01]  /*198d0*/  MUFU.EX2 R64, R64 ;  /* 0x0000004000407308 */ /* 0x000f620000000800 */
[----:B0-----:R-:W-:Y:S01]  /*198e0*/  FADD.FTZ R4, R58, R4 ;  /* 0x000000043a047221 */ /* 0x001fe20000010000 */
[----:B------:R-:W-:-:S06]  /*198f0*/  FADD.FTZ R32, R59, R32 ;  /* 0x000000203b207221 */ /* 0x000fcc0000010000 */
[----:B------:R-:W0:Y:S01]  /*19900*/  MUFU.EX2 R66, R66 ;  /* 0x0000004200427308 */ /* 0x000e220000000800 */
[----:B-1----:R-:W-:Y:S01]  /*19910*/  FADD.FTZ R4, R60, R4 ;  /* 0x000000043c047221 */ /* 0x002fe20000010000 */
[----:B------:R-:W-:-:S06]  /*19920*/  FADD.FTZ R32, R61, R32 ;  /* 0x000000203d207221 */ /* 0x000fcc0000010000 */
[----:B------:R-:W1:Y:S01]  /*19930*/  MUFU.EX2 R68, R68 ;  /* 0x0000004400447308 */ /* 0x000e620000000800 */
[----:B----4-:R-:W-:Y:S01]  /*19940*/  FADD.FTZ R4, R62, R4 ;  /* 0x000000043e047221 */ /* 0x010fe20000010000 */
[----:B------:R-:W-:-:S06]  /*19950*/  FADD.FTZ R32, R63, R32 ;  /* 0x000000203f207221 */ /* 0x000fcc0000010000 */
[----:B------:R-:W4:Y:S01]  /*19960*/  MUFU.EX2 R70, R70 ;  /* 0x0000004600467308 */ /* 0x000f220000000800 */
[----:B-----5:R-:W-:Y:S01]  /*19970*/  FADD.FTZ R4, R64, R4 ;  /* 0x0000000440047221 */ /* 0x020fe20000010000 */
[----:B------:R-:W-:-:S06]  /*19980*/  FADD.FTZ R32, R65, R32 ;  /* 0x0000002041207221 */ /* 0x000fcc0000010000 */
        /* <DEDUP_REMOVED lines=8> */
[----:B------:R-:W-:Y:S01]  /*19a10*/  F2FP.F16.F32.PACK_AB R27, R14, R3 ;  /* 0x000000030e1b723e */ /* 0x000fe200000000ff */
[----:B------:R-:W-:-:S05]  /*19a20*/  FADD.FTZ R32, R71, R32 ;  /* 0x0000002047207221 */ /* 0x000fca0000010000 */
[----:B------:R-:W4:Y:S01]  /*19a30*/  MUFU.EX2 R33, R80 ;  /* 0x0000005000217308 */ /* 0x000f220000000800 */
[----:B-----5:R-:W-:-:S07]  /*19a40*/  FADD.FTZ R3, R72, R4 ;  /* 0x0000000448037221 */ /* 0x020fce0000010000 */
[----:B------:R-:W5:Y:S08]  /*19a50*/  MUFU.EX2 R79, R79 ;  /* 0x0000004f004f7308 */ /* 0x000f700000000800 */
[----:B------:R-:W-:Y:S08]  /*19a60*/  MUFU.EX2 R81, R81 ;  /* 0x0000005100517308 */ /* 0x000ff00000000800 */
[----:B------:R-:W5:Y:S01]  /*19a70*/  MUFU.EX2 R15, R15 ;  /* 0x0000000f000f7308 */ /* 0x000f620000000800 */
[----:B------:R-:W-:Y:S01]  /*19a80*/  FADD.FTZ R32, R73, R32 ;  /* 0x0000002049207221 */ /* 0x000fe20000010000 */
[----:B0-----:R-:W-:Y:S01]  /*19a90*/  FADD.FTZ R3, R74, R3 ;  /* 0x000000034a037221 */ /* 0x001fe20000010000 */
[----:B------:R-:W-:-:S02]  /*19aa0*/  F2FP.F16.F32.PACK_AB R24, R45, R43 ;  /* 0x0000002b2d18723e */ /* 0x000fc400000000ff */
[----:B------:R-:W-:Y:S02]  /*19ab0*/  F2FP.F16.F32.PACK_AB R26, R49, R47 ;  /* 0x0000002f311a723e */ /* 0x000fe400000000ff */
[----:B------:R-:W-:Y:S02]  /*19ac0*/  F2FP.F16.F32.PACK_AB R25, R38, R34 ;  /* 0x000000222619723e */ /* 0x000fe400000000ff */
[----:B------:R-:W-:Y:S02]  /*19ad0*/  F2FP.F16.F32.PACK_AB R28, R55, R53 ;  /* 0x00000035371c723e */ /* 0x000fe400000000ff */
[----:B------:R-:W-:Y:S02]  /*19ae0*/  F2FP.F16.F32.PACK_AB R30, R59, R57 ;  /* 0x000000393b1e723e */ /* 0x000fe400000000ff */
[----:B------:R-:W-:Y:S01]  /*19af0*/  F2FP.F16.F32.PACK_AB R31, R60, R58 ;  /* 0x0000003a3c1f723e */ /* 0x000fe200000000ff */
[----:B------:R-:W-:Y:S01]  /*19b00*/  FADD.FTZ R32, R75, R32 ;  /* 0x000000204b207221 */ /* 0x000fe20000010000 */
[----:B-1----:R-:W-:Y:S01]  /*19b10*/  FADD.FTZ R4, R76, R3 ;  /* 0x000000034c047221 */ /* 0x002fe20000010000 */
[----:B------:R0:W-:Y:S01]  /*19b20*/  STSM.16.M88.4 [R141], R24 ;  /* 0x000000188d007844 */ /* 0x0001e20000000200 */
[----:B------:R-:W-:Y:S01]  /*19b30*/  F2FP.F16.F32.PACK_AB R34, R10, R84 ;  /* 0x000000540a22723e */ /* 0x000fe200000000ff */
[----:B------:R-:W-:Y:S01]  /*19b40*/  FADD.FTZ R21, R77, R32 ;  /* 0x000000204d157221 */ /* 0x000fe20000010000 */
[----:B----4-:R-:W-:Y:S01]  /*19b50*/  FADD.FTZ R4, R33, R4 ;  /* 0x0000000421047221 */ /* 0x010fe20000010000 */
[----:B------:R1:W-:Y:S01]  /*19b60*/  STSM.16.M88.4 [R140+0x27800], R28 ;  /* 0x0278001c8c007844 */ /* 0x0003e20000000200 */
[----:B------:R-:W-:-:S02]  /*19b70*/  F2FP.F16.F32.PACK_AB R32, R78, R77 ;  /* 0x0000004d4e20723e */ /* 0x000fc400000000ff */
[----:B-----5:R-:W-:Y:S02]  /*19b80*/  F2FP.F16.F32.PACK_AB R33, R79, R33 ;  /* 0x000000214f21723e */ /* 0x020fe400000000ff */
[----:B------:R-:W-:Y:S02]  /*19b90*/  F2FP.F16.F32.PACK_AB R35, R15, R81 ;  /* 0x000000510f23723e */ /* 0x000fe400000000ff */
[----:B0-----:R-:W-:Y:S02]  /*19ba0*/  F2FP.F16.F32.PACK_AB R24, R63, R61 ;  /* 0x0000003d3f18723e */ /* 0x001fe400000000ff */
[----:B------:R-:W-:Y:S02]  /*19bb0*/  F2FP.F16.F32.PACK_AB R26, R67, R65 ;  /* 0x00000041431a723e */ /* 0x000fe400000000ff */
[----:B------:R-:W-:Y:S02]  /*19bc0*/  F2FP.F16.F32.PACK_AB R25, R64, R62 ;  /* 0x0000003e4019723e */ /* 0x000fe400000000ff */
[----:B------:R-:W-:-:S02]  /*19bd0*/  F2FP.F16.F32.PACK_AB R27, R68, R66 ;  /* 0x00000042441b723e */ /* 0x000fc400000000ff */
[----:B-1----:R-:W-:Y:S02]  /*19be0*/  F2FP.F16.F32.PACK_AB R28, R71, R69 ;  /* 0x00000045471c723e */ /* 0x002fe400000000ff */
[----:B------:R-:W-:Y:S02]  /*19bf0*/  F2FP.F16.F32.PACK_AB R30, R75, R73 ;  /* 0x000000494b1e723e */ /* 0x000fe400000000ff */
[----:B------:R-:W-:Y:S02]  /*19c00*/  F2FP.F16.F32.PACK_AB R29, R72, R70 ;  /* 0x00000046481d723e */ /* 0x000fe400000000ff */
[----:B------:R-:W-:Y:S01]  /*19c10*/  F2FP.F16.F32.PACK_AB R31, R76, R74 ;  /* 0x0000004a4c1f723e */ /* 0x000fe200000000ff */
[----:B------:R-:W-:Y:S01]  /*19c20*/  FADD.FTZ R3, R78, R21 ;  /* 0x000000154e037221 */ /* 0x000fe20000010000 */
[----:B------:R-:W-:-:S03]  /*19c30*/  FADD.FTZ R4, R79, R4 ;  /* 0x000000044f047221 */ /* 0x000fc60000010000 */
[----:B------:R-:W-:Y:S01]  /*19c40*/  FADD.FTZ R3, R84, R3 ;  /* 0x0000000354037221 */ /* 0x000fe20000010000 */
[----:B------:R-:W-:Y:S01]  /*19c50*/  FADD.FTZ R14, R81, R4 ;  /* 0x00000004510e7221 */ /* 0x000fe20000010000 */
[-C--:B------:R-:W-:Y:S01]  /*19c60*/  FMUL.FTZ R88, R88, R11.reuse ;  /* 0x0000000b58587220 */ /* 0x080fe20000410000 */
[-C--:B------:R-:W-:Y:S01]  /*19c70*/  FMUL.FTZ R89, R89, R11.reuse ;  /* 0x0000000b59597220 */ /* 0x080fe20000410000 */
[----:B------:R-:W-:Y:S01]  /*19c80*/  FADD.FTZ R4, R10, R3 ;  /* 0x000000030a047221 */ /* 0x000fe20000010000 */
        /* <DEDUP_REMOVED lines=47> */
[----:B------:R-:W-:-:S02]  /*19f80*/  IMAD.MOV.U32 R14, RZ, RZ, R18 ;  /* 0x000000ffff0e7224 */ /* 0x000fc400078e0012 */
[----:B------:R-:W-:Y:S02]  /*19f90*/  IMAD.MOV.U32 R11, RZ, RZ, R16 ;  /* 0x000000ffff0b7224 */ /* 0x000fe400078e0010 */
[----:B------:R-:W-:Y:S02]  /*19fa0*/  IMAD.MOV.U32 R10, RZ, RZ, R12 ;  /* 0x000000ffff0a7224 */ /* 0x000fe400078e000c */
[----:B------:R-:W-:Y:S01]  /*19fb0*/  IMAD.MOV.U32 R5, RZ, RZ, R13 ;  /* 0x000000ffff057224 */ /* 0x000fe200078e000d */
[----:B---3--:R0:W-:Y:S04]  /*19fc0*/  STSM.16.M88.4 [R36], R24 ;  /* 0x0000001824007844 */ /* 0x0081e80000000200 */
[----:B------:R0:W-:Y:S04]  /*19fd0*/  STSM.16.M88.4 [R142+0x6000], R28 ;  /* 0x0060001c8e007844 */ /* 0x0001e80000000200 */
[----:B------:R0:W-:Y:S01]  /*19fe0*/  STSM.16.M88.4 [R141+0x6000], R32 ;  /* 0x006000208d007844 */ /* 0x0001e20000000200 */
[----:B------:R1:W-:Y:S06]  /*19ff0*/  MEMBAR.ALL.CTA ;  /* 0x0000000000007992 */ /* 0x0003ec0000008000 */
[----:B-1----:R-:W1:Y:S01]  /*1a000*/  FENCE.VIEW.ASYNC.S ;  /* 0x00000000000073c6 */ /* 0x002e620000000000 */
[C---:B--2---:R-:W-:Y:S01]  /*1a010*/  ISETP.GT.AND P2, PT, R0.reuse, R20, PT ;  /* 0x000000140000720c */ /* 0x044fe20003f44270 */
[----:B------:R-:W-:Y:S01]  /*1a020*/  VIADD R0, R0, 0xffffffff ;  /* 0xffffffff00007836 */ /* 0x000fe20000000000 */
[----:B-1----:R-:W-:-:S11]  /*1a030*/  NOP ;  /* 0x0000000000007918 */ /* 0x002fd60000000000 */
[----:B0-----:R-:W-:Y:S05]  /*1a040*/  @P2 BRA `(.L_x_1570) ;  /* 0xffffffc4000c2947 */ /* 0x001fea000383ffff */
.L_x_1552:
[----:B------:R-:W-:Y:S05]  /*1a050*/  WARPSYNC.ALL ;  /* 0x0000000000007948 */ /* 0x000fea0003800000 */
[----:B------:R-:W-:Y:S06]  /*1a060*/  BAR.ARV 0x8, 0x200 ;  /* 0x0208000000007b1d */ /* 0x000fec0000002000 */
[----:B------:R-:W-:Y:S05]  /*1a070*/  @!P0 BRA `(.L_x_1571) ;  /* 0x0000000000048947 */ /* 0x000fea0003800000 */
[----:B------:R-:W-:Y:S01]  /*1a080*/  BPT.TRAP 0x1 ;  /* 0x000000040000795c */ /* 0x000fe20000300000 */
.L_x_1571:
[----:B------:R-:W-:Y:S01]  /*1a090*/  IMAD R0, R16, 0x8, R2 ;  /* 0x0000000810007824 */ /* 0x000fe200078e0202 */
[----:B------:R-:W-:-:S04]  /*1a0a0*/  SHF.L.U32 R5, R18, 0x1f, RZ ;  /* 0x0000001f12057819 */ /* 0x000fc800000006ff */
[----:B------:R0:W1:Y:S01]  /*1a0b0*/  SYNCS.PHASECHK.TRANS64.TRYWAIT P2, [R0+URZ+0x2d850], R5 ;  /* 0x02d85005000075a7 */ /* 0x000062000804017f */
[----:B------:R-:W-:Y:S05]  /*1a0c0*/  @!P0 BRA `(.L_x_1572) ;  /* 0x0000000000048947 */ /* 0x000fea0003800000 */
[----:B------:R-:W-:Y:S01]  /*1a0d0*/  BPT.TRAP 0x1 ;  /* 0x000000040000795c */ /* 0x000fe20000300000 */
.L_x_1572:
[----:B------:R-:W2:Y:S01]  /*1a0e0*/  LDL.LU R6, [R1+0x3c] ;  /* 0x00003c0001067983 */ /* 0x000ea20000300800 */
[----:B------:R-:W-:Y:S02]  /*1a0f0*/  VIADD R2, R2, 0x400 ;  /* 0x0000040002027836 */ /* 0x000fe40000000000 */
[----:B------:R-:W-:-:S03]  /*1a100*/  IMAD.MOV.U32 R9, RZ, RZ, 0x40000040 ;  /* 0x40000040ff097424 */ /* 0x000fc600078e00ff */
[----:B------:R-:W-:-:S04]  /*1a110*/  SHF.R.U32.HI R2, RZ, 0x4, R2 ;  /* 0x00000004ff027819 */ /* 0x000fc80000011602 */
[----:B------:R-:W-:-:S04]  /*1a120*/  LOP3.LUT R2, R2, 0x3fff, RZ, 0xc0, !PT ;  /* 0x00003fff02027812 */ /* 0x000fc800078ec0ff */
[----:B------:R-:W-:Y:S02]  /*1a130*/  LOP3.LUT R7, R2, 0x2000000, RZ, 0xfc, !PT ;  /* 0x0200000002077812 */ /* 0x000fe400078efcff */
[----:B--2---:R-:W-:Y:S01]  /*1a140*/  LOP3.LUT R8, R6, 0x10000, RZ, 0xfc, !PT ;  /* 0x0001000006087812 */ /* 0x004fe200078efcff */
[----:B-1----:R-:W-:Y:S06]  /*1a150*/  @P2 BRA `(.L_x_1573) ;  /* 0x0000000000082947 */ /* 0x002fec0003800000 */
[----:B------:R-:W1:Y:S02]  /*1a160*/  SYNCS.PHASECHK.TRANS64.TRYWAIT P0, [R0+URZ+0x2d850], R5 ;  /* 0x02d85005000075a7 */ /* 0x000e64000800017f */
[----:B-1----:R-:W-:Y:S05]  /*1a170*/  @!P0 BRA `(.L_x_1574) ;  /* 0x000000cc00cc8947 */ /* 0x002fea0003800000 */
.L_x_1573:
[----:B------:R-:W-:Y:S01]  /*1a180*/  IMAD R6, R16, 0x600, R7 ;  /* 0x0000060010067824 */ /* 0x000fe200078e0207 */
[----:B------:R-:W2:Y:S01]  /*1a190*/  LDL.LU R24, [R1+0x58] ;  /* 0x0000580001187983 */ /* 0x000ea20000300800 */
[----:B------:R-:W-:Y:S01]  /*1a1a0*/  IMAD.MOV.U32 R7, RZ, RZ, -0x7fffffe0 ;  /* 0x80000020ff077424 */ /* 0x000fe200078e00ff */
[----:B------:R-:W-:Y:S05]  /*1a1b0*/  WARPSYNC.ALL ;  /* 0x0000000000007948 */ /* 0x000fea0003800000 */
[C---:B------:R-:W-:Y:S01]  /*1a1c0*/  R2UR UR4, R8.reuse ;  /* 0x00000000080472ca */ /* 0x040fe200000e0000 */
[----:B------:R-:W-:Y:S01]  /*1a1d0*/  WARPGROUP.ARRIVE ;  /* 0x00000000000079c5 */ /* 0x000fe20000000000 */
[----:B------:R-:W-:Y:S01]  /*1a1e0*/  R2UR UR5, R9 ;  /* 0x00000000090572ca */ /* 0x000fe200000e0000 */
[----:B------:R-:W-:Y:S01]  /*1a1f0*/  VIADD R10, R8, 0x2 ;  /* 0x00000002080a7836 */ /* 0x000fe20000000000 */
[C---:B------:R-:W-:Y:S01]  /*1a200*/  R2UR UR6, R6.reuse ;  /* 0x00000000060672ca */ /* 0x040fe200000e0000 */
[----:B------:R-:W-:Y:S01]  /*1a210*/  VIADD R14, R6, 0x40 ;  /* 0x00000040060e7836 */ /* 0x000fe20000000000 */
[----:B------:R-:W-:Y:S01]  /*1a220*/  R2UR UR7, R7 ;  /* 0x00000000070772ca */ /* 0x000fe200000e0000 */
[----:B------:R-:W-:Y:S01]  /*1a230*/  IMAD.MOV.U32 R11, RZ, RZ, 0x40000040 ;  /* 0x40000040ff0b7424 */ /* 0x000fe200078e00ff */
[----:B01----:R-:W0:Y:S01]  /*1a240*/  SHFL.BFLY PT, R5, R4, 0x2, 0x1f ;  /* 0x0c401f0004057f89 */ /* 0x003e2200000e0000 */
[----:B------:R-:W-:-:S02]  /*1a250*/  IMAD.MOV.U32 R15, RZ, RZ, -0x7fffffe0 ;  /* 0x80000020ff0f7424 */ /* 0x000fc400078e00ff */
[----:B------:R-:W-:Y:S01]  /*1a260*/  IMAD.MOV.U32 R9, RZ, RZ, 0x40000040 ;  /* 0x40000040ff097424 */ /* 0x000fe200078e00ff */
[----:B------:R-:W1:Y:S01]  /*1a270*/  SHFL.BFLY PT, R2, R3, 0x2, 0x1f ;  /* 0x0c401f0003027f89 */ /* 0x000e6200000e0000 */
[----:B------:R-:W-:Y:S02]  /*1a280*/  IMAD.MOV.U32 R7, RZ, RZ, -0x7fffffe0 ;  /* 0x80000020ff077424 */ /* 0x000fe400078e00ff */
[----:B------:R-:W-:-:S04]  /*1a290*/  VIADD R16, R16, 0x1 ;  /* 0x0000000110107836 */ /* 0x000fc80000000000 */
[----:B------:R-:W-:Y:S01]  /*1a2a0*/  HGMMA.64x96x16.F32 R88, gdesc[UR4].tnspB, R88, gsb0 ;  /* 0x41600000045879f0 */ /* 0x000fe20008000858 */
[----:B------:R-:W-:Y:S01]  /*1a2b0*/  R2UR UR4, R10 ;  /* 0x000000000a0472ca */ /* 0x000fe200000e0000 */
[----:B------:R-:W-:Y:S01]  /*1a2c0*/  VIADD R10, R8, 0x4 ;  /* 0x00000004080a7836 */ /* 0x000fe20000000000 */
[----:B------:R-:W-:Y:S01]  /*1a2d0*/  R2UR UR5, R11 ;  /* 0x000000000b0572ca */ /* 0x000fe200000e0000 */
[----:B------:R-:W-:Y:S01]  /*1a2e0*/  IMAD.MOV.U32 R11, RZ, RZ, 0x40000040 ;  /* 0x40000040ff0b7424 */ /* 0x000fe200078e00ff */
[----:B------:R-:W-:Y:S01]  /*1a2f0*/  R2UR UR6, R14 ;  /* 0x000000000e0672ca */ /* 0x000fe200000e0000 */
[----:B------:R-:W-:Y:S01]  /*1a300*/  VIADD R14, R6, 0x80 ;  /* 0x00000080060e7836 */ /* 0x000fe20000000000 */
[----:B------:R-:W-:Y:S01]  /*1a310*/  R2UR UR7, R15 ;  /* 0x000000000f0772ca */ /* 0x000fe200000e0000 */
[----:B------:R-:W-:Y:S01]  /*1a320*/  IMAD.MOV.U32 R15, RZ, RZ, -0x7fffffe0 ;  /* 0x80000020ff0f7424 */ /* 0x000fe200078e00ff */
[----:B------:R-:W-:Y:S01]  /*1a330*/  ISETP.NE.AND P2, PT, R16, 0x2, PT ;  /* 0x000000021000780c */ /* 0x000fe20003f45270 */
[----:B0-----:R-:W-:-:S03]  /*1a340*/  FADD.FTZ R5, R5, R4 ;  /* 0x0000000405057221 */ /* 0x001fc60000010000 */
[----:B------:R-:W-:Y:S01]  /*1a350*/  SEL R16, R16, RZ, P2 ;  /* 0x000000ff10107207 */ /* 0x000fe20001000000 */
[----:B------:R-:W-:Y:S02]  /*1a360*/  WARPGROUP.DEPBAR.LE gsb0, 0x0 ;  /* 0x00008000000079c5 */ /* 0x000fe40000010000 */
[----:B------:R-:W-:-:S06]  /*1a370*/  WARPGROUP.ARRIVE ;  /* 0x00000000000079c5 */ /* 0x000fcc0000000000 */
        /* <DEDUP_REMOVED lines=19> */
[----:B------:R-:W-:Y:S02]  /*1a4b0*/  IMAD.MOV.U32 R15, RZ, RZ, -0x7fffffe0 ;  /* 0x80000020ff0f7424 */ /* 0x000fe400078e00ff */
[----:B--2---:R-:W-:-:S05]  /*1a4c0*/  VIADD R24, R24, 0x1 ;  /* 0x0000000118187836 */ /* 0x004fca0000000000 */
[----:B------:R-:W-:Y:S01]  /*1a4d0*/  STL [R1+0x58], R24 ;  /* 0x0000581801007387 */ /* 0x000fe20000100800 */
        /* <DEDUP_REMOVED lines=31> */
[----:B------:R-:W-:Y:S01]  /*1a6d0*/  IMAD.U32 R15, RZ, RZ, UR41 ;  /* 0x00000029ff0f7e24 */ /* 0x000fe2000f8e00ff */
[----:B------:R-:W-:Y:S02]  /*1a6e0*/  WARPGROUP.DEPBAR.LE gsb0, 0x0 ;  /* 0x00008000000079c5 */ /* 0x000fe40000010000 */
[----:B------:R-:W-:-:S09]  /*1a6f0*/  WARPGROUP.ARRIVE ;  /* 0x00000000000079c5 */ /* 0x000fd20000000000 */
[----:B------:R-:W-:Y:S01]  /*1a700*/  HGMMA.64x96x16.F32 R88, gdesc[UR4].tnspB, R88, gsb0 ;  /* 0x41600000045879f0 */ /* 0x000fe20008000858 */
[----:B------:R-:W-:Y:S01]  /*1a710*/  R2UR UR4, R8 ;  /* 0x00000000080472ca */ /* 0x000fe200000e0000 */
[----:B------:R-:W-:Y:S01]  /*1a720*/  IMAD.MOV.U32 R8, RZ, RZ, RZ ;  /* 0x000000ffff087224 */ /* 0x000fe200078e00ff */
[----:B------:R-:W-:Y:S01]  /*1a730*/  R2UR UR5, R9 ;  /* 0x00000000090572ca */ /* 0x000fe200000e0000 */
[----:B------:R-:W-:Y:S01]  /*1a740*/  @!P1 VIADD R9, R0, 0x2d860 ;  /* 0x0002d86000099836 */ /* 0x000fe20000000000 */
[----:B------:R-:W-:Y:S01]  /*1a750*/  R2UR UR6, R6 ;  /* 0x00000000060672ca */ /* 0x000fe200000e0000 */
[----:B-1----:R-:W-:Y:S01]  /*1a760*/  FADD.FTZ R6, R2, R3 ;  /* 0x0000000302067221 */ /* 0x002fe20000010000 */
[----:B------:R-:W-:Y:S01]  /*1a770*/  R2UR UR7, R7 ;  /* 0x00000000070772ca */ /* 0x000fe200000e0000 */
[----:B------:R-:W0:Y:S01]  /*1a780*/  SHFL.BFLY PT, R2, R5, 0x1, 0x1f ;  /* 0x0c201f0005027f89 */ /* 0x000e2200000e0000 */
[----:B------:R-:W-:Y:S01]  /*1a790*/  @!P1 PRMT R9, RZ, 0x654, R9 ;  /* 0x00000654ff099816 */ /* 0x000fe20000000009 */
[----:B------:R-:W-:Y:S01]  /*1a7a0*/  IMAD.MOV.U32 R0, RZ, RZ, -0x800000 ;  /* 0xff800000ff007424 */ /* 0x000fe200078e00ff */
[----:B------:R-:W-:Y:S01]  /*1a7b0*/  SEL R3, RZ, 0x1, P2 ;  /* 0x00000001ff037807 */ /* 0x000fe20001000000 */
[----:B------:R-:W1:Y:S03]  /*1a7c0*/  SHFL.BFLY PT, R7, R6, 0x1, 0x1f ;  /* 0x0c201f0006077f89 */ /* 0x000e6600000e0000 */
[----:B------:R-:W-:Y:S01]  /*1a7d0*/  LOP3.LUT R18, R18, R3, RZ, 0x3c, !PT ;  /* 0x0000000312127212 */ /* 0x000fe200078e3cff */
[----:B------:R-:W-:-:S02]  /*1a7e0*/  IMAD.MOV.U32 R3, RZ, RZ, -0x800000 ;  /* 0xff800000ff037424 */ /* 0x000fc400078e00ff */
[----:B0-----:R-:W-:Y:S01]  /*1a7f0*/  FADD.FTZ R10, R5, R2 ;  /* 0x00000002050a7221 */ /* 0x001fe20000010000 */
[----:B------:R-:W-:Y:S02]  /*1a800*/  IMAD.MOV.U32 R2, RZ, RZ, RZ ;  /* 0x000000ffff027224 */ /* 0x000fe400078e00ff */
[----:B------:R-:W-:Y:S02]  /*1a810*/  IMAD.U32 R5, RZ, RZ, UR41 ;  /* 0x00000029ff057e24 */ /* 0x000fe4000f8e00ff */
[----:B-1----:R-:W-:Y:S01]  /*1a820*/  FADD.FTZ R11, R6, R7 ;  /* 0x00000007060b7221 */ /* 0x002fe20000010000 */
[----:B------:R-:W-:-:S04]  /*1a830*/  FSETP.NE.FTZ.AND P0, PT, R10, RZ, PT ;  /* 0x000000ff0a00720b */ /* 0x000fc80003f15000 */
        /* <DEDUP_REMOVED lines=65> */
.L_x_1465:
        /* <DEDUP_REMOVED lines=11> */
[----:B------:R-:W-:Y:S01]  /*1ad00*/  ULDC UR4, c[0x0][0xad4] ;  /* 0x0002b50000047ab9 */ /* 0x000fe20000000800 */
[----:B------:R-:W3:Y:S01]  /*1ad10*/  S2R R9, SR_SWINHI ;  /* 0x0000000000097919 */ /* 0x000ee20000002f00 */
[----:B------:R-:W-:Y:S01]  /*1ad20*/  IMAD.MOV.U32 R44, RZ, RZ, RZ ;  /* 0x000000ffff2c7224 */ /* 0x000fe200078e00ff */
[----:B------:R-:W4:Y:S01]  /*1ad30*/  LDC R45, c[0x0][0xbe8] ;  /* 0x0002fa00ff2d7b82 */ /* 0x000f220000000800 */
[----:B------:R-:W4:Y:S04]  /*1ad40*/  LDL.LU R34, [R1+0x50] ;  /* 0x0000500001227983 */ /* 0x000f280000300800 */
[----:B------:R-:W4:Y:S01]  /*1ad50*/  LDL R42, [R1+0x54] ;  /* 0x00005400012a7983 */ /* 0x000f220000100800 */
[----:B------:R-:W-:-:S02]  /*1ad60*/  MOV R32, R2 ;  /* 0x0000000200207202 */ /* 0x000fc40000000f00 */
[----:B---3--:R-:W-:-:S03]  /*1ad70*/  MOV R33, R9 ;  /* 0x0000000900217202 */ /* 0x008fc60000000f00 */
[----:B--2---:R-:W-:-:S03]  /*1ad80*/  IMAD.WIDE R8, R8, 0x2, R32 ;  /* 0x0000000208087825 */ /* 0x004fc600078e0220 */
[C---:B------:R-:W-:Y:S02]  /*1ad90*/  IADD3 R39, P0, R8.reuse, 0x6020, RZ ;  /* 0x0000602008277810 */ /* 0x040fe40007f1e0ff */
[----:B------:R-:W-:-:S03]  /*1ada0*/  IADD3 R31, P4, R8, 0x20, RZ ;  /* 0x00000020081f7810 */ /* 0x000fc60007f9e0ff */
[----:B------:R-:W-:Y:S01]  /*1adb0*/  IMAD.X R15, RZ, RZ, R9, P0 ;  /* 0x000000ffff0f7224 */ /* 0x000fe200000e0609 */
[----:B----4-:R-:W-:Y:S02]  /*1adc0*/  ISETP.NE.AND P0, PT, R34, RZ, PT ;  /* 0x000000ff2200720c */ /* 0x010fe40003f05270 */
[----:B------:R-:W-:Y:S02]  /*1add0*/  LOP3.LUT R11, R8, 0x180, RZ, 0xc0, !PT ;  /* 0x00000180080b7812 */ /* 0x000fe400078ec0ff */
[----:B------:R-:W-:Y:S01]  /*1ade0*/  SEL R36, R34, UR4, P0 ;  /* 0x0000000422247c07 */ /* 0x000fe20008000000 */
[----:B------:R-:W-:Y:S05]  /*1adf0*/  WARPSYNC.ALL ;  /* 0x0000000000007948 */ /* 0x000fea0003800000 */
[----:B------:R-:W-:-:S02]  /*1ae00*/  LOP3.LUT R10, R31, 0x180, RZ, 0xc0, !PT ;  /* 0x000001801f0a7812 */ /* 0x000fc400078ec0ff */
[C---:B------:R-:W-:Y:S02]  /*1ae10*/  IADD3 R12, P2, R8.reuse, 0x3020, RZ ;  /* 0x00003020080c7810 */ /* 0x040fe40007f5e0ff */
[C---:B------:R-:W-:Y:S02]  /*1ae20*/  IADD3 R37, P1, R8.reuse, 0x6000, RZ ;  /* 0x0000600008257810 */ /* 0x040fe40007f3e0ff */
[----:B------:R-:W-:Y:S02]  /*1ae30*/  IADD3 R35, P3, R8, 0x3000, RZ ;  /* 0x0000300008237810 */ /* 0x000fe40007f7e0ff */
[----:B------:R-:W-:Y:S01]  /*1ae40*/  LOP3.LUT R30, R39, 0x180, RZ, 0xc0, !PT ;  /* 0x00000180271e7812 */ /* 0x000fe200078ec0ff */
[----:B------:R-:W-:Y:S01]  /*1ae50*/  IMAD.X R25, RZ, RZ, R9, P4 ;  /* 0x000000ffff197224 */ /* 0x000fe200020e0609 */
[----:B------:R-:W-:Y:S01]  /*1ae60*/  SHF.R.U64 R11, R11, 0x3, RZ ;  /* 0x000000030b0b7819 */ /* 0x000fe200000012ff */
[----:B------:R-:W-:Y:S01]  /*1ae70*/  ULDC.64 UR4, c[0x0][0xc00] ;  /* 0x0003000000047ab9 */ /* 0x000fe20000000a00 */
[----:B------:R-:W-:Y:S01]  /*1ae80*/  SHF.R.U64 R10, R10, 0x3, RZ ;  /* 0x000000030a0a7819 */ /* 0x000fe200000012ff */
[----:B------:R-:W-:Y:S01]  /*1ae90*/  ULDC.64 UR6, c[0x0][0xc08] ;  /* 0x0003020000067ab9 */ /* 0x000fe20000000a00 */
[----:B------:R-:W-:-:S02]  /*1aea0*/  LOP3.LUT R8, R11, R8, RZ, 0x3c, !PT ;  /* 0x000000080b087212 */ /* 0x000fc400078e3cff */
[----:B------:R-:W-:Y:S02]  /*1aeb0*/  LOP3.LUT R11, R12, 0x180, RZ, 0xc0, !PT ;  /* 0x000001800c0b7812 */ /* 0x000fe400078ec0ff */
[----:B------:R-:W-:Y:S02]  /*1aec0*/  LOP3.LUT R24, R10, R31, RZ, 0x3c, !PT ;  /* 0x0000001f0a187212 */ /* 0x000fe400078e3cff */
[----:B------:R-:W-:Y:S02]  /*1aed0*/  LOP3.LUT R14, R37, 0x180, RZ, 0xc0, !PT ;  /* 0x00000180250e7812 */ /* 0x000fe400078ec0ff */
[----:B------:R-:W-:Y:S02]  /*1aee0*/  LOP3.LUT R10, R35, 0x180, RZ, 0xc0, !PT ;  /* 0x00000180230a7812 */ /* 0x000fe400078ec0ff */
[----:B------:R-:W-:Y:S02]  /*1aef0*/  SHF.R.U64 R11, R11, 0x3, RZ ;  /* 0x000000030b0b7819 */ /* 0x000fe400000012ff */
[----:B------:R-:W-:-:S02]  /*1af00*/  SHF.R.U64 R14, R14, 0x3, RZ ;  /* 0x000000030e0e7819 */ /* 0x000fc400000012ff */
[----:B------:R-:W-:Y:S02]  /*1af10*/  SHF.R.U64 R10, R10, 0x3, RZ ;  /* 0x000000030a0a7819 */ /* 0x000fe400000012ff */
[----:B------:R-:W-:Y:S01]  /*1af20*/  SHF.R.U64 R30, R30, 0x3, RZ ;  /* 0x000000031e1e7819 */ /* 0x000fe200000012ff */
[--C-:B------:R-:W-:Y:S01]  /*1af30*/  IMAD.X R27, RZ, RZ, R9.reuse, P3 ;  /* 0x000000ffff1b7224 */ /* 0x100fe200018e0609 */
[----:B------:R-:W-:Y:S02]  /*1af40*/  LOP3.LUT R28, R11, R12, RZ, 0x3c, !PT ;  /* 0x0000000c0b1c7212 */ /* 0x000fe400078e3cff */
[----:B------:R-:W-:Y:S01]  /*1af50*/  LOP3.LUT R12, R14, R37, RZ, 0x3c, !PT ;  /* 0x000000250e0c7212 */ /* 0x000fe200078e3cff */
[--C-:B------:R-:W-:Y:S01]  /*1af60*/  IMAD.X R29, RZ, RZ, R9.reuse, P2 ;  /* 0x000000ffff1d7224 */ /* 0x100fe200010e0609 */
[----:B------:R-:W-:Y:S01]  /*1af70*/  LOP3.LUT R26, R10, R35, RZ, 0x3c, !PT ;  /* 0x000000230a1a7212 */ /* 0x000fe200078e3cff */
[----:B------:R-:W-:Y:S01]  /*1af80*/  IMAD.X R13, RZ, RZ, R9, P1 ;  /* 0x000000ffff0d7224 */ /* 0x000fe200008e0609 */
[----:B------:R-:W-:Y:S01]  /*1af90*/  LOP3.LUT R14, R30, R39, RZ, 0x3c, !PT ;  /* 0x000000271e0e7212 */ /* 0x000fe200078e3cff */
[----:B------:R-:W2:Y:S01]  /*1afa0*/  LDC.64 R34, c[0x0][0xc00] ;  /* 0x00030000ff227b82 */ /* 0x000ea20000000a00 */
[----:B------:R-:W-:-:S02]  /*1afb0*/  MOV R30, R8 ;  /* 0x00000008001e7202 */ /* 0x000fc40000000f00 */
[----:B------:R-:W-:Y:S02]  /*1afc0*/  F2FP.F16.F32.PACK_AB R8, R5, R4 ;  /* 0x000000040508723e */ /* 0x000fe400000000ff */
[----:B------:R-:W-:Y:S02]  /*1afd0*/  F2FP.F16.F32.PACK_AB R9, R91, R90 ;  /* 0x0000005a5b09723e */ /* 0x000fe400000000ff */
[----:B------:R-:W-:Y:S02]  /*1afe0*/  F2FP.F16.F32.PACK_AB R10, R93, R92 ;  /* 0x0000005c5d0a723e */ /* 0x000fe400000000ff */
[----:B------:R-:W-:Y:S01]  /*1aff0*/  F2FP.F16.F32.PACK_AB R11, R95, R94 ;  /* 0x0000005e5f0b723e */ /* 0x000fe200000000ff */
[----:B------:R-:W-:Y:S01]  /*1b000*/  BAR.SYNC.DEFER_BLOCKING 0x1, 0x180 ;  /* 0x0046000000007b1d */ /* 0x000fe20000010000 */
[----:B------:R-:W-:Y:S02]  /*1b010*/  MOV R41, R24 ;  /* 0x0000001800297202 */ /* 0x000fe40000000f00 */
[----:B------:R-:W-:-:S02]  /*1b020*/  MOV R40, R26 ;  /* 0x0000001a00287202 */ /* 0x000fc40000000f00 */
[----:B------:R-:W-:Y:S02]  /*1b030*/  F2FP.F16.F32.PACK_AB R24, R97, R96 ;  /* 0x000000606118723e */ /* 0x000fe400000000ff */
[----:B------:R-:W-:Y:S02]  /*1b040*/  F2FP.F16.F32.PACK_AB R25, R99, R98 ;  /* 0x000000626319723e */ /* 0x000fe400000000ff */
[----:B------:R-:W-:Y:S02]  /*1b050*/  F2FP.F16.F32.PACK_AB R26, R101, R100 ;  /* 0x00000064651a723e */ /* 0x000fe400000000ff */
[----:B------:R-:W-:Y:S02]  /*1b060*/  F2FP.F16.F32.PACK_AB R27, R103, R102 ;  /* 0x00000066671b723e */ /* 0x000fe400000000ff */
[----:B------:R-:W-:Y:S02]  /*1b070*/  MOV R39, R28 ;  /* 0x0000001c00277202 */ /* 0x000fe40000000f00 */
[----:B------:R-:W-:-:S02]  /*1b080*/  F2FP.F16.F32.PACK_AB R28, R105, R104 ;  /* 0x00000068691c723e */ /* 0x000fc400000000ff */
[----:B------:R-:W-:Y:S02]  /*1b090*/  F2FP.F16.F32.PACK_AB R29, R21, R20 ;  /* 0x00000014151d723e */ /* 0x000fe400000000ff */
[----:B------:R-:W-:Y:S02]  /*1b0a0*/  F2FP.F16.F32.PACK_AB R31, R111, R110 ;  /* 0x0000006e6f1f723e */ /* 0x000fe400000000ff */
[----:B------:R-:W-:Y:S01]  /*1b0b0*/  MOV R38, R12 ;  /* 0x0000000c00267202 */ /* 0x000fe20000000f00 */
[----:B------:R3:W-:Y:S01]  /*1b0c0*/  STSM.16.M88.4 [R30], R8 ;  /* 0x000000081e007844 */ /* 0x0007e20000000200 */
[----:B------:R-:W-:Y:S02]  /*1b0d0*/  MOV R37, R14 ;  /* 0x0000000e00257202 */ /* 0x000fe40000000f00 */
[----:B------:R-:W-:Y:S01]  /*1b0e0*/  F2FP.F16.F32.PACK_AB R12, R121, R120 ;  /* 0x00000078790c723e */ /* 0x000fe200000000ff */
[----:B------:R4:W-:Y:S01]  /*1b0f0*/  STSM.16.M88.4 [R41], R24 ;  /* 0x0000001829007844 */ /* 0x0009e20000000200 */
[----:B------:R-:W-:-:S02]  /*1b100*/  F2FP.F16.F32.PACK_AB R13, R123, R122 ;  /* 0x0000007a7b0d723e */ /* 0x000fc400000000ff */
[----:B------:R-:W-:Y:S02]  /*1b110*/  F2FP.F16.F32.PACK_AB R14, R125, R124 ;  /* 0x0000007c7d0e723e */ /* 0x000fe400000000ff */
[----:B------:R-:W-:Y:S02]  /*1b120*/  F2FP.F16.F32.PACK_AB R15, R127, R126 ;  /* 0x0000007e7f0f723e */ /* 0x000fe400000000ff */
[----:B---3--:R-:W-:Y:S02]  /*1b130*/  F2FP.F16.F32.PACK_AB R30, R109, R108 ;  /* 0x0000006c6d1e723e */ /* 0x008fe400000000ff */
[----:B------:R-:W-:Y:S02]  /*1b140*/  F2FP.F16.F32.PACK_AB R8, R7, R6 ;  /* 0x000000060708723e */ /* 0x000fe400000000ff */
[----:B------:R-:W-:Y:S02]  /*1b150*/  F2FP.F16.F32.PACK_AB R9, R115, R114 ;  /* 0x000000727309723e */ /* 0x000fe400000000ff */
[----:B------:R-:W-:-:S02]  /*1b160*/  F2FP.F16.F32.PACK_AB R10, R117, R116 ;  /* 0x00000074750a723e */ /* 0x000fc400000000ff */
[----:B------:R-:W-:Y:S02]  /*1b170*/  F2FP.F16.F32.PACK_AB R11, R119, R118 ;  /* 0x00000076770b723e */ /* 0x000fe400000000ff */
[----:B----4-:R-:W-:Y:S02]  /*1b180*/  F2FP.F16.F32.PACK_AB R24, R129, R128 ;  /* 0x000000808118723e */ /* 0x010fe400000000ff */
[----:B------:R-:W-:Y:S02]  /*1b190*/  F2FP.F16.F32.PACK_AB R25, R131, R130 ;  /* 0x000000828319723e */ /* 0x000fe400000000ff */
[----:B------:R-:W-:Y:S02]  /*1b1a0*/  F2FP.F16.F32.PACK_AB R26, R133, R132 ;  /* 0x00000084851a723e */ /* 0x000fe400000000ff */
[----:B------:R-:W-:Y:S01]  /*1b1b0*/  F2FP.F16.F32.PACK_AB R27, R135, R134 ;  /* 0x00000086871b723e */ /* 0x000fe200000000ff */
[----:B------:R2:W-:Y:S04]  /*1b1c0*/  STSM.16.M88.4 [R40], R28 ;  /* 0x0000001c28007844 */ /* 0x0005e80000000200 */
[----:B------:R3:W-:Y:S04]  /*1b1d0*/  STSM.16.M88.4 [R39], R8 ;  /* 0x0000000827007844 */ /* 0x0007e80000000200 */
[----:B------:R4:W-:Y:S04]  /*1b1e0*/  STSM.16.M88.4 [R38], R12 ;  /* 0x0000000c26007844 */ /* 0x0009e80000000200 */
[----:B------:R0:W-:Y:S01]  /*1b1f0*/  STSM.16.M88.4 [R37], R24 ;  /* 0x0000001825007844 */ /* 0x0001e20000000200 */
[----:B------:R-:W-:Y:S01]  /*1b200*/  BAR.SYNC.DEFER_BLOCKING 0x1, 0x180 ;  /* 0x0046000000007b1d */ /* 0x000fe20000010000 */
[----:B------:R-:W-:-:S04]  /*1b210*/  ISETP.NE.U32.AND P3, PT, RZ, UR4, PT ;  /* 0x00000004ff007c0c */ /* 0x000fc8000bf65070 */
[----:B------:R-:W-:Y:S01]  /*1b220*/  ISETP.NE.AND.EX P3, PT, RZ, UR5, PT, P3 ;  /* 0x00000005ff007c0c */ /* 0x000fe2000bf65330 */
[----:B--2---:R-:W-:-:S12]  /*1b230*/  IMAD.WIDE R28, R42, 0x4, R34 ;  /* 0x000000042a1c7825 */ /* 0x004fd800078e0222 */
[----:B------:R-:W5:Y:S01]  /*1b240*/  @P3 LDG.E R44, desc[UR38][R28.64] ;  /* 0x000000261c2c3981 */ /* 0x000f62000c1e1900 */
[----:B------:R-:W-:-:S04]  /*1b250*/  ISETP.NE.U32.AND P0, PT, RZ, UR6, PT ;  /* 0x00000006ff007c0c */ /* 0x000fc8000bf05070 */
[----:B------:R-:W-:-:S13]  /*1b260*/  ISETP.NE.AND.EX P0, PT, RZ, UR7, PT, P0 ;  /* 0x00000007ff007c0c */ /* 0x000fda000bf05300 */
[----:B---3--:R-:W2:Y:S01]  /*1b270*/  @P0 LDC.64 R8, c[0x0][0xc08] ;  /* 0x00030200ff080b82 */ /* 0x008ea20000000a00 */
[----:B------:R-:W-:Y:S01]  /*1b280*/  ULDC UR6, c[0x0][0xa88] ;  /* 0x0002a20000067ab9 */ /* 0x000fe20000000800 */
[----:B----4-:R-:W-:Y:S01]  /*1b290*/  IMAD.MOV.U32 R14, RZ, RZ, 0x9b8 ;  /* 0x000009b8ff0e7424 */ /* 0x010fe200078e00ff */
[----:B------:R-:W-:Y:S01]  /*1b2a0*/  ISETP.GT.AND P1, PT, R36, 0x1, PT ;  /* 0x000000012400780c */ /* 0x000fe20003f24270 */
[----:B------:R-:W-:-:S03]  /*1b2b0*/  IMAD.U32 R30, RZ, RZ, UR6 ;  /* 0x00000006ff1e7e24 */ /* 0x000fc6000f8e00ff */
[----:B------:R-:W-:-:S04]  /*1b2c0*/  SEL R14, R14, 0x978, P1 ;  /* 0x000009780e0e7807 */ /* 0x000fc80000800000 */
[----:B------:R0:W3:Y:S01]  /*1b2d0*/  LDC.64 R10, c[0x0][R14+0x218] ;  /* 0x000086000e0a7b82 */ /* 0x0000e20000000a00 */
[----:B--2---:R-:W-:-:S07]  /*1b2e0*/  @P0 IMAD.WIDE R8, R42, 0x4, R8 ;  /* 0x000000042a080825 */ /* 0x004fce00078e0208 */
[----:B------:R0:W2:Y:S01]  /*1b2f0*/  LDC.64 R12, c[0x0][R14+0x228] ;  /* 0x00008a000e0c7b82 */ /* 0x0000a20000000a00 */
[----:B------:R4:W5:Y:S07]  /*1b300*/  @P0 LDG.E R30, desc[UR38][R8.64] ;  /* 0x00000026081e0981 */ /* 0x00096e000c1e1900 */
[----:B----4-:R0:W4:Y:S01]  /*1b310*/  LDC.64 R8, c[0x0][R14+0x220] ;  /* 0x000088000e087b82 */ /* 0x0101220000000a00 */
[----:B------:R-:W-:Y:S01]  /*1b320*/  ISETP.NE.AND P2, PT, R45, 0x1, PT ;  /* 0x000000012d00780c */ /* 0x000fe20003f45270 */
[----:B---3--:R-:W-:-:S12]  /*1b330*/  @P0 BRA `(.L_x_1577) ;  /* 0x0000000000100947 */ /* 0x008fd80003800000 */
[----:B------:R-:W-:Y:S05]  /*1b340*/  @!P3 BRA `(.L_x_1577) ;  /* 0x00000000000cb947 */ /* 0x000fea0003800000 */
[----:B------:R-:W3:Y:S04]  /*1b350*/  LDG.E R15, desc[UR38][R28.64] ;  /* 0x000000261c0f7981 */ /* 0x000ee8000c1e1900 */
[----:B-----5:R-:W3:Y:S02]  /*1b360*/  LDG.E R30, desc[UR38][R28.64+0x4] ;  /* 0x000004261c1e7981 */ /* 0x020ee4000c1e1900 */
[----:B---3--:R-:W-:-:S07]  /*1b370*/  IMAD.IADD R30, R30, 0x1, -R15 ;  /* 0x000000011e1e7824 */ /* 0x008fce00078e0a0f */
.L_x_1577:
[----:B------:R-:W3:Y:S04]  /*1b380*/  LDL R28, [R1+0x40] ;  /* 0x00004000011c7983 */ /* 0x000ee80000100800 */
[----:B------:R-:W3:Y:S04]  /*1b390*/  LDL R52, [R1+0x18] ;  /* 0x0000180001347983 */ /* 0x000ee80000100800 */
[----:B------:R-:W2:Y:S04]  /*1b3a0*/  LDL R51, [R1+0x4c] ;  /* 0x00004c0001337983 */ /* 0x000ea80000100800 */
[----:B------:R-:W2:Y:S01]  /*1b3b0*/  LDL R49, [R1+0x5c] ;  /* 0x00005c0001317983 */ /* 0x000ea20000100800 */
[----:B------:R-:W-:Y:S01]  /*1b3c0*/  ISETP.NE.U32.AND P0, PT, RZ, UR4, PT ;  /* 0x00000004ff007c0c */ /* 0x000fe2000bf05070 */
[----:B0-----:R-:W0:Y:S01]  /*1b3d0*/  LDC.64 R14, c[0x0][R14+0x210] ;  /* 0x000084000e0e7b82 */ /* 0x001e220000000a00 */
[----:B------:R-:W-:Y:S01]  /*1b3e0*/  SHF.R.S32.HI R26, RZ, 0x1f, R42 ;  /* 0x0000001fff1a7819 */ /* 0x000fe2000001142a */
[----:B------:R-:W2:Y:S01]  /*1b3f0*/  LDL R34, [R1+0x64] ;  /* 0x0000640001227983 */ /* 0x000ea20000100800 */
[----:B------:R-:W-:-:S04]  /*1b400*/  ISETP.NE.AND.EX P0, PT, RZ, UR5, PT, P0 ;  /* 0x00000005ff007c0c */ /* 0x000fc8000bf05300 */
[----:B------:R-:W-:Y:S01]  /*1b410*/  SEL R27, R26, RZ, !P0 ;  /* 0x000000ff1a1b7207 */ /* 0x000fe20004000000 */
[----:B------:R-:W1:Y:S01]  /*1b420*/  @P2 LDC R35, c[0x0][0xbec] ;  /* 0x0002fb00ff232b82 */ /* 0x000e620000000800 */
[----:B------:R-:W-:-:S05]  /*1b430*/  SEL R46, R42, RZ, !P0 ;  /* 0x000000ff2a2e7207 */ /* 0x000fca0004000000 */
[-C--:B----4-:R-:W-:Y:S02]  /*1b440*/  IMAD R9, R9, R46.reuse, RZ ;  /* 0x0000002e09097224 */ /* 0x090fe400078e02ff */
[----:B------:R-:W4:Y:S02]  /*1b450*/  @P2 LDC R37, c[0x0][0xbf0] ;  /* 0x0002fc00ff252b82 */ /* 0x000f240000000800 */
[C---:B------:R-:W-:Y:S02]  /*1b460*/  IMAD R31, R8.reuse, R27, R9 ;  /* 0x0000001b081f7224 */ /* 0x040fe400078e0209 */
[----:B------:R-:W-:-:S04]  /*1b470*/  IMAD.WIDE.U32 R8, R8, R46, RZ ;  /* 0x0000002e08087225 */ /* 0x000fc800078e00ff */
[----:B------:R-:W0:Y:S01]  /*1b480*/  LDC.64 R24, c[0x0][0xba8] ;  /* 0x0002ea00ff187b82 */ /* 0x000e220000000a00 */
[----:B------:R-:W-:Y:S01]  /*1b490*/  IMAD.IADD R31, R9, 0x1, R31 ;  /* 0x00000001091f7824 */ /* 0x000fe200078e021f */
[----:B-----5:R-:W-:-:S06]  /*1b4a0*/  SHF.R.S32.HI R48, RZ, 0x1f, R44 ;  /* 0x0000001fff307819 */ /* 0x020fcc000001142c */
[----:B0-----:R-:W0:Y:S08]  /*1b4b0*/  @!P1 LDC R24, c[0x0][0xb50] ;  /* 0x0002d400ff189b82 */ /* 0x001e300000000800 */
[----:B------:R-:W0:Y:S01]  /*1b4c0*/  @!P1 LDC R25, c[0x0][0xb54] ;  /* 0x0002d500ff199b82 */ /* 0x000e220000000800 */
[----:B---3--:R-:W-:Y:S02]  /*1b4d0*/  IMAD.IADD R26, R28, 0x1, R52 ;  /* 0x000000011c1a7824 */ /* 0x008fe400078e0234 */
[----:B------:R-:W3:Y:S01]  /*1b4e0*/  LDL R28, [R1+0x60] ;  /* 0x00006000011c7983 */ /* 0x000ee20000100800 */
[----:B--2---:R-:W-:-:S02]  /*1b4f0*/  IMAD R29, R11, R51, RZ ;  /* 0x000000330b1d7224 */ /* 0x004fc400078e02ff */
[----:B------:R-:W-:Y:S01]  /*1b500*/  IMAD.WIDE.U32 R10, R10, R51, RZ ;  /* 0x000000330a0a7225 */ /* 0x000fe200078e00ff */
[----:B------:R-:W-:Y:S02]  /*1b510*/  SEL R27, R49, RZ, P1 ;  /* 0x000000ff311b7207 */ /* 0x000fe40000800000 */
[----:B------:R-:W-:Y:S01]  /*1b520*/  IADD3 R10, P0, P3, R8, R10, R44 ;  /* 0x0000000a080a7210 */ /* 0x000fe20007b1e02c */
[----:B-1----:R-:W-:-:S04]  /*1b530*/  @P2 IMAD.HI.U32 R8, R26, R35, RZ ;  /* 0x000000231a082227 */ /* 0x002fc800078e00ff */
[----:B------:R-:W-:Y:S01]  /*1b540*/  IMAD.MOV.U32 R9, RZ, RZ, R26 ;  /* 0x000000ffff097224 */ /* 0x000fe200078e001a */
[----:B----4-:R-:W-:Y:S01]  /*1b550*/  @P2 SHF.R.U32.HI R9, RZ, R37, R8 ;  /* 0x00000025ff092219 */ /* 0x010fe20000011608 */
[----:B------:R-:W-:Y:S02]  /*1b560*/  IMAD.IADD R11, R11, 0x1, R29 ;  /* 0x000000010b0b7824 */ /* 0x000fe400078e021d */
[-C--:B------:R-:W-:Y:S02]  /*1b570*/  IMAD R29, R13, R27.reuse, RZ ;  /* 0x0000001b0d1d7224 */ /* 0x080fe400078e02ff */
[----:B------:R-:W-:Y:S01]  /*1b580*/  IMAD.WIDE.U32 R12, R12, R27, RZ ;  /* 0x0000001b0c0c7225 */ /* 0x000fe200078e00ff */
[----:B------:R-:W-:-:S03]  /*1b590*/  IADD3.X R11, R31, R11, R48, P0, P3 ;  /* 0x0000000b1f0b7210 */ /* 0x000fc600007e6430 */
[----:B------:R-:W-:Y:S01]  /*1b5a0*/  IMAD.MOV R27, RZ, RZ, -R9 ;  /* 0x000000ffff1b7224 */ /* 0x000fe200078e0a09 */
[----:B------:R-:W-:Y:S01]  /*1b5b0*/  IADD3 R12, P0, P3, R9, R10, R12 ;  /* 0x0000000a090c7210 */ /* 0x000fe20007b1e00c */
[----:B------:R-:W-:Y:S01]  /*1b5c0*/  IMAD.IADD R29, R13, 0x1, R29 ;  /* 0x000000010d1d7824 */ /* 0x000fe200078e021d */
[----:B------:R-:W-:Y:S01]  /*1b5d0*/  SHF.R.S32.HI R8, RZ, 0x1f, R9 ;  /* 0x0000001fff087819 */ /* 0x000fe20000011409 */
[----:B------:R-:W-:-:S03]  /*1b5e0*/  IMAD R9, R45, R27, R26 ;  /* 0x0000001b2d097224 */ /* 0x000fc600078e021a */
[----:B------:R-:W-:Y:S01]  /*1b5f0*/  IADD3.X R13, R8, R11, R29, P0, P3 ;  /* 0x0000000b080d7210 */ /* 0x000fe200007e641d */
[-C--:B------:R-:W-:Y:S01]  /*1b600*/  IMAD R8, R15, R9.reuse, RZ ;  /* 0x000000090f087224 */ /* 0x080fe200078e02ff */
[----:B------:R-:W-:Y:S01]  /*1b610*/  SHF.R.S32.HI R11, RZ, 0x1f, R9 ;  /* 0x0000001fff0b7819 */ /* 0x000fe20000011409 */
[----:B------:R-:W-:-:S04]  /*1b620*/  IMAD.WIDE.U32 R12, R14, R9, R12 ;  /* 0x000000090e0c7225 */ /* 0x000fc800078e000c */
[----:B------:R-:W-:-:S04]  /*1b630*/  IMAD R11, R14, R11, R8 ;  /* 0x0000000b0e0b7224 */ /* 0x000fc800078e0208 */
[----:B------:R-:W-:Y:S01]  /*1b640*/  IMAD.IADD R8, R13, 0x1, R11 ;  /* 0x000000010d087824 */ /* 0x000fe200078e020b */
[----:B0-----:R-:W-:-:S04]  /*1b650*/  LEA R13, P0, R12, R24, 0x2 ;  /* 0x000000180c0d7211 */ /* 0x001fc800078010ff */
[----:B------:R-:W-:Y:S01]  /*1b660*/  LEA.HI.X R25, R12, R25, R8, 0x2, P0 ;  /* 0x000000190c197211 */ /* 0x000fe200000f1408 */
[----:B------:R-:W-:Y:S01]  /*1b670*/  SHFL.IDX PT, R10, R13, 0x1, 0x1c1f ;  /* 0x003c1f000d0a7f89 */ /* 0x000fe200000e0000 */
[----:B------:R-:W-:-:S03]  /*1b680*/  IMAD.IADD R24, R34, 0x1, R52 ;  /* 0x0000000122187824 */ /* 0x000fc600078e0234 */
[----:B------:R-:W-:Y:S04]  /*1b690*/  SHFL.IDX PT, R8, R13, RZ, 0x1c1f ;  /* 0x001c1fff0d087589 */ /* 0x000fe800000e0000 */
[----:B------:R-:W0:Y:S04]  /*1b6a0*/  SHFL.IDX PT, R9, R25, RZ, 0x1c1f ;  /* 0x001c1fff19097589 */ /* 0x000e2800000e0000 */
[----:B------:R-:W1:Y:S01]  /*1b6b0*/  SHFL.IDX PT, R11, R25, 0x1, 0x1c1f ;  /* 0x003c1f00190b7f89 */ /* 0x000e6200000e0000 */
[----:B------:R-:W-:Y:S01]  /*1b6c0*/  IMAD R47, R30, R45, RZ ;  /* 0x0000002d1e2f7224 */ /* 0x000fe200078e02ff */
[----:B---3--:R-:W-:Y:S01]  /*1b6d0*/  LOP3.LUT P0, RZ, R28, 0x3, RZ, 0xc0, !PT ;  /* 0x000000031cff7812 */ /* 0x008fe2000780c0ff */
[----:B------:R-:W-:-:S03]  /*1b6e0*/  VIADD R28, R24, 0x8 ;  /* 0x00000008181c7836 */ /* 0x000fc60000000000 */
[-C--:B------:R-:W-:Y:S02]  /*1b6f0*/  ISETP.GE.OR P3, PT, R24, R47.reuse, P0 ;  /* 0x0000002f1800720c */ /* 0x080fe40000766670 */
[----:B------:R-:W-:-:S11]  /*1b700*/  ISETP.GE.OR P0, PT, R28, R47, P0 ;  /* 0x0000002f1c00720c */ /* 0x000fd60000706670 */
[----:B0-----:R0:W-:Y:S04]  /*1b710*/  @!P3 ST.E desc[UR38][R8.64], R0 ;  /* 0x000000000800b985 */ /* 0x0011e8000c101926 */
[----:B-1----:R0:W-:Y:S01]  /*1b720*/  @!P0 ST.E desc[UR38][R10.64], R3 ;  /* 0x000000030a008985 */ /* 0x0021e2000c101926 */
[----:B------:R-:W-:Y:S05]  /*1b730*/  @P1 BRA `(.L_x_1578) ;  /* 0x0000000800301947 */ /* 0x000fea0003800000 */
[----:B------:R-:W0:Y:S01]  /*1b740*/  S2R R34, SR_TID.X ;  /* 0x0000000000227919 */ /* 0x000e220000002100 */
[----:B------:R-:W1:Y:S01]  /*1b750*/  @P2 LDC R15, c[0x0][0xbec] ;  /* 0x0002fb00ff0f2b82 */ /* 0x000e620000000800 */
[----:B------:R-:W-:-:S07]  /*1b760*/  ULDC.64 UR4, c[0x0][0xaa0] ;  /* 0x0002a80000047ab9 */ /* 0x000fce0000000a00 */
[----:B------:R-:W2:Y:S01]  /*1b770*/  @P2 LDC R21, c[0x0][0xbf0] ;  /* 0x0002fc00ff152b82 */ /* 0x000ea20000000800 */
[----:B0-----:R-:W-:-:S05]  /*1b780*/  VIADD R0, R34, 0xffffff80 ;  /* 0xffffff8022007836 */ /* 0x001fca0000000000 */
        /* <DEDUP_REMOVED lines=9> */
[----:B------:R-:W-:Y:S02]  /*1b820*/  IADD3 R25, P0, R32, 0x1800, RZ ;  /* 0x0000180020197810 */ /* 0x000fe40007f1e0ff */
[----:B------:R-:W-:Y:S01]  /*1b830*/  LOP3.LUT R0, R3, 0x180, RZ, 0xc0, !PT ;  /* 0x0000018003007812 */ /* 0x000fe200078ec0ff */
[----:B------:R-:W-:Y:S01]  /*1b840*/  IMAD.WIDE.U32 R12, R44, UR4, RZ ;  /* 0x000000042c0c7c25 */ /* 0x000fe2000f8e00ff */
[----:B------:R-:W-:Y:S02]  /*1b850*/  IADD3 R29, P1, R32, 0x3000, RZ ;  /* 0x00003000201d7810 */ /* 0x000fe40007f3e0ff */
[----:B------:R-:W-:Y:S01]  /*1b860*/  SHF.R.U64 R0, R0, 0x3, RZ ;  /* 0x0000000300007819 */ /* 0x000fe200000012ff */
[----:B------:R-:W-:Y:S01]  /*1b870*/  IMAD.X R41, RZ, RZ, R33, P5 ;  /* 0x000000ffff297224 */ /* 0x000fe200028e0621 */
[----:B------:R-:W-:-:S02]  /*1b880*/  IADD3 R35, P3, R32, 0x4800, RZ ;  /* 0x0000480020237810 */ /* 0x000fc40007f7e0ff */
[----:B------:R-:W-:Y:S01]  /*1b890*/  LOP3.LUT R40, R0, R3, RZ, 0x3c, !PT ;  /* 0x0000000300287212 */ /* 0x000fe200078e3cff */
[----:B------:R-:W-:Y:S01]  /*1b8a0*/  IMAD R3, R48, UR4, RZ ;  /* 0x0000000430037c24 */ /* 0x000fe2000f8e02ff */
[----:B------:R-:W-:Y:S01]  /*1b8b0*/  IADD3 R37, P4, R32, 0x6000, RZ ;  /* 0x0000600020257810 */ /* 0x000fe20007f9e0ff */
[----:B------:R-:W-:Y:S01]  /*1b8c0*/  IMAD R0, R11, 0x60, R10 ;  /* 0x000000600b007824 */ /* 0x000fe200078e020a */
[----:B------:R-:W-:Y:S01]  /*1b8d0*/  LOP3.LUT R24, R25, 0x180, RZ, 0xc0, !PT ;  /* 0x0000018019187812 */ /* 0x000fe200078ec0ff */
[----:B------:R-:W-:Y:S01]  /*1b8e0*/  IMAD R3, R44, UR5, R3 ;  /* 0x000000052c037c24 */ /* 0x000fe2000f8e0203 */
[----:B------:R-:W-:Y:S01]  /*1b8f0*/  LOP3.LUT R28, R29, 0x180, RZ, 0xc0, !PT ;  /* 0x000001801d1c7812 */ /* 0x000fe200078ec0ff */
[----:B------:R-:W5:Y:S01]  /*1b900*/  LD.E.128 R40, desc[UR38][R40.64] ;  /* 0x0000002628287980 */ /* 0x000f62000c101d00 */
[----:B------:R-:W-:Y:S02]  /*1b910*/  LOP3.LUT R34, R35, 0x180, RZ, 0xc0, !PT ;  /* 0x0000018023227812 */ /* 0x000fe400078ec0ff */
[----:B------:R-:W-:-:S02]  /*1b920*/  LOP3.LUT R36, R37, 0x180, RZ, 0xc0, !PT ;  /* 0x0000018025247812 */ /* 0x000fc400078ec0ff */
[----:B------:R-:W-:Y:S01]  /*1b930*/  LOP3.LUT R5, R32, 0x180, RZ, 0xc0, !PT ;  /* 0x0000018020057812 */ /* 0x000fe200078ec0ff */
[----:B------:R-:W-:Y:S01]  /*1b940*/  IMAD.IADD R13, R13, 0x1, R3 ;  /* 0x000000010d0d7824 */ /* 0x000fe200078e0203 */
[----:B------:R-:W-:Y:S01]  /*1b950*/  SHF.R.U64 R24, R24, 0x3, RZ ;  /* 0x0000000318187819 */ /* 0x000fe200000012ff */
[----:B------:R-:W-:Y:S01]  /*1b960*/  IMAD.IADD R14, R52, 0x1, R0 ;  /* 0x00000001340e7824 */ /* 0x000fe200078e0200 */
[----:B------:R-:W-:Y:S01]  /*1b970*/  SHF.R.U64 R28, R28, 0x3, RZ ;  /* 0x000000031c1c7819 */ /* 0x000fe200000012ff */
[----:B------:R-:W-:Y:S01]  /*1b980*/  ULDC.64 UR4, c[0x0][0xae8] ;  /* 0x0002ba0000047ab9 */ /* 0x000fe20000000a00 */
[----:B------:R-:W-:Y:S02]  /*1b990*/  SHF.R.U64 R34, R34, 0x3, RZ ;  /* 0x0000000322227819 */ /* 0x000fe400000012ff */
[----:B------:R-:W-:Y:S02]  /*1b9a0*/  SHF.R.U64 R36, R36, 0x3, RZ ;  /* 0x0000000324247819 */ /* 0x000fe400000012ff */
[----:B------:R-:W-:Y:S01]  /*1b9b0*/  SHF.R.U64 R5, R5, 0x3, RZ ;  /* 0x0000000305057819 */ /* 0x000fe200000012ff */
[----:B------:R-:W-:Y:S01]  /*1b9c0*/  IMAD.WIDE.U32 R12, R51, UR4, R12 ;  /* 0x00000004330c7c25 */ /* 0x000fe2000f8e000c */
[----:B------:R-:W-:-:S02]  /*1b9d0*/  LOP3.LUT R24, R24, R25, RZ, 0x3c, !PT ;  /* 0x0000001918187212 */ /* 0x000fc400078e3cff */
[----:B------:R-:W-:Y:S01]  /*1b9e0*/  LOP3.LUT R28, R28, R29, RZ, 0x3c, !PT ;  /* 0x0000001d1c1c7212 */ /* 0x000fe200078e3cff */
[----:B-1----:R-:W-:Y:S01]  /*1b9f0*/  @P2 IMAD.HI.U32 R0, R14, R15, RZ ;  /* 0x0000000f0e002227 */ /* 0x002fe200078e00ff */
[----:B------:R-:W-:Y:S02]  /*1ba00*/  LOP3.LUT R34, R34, R35, RZ, 0x3c, !PT ;  /* 0x0000002322227212 */ /* 0x000fe400078e3cff */
[----:B------:R-:W-:Y:S01]  /*1ba10*/  LOP3.LUT R36, R36, R37, RZ, 0x3c, !PT ;  /* 0x0000002524247212 */ /* 0x000fe200078e3cff */
[--C-:B------:R-:W-:Y:S01]  /*1ba20*/  IMAD.X R25, RZ, RZ, R33.reuse, P0 ;  /* 0x000000ffff197224 */ /* 0x100fe200000e0621 */
[----:B------:R-:W-:Y:S01]  /*1ba30*/  LOP3.LUT R4, R5, R32, RZ, 0x3c, !PT ;  /* 0x0000002005047212 */ /* 0x000fe200078e3cff */
[--C-:B------:R-:W-:Y:S01]  /*1ba40*/  IMAD.X R29, RZ, RZ, R33.reuse, P1 ;  /* 0x000000ffff1d7224 */ /* 0x100fe200008e0621 */
[----:B------:R-:W-:Y:S01]  /*1ba50*/  SHF.R.S32.HI R11, RZ, 0x1f, R46 ;  /* 0x0000001fff0b7819 */ /* 0x000fe2000001142e */
[--C-:B------:R-:W-:Y:S02]  /*1ba60*/  IMAD.X R35, RZ, RZ, R33.reuse, P3 ;  /* 0x000000ffff237224 */ /* 0x100fe400018e0621 */
[--C-:B------:R-:W-:Y:S01]  /*1ba70*/  IMAD.X R37, RZ, RZ, R33.reuse, P4 ;  /* 0x000000ffff257224 */ /* 0x100fe200020e0621 */
[----:B------:R-:W5:Y:S01]  /*1ba80*/  LD.E.128 R24, desc[UR38][R24.64] ;  /* 0x0000002618187980 */ /* 0x000f62000c101d00 */
[----:B------:R-:W-:-:S02]  /*1ba90*/  IMAD.MOV.U32 R5, RZ, RZ, R33 ;  /* 0x000000ffff057224 */ /* 0x000fc400078e0021 */
[----:B------:R-:W-:Y:S01]  /*1baa0*/  IMAD R13, R51, UR5, R13 ;  /* 0x00000005330d7c24 */ /* 0x000fe2000f8e020d */
[----:B------:R-:W-:Y:S01]  /*1bab0*/  ULDC.64 UR4, c[0x0][0xaf0] ;  /* 0x0002bc0000047ab9 */ /* 0x000fe20000000a00 */
[----:B------:R-:W-:Y:S01]  /*1bac0*/  IMAD.MOV.U32 R3, RZ, RZ, R14 ;  /* 0x000000ffff037224 */ /* 0x000fe200078e000e */
[----:B--2---:R-:W-:Y:S01]  /*1bad0*/  @P2 SHF.R.U32.HI R3, RZ, R21, R0 ;  /* 0x00000015ff032219 */ /* 0x004fe20000011600 */
[----:B------:R-:W-:Y:S01]  /*1bae0*/  IMAD R11, R11, UR4, RZ ;  /* 0x000000040b0b7c24 */ /* 0x000fe2000f8e02ff */
[----:B------:R-:W5:Y:S01]  /*1baf0*/  LD.E.128 R4, desc[UR38][R4.64] ;  /* 0x0000002604047980 */ /* 0x000f62000c101d00 */
[C---:B------:R-:W-:Y:S01]  /*1bb00*/  IMAD.WIDE.U32 R12, R46.reuse, UR4, R12 ;  /* 0x000000042e0c7c25 */ /* 0x040fe2000f8e000c */
[----:B------:R-:W-:Y:S02]  /*1bb10*/  SHF.R.S32.HI R0, RZ, 0x1f, R3 ;  /* 0x0000001fff007819 */ /* 0x000fe40000011403 */
[----:B------:R-:W5:Y:S01]  /*1bb20*/  LD.E.128 R28, desc[UR38][R28.64] ;  /* 0x000000261c1c7980 */ /* 0x000f62000c101d00 */
[----:B------:R-:W-:Y:S01]  /*1bb30*/  IMAD R11, R46, UR5, R11 ;  /* 0x000000052e0b7c24 */ /* 0x000fe2000f8e020b */
[----:B------:R-:W-:-:S02]  /*1bb40*/  ULDC.64 UR4, c[0x0][0xae0] ;  /* 0x0002b80000047ab9 */ /* 0x000fc40000000a00 */
[----:B------:R-:W5:Y:S01]  /*1bb50*/  LD.E.128 R32, desc[UR38][R34.64] ;  /* 0x0000002622207980 */ /* 0x000f62000c101d00 */
[----:B------:R-:W-:-:S03]  /*1bb60*/  IMAD.MOV R8, RZ, RZ, -R3 ;  /* 0x000000ffff087224 */ /* 0x000fc600078e0a03 */
        /* <DEDUP_REMOVED lines=8> */
[----:B------:R-:W-:-:S02]  /*1bbf0*/  IMAD R0, R0, UR4, RZ ;  /* 0x0000000400007c24 */ /* 0x000fc4000f8e02ff */
[----:B------:R-:W-:Y:S02]  /*1bc00*/  IMAD R45, R45, R8, R14 ;  /* 0x000000082d2d7224 */ /* 0x000fe400078e020e */
[----:B------:R-:W-:-:S04]  /*1bc10*/  IMAD.WIDE.U32 R12, R3, UR4, R12 ;  /* 0x00000004030c7c25 */ /* 0x000fc8000f8e000c */
[----:B------:R-:W-:Y:S01]  /*1bc20*/  IMAD R11, R3, UR5, R0 ;  /* 0x00000005030b7c24 */ /* 0x000fe2000f8e0200 */
[----:B------:R-:W-:Y:S01]  /*1bc30*/  SHF.R.S32.HI R3, RZ, 0x1f, R45 ;  /* 0x0000001fff037819 */ /* 0x000fe2000001142d */
        /* <DEDUP_REMOVED lines=20> */
.L_x_1803:
[----:B------:R-:W-:Y:S01]  /*1bd80*/  IMAD.IADD R44, R10, 0x1, R52 ;  /* 0x000000010a2c7824 */ /* 0x000fe200078e0234 */
        /* <DEDUP_REMOVED lines=8> */
[CC--:B--2---:R-:W-:Y:S02]  /*1be10*/  @!P1 LEA R12, P3, R46.reuse, R14.reuse, 0x1 ;  /* 0x0000000e2e0c9211 */ /* 0x0c4fe400078608ff */
[----:B------:R-:W-:Y:S01]  /*1be20*/  @!P2 LEA R20, P4, R45, R14, 0x1 ;  /* 0x0000000e2d14a211 */ /* 0x000fe200078808ff */
[----:B------:R-:W-:Y:S01]  /*1be30*/  @!P0 IMAD.WIDE R10, R9, 0x2, R14 ;  /* 0x00000002090a8825 */ /* 0x000fe200078e020e */
[-C--:B------:R-:W-:Y:S02]  /*1be40*/  @!P1 LEA.HI.X R13, R46, R3.reuse, R48, 0x1, P3 ;  /* 0x000000032e0d9211 */ /* 0x080fe400018f0c30 */
[----:B------:R-:W-:Y:S02]  /*1be50*/  @!P2 LEA.HI.X R21, R45, R3, R50, 0x1, P4 ;  /* 0x000000032d15a211 */ /* 0x000fe400020f0c32 */
[----:B-----5:R3:W-:Y:S04]  /*1be60*/  @!P0 ST.E.128 desc[UR38][R10.64], R4 ;  /* 0x000000040a008985 */ /* 0x0207e8000c101d26 */
[----:B------:R3:W-:Y:S04]  /*1be70*/  @!P1 ST.E.128 desc[UR38][R12.64], R28 ;  /* 0x0000001c0c009985 */ /* 0x0007e8000c101d26 */
[----:B------:R3:W-:Y:S02]  /*1be80*/  @!P2 ST.E.128 desc[UR38][R20.64], R36 ;  /* 0x000000241400a985 */ /* 0x0007e4000c101d26 */
.L_x_1581:
[----:B------:R-:W-:Y:S05]  /*1be90*/  BSYNC B1 ;  /* 0x0000000000017941 */ /* 0x000fea0003800000 */
.L_x_1580:
[----:B------:R-:W-:-:S03]  /*1bea0*/  UMOV UR4, 0xffffffff ;  /* 0xffffffff00047882 */ /* 0x000fc60000000000 */
[----:B------:R-:W-:Y:S05]  /*1beb0*/  BRA.DIV UR4, `(.L_x_1582) ;  /* 0x000000b204c47947 */ /* 0x000fea000b800000 */
[----:B-1----:R1:W4:Y:S04]  /*1bec0*/  SHFL.IDX PT, R3, R8, 0x1, 0x1c1f ;  /* 0x003c1f0008037f89 */ /* 0x00232800000e0000 */
[----:B--2---:R1:W2:Y:S02]  /*1bed0*/  SHFL.IDX PT, R14, R0, 0x1, 0x1c1f ;  /* 0x003c1f00000e7f89 */ /* 0x0042a400000e0000 */
.L_x_1807:
[----:B01----:R-:W-:-:S05]  /*1bee0*/  VIADD R0, R44, 0x60 ;  /* 0x000000602c007836 */ /* 0x003fca0000000000 */
[----:B------:R-:W-:-:S13]  /*1bef0*/  ISETP.GE.AND P0, PT, R0, R47, PT ;  /* 0x0000002f0000720c */ /* 0x000fda0003f06270 */
[----:B------:R-:W-:Y:S05]  /*1bf00*/  @P0 BRA `(.L_x_1583) ;  /* 0x0000001800780947 */ /* 0x000fea0003800000 */
[----:B------:R-:W-:Y:S02]  /*1bf10*/  ULDC UR4, c[0x0][0xac8] ;  /* 0x0002b20000047ab9 */ /* 0x000fe40000000800 */
[----:B------:R-:W-:Y:S02]  /*1bf20*/  ISETP.GE.AND P1, PT, R9, UR4, PT ;  /* 0x0000000409007c0c */ /* 0x000fe4000bf26270 */
[----:B------:R-:W-:-:S11]  /*1bf30*/  ISETP.GE.AND P2, PT, R46, UR4, PT ;  /* 0x000000042e007c0c */ /* 0x000fd6000bf46270 */
[----:B----4-:R-:W-:Y:S02]  /*1bf40*/  @!P1 IMAD.MOV.U32 R15, RZ, RZ, R3 ;  /* 0x000000ffff0f9224 */ /* 0x010fe400078e0003 */
[----:B--23-5:R-:W-:Y:S01]  /*1bf50*/  @!P2 LEA R6, P0, R46, R14, 0x1 ;  /* 0x0000000e2e06a211 */ /* 0x02cfe200078008ff */
[----:B------:R-:W-:-:S03]  /*1bf60*/  @!P1 IMAD.WIDE R4, R9, 0x2, R14 ;  /* 0x0000000209049825 */ /* 0x000fc600078e020e */
        /* <DEDUP_REMOVED lines=9> */
.L_x_1578:
[----:B------:R-:W-:Y:S01]  /*1c000*/  ULDC.64 UR4, c[0x0][0xb08] ;  /* 0x0002c20000047ab9 */ /* 0x000fe20000000a00 */
[----:B------:R-:W1:Y:S01]  /*1c010*/  @P2 LDC R13, c[0x0][0xbec] ;  /* 0x0002fb00ff0d2b82 */ /* 0x000e620000000800 */
[----:B0-----:R-:W-:Y:S02]  /*1c020*/  IMAD R3, R48, UR4, RZ ;  /* 0x0000000430037c24 */ /* 0x001fe4000f8e02ff */
[----:B------:R-:W-:-:S04]  /*1c030*/  IMAD.WIDE.U32 R8, R44, UR4, RZ ;  /* 0x000000042c087c25 */ /* 0x000fc8000f8e00ff */
[----:B------:R-:W-:Y:S01]  /*1c040*/  IMAD R3, R44, UR5, R3 ;  /* 0x000000052c037c24 */ /* 0x000fe2000f8e0203 */
[----:B------:R-:W0:Y:S01]  /*1c050*/  @P2 LDC R0, c[0x0][0xbf0] ;  /* 0x0002fc00ff002b82 */ /* 0x000e220000000800 */
[----:B------:R-:W-:Y:S02]  /*1c060*/  ULDC.64 UR4, c[0x0][0xb38] ;  /* 0x0002ce0000047ab9 */ /* 0x000fe40000000a00 */
[----:B------:R-:W-:Y:S01]  /*1c070*/  IMAD.IADD R9, R9, 0x1, R3 ;  /* 0x0000000109097824 */ /* 0x000fe200078e0203 */
[----:B------:R-:W-:Y:S01]  /*1c080*/  SHF.R.S32.HI R3, RZ, 0x1f, R46 ;  /* 0x0000001fff037819 */ /* 0x000fe2000001142e */
[----:B------:R-:W-:-:S04]  /*1c090*/  IMAD.WIDE.U32 R8, R51, UR4, R8 ;  /* 0x0000000433087c25 */ /* 0x000fc8000f8e0008 */
[----:B------:R-:W-:Y:S01]  /*1c0a0*/  IMAD R9, R51, UR5, R9 ;  /* 0x0000000533097c24 */ /* 0x000fe2000f8e0209 */
[----:B------:R-:W-:Y:S02]  /*1c0b0*/  ULDC.64 UR4, c[0x0][0xb40] ;  /* 0x0002d00000047ab9 */ /* 0x000fe40000000a00 */
[----:B------:R-:W-:Y:S02]  /*1c0c0*/  IMAD R3, R3, UR4, RZ ;  /* 0x0000000403037c24 */ /* 0x000fe4000f8e02ff */
[----:B------:R-:W-:-:S04]  /*1c0d0*/  IMAD.WIDE.U32 R8, R46, UR4, R8 ;  /* 0x000000042e087c25 */ /* 0x000fc8000f8e0008 */
[----:B------:R-:W-:Y:S01]  /*1c0e0*/  IMAD R11, R46, UR5, R3 ;  /* 0x000000052e0b7c24 */ /* 0x000fe2000f8e0203 */
[----:B------:R-:W-:Y:S01]  /*1c0f0*/  ULDC.64 UR4, c[0x0][0xb48] ;  /* 0x0002d20000047ab9 */ /* 0x000fe20000000a00 */
[----:B-1----:R-:W-:-:S04]  /*1c100*/  @P2 IMAD.HI.U32 R13, R26, R13, RZ ;  /* 0x0000000d1a0d2227 */ /* 0x002fc800078e00ff */
[----:B------:R-:W-:Y:S02]  /*1c110*/  IMAD.IADD R9, R9, 0x1, R11 ;  /* 0x0000000109097824 */ /* 0x000fe400078e020b */
[----:B------:R-:W-:Y:S01]  /*1c120*/  IMAD.MOV.U32 R3, RZ, RZ, R26 ;  /* 0x000000ffff037224 */ /* 0x000fe200078e001a */
[----:B0-----:R-:W-:Y:S01]  /*1c130*/  @P2 SHF.R.U32.HI R3, RZ, R0, R13 ;  /* 0x00000000ff032219 */ /* 0x001fe2000001160d */
[----:B------:R-:W-:-:S03]  /*1c140*/  IMAD.WIDE.U32 R8, R49, UR4, R8 ;  /* 0x0000000431087c25 */ /* 0x000fc6000f8e0008 */
[--C-:B------:R-:W-:Y:S01]  /*1c150*/  SHF.R.S32.HI R0, RZ, 0x1f, R3.reuse ;  /* 0x0000001fff007819 */ /* 0x100fe20000011403 */
[----:B------:R-:W-:Y:S02]  /*1c160*/  IMAD.MOV R10, RZ, RZ, -R3 ;  /* 0x000000ffff0a7224 */ /* 0x000fe400078e0a03 */
[----:B------:R-:W-:Y:S01]  /*1c170*/  IMAD R9, R49, UR5, R9 ;  /* 0x0000000531097c24 */ /* 0x000fe2000f8e0209 */
[----:B------:R-:W-:Y:S01]  /*1c180*/  ULDC.64 UR4, c[0x0][0xb30] ;  /* 0x0002cc0000047ab9 */ /* 0x000fe20000000a00 */
[----:B------:R-:W-:Y:S02]  /*1c190*/  VIADD R11, R2, 0x2d820 ;  /* 0x0002d820020b7836 */ /* 0x000fe40000000000 */
[----:B------:R-:W-:Y:S02]  /*1c1a0*/  IMAD R0, R0, UR4, RZ ;  /* 0x0000000400007c24 */ /* 0x000fe4000f8e02ff */
[----:B------:R-:W-:Y:S01]  /*1c1b0*/  IMAD R45, R45, R10, R26 ;  /* 0x0000000a2d2d7224 */ /* 0x000fe200078e021a */
[----:B------:R-:W-:Y:S01]  /*1c1c0*/  PRMT R10, RZ, 0x654, R11 ;  /* 0x00000654ff0a7816 */ /* 0x000fe2000000000b */
[----:B------:R-:W-:-:S02]  /*1c1d0*/  IMAD R11, R3, UR5, R0 ;  /* 0x00000005030b7c24 */ /* 0x000fc4000f8e0200 */
[----:B------:R-:W-:Y:S01]  /*1c1e0*/  IMAD.WIDE.U32 R8, R3, UR4, R8 ;  /* 0x0000000403087c25 */ /* 0x000fe2000f8e0008 */
[----:B------:R-:W-:Y:S01]  /*1c1f0*/  SHF.R.S32.HI R0, RZ, 0x1f, R45 ;  /* 0x0000001fff007819 */ /* 0x000fe2000001142d */
[----:B------:R-:W-:Y:S01]  /*1c200*/  ULDC.64 UR4, c[0x0][0xb28] ;  /* 0x0002ca0000047ab9 */ /* 0x000fe20000000a00 */
[----:B------:R0:W-:Y:S01]  /*1c210*/  SYNCS.ARRIVE.TRANS64.RED.A1T0 RZ, [R10+URZ], RZ ;  /* 0x000000ff0aff79a7 */ /* 0x0001e2000810043f */
        /* <DEDUP_REMOVED lines=12> */
.L_x_1810:
[----:B------:R-:W-:Y:S01]  /*1c2e0*/  ISETP.GE.AND P0, PT, R24, R47, PT ;  /* 0x0000002f1800720c */ /* 0x000fe20003f06270 */
[----:B------:R-:W-:-:S12]  /*1c2f0*/  BSSY B1, `(.L_x_1585) ;  /* 0x0000051000017945 */ /* 0x000fd80003800000 */
[----:B------:R-:W-:Y:S05]  /*1c300*/  @P0 BRA `(.L_x_1586) ;  /* 0x00000004003c0947 */ /* 0x000fea0003800000 */
[----:B------:R-:W-:Y:S01]  /*1c310*/  ULDC UR4, c[0x0][0xac8] ;  /* 0x0002b20000047ab9 */ /* 0x000fe20000000800 */
[C---:B------:R-:W-:Y:S01]  /*1c320*/  VIADD R15, R22.reuse, 0x8 ;  /* 0x00000008160f7836 */ /* 0x040fe20000000000 */
[C---:B------:R-:W-:Y:S01]  /*1c330*/  ISETP.GE.AND P0, PT, R22.reuse, UR4, PT ;  /* 0x0000000416007c0c */ /* 0x040fe2000bf06270 */
[C---:B------:R-:W-:Y:S01]  /*1c340*/  VIADD R25, R22.reuse, 0x10 ;  /* 0x0000001016197836 */ /* 0x040fe20000000000 */
[----:B------:R-:W-:Y:S01]  /*1c350*/  SHF.R.S32.HI R10, RZ, 0x1f, R22 ;  /* 0x0000001fff0a7819 */ /* 0x000fe20000011416 */
[C---:B------:R-:W-:Y:S01]  /*1c360*/  VIADD R31, R22.reuse, 0x20 ;  /* 0x00000020161f7836 */ /* 0x040fe20000000000 */
[----:B------:R-:W-:Y:S01]  /*1c370*/  ISETP.GE.AND P1, PT, R15, UR4, PT ;  /* 0x000000040f007c0c */ /* 0x000fe2000bf26270 */
[C---:B------:R-:W-:Y:S01]  /*1c380*/  VIADD R27, R22.reuse, 0x8 ;  /* 0x00000008161b7836 */ /* 0x040fe20000000000 */
[----:B------:R-:W-:Y:S01]  /*1c390*/  ISETP.GE.AND P4, PT, R25, UR4, PT ;  /* 0x0000000419007c0c */ /* 0x000fe2000bf86270 */
[C---:B------:R-:W-:Y:S02]  /*1c3a0*/  VIADD R26, R22.reuse, 0x10 ;  /* 0x00000010161a7836 */ /* 0x040fe40000000000 */
[C---:B------:R-:W-:Y:S01]  /*1c3b0*/  VIADD R32, R22.reuse, 0x18 ;  /* 0x0000001816207836 */ /* 0x040fe20000000000 */
[----:B------:R-:W-:Y:S01]  /*1c3c0*/  SHF.R.S32.HI R27, RZ, 0x1f, R27 ;  /* 0x0000001fff1b7819 */ /* 0x000fe2000001141b */
[C---:B------:R-:W-:Y:S01]  /*1c3d0*/  VIADD R30, R22.reuse, 0x28 ;  /* 0x00000028161e7836 */ /* 0x040fe20000000000 */
[----:B------:R-:W-:Y:S01]  /*1c3e0*/  SHF.R.S32.HI R26, RZ, 0x1f, R26 ;  /* 0x0000001fff1a7819 */ /* 0x000fe2000001141a */
[C---:B------:R-:W-:Y:S01]  /*1c3f0*/  VIADD R33, R22.reuse, 0x20 ;  /* 0x0000002016217836 */ /* 0x040fe20000000000 */
[C---:B--2---:R-:W-:Y:S01]  /*1c400*/  @!P0 LEA R8, P2, R22.reuse, R14, 0x2 ;  /* 0x0000000e16088211 */ /* 0x044fe200078410ff */
[----:B------:R-:W-:Y:S01]  /*1c410*/  VIADD R34, R22, 0x18 ;  /* 0x0000001816227836 */ /* 0x000fe20000000000 */
[----:B------:R-:W-:-:S02]  /*1c420*/  ISETP.GE.AND P3, PT, R32, UR4, PT ;  /* 0x0000000420007c0c */ /* 0x000fc4000bf66270 */
[CC--:B-1----:R-:W-:Y:S02]  /*1c430*/  @!P0 LEA.HI.X R9, R22.reuse, R3.reuse, R10, 0x2, P2 ;  /* 0x0000000316098211 */ /* 0x0c2fe400010f140a */
[-C--:B------:R-:W-:Y:S02]  /*1c440*/  @!P1 LEA R10, P2, R15, R14.reuse, 0x2 ;  /* 0x0000000e0f0a9211 */ /* 0x080fe400078410ff */
[----:B------:R-:W-:Y:S01]  /*1c450*/  @!P4 LEA R12, P5, R25, R14, 0x2 ;  /* 0x0000000e190cc211 */ /* 0x000fe200078a10ff */
[----:B------:R1:W-:Y:S01]  /*1c460*/  @!P0 ST.E.64 desc[UR38][R8.64], R4 ;  /* 0x0000000408008985 */ /* 0x0003e2000c101b26 */
[----:B------:R-:W-:Y:S02]  /*1c470*/  ISETP.GE.AND P0, PT, R31, UR4, PT ;  /* 0x000000041f007c0c */ /* 0x000fe4000bf06270 */
[-C--:B------:R-:W-:Y:S01]  /*1c480*/  @!P1 LEA.HI.X R11, R15, R3.reuse, R27, 0x2, P2 ;  /* 0x000000030f0b9211 */ /* 0x080fe200010f141b */
[----:B------:R-:W-:Y:S01]  /*1c490*/  VIADD R15, R22, 0x30 ;  /* 0x00000030160f7836 */ /* 0x000fe20000000000 */
[----:B------:R-:W-:-:S02]  /*1c4a0*/  @!P4 LEA.HI.X R13, R25, R3, R26, 0x2, P5 ;  /* 0x00000003190dc211 */ /* 0x000fc400028f141a */
[----:B------:R-:W-:Y:S01]  /*1c4b0*/  ISETP.GE.AND P2, PT, R30, UR4, PT ;  /* 0x000000041e007c0c */ /* 0x000fe2000bf46270 */
[----:B------:R2:W-:Y:S01]  /*1c4c0*/  @!P1 ST.E.64 desc[UR38][R10.64], R92 ;  /* 0x0000005c0a009985 */ /* 0x0005e2000c101b26 */
[----:B------:R-:W-:Y:S02]  /*1c4d0*/  SHF.R.S32.HI R33, RZ, 0x1f, R33 ;  /* 0x0000001fff217819 */ /* 0x000fe40000011421 */
[-C--:B------:R-:W-:Y:S01]  /*1c4e0*/  @!P3 LEA R24, P5, R32, R14.reuse, 0x2 ;  /* 0x0000000e2018b211 */ /* 0x080fe200078a10ff */
[----:B------:R-:W-:Y:S01]  /*1c4f0*/  @!P4 ST.E.64 desc[UR38][R12.64], R96 ;  /* 0x000000600c00c985 */ /* 0x000fe2000c101b26 */
[----:B------:R-:W-:Y:S02]  /*1c500*/  SHF.R.S32.HI R34, RZ, 0x1f, R34 ;  /* 0x0000001fff227819 */ /* 0x000fe40000011422 */
[----:B------:R-:W-:Y:S02]  /*1c510*/  @!P0 LEA R26, P4, R31, R14, 0x2 ;  /* 0x0000000e1f1a8211 */ /* 0x000fe400078810ff */
[----:B------:R-:W-:-:S02]  /*1c520*/  ISETP.GE.AND P1, PT, R15, UR4, PT ;  /* 0x000000040f007c0c */ /* 0x000fc4000bf26270 */
[-C--:B------:R-:W-:Y:S01]  /*1c530*/  @!P0 LEA.HI.X R27, R31, R3.reuse, R33, 0x2, P4 ;  /* 0x000000031f1b8211 */ /* 0x080fe200020f1421 */
[----:B------:R-:W-:Y:S01]  /*1c540*/  VIADD R33, R22, 0x28 ;  /* 0x0000002816217836 */ /* 0x000fe20000000000 */
[-C--:B------:R-:W-:Y:S01]  /*1c550*/  @!P3 LEA.HI.X R25, R32, R3.reuse, R34, 0x2, P5 ;  /* 0x000000032019b211 */ /* 0x080fe200028f1422 */
[----:B------:R-:W-:Y:S01]  /*1c560*/  VIADD R32, R22, 0x38 ;  /* 0x0000003816207836 */ /* 0x000fe20000000000 */
[-C--:B-1----:R-:W-:Y:S01]  /*1c570*/  @!P2 LEA R4, P5, R30, R14.reuse, 0x2 ;  /* 0x0000000e1e04a211 */ /* 0x082fe200078a10ff */
[----:B------:R-:W-:Y:S01]  /*1c580*/  VIADD R31, R22, 0x40 ;  /* 0x00000040161f7836 */ /* 0x000fe20000000000 */
[----:B------:R-:W-:Y:S01]  /*1c590*/  SHF.R.S32.HI R33, RZ, 0x1f, R33 ;  /* 0x0000001fff217819 */ /* 0x000fe20000011421 */
[----:B------:R1:W-:Y:S01]  /*1c5a0*/  @!P3 ST.E.64 desc[UR38][R24.64], R100 ;  /* 0x000000641800b985 */ /* 0x0003e2000c101b26 */
[----:B------:R-:W-:Y:S01]  /*1c5b0*/  ISETP.GE.AND P3, PT, R32, UR4, PT ;  /* 0x0000000420007c0c */ /* 0x000fe2000bf66270 */
[----:B--2---:R-:W-:Y:S01]  /*1c5c0*/  VIADD R11, R22, 0x48 ;  /* 0x00000048160b7836 */ /* 0x004fe20000000000 */
[----:B------:R-:W-:Y:S01]  /*1c5d0*/  @!P2 LEA.HI.X R5, R30, R3, R33, 0x2, P5 ;  /* 0x000000031e05a211 */ /* 0x000fe200028f1421 */
[C---:B------:R-:W-:Y:S01]  /*1c5e0*/  VIADD R30, R22.reuse, 0x30 ;  /* 0x00000030161e7836 */ /* 0x040fe20000000000 */
[----:B------:R-:W-:Y:S01]  /*1c5f0*/  @!P0 ST.E.64 desc[UR38][R26.64], R104 ;  /* 0x000000681a008985 */ /* 0x000fe2000c101b26 */
[----:B------:R-:W-:Y:S01]  /*1c600*/  @!P1 LEA R8, P4, R15, R14, 0x2 ;  /* 0x0000000e0f089211 */ /* 0x000fe200078810ff */
[----:B------:R-:W-:Y:S01]  /*1c610*/  VIADD R33, R22, 0x38 ;  /* 0x0000003816217836 */ /* 0x000fe20000000000 */
[----:B------:R-:W-:Y:S01]  /*1c620*/  ISETP.GE.AND P0, PT, R31, UR4, PT ;  /* 0x000000041f007c0c */ /* 0x000fe2000bf06270 */
[----:B------:R2:W-:Y:S01]  /*1c630*/  @!P2 ST.E.64 desc[UR38][R4.64], R108 ;  /* 0x0000006c0400a985 */ /* 0x0005e2000c101b26 */
[----:B------:R-:W-:-:S02]  /*1c640*/  SHF.R.S32.HI R30, RZ, 0x1f, R30 ;  /* 0x0000001fff1e7819 */ /* 0x000fc4000001141e */
[----:B------:R-:W-:Y:S02]  /*1c650*/  ISETP.GE.AND P2, PT, R11, UR4, PT ;  /* 0x000000040b007c0c */ /* 0x000fe4000bf46270 */
[----:B------:R-:W-:Y:S01]  /*1c660*/  @!P1 LEA.HI.X R9, R15, R3, R30, 0x2, P4 ;  /* 0x000000030f099211 */ /* 0x000fe200020f141e */
[----:B------:R-:W-:Y:S01]  /*1c670*/  VIADD R15, R22, 0x50 ;  /* 0x00000050160f7836 */ /* 0x000fe20000000000 */
[----:B-1----:R-:W-:Y:S01]  /*1c680*/  @!P3 LEA R24, P5, R32, R14, 0x2 ;  /* 0x0000000e2018b211 */ /* 0x002fe200078a10ff */
[----:B------:R-:W-:Y:S01]  /*1c690*/  VIADD R30, R22, 0x58 ;  /* 0x00000058161e7836 */ /* 0x000fe20000000000 */
[----:B------:R-:W-:Y:S01]  /*1c6a0*/  SHF.R.S32.HI R33, RZ, 0x1f, R33 ;  /* 0x0000001fff217819 */ /* 0x000fe20000011421 */
[----:B------:R1:W-:Y:S01]  /*1c6b0*/  @!P1 ST.E.64 desc[UR38][R8.64], R6 ;  /* 0x0000000608009985 */ /* 0x0003e2000c101b26 */
[----:B------:R-:W-:Y:S02]  /*1c6c0*/  ISETP.GE.AND P1, PT, R15, UR4, PT ;  /* 0x000000040f007c0c */ /* 0x000fe4000bf26270 */
[----:B------:R-:W-:-:S02]  /*1c6d0*/  SHF.R.S32.HI R10, RZ, 0x1f, R31 ;  /* 0x0000001fff0a7819 */ /* 0x000fc4000001141f */
[CC--:B------:R-:W-:Y:S02]  /*1c6e0*/  @!P0 LEA R12, P4, R31.reuse, R14.reuse, 0x2 ;  /* 0x0000000e1f0c8211 */ /* 0x0c0fe400078810ff */
[-C--:B------:R-:W-:Y:S02]  /*1c6f0*/  @!P3 LEA.HI.X R25, R32, R3.reuse, R33, 0x2, P5 ;  /* 0x000000032019b211 */ /* 0x080fe400028f1421 */
[----:B------:R-:W-:Y:S02]  /*1c700*/  ISETP.GE.AND P5, PT, R30, UR4, PT ;  /* 0x000000041e007c0c */ /* 0x000fe4000bfa6270 */
[----:B------:R-:W-:Y:S01]  /*1c710*/  @!P0 LEA.HI.X R13, R31, R3, R10, 0x2, P4 ;  /* 0x000000031f0d8211 */ /* 0x000fe200020f140a */
[----:B------:R3:W-:Y:S01]  /*1c720*/  @!P3 ST.E.64 desc[UR38][R24.64], R116 ;  /* 0x000000741800b985 */ /* 0x0007e2000c101b26 */
[----:B--2---:R-:W-:Y:S02]  /*1c730*/  SHF.R.S32.HI R4, RZ, 0x1f, R11 ;  /* 0x0000001fff047819 */ /* 0x004fe4000001140b */
[----:B------:R-:W-:Y:S01]  /*1c740*/  @!P2 LEA R10, P4, R11, R14, 0x2 ;  /* 0x0000000e0b0aa211 */ /* 0x000fe200078810ff */
[----:B------:R3:W-:Y:S01]  /*1c750*/  @!P0 ST.E.64 desc[UR38][R12.64], R120 ;  /* 0x000000780c008985 */ /* 0x0007e2000c101b26 */
[----:B-1----:R-:W-:-:S02]  /*1c760*/  SHF.R.S32.HI R6, RZ, 0x1f, R15 ;  /* 0x0000001fff067819 */ /* 0x002fc4000001140f */
[----:B------:R-:W-:Y:S02]  /*1c770*/  @!P2 LEA.HI.X R11, R11, R3, R4, 0x2, P4 ;  /* 0x000000030b0ba211 */ /* 0x000fe400020f1404 */
[----:B------:R-:W-:-:S03]  /*1c780*/  @!P1 LEA R4, P4, R15, R14, 0x2 ;  /* 0x0000000e0f049211 */ /* 0x000fc600078810ff */
[----:B------:R3:W-:Y:S01]  /*1c790*/  @!P2 ST.E.64 desc[UR38][R10.64], R124 ;  /* 0x0000007c0a00a985 */ /* 0x0007e2000c101b26 */
[-C--:B------:R-:W-:Y:S02]  /*1c7a0*/  @!P1 LEA.HI.X R5, R15, R3.reuse, R6, 0x2, P4 ;  /* 0x000000030f059211 */ /* 0x080fe400020f1406 */
[----:B------:R-:W-:Y:S02]  /*1c7b0*/  SHF.R.S32.HI R6, RZ, 0x1f, R30 ;  /* 0x0000001fff067819 */ /* 0x000fe4000001141e */
[C---:B------:R-:W-:Y:S01]  /*1c7c0*/  @!P5 LEA R14, P4, R30.reuse, R14, 0x2 ;  /* 0x0000000e1e0ed211 */ /* 0x040fe200078810ff */
[----:B------:R3:W-:Y:S03]  /*1c7d0*/  @!P1 ST.E.64 desc[UR38][R4.64], R128 ;  /* 0x0000008004009985 */ /* 0x0007e6000c101b26 */
[----:B------:R-:W-:-:S05]  /*1c7e0*/  @!P5 LEA.HI.X R15, R30, R3, R6, 0x2, P4 ;  /* 0x000000031e0fd211 */ /* 0x000fca00020f1406 */
[----:B------:R3:W-:Y:S04]  /*1c7f0*/  @!P5 ST.E.64 desc[UR38][R14.64], R132 ;  /* 0x000000840e00d985 */ /* 0x0007e8000c101b26 */
.L_x_1586:
[----:B------:R-:W-:Y:S05]  /*1c800*/  BSYNC B1 ;  /* 0x0000000000017941 */ /* 0x000fea0003800000 */
.L_x_1585:
[----:B------:R-:W-:-:S03]  /*1c810*/  UMOV UR4, 0xffffffff ;  /* 0xffffffff00047882 */ /* 0x000fc60000000000 */
[----:B------:R-:W-:Y:S05]  /*1c820*/  BRA.DIV UR4, `(.L_x_1587) ;  /* 0x000000aa04e47947 */ /* 0x000fea000b800000 */
[----:B-1----:R1:W4:Y:S04]  /*1c830*/  SHFL.IDX PT, R3, R29, 0x1, 0x1c1f ;  /* 0x003c1f001d037f89 */ /* 0x00232800000e0000 */
[----:B--23--:R1:W2:Y:S02]  /*1c840*/  SHFL.IDX PT, R14, R0, 0x1, 0x1c1f ;  /* 0x003c1f00000e7f89 */ /* 0x00c2a400000e0000 */
.L_x_1814:
[----:B------:R-:W-:-:S13]  /*1c850*/  ISETP.GE.AND P0, PT, R28, R47, PT ;  /* 0x0000002f1c00720c */ /* 0x000fda0003f06270 */
[----:B------:R-:W-:Y:S05]  /*1c860*/  @P0 BRA `(.L_x_1583) ;  /* 0x0000001000200947 */ /* 0x000fea0003800000 */
[C---:B------:R-:W-:Y:S01]  /*1c870*/  VIADD R11, R22.reuse, 0x8 ;  /* 0x00000008160b7836 */ /* 0x040fe20000000000 */
[----:B------:R-:W-:Y:S01]  /*1c880*/  ULDC UR4, c[0x0][0xac8] ;  /* 0x0002b20000047ab9 */ /* 0x000fe20000000800 */
[C---:B------:R-:W-:Y:S01]  /*1c890*/  VIADD R10, R22.reuse, 0x10 ;  /* 0x00000010160a7836 */ /* 0x040fe20000000000 */
[C---:B------:R-:W-:Y:S01]  /*1c8a0*/  ISETP.GE.AND P5, PT, R22.reuse, UR4, PT ;  /* 0x0000000416007c0c */ /* 0x040fe2000bfa6270 */
[C---:B------:R-:W-:Y:S01]  /*1c8b0*/  VIADD R13, R22.reuse, 0x8 ;  /* 0x00000008160d7836 */ /* 0x040fe20000000000 */
[----:B------:R-:W-:Y:S01]  /*1c8c0*/  ISETP.GE.AND P3, PT, R11, UR4, PT ;  /* 0x000000040b007c0c */ /* 0x000fe2000bf66270 */
[----:B------:R-:W-:Y:S01]  /*1c8d0*/  VIADD R12, R22, 0x18 ;  /* 0x00000018160c7836 */ /* 0x000fe20000000000 */
[----:B------:R-:W-:Y:S01]  /*1c8e0*/  ISETP.GE.AND P4, PT, R10, UR4, PT ;  /* 0x000000040a007c0c */ /* 0x000fe2000bf86270 */
[C---:B------:R-:W-:Y:S01]  /*1c8f0*/  VIADD R24, R22.reuse, 0x20 ;  /* 0x0000002016187836 */ /* 0x040fe20000000000 */
[----:B01----:R-:W-:Y:S01]  /*1c900*/  SHF.R.S32.HI R0, RZ, 0x1f, R22 ;  /* 0x0000001fff007819 */ /* 0x003fe20000011416 */
[C---:B------:R-:W-:Y:S01]  /*1c910*/  VIADD R29, R22.reuse, 0x30 ;  /* 0x00000030161d7836 */ /* 0x040fe20000000000 */
[----:B------:R-:W-:Y:S01]  /*1c920*/  SHF.R.S32.HI R13, RZ, 0x1f, R13 ;  /* 0x0000001fff0d7819 */ /* 0x000fe2000001140d */
[----:B------:R-:W-:Y:S01]  /*1c930*/  VIADD R26, R22, 0x38 ;  /* 0x00000038161a7836 */ /* 0x000fe20000000000 */
[----:B------:R-:W-:Y:S01]  /*1c940*/  ISETP.GE.AND P2, PT, R12, UR4, PT ;  /* 0x000000040c007c0c */ /* 0x000fe2000bf46270 */
[----:B------:R-:W-:-:S02]  /*1c950*/  VIADD R15, R22, 0x28 ;  /* 0x00000028160f7836 */ /* 0x000fc40000000000 */
[CC--:B--2---:R-:W-:Y:S01]  /*1c960*/  @!P5 LEA R4, P0, R22.reuse, R14.reuse, 0x2 ;  /* 0x0000000e1604d211 */ /* 0x0c4fe200078010ff */
[C---:B------:R-:W-:Y:S01]  /*1c970*/  VIADD R27, R22.reuse, 0x20 ;  /* 0x00000020161b7836 */ /* 0x040fe20000000000 */
[CC--:B------:R-:W-:Y:S01]  /*1c980*/  @!P3 LEA R6, P1, R11.reuse, R14.reuse, 0x2 ;  /* 0x0000000e0b06b211 */ /* 0x0c0fe200078210ff */
[C---:B------:R-:W-:Y:S01]  /*1c990*/  VIADD R25, R22.reuse, 0x40 ;  /* 0x0000004016197836 */ /* 0x040fe20000000000 */
[CC--:B----4-:R-:W-:Y:S01]  /*1c9a0*/  @!P5 LEA.HI.X R5, R22.reuse, R3.reuse, R0, 0x2, P0 ;  /* 0x000000031605d211 */ /* 0x0d0fe200000f1400 */
[C---:B------:R-:W-:Y:S01]  /*1c9b0*/  VIADD R0, R22.reuse, 0x28 ;  /* 0x0000002816007836 */ /* 0x040fe20000000000 */
[-C--:B------:R-:W-:Y:S01]  /*1c9c0*/  @!P3 LEA.HI.X R7, R11, R3.reuse, R13, 0x2, P1 ;  /* 0x000000030b07b211 */ /* 0x080fe200008f140d */
[----:B------:R-:W-:Y:S01]  /*1c9d0*/  VIADD R11, R22, 0x10 ;  /* 0x00000010160b7836 */ /* 0x000fe20000000000 */
[----:B------:R-:W-:Y:S01]  /*1c9e0*/  ISETP.GE.AND P0, PT, R24, UR4, PT ;  /* 0x0000000418007c0c */ /* 0x000fe2000bf06270 */
[----:B------:R0:W-:Y:S01]  /*1c9f0*/  @!P5 ST.E.64 desc[UR38][R4.64], R90 ;  /* 0x0000005a0400d985 */ /* 0x0001e2000c101b26 */
[----:B------:R-:W-:Y:S01]  /*1ca00*/  @!P4 LEA R8, P5, R10, R14, 0x2 ;  /* 0x0000000e0a08c211 */ /* 0x000fe200078a10ff */
[----:B------:R-:W-:Y:S01]  /*1ca10*/  VIADD R13, R22, 0x18 ;  /* 0x00000018160d7836 */ /* 0x000fe20000000000 */
[----:B------:R-:W-:Y:S01]  /*1ca20*/  SHF.R.S32.HI R11, RZ, 0x1f, R11 ;  /* 0x0000001fff0b7819 */ /* 0x000fe2000001140b */
[----:B------:R1:W-:Y:S01]  /*1ca30*/  @!P3 ST.E.64 desc[UR38][R6.64], R94 ;  /* 0x0000005e0600b985 */ /* 0x0003e2000c101b26 */
[----:B------:R-:W-:Y:S01]  /*1ca40*/  ISETP.GE.AND P1, PT, R0, UR4, PT ;  /* 0x0000000400007c0c */ /* 0x000fe2000bf26270 */
[----:B------:R-:W-:Y:S01]  /*1ca50*/  VIADD R30, R22, 0x30 ;  /* 0x00000030161e7836 */ /* 0x000fe20000000000 */
[----:B------:R-:W-:-:S02]  /*1ca60*/  @!P4 LEA.HI.X R9, R10, R3, R11, 0x2, P5 ;  /* 0x000000030a09c211 */ /* 0x000fc400028f140b */
[----:B------:R-:W-:Y:S02]  /*1ca70*/  SHF.R.S32.HI R13, RZ, 0x1f, R13 ;  /* 0x0000001fff0d7819 */ /* 0x000fe4000001140d */
[CC--:B------:R-:W-:Y:S01]  /*1ca80*/  @!P2 LEA R10, P5, R12.reuse, R14.reuse, 0x2 ;  /* 0x0000000e0c0aa211 */ /* 0x0c0fe200078a10ff */
[----:B------:R2:W-:Y:S01]  /*1ca90*/  @!P4 ST.E.64 desc[UR38][R8.64], R98 ;  /* 0x000000620800c985 */ /* 0x0005e2000c101b26 */
[----:B------:R-:W-:Y:S02]  /*1caa0*/  SHF.R.S32.HI R27, RZ, 0x1f, R27 ;  /* 0x0000001fff1b7819 */ /* 0x000fe4000001141b */
[----:B------:R-:W-:Y:S02]  /*1cab0*/  @!P2 LEA.HI.X R11, R12, R3, R13, 0x2, P5 ;  /* 0x000000030c0ba211 */ /* 0x000fe400028f140d */
[-C--:B------:R-:W-:Y:S02]  /*1cac0*/  @!P0 LEA R12, P4, R24, R14.reuse, 0x2 ;  /* 0x0000000e180c8211 */ /* 0x080fe400078810ff */
[----:B0-----:R-:W-:Y:S01]  /*1cad0*/  @!P1 LEA R4, P5, R0, R14, 0x2 ;  /* 0x0000000e00049211 */ /* 0x001fe200078a10ff */
[----:B------:R0:W-:Y:S01]  /*1cae0*/  @!P2 ST.E.64 desc[UR38][R10.64], R102 ;  /* 0x000000660a00a985 */ /* 0x0001e2000c101b26 */
[----:B------:R-:W-:-:S02]  /*1caf0*/  ISETP.GE.AND P2, PT, R29, UR4, PT ;  /* 0x000000041d007c0c */ /* 0x000fc4000bf46270 */
[----:B------:R-:W-:Y:S02]  /*1cb00*/  SHF.R.S32.HI R15, RZ, 0x1f, R15 ;  /* 0x0000001fff0f7819 */ /* 0x000fe4000001140f */
[----:B------:R-:W-:Y:S02]  /*1cb10*/  ISETP.GE.AND P3, PT, R26, UR4, PT ;  /* 0x000000041a007c0c */ /* 0x000fe4000bf66270 */
[-C--:B------:R-:W-:Y:S01]  /*1cb20*/  @!P0 LEA.HI.X R13, R24, R3.reuse, R27, 0x2, P4 ;  /* 0x00000003180d8211 */ /* 0x080fe200020f141b */
[----:B------:R-:W-:Y:S01]  /*1cb30*/  VIADD R27, R22, 0x38 ;  /* 0x00000038161b7836 */ /* 0x000fe20000000000 */
[----:B------:R-:W-:Y:S01]  /*1cb40*/  @!P1 LEA.HI.X R5, R0, R3, R15, 0x2, P5 ;  /* 0x0000000300059211 */ /* 0x000fe200028f140f */
[C---:B------:R-:W-:Y:S01]  /*1cb50*/  VIADD R15, R22.reuse, 0x48 ;  /* 0x00000048160f7836 */ /* 0x040fe20000000000 */
[----:B------:R-:W-:Y:S01]  /*1cb60*/  ISETP.GE.AND P4, PT, R25, UR4, PT ;  /* 0x0000000419007c0c */ /* 0x000fe2000bf86270 */
[----:B------:R3:W-:Y:S01]  /*1cb70*/  @!P0 ST.E.64 desc[UR38][R12.64], R20 ;  /* 0x000000140c008985 */ /* 0x0007e2000c101b26 */
[----:B------:R-:W-:Y:S01]  /*1cb80*/  VIADD R24, R22, 0x50 ;  /* 0x0000005016187836 */ /* 0x000fe20000000000 */
[----:B-1----:R-:W-:-:S02]  /*1cb90*/  @!P2 LEA R6, P5, R29, R14, 0x2 ;  /* 0x0000000e1d06a211 */ /* 0x002fc400078a10ff */
[----:B------:R-:W-:Y:S01]  /*1cba0*/  ISETP.GE.AND P0, PT, R15, UR4, PT ;  /* 0x000000040f007c0c */ /* 0x000fe2000bf06270 */
[----:B------:R1:W-:Y:S01]  /*1cbb0*/  @!P1 ST.E.64 desc[UR38][R4.64], R110 ;  /* 0x0000006e04009985 */ /* 0x0003e2000c101b26 */
[----:B------:R-:W-:Y:S02]  /*1cbc0*/  SHF.R.S32.HI R30, RZ, 0x1f, R30 ;  /* 0x0000001fff1e7819 */ /* 0x000fe4000001141e */
[----:B--2---:R-:W-:Y:S02]  /*1cbd0*/  @!P3 LEA R8, P1, R26, R14, 0x2 ;  /* 0x0000000e1a08b211 */ /* 0x004fe400078210ff */
[----:B------:R-:W-:Y:S02]  /*1cbe0*/  SHF.R.S32.HI R27, RZ, 0x1f, R27 ;  /* 0x0000001fff1b7819 */ /* 0x000fe4000001141b */
[----:B------:R-:W-:Y:S02]  /*1cbf0*/  @!P2 LEA.HI.X R7, R29, R3, R30, 0x2, P5 ;  /* 0x000000031d07a211 */ /* 0x000fe400028f141e */
[----:B------:R-:W-:-:S02]  /*1cc00*/  ISETP.GE.AND P5, PT, R24, UR4, PT ;  /* 0x0000000418007c0c */ /* 0x000fc4000bfa6270 */
[-C--:B------:R-:W-:Y:S01]  /*1cc10*/  @!P3 LEA.HI.X R9, R26, R3.reuse, R27, 0x2, P1 ;  /* 0x000000031a09b211 */ /* 0x080fe200008f141b */
[----:B------:R2:W-:Y:S01]  /*1cc20*/  @!P2 ST.E.64 desc[UR38][R6.64], R114 ;  /* 0x000000720600a985 */ /* 0x0005e2000c101b26 */
[----:B------:R-:W-:Y:S02]  /*1cc30*/  SHF.R.S32.HI R0, RZ, 0x1f, R25 ;  /* 0x0000001fff007819 */ /* 0x000fe40000011419 */
[CC--:B0-----:R-:W-:Y:S01]  /*1cc40*/  @!P4 LEA R10, P1, R25.reuse, R14.reuse, 0x2 ;  /* 0x0000000e190ac211 */ /* 0x0c1fe200078210ff */
[----:B------:R2:W-:Y:S01]  /*1cc50*/  @!P3 ST.E.64 desc[UR38][R8.64], R118 ;  /* 0x000000760800b985 */ /* 0x0005e2000c101b26 */
[----:B---3--:R-:W-:Y:S02]  /*1cc60*/  SHF.R.S32.HI R12, RZ, 0x1f, R15 ;  /* 0x0000001fff0c7819 */ /* 0x008fe4000001140f */
[----:B------:R-:W-:Y:S02]  /*1cc70*/  @!P4 LEA.HI.X R11, R25, R3, R0, 0x2, P1 ;  /* 0x00000003190bc211 */ /* 0x000fe400008f1400 */
[----:B-1----:R-:W-:-:S02]  /*1cc80*/  @!P0 LEA R4, P1, R15, R14, 0x2 ;  /* 0x0000000e0f048211 */ /* 0x002fc400078210ff */
[----:B------:R-:W-:Y:S01]  /*1cc90*/  SHF.R.S32.HI R0, RZ, 0x1f, R24 ;  /* 0x0000001fff007819 */ /* 0x000fe20000011418 */
[----:B------:R2:W-:Y:S01]  /*1cca0*/  @!P4 ST.E.64 desc[UR38][R10.64], R122 ;  /* 0x0000007a0a00c985 */ /* 0x0005e2000c101b26 */
[----:B------:R-:W-:Y:S02]  /*1ccb0*/  @!P0 LEA.HI.X R5, R15, R3, R12, 0x2, P1 ;  /* 0x000000030f058211 */ /* 0x000fe400008f140c */
[----:B------:R-:W-:-:S03]  /*1ccc0*/  @!P5 LEA R12, P1, R24, R14, 0x2 ;  /* 0x0000000e180cd211 */ /* 0x000fc600078210ff */
[----:B------:R2:W-:Y:S01]  /*1ccd0*/  @!P0 ST.E.64 desc[UR38][R4.64], R126 ;  /* 0x0000007e04008985 */ /* 0x0005e2000c101b26 */
[----:B------:R-:W-:Y:S01]  /*1cce0*/  @!P5 LEA.HI.X R13, R24, R3, R0, 0x2, P1 ;  /* 0x00000003180dd211 */ /* 0x000fe200008f1400 */
[----:B------:R-:W-:-:S04]  /*1ccf0*/  VIADD R0, R22, 0x58 ;  /* 0x0000005816007836 */ /* 0x000fc80000000000 */
[----:B------:R2:W-:Y:S01]  /*1cd00*/  @!P5 ST.E.64 desc[UR38][R12.64], R130 ;  /* 0x000000820c00d985 */ /* 0x0005e2000c101b26 */
[----:B------:R-:W-:-:S13]  /*1cd10*/  ISETP.GE.AND P0, PT, R0, UR4, PT ;  /* 0x0000000400007c0c */ /* 0x000fda000bf06270 */
[----:B--2---:R-:W-:Y:S05]  /*1cd20*/  @P0 BRA `(.L_x_1583) ;  /* 0x0000000800f00947 */ /* 0x004fea0003800000 */
[----:B------:R-:W-:Y:S02]  /*1cd30*/  LEA R14, P0, R0, R14, 0x2 ;  /* 0x0000000e000e7211 */ /* 0x000fe400078010ff */
[----:B------:R-:W-:-:S04]  /*1cd40*/  SHF.R.S32.HI R4, RZ, 0x1f, R0 ;  /* 0x0000001fff047819 */ /* 0x000fc80000011400 */
[----:B------:R-:W-:-:S05]  /*1cd50*/  LEA.HI.X R15, R0, R3, R4, 0x2, P0 ;  /* 0x00000003000f7211 */ /* 0x000fca00000f1404 */
[----:B------:R0:W-:Y:S01]  /*1cd60*/  ST.E.64 desc[UR38][R14.64], R134 ;  /* 0x000000860e007985 */ /* 0x0001e2000c101b26 */
[----:B------:R-:W-:Y:S05]  /*1cd70*/  BRA `(.L_x_1583) ;  /* 0x0000000800dc7947 */ /* 0x000fea0003800000 */
.L_x_1576:
[----:B------:R-:W2:Y:S01]  /*1cd80*/  LDL R3, [R1+0x50] ;  /* 0x0000500001037983 */ /* 0x000ea20000100800 */
[----:B------:R-:W-:Y:S01]  /*1cd90*/  ULDC.64 UR4, c[0x0][0xc08] ;  /* 0x0003020000047ab9 */ /* 0x000fe20000000a00 */
[----:B------:R-:W3:Y:S02]  /*1cda0*/  LDC.64 R4, c[0x0][0xc00] ;  /* 0x00030000ff047b82 */ /* 0x000ee40000000a00 */
[----:B------:R-:W3:Y:S01]  /*1cdb0*/  LDL R0, [R1+0x54] ;  /* 0x0000540001007983 */ /* 0x000ee20000100800 */
[----:B------:R-:W-:-:S04]  /*1cdc0*/  ISETP.NE.U32.AND P0, PT, RZ, UR4, PT ;  /* 0x00000004ff007c0c */ /* 0x000fc8000bf05070 */
[----:B------:R-:W-:Y:S01]  /*1cdd0*/  ISETP.NE.AND.EX P1, PT, RZ, UR5, PT, P0 ;  /* 0x00000005ff007c0c */ /* 0x000fe2000bf25300 */
[----:B------:R-:W-:Y:S02]  /*1cde0*/  ULDC.64 UR4, c[0x0][0xc00] ;  /* 0x0003000000047ab9 */ /* 0x000fe40000000a00 */
[----:B------:R-:W-:-:S04]  /*1cdf0*/  ISETP.NE.U32.AND P0, PT, RZ, UR4, PT ;  /* 0x00000004ff007c0c */ /* 0x000fc8000bf05070 */
[----:B------:R-:W-:-:S06]  /*1ce00*/  ISETP.NE.AND.EX P0, PT, RZ, UR5, PT, P0 ;  /* 0x00000005ff007c0c */ /* 0x000fcc000bf05300 */
[----:B------:R-:W4:Y:S01]  /*1ce10*/  @P1 LDC.64 R6, c[0x0][0xc08] ;  /* 0x00030200ff061b82 */ /* 0x000f220000000a00 */
[----:B------:R-:W-:Y:S02]  /*1ce20*/  ULDC UR4, c[0x0][0xa88] ;  /* 0x0002a20000047ab9 */ /* 0x000fe40000000800 */
[----:B------:R-:W-:Y:S01]  /*1ce30*/  IMAD.U32 R10, RZ, RZ, UR4 ;  /* 0x00000004ff0a7e24 */ /* 0x000fe2000f8e00ff */
[----:B------:R-:W0:Y:S01]  /*1ce40*/  S2R R9, SR_TID.X ;  /* 0x0000000000097919 */ /* 0x000e220000002100 */
[----:B--2---:R-:W-:Y:S02]  /*1ce50*/  IMAD.MOV.U32 R8, RZ, RZ, R3 ;  /* 0x000000ffff087224 */ /* 0x004fe400078e0003 */
[----:B------:R-:W-:Y:S02]  /*1ce60*/  IMAD.MOV.U32 R3, RZ, RZ, RZ ;  /* 0x000000ffff037224 */ /* 0x000fe400078e00ff */
[----:B---3--:R-:W-:-:S04]  /*1ce70*/  IMAD.WIDE R4, R0, 0x4, R4 ;  /* 0x0000000400047825 */ /* 0x008fc800078e0204 */
[----:B----4-:R-:W-:Y:S01]  /*1ce80*/  @P1 IMAD.WIDE R6, R0, 0x4, R6 ;  /* 0x0000000400061825 */ /* 0x010fe200078e0206 */
[----:B------:R2:W5:Y:S04]  /*1ce90*/  @P0 LDG.E R3, desc[UR38][R4.64] ;  /* 0x0000002604030981 */ /* 0x000568000c1e1900 */
[----:B------:R2:W5:Y:S01]  /*1cea0*/  @P1 LDG.E R10, desc[UR38][R6.64] ;  /* 0x00000026060a1981 */ /* 0x000562000c1e1900 */
[----:B------:R-:W-:Y:S01]  /*1ceb0*/  ISETP.NE.AND P2, PT, R8, RZ, PT ;  /* 0x000000ff0800720c */ /* 0x000fe20003f45270 */
[----:B0-----:R-:W-:Y:S01]  /*1cec0*/  VIADD R30, R9, 0xffffff80 ;  /* 0xffffff80091e7836 */ /* 0x001fe20000000000 */
[----:B------:R-:W-:-:S04]  /*1ced0*/  SHF.R.S32.HI R28, RZ, 0x1f, R0 ;  /* 0x0000001fff1c7819 */ /* 0x000fc80000011400 */
        /* <DEDUP_REMOVED lines=9> */
.L_x_1588:
[----:B------:R-:W-:Y:S01]  /*1cf70*/  BSSY B1, `(.L_x_1589) ;  /* 0x0000038000017945 */ /* 0x000fe20003800000 */
[----:B------:R-:W-:Y:S02]  /*1cf80*/  SEL R29, R0, RZ, !P0 ;  /* 0x000000ff001d7207 */ /* 0x000fe40004000000 */
[----:B------:R-:W-:Y:S02]  /*1cf90*/  SEL R28, R28, RZ, !P0 ;  /* 0x000000ff1c1c7207 */ /* 0x000fe40004000000 */
[----:B-----5:R-:W-:Y:S01]  /*1cfa0*/  SHF.R.S32.HI R26, RZ, 0x1f, R3 ;  /* 0x0000001fff1a7819 */ /* 0x020fe20000011403 */
[----:B------:R-:W-:Y:S06]  /*1cfb0*/  @P3 BRA `(.L_x_1590) ;  /* 0x0000000000cc3947 */ /* 0x000fec0003800000 */
[----:B--2---:R-:W2:Y:S01]  /*1cfc0*/  LDL R4, [R1+0x18] ;  /* 0x0000180001047983 */ /* 0x004ea20000100800 */
[----:B------:R-:W0:Y:S02]  /*1cfd0*/  LDC R33, c[0x0][0xbe8] ;  /* 0x0002fa00ff217b82 */ /* 0x000e240000000800 */
[----:B0-----:R-:W-:Y:S01]  /*1cfe0*/  IMAD R0, R10, R33, RZ ;  /* 0x000000210a007224 */ /* 0x001fe200078e02ff */
[----:B--2---:R-:W-:-:S04]  /*1cff0*/  IADD3 R31, R4, -0x80, R9 ;  /* 0xffffff80041f7810 */ /* 0x004fc80007ffe009 */
        /* <DEDUP_REMOVED lines=13> */
[----:B------:R-:W1:Y:S08]  /*1d0d0*/  LDC.64 R6, c[0x0][R24+0x210] ;  /* 0x0000840018067b82 */ /* 0x000e700000000a00 */
[----:B------:R-:W5:Y:S08]  /*1d0e0*/  @P1 LDC R0, c[0x0][0xbec] ;  /* 0x0002fb00ff001b82 */ /* 0x000f700000000800 */
[----:B------:R-:W1:Y:S01]  /*1d0f0*/  @P1 LDC R35, c[0x0][0xbf0] ;  /* 0x0002fc00ff231b82 */ /* 0x000e620000000800 */
[----:B----4-:R-:W-:-:S07]  /*1d100*/  IMAD R11, R15, R29, RZ ;  /* 0x0000001d0f0b7224 */ /* 0x010fce00078e02ff */
[----:B0-----:R-:W0:Y:S01]  /*1d110*/  @!P0 LDC R4, c[0x0][0xb50] ;  /* 0x0002d400ff048b82 */ /* 0x001e220000000800 */
[----:B------:R-:W-:Y:S02]  /*1d120*/  IMAD R15, R14, R28, R11 ;  /* 0x0000001c0e0f7224 */ /* 0x000fe400078e020b */
[----:B-----5:R-:W-:-:S05]  /*1d130*/  @P1 IMAD.HI.U32 R0, R31, R0, RZ ;  /* 0x000000001f001227 */ /* 0x020fca00078e00ff */
[----:B------:R-:W4:Y:S01]  /*1d140*/  @!P0 LDC R5, c[0x0][0xb54] ;  /* 0x0002d500ff058b82 */ /* 0x000f220000000800 */
[----:B-1----:R-:W-:-:S05]  /*1d150*/  @P1 SHF.R.U32.HI R25, RZ, R35, R0 ;  /* 0x00000023ff191219 */ /* 0x002fca0000011600 */
[----:B------:R-:W-:Y:S02]  /*1d160*/  IMAD.MOV R0, RZ, RZ, -R25 ;  /* 0x000000ffff007224 */ /* 0x000fe400078e0a19 */
[-C--:B--2---:R-:W-:Y:S02]  /*1d170*/  IMAD R27, R13, R20.reuse, RZ ;  /* 0x000000140d1b7224 */ /* 0x084fe400078e02ff */
[----:B------:R-:W-:Y:S01]  /*1d180*/  IMAD.WIDE.U32 R12, R12, R20, RZ ;  /* 0x000000140c0c7225 */ /* 0x000fe200078e00ff */
[----:B---3--:R-:W-:-:S03]  /*1d190*/  SEL R11, R32, RZ, P0 ;  /* 0x000000ff200b7207 */ /* 0x008fc60000000000 */
[----:B------:R-:W-:-:S04]  /*1d1a0*/  IMAD.WIDE.U32 R20, R14, R29, RZ ;  /* 0x0000001d0e147225 */ /* 0x000fc800078e00ff */
[----:B------:R-:W-:Y:S01]  /*1d1b0*/  IMAD.IADD R27, R13, 0x1, R27 ;  /* 0x000000010d1b7824 */ /* 0x000fe200078e021b */
[----:B------:R-:W-:Y:S01]  /*1d1c0*/  IADD3 R12, P1, P3, R20, R12, R3 ;  /* 0x0000000c140c7210 */ /* 0x000fe20007b3e003 */
[----:B------:R-:W-:Y:S02]  /*1d1d0*/  IMAD.IADD R15, R21, 0x1, R15 ;  /* 0x00000001150f7824 */ /* 0x000fe400078e020f */
[-C--:B------:R-:W-:Y:S02]  /*1d1e0*/  IMAD R13, R9, R11.reuse, RZ ;  /* 0x0000000b090d7224 */ /* 0x080fe400078e02ff */
[----:B------:R-:W-:-:S04]  /*1d1f0*/  IMAD.WIDE.U32 R8, R8, R11, RZ ;  /* 0x0000000b08087225 */ /* 0x000fc800078e00ff */
[----:B------:R-:W-:Y:S01]  /*1d200*/  IMAD R11, R33, R0, R31 ;  /* 0x00000000210b7224 */ /* 0x000fe200078e021f */
[----:B------:R-:W-:Y:S01]  /*1d210*/  IADD3.X R0, R15, R27, R26, P1, P3 ;  /* 0x0000001b0f007210 */ /* 0x000fe20000fe641a */
[----:B------:R-:W-:Y:S01]  /*1d220*/  IMAD.IADD R13, R9, 0x1, R13 ;  /* 0x00000001090d7824 */ /* 0x000fe200078e020d */
[----:B------:R-:W-:Y:S02]  /*1d230*/  IADD3 R8, P0, P1, R25, R12, R8 ;  /* 0x0000000c19087210 */ /* 0x000fe4000791e008 */
[----:B------:R-:W-:-:S04]  /*1d240*/  SHF.R.S32.HI R25, RZ, 0x1f, R25 ;  /* 0x0000001fff197819 */ /* 0x000fc80000011419 */
[----:B------:R-:W-:Y:S01]  /*1d250*/  IADD3.X R9, R25, R0, R13, P0, P1 ;  /* 0x0000000019097210 */ /* 0x000fe200007e240d */
[----:B------:R-:W-:Y:S01]  /*1d260*/  IMAD R0, R7, R11, RZ ;  /* 0x0000000b07007224 */ /* 0x000fe200078e02ff */
[----:B------:R-:W-:-:S05]  /*1d270*/  SHF.R.S32.HI R13, RZ, 0x1f, R11 ;  /* 0x0000001fff0d7819 */ /* 0x000fca000001140b */
[C---:B------:R-:W-:Y:S02]  /*1d280*/  IMAD R13, R6.reuse, R13, R0 ;  /* 0x0000000d060d7224 */ /* 0x040fe400078e0200 */
[----:B------:R-:W-:-:S04]  /*1d290*/  IMAD.WIDE.U32 R6, R6, R11, R8 ;  /* 0x0000000b06067225 */ /* 0x000fc800078e0008 */
[----:B------:R-:W-:Y:S01]  /*1d2a0*/  IMAD.IADD R0, R7, 0x1, R13 ;  /* 0x0000000107007824 */ /* 0x000fe200078e020d */
[----:B0-----:R-:W-:Y:S01]  /*1d2b0*/  LEA R4, P0, R6, R4, 0x2 ;  /* 0x0000000406047211 */ /* 0x001fe200078010ff */
[----:B------:R-:W-:-:S03]  /*1d2c0*/  IMAD.MOV.U32 R7, RZ, RZ, -0x800000 ;  /* 0xff800000ff077424 */ /* 0x000fc600078e00ff */
[----:B----4-:R-:W-:-:S05]  /*1d2d0*/  LEA.HI.X R5, R6, R5, R0, 0x2, P0 ;  /* 0x0000000506057211 */ /* 0x010fca00000f1400 */
[----:B------:R0:W-:Y:S04]  /*1d2e0*/  STG.E desc[UR38][R4.64], R7 ;  /* 0x0000000704007986 */ /* 0x0001e8000c101926 */
.L_x_1590:
[----:B------:R-:W-:Y:S05]  /*1d2f0*/  BSYNC B1 ;  /* 0x0000000000017941 */ /* 0x000fea0003800000 */
.L_x_1589:
[----:B------:R-:W-:Y:S05]  /*1d300*/  @P2 BRA `(.L_x_1583) ;  /* 0x0000000400782947 */ /* 0x000fea0003800000 */
[----:B------:R-:W3:Y:S01]  /*1d310*/  LDL.LU R12, [R1+0x4c] ;  /* 0x00004c00010c7983 */ /* 0x000ee20000300800 */
[----:B------:R-:W4:Y:S01]  /*1d320*/  LDC R21, c[0x0][0xbe8] ;  /* 0x0002fa00ff157b82 */ /* 0x000f220000000800 */
[----:B0-2---:R-:W-:Y:S01]  /*1d330*/  SHF.R.S32.HI R5, RZ, 0x1f, R30 ;  /* 0x0000001fff057819 */ /* 0x005fe2000001141e */
[----:B------:R-:W-:Y:S01]  /*1d340*/  ULDC.64 UR4, c[0x0][0xaa0] ;  /* 0x0002a80000047ab9 */ /* 0x000fe20000000a00 */
[----:B------:R-:W2:Y:S01]  /*1d350*/  LDL R27, [R1+0x18] ;  /* 0x00001800011b7983 */ /* 0x000ea20000100800 */
        /* <DEDUP_REMOVED lines=13> */
[----:B----4-:R-:W-:-:S13]  /*1d430*/  ISETP.NE.AND P0, PT, R21, 0x1, PT ;  /* 0x000000011500780c */ /* 0x010fda0003f05270 */
[----:B------:R-:W0:Y:S08]  /*1d440*/  @P0 LDC R8, c[0x0][0xbec] ;  /* 0x0002fb00ff080b82 */ /* 0x000e300000000800 */
[----:B------:R-:W4:Y:S01]  /*1d450*/  @P0 LDC R11, c[0x0][0xbf0] ;  /* 0x0002fc00ff0b0b82 */ /* 0x000f220000000800 */
[----:B---3--:R-:W-:-:S04]  /*1d460*/  IMAD.WIDE.U32 R4, R12, UR4, R4 ;  /* 0x000000040c047c25 */ /* 0x008fc8000f8e0004 */
[----:B--2---:R-:W-:Y:S02]  /*1d470*/  IMAD.IADD R9, R27, 0x1, R0 ;  /* 0x000000011b097824 */ /* 0x004fe400078e0200 */
[----:B------:R-:W-:Y:S01]  /*1d480*/  IMAD R5, R12, UR5, R5 ;  /* 0x000000050c057c24 */ /* 0x000fe2000f8e0205 */
[----:B------:R-:W-:Y:S01]  /*1d490*/  ULDC.64 UR4, c[0x0][0xae0] ;  /* 0x0002b80000047ab9 */ /* 0x000fe20000000a00 */
[----:B0-----:R-:W-:-:S04]  /*1d4a0*/  @P0 IMAD.HI.U32 R0, R9, R8, RZ ;  /* 0x0000000809000227 */ /* 0x001fc800078e00ff */
[----:B------:R-:W-:Y:S01]  /*1d4b0*/  IMAD.MOV.U32 R3, RZ, RZ, R9 ;  /* 0x000000ffff037224 */ /* 0x000fe200078e0009 */
[----:B----4-:R-:W-:Y:S01]  /*1d4c0*/  @P0 SHF.R.U32.HI R3, RZ, R11, R0 ;  /* 0x0000000bff030219 */ /* 0x010fe20000011600 */
[----:B------:R-:W-:-:S03]  /*1d4d0*/  IMAD.WIDE.U32 R4, R29, UR6, R4 ;  /* 0x000000061d047c25 */ /* 0x000fc6000f8e0004 */
[--C-:B------:R-:W-:Y:S01]  /*1d4e0*/  SHF.R.S32.HI R0, RZ, 0x1f, R3.reuse ;  /* 0x0000001fff007819 */ /* 0x100fe20000011403 */
[----:B------:R-:W-:Y:S02]  /*1d4f0*/  IMAD.MOV R6, RZ, RZ, -R3 ;  /* 0x000000ffff067224 */ /* 0x000fe400078e0a03 */
[----:B------:R-:W-:Y:S02]  /*1d500*/  IMAD.IADD R5, R5, 0x1, R7 ;  /* 0x0000000105057824 */ /* 0x000fe400078e0207 */
[----:B------:R-:W-:Y:S02]  /*1d510*/  IMAD R0, R0, UR4, RZ ;  /* 0x0000000400007c24 */ /* 0x000fe4000f8e02ff */
[----:B------:R-:W-:Y:S02]  /*1d520*/  IMAD R7, R21, R6, R9 ;  /* 0x0000000615077224 */ /* 0x000fe400078e0209 */
[C---:B------:R-:W-:Y:S02]  /*1d530*/  IMAD R9, R3.reuse, UR5, R0 ;  /* 0x0000000503097c24 */ /* 0x040fe4000f8e0200 */
[----:B------:R-:W-:Y:S01]  /*1d540*/  IMAD.WIDE.U32 R4, R3, UR4, R4 ;  /* 0x0000000403047c25 */ /* 0x000fe2000f8e0004 */
[----:B------:R-:W-:Y:S01]  /*1d550*/  SHF.R.S32.HI R0, RZ, 0x1f, R7 ;  /* 0x0000001fff007819 */ /* 0x000fe20000011407 */
[----:B------:R-:W-:-:S02]  /*1d560*/  ULDC.64 UR4, c[0x0][0xad8] ;  /* 0x0002b60000047ab9 */ /* 0x000fc40000000a00 */
[----:B------:R-:W-:Y:S02]  /*1d570*/  IMAD.IADD R5, R5, 0x1, R9 ;  /* 0x0000000105057824 */ /* 0x000fe400078e0209 */
        /* <DEDUP_REMOVED lines=16> */
.L_x_1817:
[----:B------:R-:W-:Y:S01]  /*1d680*/  IMAD R21, R10, R21, RZ ;  /* 0x000000150a157224 */ /* 0x000fe200078e02ff */
[----:B------:R-:W-:Y:S01]  /*1d690*/  BSSY B1, `(.L_x_1592) ;  /* 0x0000011000017945 */ /* 0x000fe20003800000 */
[----:B------:R-:W-:-:S05]  /*1d6a0*/  IMAD.IADD R6, R25, 0x1, R27 ;  /* 0x0000000119067824 */ /* 0x000fca00078e021b */
[----:B------:R-:W-:-:S13]  /*1d6b0*/  ISETP.GE.AND P0, PT, R6, R21, PT ;  /* 0x000000150600720c */ /* 0x000fda0003f06270 */
[----:B------:R-:W-:Y:S05]  /*1d6c0*/  @P0 BRA `(.L_x_1593) ;  /* 0x0000000000340947 */ /* 0x000fea0003800000 */
[----:B------:R-:W-:Y:S02]  /*1d6d0*/  ULDC UR4, c[0x0][0xac8] ;  /* 0x0002b20000047ab9 */ /* 0x000fe40000000800 */
[----:B------:R-:W-:Y:S02]  /*1d6e0*/  ISETP.GE.AND P2, PT, R9, UR4, PT ;  /* 0x0000000409007c0c */ /* 0x000fe4000bf46270 */
[----:B------:R-:W-:Y:S02]  /*1d6f0*/  ISETP.GE.AND P3, PT, R7, UR4, PT ;  /* 0x0000000407007c0c */ /* 0x000fe4000bf66270 */
[----:B------:R-:W-:-:S09]  /*1d700*/  ISETP.GE.AND P4, PT, R20, UR4, PT ;  /* 0x0000000414007c0c */ /* 0x000fd2000bf86270 */
[----:B--2---:R-:W-:Y:S02]  /*1d710*/  @!P2 IMAD.MOV.U32 R15, RZ, RZ, R3 ;  /* 0x000000ffff0fa224 */ /* 0x004fe400078e0003 */
[-C--:B---3--:R-:W-:Y:S02]  /*1d720*/  @!P3 LEA R12, P0, R7, R14.reuse, 0x1 ;  /* 0x0000000e070cb211 */ /* 0x088fe400078008ff */
[C---:B------:R-:W-:Y:S01]  /*1d730*/  @!P4 LEA R26, P1, R20.reuse, R14, 0x1 ;  /* 0x0000000e141ac211 */ /* 0x040fe200078208ff */
[----:B------:R-:W-:Y:S01]  /*1d740*/  @!P2 IMAD.WIDE R10, R9, 0x2, R14 ;  /* 0x00000002090aa825 */ /* 0x000fe200078e020e */
[-C--:B------:R-:W-:Y:S02]  /*1d750*/  @!P3 LEA.HI.X R13, R7, R3.reuse, R8, 0x1, P0 ;  /* 0x00000003070db211 */ /* 0x080fe400000f0c08 */
[----:B------:R-:W-:Y:S02]  /*1d760*/  @!P4 LEA.HI.X R27, R20, R3, R24, 0x1, P1 ;  /* 0x00000003141bc211 */ /* 0x000fe400008f0c18 */
[----:B------:R4:W-:Y:S04]  /*1d770*/  @!P2 ST.E.128 desc[UR38][R10.64], RZ ;  /* 0x000000ff0a00a985 */ /* 0x0009e8000c101d26 */
[----:B------:R4:W-:Y:S04]  /*1d780*/  @!P3 ST.E.128 desc[UR38][R12.64], RZ ;  /* 0x000000ff0c00b985 */ /* 0x0009e8000c101d26 */
[----:B------:R4:W-:Y:S02]  /*1d790*/  @!P4 ST.E.128 desc[UR38][R26.64], RZ ;  /* 0x000000ff1a00c985 */ /* 0x0009e4000c101d26 */
.L_x_1593:
[----:B------:R-:W-:Y:S05]  /*1d7a0*/  BSYNC B1 ;  /* 0x0000000000017941 */ /* 0x000fea0003800000 */
.L_x_1592:
[----:B------:R-:W-:-:S03]  /*1d7b0*/  UMOV UR4, 0xffffffff ;  /* 0xffffffff00047882 */ /* 0x000fc60000000000 */
[----:B------:R-:W-:Y:S05]  /*1d7c0*/  BRA.DIV UR4, `(.L_x_1594) ;  /* 0x0000009e04787947 */ /* 0x000fea000b800000 */
[----:B--2---:R2:W0:Y:S04]  /*1d7d0*/  SHFL.IDX PT, R3, R4, 0x1, 0x1c1f ;  /* 0x003c1f0004037f89 */ /* 0x00442800000e0000 */
[----:B---3--:R2:W3:Y:S02]  /*1d7e0*/  SHFL.IDX PT, R14, R0, 0x1, 0x1c1f ;  /* 0x003c1f00000e7f89 */ /* 0x0084e400000e0000 */
.L_x_1821:
        /* <DEDUP_REMOVED lines=8> */
[-C--:B---3--:R-:W-:Y:S02]  /*1d870*/  @!P3 LEA R6, P0, R7, R14.reuse, 0x1 ;  /* 0x0000000e0706b211 */ /* 0x088fe400078008ff */
[C---:B----4-:R-:W-:Y:S01]  /*1d880*/  @!P4 LEA R10, P1, R20.reuse, R14, 0x1 ;  /* 0x0000000e140ac211 */ /* 0x050fe200078208ff */
[----:B------:R-:W-:Y:S01]  /*1d890*/  @!P2 IMAD.WIDE R4, R9, 0x2, R14 ;  /* 0x000000020904a825 */ /* 0x000fe200078e020e */
[-C--:B------:R-:W-:Y:S02]  /*1d8a0*/  @!P3 LEA.HI.X R7, R7, R3.reuse, R8, 0x1, P0 ;  /* 0x000000030707b211 */ /* 0x080fe400000f0c08 */
[----:B------:R-:W-:Y:S02]  /*1d8b0*/  @!P4 LEA.HI.X R11, R20, R3, R24, 0x1, P1 ;  /* 0x00000003140bc211 */ /* 0x000fe400008f0c18 */
[----:B------:R0:W-:Y:S04]  /*1d8c0*/  @!P2 ST.E.128 desc[UR38][R4.64], RZ ;  /* 0x000000ff0400a985 */ /* 0x0001e8000c101d26 */
[----:B------:R0:W-:Y:S04]  /*1d8d0*/  @!P3 ST.E.128 desc[UR38][R6.64], RZ ;  /* 0x000000ff0600b985 */ /* 0x0001e8000c101d26 */
[----:B------:R0:W-:Y:S02]  /*1d8e0*/  @!P4 ST.E.128 desc[UR38][R10.64], RZ ;  /* 0x000000ff0a00c985 */ /* 0x0001e4000c101d26 */
.L_x_1583:
[----:B------:R-:W-:Y:S05]  /*1d8f0*/  BSYNC B0 ;  /* 0x0000000000007941 */ /* 0x000fea0003800000 */
.L_x_1575:
[----:B------:R-:W-:Y:S02]  /*1d900*/  ULDC UR4, c[0x0][0xc3c] ;  /* 0x00030f0000047ab9 */ /* 0x000fe40000000800 */
[----:B-1----:R-:W-:-:S13]  /*1d910*/  ISETP.GE.AND P0, PT, R75, UR4, PT ;  /* 0x000000044b007c0c */ /* 0x002fda000bf06270 */
[----:B------:R-:W-:Y:S05]  /*1d920*/  @!P0 BRA `(.L_x_1595) ;  /* 0xfffffe3800908947 */ /* 0x000fea000383ffff */
[----:B------:R-:W-:Y:S05]  /*1d930*/  BRA `(.L_x_1379) ;  /* 0x0000008c00c87947 */ /* 0x000fea0003800000 */
.L_x_1377:
[----:B------:R-:W-:-:S08]  /*1d940*/  NOP ;  /* 0x0000000000007918 */ /* 0x000fd00000000000 */
[----:B------:R-:W0:-:S00]  /*1d950*/  USETMAXREG.DEALLOC.CTAPOOL 0x20 ;  /* 0x00000020000079c8 */ /* 0x000e0000080e0500 */
[----:B0-----:R-:W-:Y:S01]  /*1d960*/  LOP3.LUT R0, R0, 0x3, RZ, 0xc0, !PT ;  /* 0x0000000300007812 */ /* 0x001fe200078ec0ff */
[----:B------:R-:W-:Y:S01]  /*1d970*/  IMAD.MOV.U32 R25, RZ, RZ, RZ ;  /* 0x000000ffff197224 */ /* 0x000fe200078e00ff */
[----:B------:R-:W-:-:S04]  /*1d980*/  LOP3.LUT R23, R23, 0xfffffffd, RZ, 0xc0, !PT ;  /* 0xfffffffd17177812 */ /* 0x000fc800078ec0ff */
[----:B------:R-:W0:Y:S02]  /*1d990*/  SHFL.IDX PT, R0, R0, RZ, 0x1f ;  /* 0x00001fff00007589 */ /* 0x000e2400000e0000 */
[----:B0-----:R-:W-:-:S13]  /*1d9a0*/  ISETP.NE.AND P0, PT, R0, RZ, PT ;  /* 0x000000ff0000720c */ /* 0x001fda0003f05270 */
[----:B------:R-:W-:Y:S01]  /*1d9b0*/  @P0 LOP3.LUT R23, R23, 0x2, RZ, 0xfc, !PT ;  /* 0x0000000217170812 */ /* 0x000fe200078efcff */
[----:B------:R-:W-:Y:S06]  /*1d9c0*/  @!P0 BRA `(.L_x_1596) ;  /* 0x00000000001c8947 */ /* 0x000fec0003800000 */
[----:B------:R-:W0:Y:S08]  /*1d9d0*/  S2UR UR5, SR_CgaCtaId ;  /* 0x00000000000579c3 */ /* 0x000e300000008800 */
[----:B------:R-:W-:Y:S06]  /*1d9e0*/  BAR.SYNC.DEFER_BLOCKING 0x5, 0x200 ;  /* 0x0148000000007b1d */ /* 0x000fec0000010000 */
[----:B------:R-:W-:-:S02]  /*1d9f0*/  UMOV UR4, 0x400 ;  /* 0x0000040000047882 */ /* 0x000fc40000000000 */
[----:B0-----:R-:W-:-:S09]  /*1da00*/  ULEA UR4, UR5, UR4, 0x18 ;  /* 0x0000000405047291 */ /* 0x001fd2000f8ec03f */
[----:B------:R-:W0:Y:S01]  /*1da10*/  LDS.128 R24, [UR4+0x2d8d0] ;  /* 0x02d8d004ff187984 */ /* 0x000e220008000c00 */
[----:B------:R-:W-:Y:S06]  /*1da20*/  BAR.ARV 0x4, 0x200 ;  /* 0x0108000000007b1d */ /* 0x000fec0000002000 */
[----:B------:R-:W-:Y:S05]  /*1da30*/  BRA `(.L_x_1597) ;  /* 0x0000000c00987947 */ /* 0x000fea0003800000 */
.L_x_1596:
[----:B------:R-:W0:Y:S01]  /*1da40*/  S2R R0, SR_TID.X ;  /* 0x0000000000007919 */ /* 0x000e220000002100 */
[----:B------:R-:W-:Y:S01]  /*1da50*/  ULDC UR4, c[0x0][0xc3c] ;  /* 0x00030f0000047ab9 */ /* 0x000fe20000000800 */
[----:B------:R-:W-:Y:S01]  /*1da60*/  IMAD.MOV.U32 R6, RZ, RZ, RZ ;  /* 0x000000ffff067224 */ /* 0x000fe200078e00ff */
[----:B------:R-:W1:Y:S01]  /*1da70*/  S2UR UR6, SR_CTAID.X ;  /* 0x00000000000679c3 */ /* 0x000e620000002500 */
[----:B------:R-:W-:Y:S01]  /*1da80*/  ULDC UR5, c[0x0][0xc38] ;  /* 0x00030e0000057ab9 */ /* 0x000fe20000000800 */
[----:B0-----:R-:W-:-:S04]  /*1da90*/  LOP3.LUT R0, R0, 0x1f, RZ, 0xc0, !PT ;  /* 0x0000001f00007812 */ /* 0x001fc800078ec0ff */
[----:B------:R-:W-:-:S04]  /*1daa0*/  ISETP.NE.AND P0, PT, R0, 0x1f, PT ;  /* 0x0000001f0000780c */ /* 0x000fc80003f05270 */
[----:B------:R-:W-:-:S13]  /*1dab0*/  ISETP.GE.OR P1, PT, R0, UR4, !P0 ;  /* 0x0000000400007c0c */ /* 0x000fda000c726670 */
[----:B------:R-:W0:Y:S08]  /*1dac0*/  @!P1 LDC.64 R4, c[0x0][0xc80] ;  /* 0x00032000ff049b82 */ /* 0x000e300000000a00 */
[----:B------:R-:W2:Y:S01]  /*1dad0*/  @!P1 LDC.64 R2, c[0x0][0xc78] ;  /* 0x00031e00ff029b82 */ /* 0x000ea20000000a00 */
[----:B0-----:R-:W-:-:S05]  /*1dae0*/  @!P1 IMAD.WIDE.U32 R4, R0, 0x4, R4 ;  /* 0x0000000400049825 */ /* 0x001fca00078e0004 */
[----:B------:R-:W3:Y:S01]  /*1daf0*/  @!P1 LDG.E R25, desc[UR38][R4.64] ;  /* 0x0000002604199981 */ /* 0x000ee2000c1e1900 */
[----:B--2---:R-:W-:-:S05]  /*1db00*/  @!P1 IMAD.WIDE.U32 R2, R0, 0x4, R2 ;  /* 0x0000000400029825 */ /* 0x004fca00078e0002 */
        /* <DEDUP_REMOVED lines=25> */
[----:B-1----:R-:W-:Y:S01]  /*1dca0*/  ISETP.GT.AND P6, PT, R7, UR6, PT ;  /* 0x0000000607007c0c */ /* 0x002fe2000bfc4270 */
[----:B------:R-:W-:-:S12]  /*1dcb0*/  IMAD.MOV.U32 R4, RZ, RZ, R7 ;  /* 0x000000ffff047224 */ /* 0x000fd800078e0007 */
[----:B------:R-:W-:Y:S05]  /*1dcc0*/  @P6 BRA `(.L_x_1598) ;  /* 0x0000000000a06947 */ /* 0x000fea0003800000 */
[----:B------:R-:W-:Y:S01]  /*1dcd0*/  IMAD.MOV.U32 R7, RZ, RZ, R4 ;  /* 0x000000ffff077224 */ /* 0x000fe200078e0004 */
[----:B------:R-:W-:Y:S01]  /*1dce0*/  UMOV UR4, URZ ;  /* 0x0000003f00047c82 */ /* 0x000fe20008000000 */
[----:B------:R-:W-:-:S05]  /*1dcf0*/  ULDC UR5, c[0x0][0xc38] ;  /* 0x00030e0000057ab9 */ /* 0x000fca0000000800 */
.L_x_1600:
        /* <DEDUP_REMOVED lines=37> */
.L_x_1598:
        /* <DEDUP_REMOVED lines=13> */
.L_x_1601:
        /* <DEDUP_REMOVED lines=62> */
.L_x_1602:
        /* <DEDUP_REMOVED lines=62> */
.L_x_1603:
[----:B------:R-:W-:-:S05]  /*1e7e0*/  LOP3.LUT R2, RZ, R2, RZ, 0x33, !PT ;  /* 0x00000002ff027212 */ /* 0x000fca00078e33ff */
[----:B------:R-:W-:Y:S01]  /*1e7f0*/  IMAD.IADD R25, R25, 0x1, R2 ;  /* 0x0000000119197824 */ /* 0x000fe200078e0202 */
[----:B------:R-:W-:Y:S06]  /*1e800*/  BRA `(.L_x_1604) ;  /* 0x00000000000c7947 */ /* 0x000fec0003800000 */
.L_x_1599:
[----:B------:R-:W-:Y:S02]  /*1e810*/  IMAD.MOV.U32 R25, RZ, RZ, RZ ;  /* 0x000000ffff197224 */ /* 0x000fe400078e00ff */
[----:B------:R-:W-:Y:S02]  /*1e820*/  IMAD.U32 R24, RZ, RZ, UR6 ;  /* 0x00000006ff187e24 */ /* 0x000fe4000f8e00ff */
[----:B------:R-:W-:-:S07]  /*1e830*/  IMAD.MOV.U32 R26, RZ, RZ, RZ ;  /* 0x000000ffff1a7224 */ /* 0x000fce00078e00ff */
.L_x_1604:
[----:B------:R-:W-:-:S13]  /*1e840*/  ISETP.NE.AND P0, PT, R0, RZ, PT ;  /* 0x000000ff0000720c */ /* 0x000fda0003f05270 */
[----:B------:R-:W0:Y:S01]  /*1e850*/  @!P0 S2R R3, SR_CgaCtaId ;  /* 0x0000000000038919 */ /* 0x000e220000008800 */
[----:B------:R-:W-:-:S04]  /*1e860*/  @!P0 MOV R0, 0x400 ;  /* 0x0000040000008802 */ /* 0x000fc80000000f00 */
[----:B0-----:R-:W-:-:S05]  /*1e870*/  @!P0 LEA R0, R3, R0, 0x18 ;  /* 0x0000000003008211 */ /* 0x001fca00078ec0ff */
[----:B------:R1:W-:Y:S01]  /*1e880*/  @!P0 STS.128 [R0+0x2d8d0], R24 ;  /* 0x02d8d01800008388 */ /* 0x0003e20000000c00 */
[----:B------:R-:W-:Y:S06]  /*1e890*/  BAR.ARV 0x5, 0x200 ;  /* 0x0148000000007b1d */ /* 0x000fec0000002000 */
.L_x_1597:
[----:B------:R2:W-:Y:S01]  /*1e8a0*/  STL [R1+0x2c], RZ ;  /* 0x00002cff01007387 */ /* 0x0005e20000100800 */
[----:B------:R-:W-:Y:S01]  /*1e8b0*/  ULDC UR4, c[0x0][0xc3c] ;  /* 0x00030f0000047ab9 */ /* 0x000fe20000000800 */
[----:B------:R-:W-:Y:S01]  /*1e8c0*/  IMAD.MOV.U32 R28, RZ, RZ, 0x1 ;  /* 0x00000001ff1c7424 */ /* 0x000fe200078e00ff */
[----:B0-----:R-:W-:Y:S01]  /*1e8d0*/  ISETP.GE.AND P0, PT, R27, UR4, PT ;  /* 0x000000041b007c0c */ /* 0x001fe2000bf06270 */
[----:B------:R-:W-:-:S12]  /*1e8e0*/  IMAD.MOV.U32 R18, RZ, RZ, RZ ;  /* 0x000000ffff127224 */ /* 0x000fd800078e00ff */
[----:B--2---:R-:W-:Y:S05]  /*1e8f0*/  @P0 BRA `(.L_x_1605) ;  /* 0x0000007800fc0947 */ /* 0x004fea0003800000 */
[----:B------:R-:W0:Y:S01]  /*1e900*/  S2R R6, SR_TID.X ;  /* 0x0000000000067919 */ /* 0x000e220000002100 */
[----:B------:R-:W2:Y:S01]  /*1e910*/  S2UR UR5, SR_CgaCtaId ;  /* 0x00000000000579c3 */ /* 0x000ea20000008800 */
[----:B------:R-:W-:Y:S01]  /*1e920*/  UMOV UR4, 0x400 ;  /* 0x0000040000047882 */ /* 0x000fe20000000000 */
[----:B------:R-:W-:Y:S01]  /*1e930*/  BSSY B8, `(.L_x_1605) ;  /* 0x00007bb000087945 */ /* 0x000fe20003800000 */
[----:B------:R3:W-:Y:S01]  /*1e940*/  STL [R1+0x2c], RZ ;  /* 0x00002cff01007387 */ /* 0x0007e20000100800 */
[----:B------:R-:W-:Y:S01]  /*1e950*/  IMAD.MOV.U32 R29, RZ, RZ, RZ ;  /* 0x000000ffff1d7224 */ /* 0x000fe200078e00ff */
[----:B------:R-:W-:Y:S01]  /*1e960*/  ULDC.64 UR40, c[0x0][0x198] ;  /* 0x0000660000287ab9 */ /* 0x000fe20000000a00 */
[----:B------:R-:W-:Y:S01]  /*1e970*/  IMAD.MOV.U32 R18, RZ, RZ, RZ ;  /* 0x000000ffff127224 */ /* 0x000fe200078e00ff */
[----:B------:R-:W-:Y:S01]  /*1e980*/  ULDC UR37, c[0x0][0xc] ;  /* 0x0000030000257ab9 */ /* 0x000fe20000000800 */
[----:B------:R-:W-:Y:S01]  /*1e990*/  IMAD.MOV.U32 R28, RZ, RZ, 0x1 ;  /* 0x00000001ff1c7424 */ /* 0x000fe200078e00ff */
[----:B--2---:R-:W-:-:S06]  /*1e9a0*/  ULEA UR4, UR5, UR4, 0x18 ;  /* 0x0000000405047291 */ /* 0x004fcc000f8ec03f */
[----:B------:R-:W-:Y:S01]  /*1e9b0*/  IMAD.U32 R17, RZ, RZ, UR4 ;  /* 0x00000004ff117e24 */ /* 0x000fe2000f8e00ff */
[C---:B0-----:R-:W-:Y:S01]  /*1e9c0*/  LOP3.LUT R5, R6.reuse, 0x7f, RZ, 0xc0, !PT ;  /* 0x0000007f06057812 */ /* 0x041fe200078ec0ff */
[----:B-1----:R-:W-:-:S04]  /*1e9d0*/  IMAD.SHL.U32 R0, R6, 0x8, RZ ;  /* 0x0000000806007824 */ /* 0x002fc800078e00ff */
        /* <DEDUP_REMOVED lines=8> */
[----:B------:R-:W-:Y:S01]  /*1ea60*/  SHF.R.U32.HI R3, RZ, 0x2, R5 ;  /* 0x00000002ff037819 */ /* 0x000fe20000011605 */
[----:B------:R-:W-:-:S03]  /*1ea70*/  IMAD.MOV.U32 R5, RZ, RZ, 0x1 ;  /* 0x00000001ff057424 */ /* 0x000fc600078e00ff */
[----:B------:R-:W-:Y:S01]  /*1ea80*/  LOP3.LUT R2, R3, 0x60, R2, 0xf8, !PT ;  /* 0x0000006003027812 */ /* 0x000fe200078ef802 */
[----:B------:R-:W-:Y:S01]  /*1ea90*/  IMAD R3, R4, 0x2, R17 ;  /* 0x0000000204037824 */ /* 0x000fe200078e0211 */
[----:B------:R3:W-:Y:S01]  /*1eaa0*/  STL [R1], R5 ;  /* 0x0000000501007387 */ /* 0x0007e20000100800 */
[C---:B------:R-:W-:Y:S02]  /*1eab0*/  LOP3.LUT R2, R0.reuse, 0x20, RZ, 0xfc, !PT ;  /* 0x0000002000027812 */ /* 0x040fe400078efcff */
[----:B------:R-:W-:Y:S01]  /*1eac0*/  LOP3.LUT R0, R0, 0x40, RZ, 0xfc, !PT ;  /* 0x0000004000007812 */ /* 0x000fe200078efcff */
[----:B------:R3:W-:Y:S06]  /*1ead0*/  STL [R1+0xc], R3 ;  /* 0x00000c0301007387 */ /* 0x0007ec0000100800 */
.L_x_1769:
[----:B------:R-:W-:Y:S05]  /*1eae0*/  YIELD ;  /* 0x0000000000007946 */ /* 0x000fea0003800000 */
[----:B------:R-:W-:Y:S01]  /*1eaf0*/  ULDC.64 UR4, c[0x0][0xa28] ;  /* 0x00028a0000047ab9 */ /* 0x000fe20000000a00 */
[----:B------:R-:W-:Y:S02]  /*1eb00*/  CS2R R6, SRZ ;  /* 0x0000000000067805 */ /* 0x000fe4000001ff00 */
[----:B------:R-:W-:Y:S01]  /*1eb10*/  ISETP.NE.U32.AND P0, PT, RZ, UR4, PT ;  /* 0x00000004ff007c0c */ /* 0x000fe2000bf05070 */
[----:B0-----:R-:W0:Y:S01]  /*1eb20*/  LDC.64 R10, c[0x0][0xa00] ;  /* 0x00028000ff0a7b82 */ /* 0x001e220000000a00 */
[----:B------:R-:W-:Y:S01]  /*1eb30*/  IMAD.MOV.U32 R0, RZ, RZ, RZ ;  /* 0x000000ffff007224 */ /* 0x000fe200078e00ff */
[----:B------:R-:W-:Y:S01]  /*1eb40*/  ULDC.64 UR6, c[0x0][0xa08] ;  /* 0x0002820000067ab9 */ /* 0x000fe20000000a00 */
[----:B------:R-:W-:Y:S01]  /*1eb50*/  ISETP.NE.AND.EX P0, PT, RZ, UR5, PT, P0 ;  /* 0x00000005ff007c0c */ /* 0x000fe2000bf05300 */
[----:B------:R-:W-:Y:S01]  /*1eb60*/  ULDC.64 UR4, c[0x0][0xa18] ;  /* 0x0002860000047ab9 */ /* 0x000fe20000000a00 */
[----:B------:R-:W-:-:S03]  /*1eb70*/  ULDC.64 UR8, c[0x0][0xa10] ;  /* 0x0002840000087ab9 */ /* 0x000fc60000000a00 */
[----:B-1-3--:R-:W1:Y:S08]  /*1eb80*/  LDC.64 R4, c[0x0][0xa08] ;  /* 0x00028200ff047b82 */ /* 0x00ae700000000a00 */
[----:B--2---:R-:W2:Y:S02]  /*1eb90*/  @P0 LDC.64 R2, c[0x0][0xa28] ;  /* 0x00028a00ff020b82 */ /* 0x004ea40000000a00 */
[----:B--2---:R-:W-:-:S05]  /*1eba0*/  @P0 IMAD.WIDE R2, R27, 0x4, R2 ;  /* 0x000000041b020825 */ /* 0x004fca00078e0202 */
[----:B------:R2:W5:Y:S01]  /*1ebb0*/  @P0 LDG.E R7, desc[UR38][R2.64] ;  /* 0x0000002602070981 */ /* 0x000562000c1e1900 */
[----:B------:R-:W-:Y:S01]  /*1ebc0*/  ISETP.NE.U32.AND P0, PT, RZ, UR4, PT ;  /* 0x00000004ff007c0c */ /* 0x000fe2000bf05070 */
[C---:B0-----:R-:W-:Y:S01]  /*1ebd0*/  IMAD.WIDE R10, R27.reuse, 0x4, R10 ;  /* 0x000000041b0a7825 */ /* 0x041fe200078e020a */
[----:B------:R-:W-:Y:S02]  /*1ebe0*/  ISETP.NE.U32.AND P2, PT, RZ, UR6, PT ;  /* 0x00000006ff007c0c */ /* 0x000fe4000bf45070 */
[----:B------:R-:W-:Y:S01]  /*1ebf0*/  ISETP.NE.AND.EX P0, PT, RZ, UR5, PT, P0 ;  /* 0x00000005ff007c0c */ /* 0x000fe2000bf05300 */
[----:B------:R-:W-:Y:S01]  /*1ec00*/  ULDC.64 UR4, c[0x0][0xa00] ;  /* 0x0002800000047ab9 */ /* 0x000fe20000000a00 */
[----:B------:R-:W-:Y:S01]  /*1ec10*/  ISETP.NE.U32.AND P4, PT, RZ, UR8, PT ;  /* 0x00000008ff007c0c */ /* 0x000fe2000bf85070 */
[----:B------:R-:W-:Y:S01]  /*1ec20*/  IMAD.MOV.U32 R12, RZ, RZ, RZ ;  /* 0x000000ffff0c7224 */ /* 0x000fe200078e00ff */
[----:B------:R-:W-:Y:S01]  /*1ec30*/  ISETP.NE.U32.AND P1, PT, RZ, UR4, PT ;  /* 0x00000004ff007c0c */ /* 0x000fe2000bf25070 */
[----:B--2---:R-:W0:Y:S01]  /*1ec40*/  LDC.64 R2, c[0x0][0xa10] ;  /* 0x00028400ff027b82 */ /* 0x004e220000000a00 */
[----:B-1----:R-:W-:-:S02]  /*1ec50*/  IMAD.WIDE R4, R27, 0x4, R4 ;  /* 0x000000041b047825 */ /* 0x002fc400078e0204 */
[----:B------:R-:W-:-:S05]  /*1ec60*/  ISETP.NE.AND.EX P3, PT, RZ, UR5, PT, P1 ;  /* 0x00000005ff007c0c */ /* 0x000fca000bf65310 */
[----:B------:R-:W1:Y:S01]  /*1ec70*/  @P0 LDC.64 R8, c[0x0][0xa18] ;  /* 0x00028600ff080b82 */ /* 0x000e620000000a00 */
[----:B------:R-:W-:Y:S01]  /*1ec80*/  ULDC UR4, c[0x0][0x288] ;  /* 0x0000a20000047ab9 */ /* 0x000fe20000000800 */
[----:B------:R-:W-:Y:S02]  /*1ec90*/  ISETP.NE.AND.EX P1, PT, RZ, UR7, PT, P2 ;  /* 0x00000007ff007c0c */ /* 0x000fe4000bf25320 */
[----:B------:R-:W-:-:S04]  /*1eca0*/  ISETP.NE.AND.EX P2, PT, RZ, UR9, PT, P4 ;  /* 0x00000009ff007c0c */ /* 0x000fc8000bf45340 */
[----:B------:R-:W2:Y:S07]  /*1ecb0*/  @P3 LDG.E R0, desc[UR38][R10.64] ;  /* 0x000000260a003981 */ /* 0x000eae000c1e1900 */
[----:B------:R-:W5:Y:S01]  /*1ecc0*/  @P1 LDG.E R12, desc[UR38][R4.64] ;  /* 0x00000026040c1981 */ /* 0x000f62000c1e1900 */
        /* <DEDUP_REMOVED lines=13> */
[----:B------:R-:W-:Y:S02]  /*1eda0*/  ULDC UR5, c[0x0][0x348] ;  /* 0x0000d20000057ab9 */ /* 0x000fe40000000800 */
[----:B0-----:R-:W-:Y:S02]  /*1edb0*/  IMAD.U32 R8, RZ, RZ, UR5 ;  /* 0x00000005ff087e24 */ /* 0x001fe4000f8e00ff */
[----:B------:R-:W-:Y:S01]  /*1edc0*/  IMAD.U32 R9, RZ, RZ, UR4 ;  /* 0x00000004ff097e24 */ /* 0x000fe2000f8e00ff */
[----:B--2---:R0:W-:Y:S01]  /*1edd0*/  STL [R1+0x18], R0 ;  /* 0x0000180001007387 */ /* 0x0041e20000100800 */
[----:B------:R-:W-:Y:S01]  /*1ede0*/  IMAD.MOV.U32 R13, RZ, RZ, R0 ;  /* 0x000000ffff0d7224 */ /* 0x000fe200078e0000 */
[----:B------:R-:W-:Y:S06]  /*1edf0*/  @P0 BRA `(.L_x_1606) ;  /* 0x0000000000140947 */ /* 0x000fec0003800000 */
[----:B------:R-:W-:Y:S05]  /*1ee00*/  @!P3 BRA `(.L_x_1606) ;  /* 0x000000000010b947 */ /* 0x000fea0003800000 */
[----:B0-----:R-:W2:Y:S04]  /*1ee10*/  LDG.E R0, desc[UR38][R10.64] ;  /* 0x000000260a007981 */ /* 0x001ea8000c1e1900 */
[----:B------:R-:W2:Y:S02]  /*1ee20*/  LDG.E R10, desc[UR38][R10.64+0x4] ;  /* 0x000004260a0a7981 */ /* 0x000ea4000c1e1900 */
[----:B--2---:R-:W-:-:S05]  /*1ee30*/  IMAD.IADD R13, R10, 0x1, -R0 ;  /* 0x000000010a0d7824 */ /* 0x004fca00078e0a00 */
[----:B------:R1:W-:Y:S02]  /*1ee40*/  STL [R1+0x18], R13 ;  /* 0x0000180d01007387 */ /* 0x0003e40000100800 */
.L_x_1606:
        /* <DEDUP_REMOVED lines=14> */
.L_x_1607:
[----:B------:R-:W-:Y:S05]  /*1ef30*/  @!P1 BRA `(.L_x_1608) ;  /* 0x00000000000c9947 */ /* 0x000fea0003800000 */
[----:B------:R-:W2:Y:S04]  /*1ef40*/  LDG.E R9, desc[UR38][R4.64] ;  /* 0x0000002604097981 */ /* 0x000ea8000c1e1900 */
[----:B------:R-:W2:Y:S02]  /*1ef50*/  LDG.E R4, desc[UR38][R4.64+0x4] ;  /* 0x0000042604047981 */ /* 0x000ea4000c1e1900 */
[----:B--2---:R-:W-:-:S07]  /*1ef60*/  IMAD.IADD R9, R4, 0x1, -R9 ;  /* 0x0000000104097824 */ /* 0x004fce00078e0a09 */
.L_x_1608:
[----:B0-----:R-:W2:Y:S04]  /*1ef70*/  @P2 LDG.E R4, desc[UR38][R2.64] ;  /* 0x0000002602042981 */ /* 0x001ea8000c1e1900 */
[----:B------:R0:W2:Y:S01]  /*1ef80*/  @P2 LDG.E R5, desc[UR38][R2.64+0x4] ;  /* 0x0000042602052981 */ /* 0x0000a2000c1e1900 */
[----:B------:R-:W-:Y:S02]  /*1ef90*/  IMAD R14, R25, 0xc0, RZ ;  /* 0x000000c0190e7824 */ /* 0x000fe400078e02ff */
[----:B-----5:R-:W-:Y:S02]  /*1efa0*/  IMAD.IADD R7, R9, 0x1, -R7 ;  /* 0x0000000109077824 */ /* 0x020fe400078e0a07 */
[----:B------:R-:W-:Y:S01]  /*1efb0*/  VIADD R10, R14, 0xbf ;  /* 0x000000bf0e0a7836 */ /* 0x000fe20000000000 */
[----:B------:R3:W-:Y:S01]  /*1efc0*/  STL [R1+0x10], R14 ;  /* 0x0000100e01007387 */ /* 0x0007e20000100800 */
[----:B0-----:R-:W0:Y:S02]  /*1efd0*/  LDC R2, c[0x0][0x448] ;  /* 0x00011200ff027b82 */ /* 0x001e240000000800 */
[----:B0-----:R-:W-:-:S13]  /*1efe0*/  ISETP.NE.AND P1, PT, R2, 0x1, PT ;  /* 0x000000010200780c */ /* 0x001fda0003f25270 */
[----:B------:R-:W0:Y:S08]  /*1eff0*/  @P1 LDC R3, c[0x0][0x44c] ;  /* 0x00011300ff031b82 */ /* 0x000e300000000800 */
[----:B------:R-:W4:Y:S01]  /*1f000*/  @P1 LDC R2, c[0x0][0x450] ;  /* 0x00011400ff021b82 */ /* 0x000f220000000800 */
[----:B0-----:R-:W-:-:S05]  /*1f010*/  @P1 IMAD.HI.U32 R3, R10, R3, RZ ;  /* 0x000000030a031227 */ /* 0x001fca00078e00ff */
[----:B----4-:R-:W-:Y:S01]  /*1f020*/  @P1 SHF.R.U32.HI R10, RZ, R2, R3 ;  /* 0x00000002ff0a1219 */ /* 0x010fe20000011603 */
[----:B--2---:R-:W-:-:S04]  /*1f030*/  @P2 IMAD.IADD R8, R5, 0x1, -R4 ;  /* 0x0000000105082824 */ /* 0x004fc800078e0a04 */
[----:B------:R-:W-:-:S04]  /*1f040*/  IMAD.IADD R19, R7, 0x1, R8 ;  /* 0x0000000107137824 */ /* 0x000fc800078e0208 */
[C---:B------:R-:W-:Y:S01]  /*1f050*/  VIADD R4, R19.reuse, 0x7f ;  /* 0x0000007f13047836 */ /* 0x040fe20000000000 */
[----:B------:R-:W-:-:S04]  /*1f060*/  IADD3 R9, R19, 0x1, -R13 ;  /* 0x0000000113097810 */ /* 0x000fc80007ffe80d */
[----:B------:R-:W-:Y:S01]  /*1f070*/  SHF.R.S32.HI R2, RZ, 0x1f, R4 ;  /* 0x0000001fff027819 */ /* 0x000fe20000011404 */
[----:B------:R-:W-:-:S03]  /*1f080*/  IMAD.IADD R10, R9, 0x1, R10 ;  /* 0x00000001090a7824 */ /* 0x000fc600078e020a */
[----:B------:R-:W-:Y:S02]  /*1f090*/  LEA.HI R4, R2, R4, RZ, 0x7 ;  /* 0x0000000402047211 */ /* 0x000fe400078f38ff */
[----:B------:R-:W0:Y:S02]  /*1f0a0*/  LDC.64 R2, c[0x0][0x9e0] ;  /* 0x00027800ff027b82 */ /* 0x000e240000000a00 */
[----:B------:R-:W-:-:S05]  /*1f0b0*/  SHF.R.S32.HI R12, RZ, 0x7, R4 ;  /* 0x00000007ff0c7819 */ /* 0x000fca0000011404 */
[----:B------:R3:W-:Y:S01]  /*1f0c0*/  STL [R1+0x44], R12 ;  /* 0x0000440c01007387 */ /* 0x0007e20000100800 */
[----:B0-----:R-:W-:Y:S01]  /*1f0d0*/  ISETP.GE.AND P3, PT, R3, 0x1, PT ;  /* 0x000000010300780c */ /* 0x001fe20003f66270 */
[----:B------:R-:W-:-:S12]  /*1f0e0*/  IMAD.IADD R2, R10, 0x1, R2 ;  /* 0x000000010a027824 */ /* 0x000fd800078e0202 */
[----:B---3--:R-:W-:Y:S05]  /*1f0f0*/  @!P3 BRA `(.L_x_1609) ;  /* 0x000000000048b947 */ /* 0x008fea0003800000 */
        /* <DEDUP_REMOVED lines=11> */
.L_x_1611:
[----:B------:R-:W-:-:S13]  /*1f1b0*/  ISETP.NE.AND P0, PT, R3, 0x1, PT ;  /* 0x000000010300780c */ /* 0x000fda0003f05270 */
[----:B------:R-:W0:Y:S02]  /*1f1c0*/  @P0 LDC.64 R4, c[0x0][0x9e8] ;  /* 0x00027a00ff040b82 */ /* 0x000e240000000a00 */
[----:B0-----:R-:W-:-:S05]  /*1f1d0*/  @P0 IMAD.HI.U32 R4, R11, R4, RZ ;  /* 0x000000040b040227 */ /* 0x001fca00078e00ff */
[----:B------:R-:W-:-:S07]  /*1f1e0*/  @P0 SHF.R.U32.HI R11, RZ, R5, R4 ;  /* 0x00000005ff0b0219 */ /* 0x000fce0000011604 */
.L_x_1612:
[----:B------:R-:W-:Y:S05]  /*1f1f0*/  BSYNC B0 ;  /* 0x0000000000007941 */ /* 0x000fea0003800000 */
.L_x_1610:
[----:B------:R-:W-:-:S05]  /*1f200*/  IMAD R11, R11, R3, R3 ;  /* 0x000000030b0b7224 */ /* 0x000fca00078e0203 */
[----:B------:R-:W-:-:S07]  /*1f210*/  VIMNMX R2, R2, R11, PT ;  /* 0x0000000b02027248 */ /* 0x000fce0003fe0100 */
.L_x_1609:
[----:B------:R-:W0:Y:S01]  /*1f220*/  @P1 LDC R10, c[0x0][0x44c] ;  /* 0x00011300ff0a1b82 */ /* 0x000e220000000800 */
[----:B------:R-:W-:Y:S01]  /*1f230*/  VIADD R2, R2, 0x7f ;  /* 0x0000007f02027836 */ /* 0x000fe20000000000 */
[----:B------:R-:W-:Y:S01]  /*1f240*/  ULDC UR4, c[0x0][0x9dc] ;  /* 0x0002770000047ab9 */ /* 0x000fe20000000800 */
[----:B------:R-:W-:Y:S02]  /*1f250*/  IMAD.MOV.U32 R4, RZ, RZ, R14 ;  /* 0x000000ffff047224 */ /* 0x000fe400078e000e */
[----:B------:R-:W-:-:S03]  /*1f260*/  IMAD.IADD R19, R19, 0x1, -R13 ;  /* 0x0000000113137824 */ /* 0x000fc600078e0a0d */
[----:B------:R-:W2:Y:S01]  /*1f270*/  @P1 LDC R5, c[0x0][0x450] ;  /* 0x00011400ff051b82 */ /* 0x000ea20000000800 */
[----:B0-----:R-:W-:-:S05]  /*1f280*/  @P1 IMAD.HI.U32 R10, R14, R10, RZ ;  /* 0x0000000a0e0a1227 */ /* 0x001fca00078e00ff */
[----:B--2---:R-:W-:Y:S02]  /*1f290*/  @P1 SHF.R.U32.HI R4, RZ, R5, R10 ;  /* 0x00000005ff041219 */ /* 0x004fe4000001160a */
[----:B------:R-:W-:-:S03]  /*1f2a0*/  SHF.R.S32.HI R5, RZ, 0x1f, R2 ;  /* 0x0000001fff057819 */ /* 0x000fc60000011402 */
[----:B------:R-:W-:Y:S01]  /*1f2b0*/  IMAD.IADD R11, R19, 0x1, R4 ;  /* 0x00000001130b7824 */ /* 0x000fe200078e0204 */
[----:B------:R-:W-:-:S03]  /*1f2c0*/  LEA.HI R5, R5, R2, RZ, 0x7 ;  /* 0x0000000205057211 */ /* 0x000fc600078f38ff */
[----:B------:R-:W-:Y:S01]  /*1f2d0*/  VIADD R2, R11, -UR4 ;  /* 0x800000040b027c36 */ /* 0x000fe20008000000 */
[----:B------:R-:W-:-:S04]  /*1f2e0*/  SHF.R.S32.HI R5, RZ, 0x7, R5 ;  /* 0x00000007ff057819 */ /* 0x000fc80000011405 */
[----:B------:R-:W-:Y:S01]  /*1f2f0*/  VIMNMX R10, R12, R5, PT ;  /* 0x000000050c0a7248 */ /* 0x000fe20003fe0100 */
        /* <DEDUP_REMOVED lines=11> */
.L_x_1615:
[----:B------:R-:W-:-:S13]  /*1f3b0*/  ISETP.NE.AND P0, PT, R3, 0x1, PT ;  /* 0x000000010300780c */ /* 0x000fda0003f05270 */
[----:B------:R-:W0:Y:S02]  /*1f3c0*/  @P0 LDC.64 R4, c[0x0][0x9e8] ;  /* 0x00027a00ff040b82 */ /* 0x000e240000000a00 */
[----:B0-----:R-:W-:-:S05]  /*1f3d0*/  @P0 IMAD.HI.U32 R4, R11, R4, RZ ;  /* 0x000000040b040227 */ /* 0x001fca00078e00ff */
[----:B------:R-:W-:-:S07]  /*1f3e0*/  @P0 SHF.R.U32.HI R11, RZ, R5, R4 ;  /* 0x00000005ff0b0219 */ /* 0x000fce0000011604 */
.L_x_1616:
[----:B------:R-:W-:Y:S05]  /*1f3f0*/  BSYNC B0 ;  /* 0x0000000000007941 */ /* 0x000fea0003800000 */
.L_x_1614:
[----:B------:R-:W-:-:S05]  /*1f400*/  IMAD R3, R11, R3, RZ ;  /* 0x000000030b037224 */ /* 0x000fca00078e02ff */
[----:B------:R-:W-:-:S07]  /*1f410*/  VIMNMX R2, R2, R3, !PT ;  /* 0x0000000302027248 */ /* 0x000fce0007fe0100 */
.L_x_1613:
[----:B------:R-:W-:Y:S01]  /*1f420*/  SHF.R.S32.HI R3, RZ, 0x1f, R2 ;  /* 0x0000001fff037819 */ /* 0x000fe20000011402 */
[----:B------:R-:W-:Y:S01]  /*1f430*/  BSSY B0, `(.L_x_1617) ;  /* 0x0000027000007945 */ /* 0x000fe20003800000 */
[----:B------:R-:W-:Y:S01]  /*1f440*/  LOP3.LUT R14, R0, 0xff, RZ, 0xc0, !PT ;  /* 0x000000ff000e7812 */ /* 0x000fe200078ec0ff */
[----:B-1----:R-:W-:Y:S01]  /*1f450*/  IMAD.MOV.U32 R13, RZ, RZ, RZ ;  /* 0x000000ffff0d7224 */ /* 0x002fe200078e00ff */
[----:B------:R-:W-:Y:S02]  /*1f460*/  LEA.HI R3, R3, R2, RZ, 0x7 ;  /* 0x0000000203037211 */ /* 0x000fe400078f38ff */
[----:B------:R-:W-:Y:S01]  /*1f470*/  SHF.R.U32.HI R0, RZ, 0x10, R0 ;  /* 0x00000010ff007819 */ /* 0x000fe20000011600 */
[----:B------:R0:W-:Y:S01]  /*1f480*/  STL [R1+0x38], R14 ;  /* 0x0000380e01007387 */ /* 0x0001e20000100800 */
[----:B------:R-:W-:-:S04]  /*1f490*/  SHF.R.S32.HI R3, RZ, 0x7, R3 ;  /* 0x00000007ff037819 */ /* 0x000fc80000011403 */
[----:B------:R-:W-:-:S04]  /*1f4a0*/  VIMNMX R4, RZ, R3, !PT ;  /* 0x00000003ff047248 */ /* 0x000fc80007fe0100 */
[----:B------:R-:W-:-:S13]  /*1f4b0*/  ISETP.GT.AND P0, PT, R10, R4, PT ;  /* 0x000000040a00720c */ /* 0x000fda0003f04270 */
[----:B0-----:R-:W-:Y:S05]  /*1f4c0*/  @!P0 BRA `(.L_x_1618) ;  /* 0x0000000000748947 */ /* 0x001fea0003800000 */
[----:B------:R-:W-:Y:S01]  /*1f4d0*/  ISETP.NE.AND P0, PT, R0, RZ, PT ;  /* 0x000000ff0000720c */ /* 0x000fe20003f05270 */
[----:B------:R-:W-:-:S03]  /*1f4e0*/  ULDC UR4, c[0x0][0x9f0] ;  /* 0x00027c0000047ab9 */ /* 0x000fc60000000800 */
[----:B------:R-:W-:-:S04]  /*1f4f0*/  SEL R5, R0, UR4, P0 ;  /* 0x0000000400057c07 */ /* 0x000fc80008000000 */
[----:B------:R-:W-:Y:S02]  /*1f500*/  IABS R12, R5 ;  /* 0x00000005000c7213 */ /* 0x000fe40000000000 */
[----:B------:R-:W-:Y:S02]  /*1f510*/  IADD3 R11, R5, -0x1, R10 ;  /* 0xffffffff050b7810 */ /* 0x000fe40007ffe00a */
[----:B------:R-:W0:Y:S03]  /*1f520*/  I2F.RP R2, R12 ;  /* 0x0000000c00027306 */ /* 0x000e260000209400 */
[----:B------:R-:W-:-:S05]  /*1f530*/  IMAD.IADD R11, R11, 0x1, -R4 ;  /* 0x000000010b0b7824 */ /* 0x000fca00078e0a04 */
[----:B0-----:R-:W0:Y:S02]  /*1f540*/  MUFU.RCP R2, R2 ;  /* 0x0000000200027308 */ /* 0x001e240000001000 */
[----:B0-----:R-:W-:-:S06]  /*1f550*/  VIADD R2, R2, 0xffffffe ;  /* 0x0ffffffe02027836 */ /* 0x001fcc0000000000 */
[----:B------:R0:W1:Y:S02]  /*1f560*/  F2I.FTZ.U32.TRUNC.NTZ R3, R2 ;  /* 0x0000000200037305 */ /* 0x000064000021f000 */
[----:B0-----:R-:W-:-:S04]  /*1f570*/  LOP3.LUT R2, R11, R5, RZ, 0x3c, !PT ;  /* 0x000000050b027212 */ /* 0x001fc800078e3cff */
[----:B------:R-:W-:Y:S01]  /*1f580*/  ISETP.GE.AND P3, PT, R2, RZ, PT ;  /* 0x000000ff0200720c */ /* 0x000fe20003f66270 */
[----:B-1----:R-:W-:-:S04]  /*1f590*/  IMAD.MOV R2, RZ, RZ, -R3 ;  /* 0x000000ffff027224 */ /* 0x002fc800078e0a03 */
[----:B------:R-:W-:Y:S02]  /*1f5a0*/  IMAD R13, R2, R12, RZ ;  /* 0x0000000c020d7224 */ /* 0x000fe400078e02ff */
[----:B------:R-:W-:-:S04]  /*1f5b0*/  IMAD.MOV.U32 R2, RZ, RZ, RZ ;  /* 0x000000ffff027224 */ /* 0x000fc800078e00ff */
[----:B------:R-:W-:Y:S01]  /*1f5c0*/  IMAD.HI.U32 R13, R3, R13, R2 ;  /* 0x0000000d030d7227 */ /* 0x000fe200078e0002 */
[----:B------:R-:W-:Y:S02]  /*1f5d0*/  IABS R2, R11 ;  /* 0x0000000b00027213 */ /* 0x000fe40000000000 */
[----:B------:R-:W-:-:S03]  /*1f5e0*/  IABS R3, R5 ;  /* 0x0000000500037213 */ /* 0x000fc60000000000 */
[----:B------:R-:W-:-:S04]  /*1f5f0*/  IMAD.HI.U32 R13, R13, R2, RZ ;  /* 0x000000020d0d7227 */ /* 0x000fc800078e00ff */
[----:B------:R-:W-:-:S04]  /*1f600*/  IMAD.MOV R3, RZ, RZ, -R3 ;  /* 0x000000ffff037224 */ /* 0x000fc800078e0a03 */
        /* <DEDUP_REMOVED lines=8> */
[----:B------:R-:W-:-:S07]  /*1f690*/  @!P1 LOP3.LUT R13, RZ, R5, RZ, 0x33, !PT ;  /* 0x00000005ff0d9212 */ /* 0x000fce00078e33ff */
.L_x_1618:
[----:B------:R-:W-:Y:S05]  /*1f6a0*/  BSYNC B0 ;  /* 0x0000000000007941 */ /* 0x000fea0003800000 */
.L_x_1617:
[-C--:B------:R-:W-:Y:S01]  /*1f6b0*/  IMAD R4, R14, R13.reuse, R4 ;  /* 0x0000000d0e047224 */ /* 0x080fe200078e0204 */
[----:B------:R-:W-:Y:S04]  /*1f6c0*/  BSSY B0, `(.L_x_1619) ;  /* 0x0000156000007945 */ /* 0x000fe80003800000 */
[C---:B------:R-:W-:Y:S01]  /*1f6d0*/  VIADDMNMX R10, R4.reuse, R13, R10, PT ;  /* 0x0000000d040a7246 */ /* 0x040fe2000380010a */
[----:B------:R-:W-:-:S04]  /*1f6e0*/  IMAD R4, R4, 0x80, -R7 ;  /* 0x0000008004047824 */ /* 0x000fc800078e0a07 */
[----:B------:R-:W-:Y:S01]  /*1f6f0*/  IMAD R10, R10, 0x80, -R7 ;  /* 0x000000800a0a7824 */ /* 0x000fe200078e0a07 */
[----:B------:R-:W-:-:S04]  /*1f700*/  VIMNMX R4, RZ, R4, !PT ;  /* 0x00000004ff047248 */ /* 0x000fc80007fe0100 */
[----:B------:R-:W-:-:S04]  /*1f710*/  VIMNMX R10, R10, R8, PT ;  /* 0x000000080a0a7248 */ /* 0x000fc80003fe0100 */
[----:B------:R-:W-:Y:S02]  /*1f720*/  ISETP.GT.AND P0, PT, R10, R4, PT ;  /* 0x000000040a00720c */ /* 0x000fe40003f04270 */
[----:B------:R-:W-:-:S11]  /*1f730*/  SHF.R.U32.HI R4, RZ, 0x7, R4 ;  /* 0x00000007ff047819 */ /* 0x000fd60000011604 */
[----:B------:R-:W-:-:S05]  /*1f740*/  @P0 VIADD R2, R10, 0x7f ;  /* 0x0000007f0a020836 */ /* 0x000fca0000000000 */
[----:B------:R-:W-:-:S04]  /*1f750*/  @P0 SHF.R.S32.HI R3, RZ, 0x1f, R2 ;  /* 0x0000001fff030819 */ /* 0x000fc80000011402 */
[----:B------:R-:W-:Y:S01]  /*1f760*/  @P0 LEA.HI R2, R3, R2, RZ, 0x7 ;  /* 0x0000000203020211 */ /* 0x000fe200078f38ff */
[----:B------:R-:W-:-:S03]  /*1f770*/  IMAD.MOV.U32 R3, RZ, RZ, R4 ;  /* 0x000000ffff037224 */ /* 0x000fc600078e0004 */
[----:B------:R-:W-:Y:S02]  /*1f780*/  @P0 SHF.R.S32.HI R3, RZ, 0x7, R2 ;  /* 0x00000007ff030819 */ /* 0x000fe40000011402 */
[----:B------:R-:W-:Y:S02]  /*1f790*/  PLOP3.LUT P0, PT, PT, PT, PT, 0x80, 0x0 ;  /* 0x000000000000781c */ /* 0x000fe40003f0f070 */
[----:B------:R-:W-:-:S13]  /*1f7a0*/  ISETP.GT.AND P1, PT, R3, R4, PT ;  /* 0x000000040300720c */ /* 0x000fda0003f24270 */
[----:B------:R-:W-:Y:S05]  /*1f7b0*/  @!P1 BRA `(.L_x_1620) ;  /* 0x0000001400189947 */ /* 0x000fea0003800000 */
[----:B------:R-:W-:Y:S01]  /*1f7c0*/  UMOV UR4, 0xffffffff ;  /* 0xffffffff00047882 */ /* 0x000fe20000000000 */
[----:B------:R-:W-:Y:S02]  /*1f7d0*/  SEL R2, R27, RZ, !P2 ;  /* 0x000000ff1b027207 */ /* 0x000fe40005000000 */
[----:B------:R-:W-:Y:S05]  /*1f7e0*/  BRA.DIV UR4, `(.L_x_1621) ;  /* 0x0000007e04b87947 */ /* 0x000fea000b800000 */
[----:B------:R-:W0:Y:S02]  /*1f7f0*/  S2R R5, SR_TID.X ;  /* 0x0000000000057919 */ /* 0x000e240000002100 */
[----:B0-----:R-:W-:-:S04]  /*1f800*/  SHF.R.U32.HI R5, RZ, 0x5, R5 ;  /* 0x00000005ff057819 */ /* 0x001fc80000011605 */
[----:B------:R-:W-:-:S05]  /*1f810*/  LOP3.LUT R5, R5, 0x3, RZ, 0xc0, !PT ;  /* 0x0000000305057812 */ /* 0x000fca00078ec0ff */
[----:B------:R0:W1:Y:S02]  /*1f820*/  SHFL.IDX PT, R14, R5, RZ, 0x1f ;  /* 0x00001fff050e7589 */ /* 0x00006400000e0000 */
.L_x_1824:
[----:B-1----:R-:W-:Y:S02]  /*1f830*/  ISETP.NE.AND P0, PT, R14, RZ, PT ;  /* 0x000000ff0e00720c */ /* 0x002fe40003f05270 */
[----:B------:R-:W-:-:S11]  /*1f840*/  PLOP3.LUT P6, PT, PT, PT, PT, 0x8, 0x0 ;  /* 0x000000000000781c */ /* 0x000fd60003fce170 */
[----:B------:R-:W-:Y:S05]  /*1f850*/  @P0 BRA `(.L_x_1622) ;  /* 0x00000000000c0947 */ /* 0x000fea0003800000 */
[----:B------:R-:W-:-:S03]  /*1f860*/  UMOV UR4, 0xffffffff ;  /* 0xffffffff00047882 */ /* 0x000fc60000000000 */
[----:B------:R-:W-:Y:S05]  /*1f870*/  BRA.DIV UR4, `(.L_x_1623) ;  /* 0x0000007e04c87947 */ /* 0x000fea000b800000 */
[----:B------:R-:W-:-:S13]  /*1f880*/  ELECT P6, URZ, PT ;  /* 0x00000000003f782f */ /* 0x000fda00038c0000 */
.L_x_1622:
[----:B0-----:R-:W2:Y:S01]  /*1f890*/  LDL R5, [R1+0x2c] ;  /* 0x00002c0001057983 */ /* 0x001ea20000100800 */
[----:B------:R-:W-:Y:S01]  /*1f8a0*/  BSSY B1, `(.L_x_1624) ;  /* 0x0000008000017945 */ /* 0x000fe20003800000 */
[----:B--2---:R-:W-:-:S05]  /*1f8b0*/  VIADD R5, R5, 0x1 ;  /* 0x0000000105057836 */ /* 0x004fca0000000000 */
[----:B------:R-:W-:-:S04]  /*1f8c0*/  LEA.HI R7, R5, R5, RZ, 0x1 ;  /* 0x0000000505077211 */ /* 0x000fc800078f08ff */
[----:B------:R-:W-:-:S05]  /*1f8d0*/  LOP3.LUT R7, R7, 0xfffffffe, RZ, 0xc0, !PT ;  /* 0xfffffffe07077812 */ /* 0x000fca00078ec0ff */
[----:B------:R-:W-:-:S05]  /*1f8e0*/  IMAD.IADD R5, R5, 0x1, -R7 ;  /* 0x0000000105057824 */ /* 0x000fca00078e0a07 */
[----:B------:R-:W-:-:S04]  /*1f8f0*/  SHF.L.U32 R5, R5, 0x1f, RZ ;  /* 0x0000001f05057819 */ /* 0x000fc800000006ff */
[----:B------:R-:W0:Y:S02]  /*1f900*/  SYNCS.PHASECHK.TRANS64.TRYWAIT P0, [R17+URZ+0x2d820], R5 ;  /* 0x02d82005110075a7 */ /* 0x000e24000800017f */
[----:B0-----:R-:W-:Y:S05]  /*1f910*/  @!P0 BRA `(.L_x_1625) ;  /* 0x0000007c00c08947 */ /* 0x001fea0003800000 */
.L_x_1827:
[----:B------:R-:W-:Y:S05]  /*1f920*/  BSYNC B1 ;  /* 0x0000000000017941 */ /* 0x000fea0003800000 */
.L_x_1624:
[----:B------:R-:W-:Y:S04]  /*1f930*/  BSSY B1, `(.L_x_1626) ;  /* 0x000008c000017945 */ /* 0x000fe80003800000 */
[----:B------:R-:W-:Y:S05]  /*1f940*/  @!P6 BRA `(.L_x_1627) ;  /* 0x000000080028e947 */ /* 0x000fea0003800000 */
[----:B------:R-:W2:Y:S01]  /*1f950*/  LDL R8, [R1] ;  /* 0x0000000001087983 */ /* 0x000ea20000100800 */
        /* <DEDUP_REMOVED lines=8> */
.L_x_1828:
[----:B------:R-:W-:Y:S05]  /*1f9e0*/  BSYNC B2 ;  /* 0x0000000000027941 */ /* 0x000fea0003800000 */
.L_x_1628:
[----:B------:R-:W-:Y:S04]  /*1f9f0*/  BSSY B2, `(.L_x_1630) ;  /* 0x0000009000027945 */ /* 0x000fe80003800000 */
[----:B------:R-:W-:Y:S05]  /*1fa00*/  @P1 BRA `(.L_x_1631) ;  /* 0x00000000001c1947 */ /* 0x000fea0003800000 */
[----:B0-----:R-:W0:Y:S02]  /*1fa10*/  S2R R5, SR_TID.X ;  /* 0x0000000000057919 */ /* 0x001e240000002100 */
[----:B0-----:R-:W-:Y:S01]  /*1fa20*/  LOP3.LUT R7, R5, 0x1f, RZ, 0xc0, !PT ;  /* 0x0000001f05077812 */ /* 0x001fe200078ec0ff */
[----:B------:R-:W-:-:S03]  /*1fa30*/  IMAD.MOV.U32 R5, RZ, RZ, 0x6000 ;  /* 0x00006000ff057424 */ /* 0x000fc600078e00ff */
[----:B------:R-:W-:Y:S01]  /*1fa40*/  ISETP.NE.AND P0, PT, R7, RZ, PT ;  /* 0x000000ff0700720c */ /* 0x000fe20003f05270 */
[----:B------:R2:W-:-:S12]  /*1fa50*/  SYNCS.ARRIVE.TRANS64 RZ, [R11+URZ+0x2d890], R5 ;  /* 0x02d890050bff79a7 */ /* 0x0005d8000800003f */
[----:B--2---:R-:W-:Y:S05]  /*1fa60*/  @!P0 BRA `(.L_x_1631) ;  /* 0x0000000000048947 */ /* 0x004fea0003800000 */
[----:B------:R-:W-:Y:S01]  /*1fa70*/  BPT.TRAP 0x1 ;  /* 0x000000040000795c */ /* 0x000fe20000300000 */
.L_x_1631:
[----:B------:R-:W-:Y:S05]  /*1fa80*/  BSYNC B2 ;  /* 0x0000000000027941 */ /* 0x000fea0003800000 */
.L_x_1630:
        /* <DEDUP_REMOVED lines=8> */
[----:B0-----:R-:W-:Y:S01]  /*1fb10*/  VIADD R5, R11, 0x2d890 ;  /* 0x0002d8900b057836 */ /* 0x001fe20000000000 */
[----:B------:R-:W-:Y:S01]  /*1fb20*/  UMOV UR6, 0x0 ;  /* 0x0000000000067882 */ /* 0x000fe20000000000 */
[----:B------:R-:W-:Y:S01]  /*1fb30*/  VIADD R12, R8, 0x15400 ;  /* 0x00015400080c7836 */ /* 0x000fe20000000000 */
[----:B------:R-:W-:-:S09]  /*1fb40*/  UMOV UR7, 0x12f00000 ;  /* 0x12f0000000077882 */ /* 0x000fd20000000000 */
.L_x_1632:
        /* <DEDUP_REMOVED lines=16> */
.L_x_1633:
        /* <DEDUP_REMOVED lines=16> */
.L_x_1634:
        /* <DEDUP_REMOVED lines=13> */
.L_x_1829:
[----:B------:R-:W-:Y:S05]  /*1fe20*/  BSYNC B2 ;  /* 0x0000000000027941 */ /* 0x000fea0003800000 */
.L_x_1635:
[----:B------:R-:W-:Y:S01]  /*1fe30*/  BSSY B2, `(.L_x_1637) ;  /* 0x000000b000027945 */ /* 0x000fe20003800000 */
[----:B------:R-:W-:Y:S02]  /*1fe40*/  IMAD.MOV.U32 R12, RZ, RZ, 0x0 ;  /* 0x00000000ff0c7424 */ /* 0x000fe400078e00ff */
[----:B------:R-:W-:Y:S01]  /*1fe50*/  IMAD.MOV.U32 R13, RZ, RZ, 0x12f00000 ;  /* 0x12f00000ff0d7424 */ /* 0x000fe200078e00ff */
[----:B------:R-:W-:Y:S06]  /*1fe60*/  @P1 BRA `(.L_x_1638) ;  /* 0x00000000001c1947 */ /* 0x000fec0003800000 */
[----:B------:R-:W2:Y:S02]  /*1fe70*/  S2R R5, SR_TID.X ;  /* 0x0000000000057919 */ /* 0x000ea40000002100 */
[----:B--2---:R-:W-:Y:S01]  /*1fe80*/  LOP3.LUT R21, R5, 0x1f, RZ, 0xc0, !PT ;  /* 0x0000001f05157812 */ /* 0x004fe200078ec0ff */
[----:B------:R-:W-:-:S03]  /*1fe90*/  IMAD.MOV.U32 R5, RZ, RZ, 0x6000 ;  /* 0x00006000ff057424 */ /* 0x000fc600078e00ff */
[----:B------:R-:W-:Y:S01]  /*1fea0*/  ISETP.NE.AND P0, PT, R21, RZ, PT ;  /* 0x000000ff1500720c */ /* 0x000fe20003f05270 */
[----:B------:R2:W-:-:S12]  /*1feb0*/  SYNCS.ARRIVE.TRANS64 RZ, [R11+URZ+0x2d8b0], R5 ;  /* 0x02d8b0050bff79a7 */ /* 0x0005d8000800003f */
[----:B--2---:R-:W-:Y:S05]  /*1fec0*/  @!P0 BRA `(.L_x_1638) ;  /* 0x0000000000048947 */ /* 0x004fea0003800000 */
[----:B------:R-:W-:Y:S01]  /*1fed0*/  BPT.TRAP 0x1 ;  /* 0x000000040000795c */ /* 0x000fe20000300000 */
.L_x_1638:
[----:B------:R-:W-:Y:S05]  /*1fee0*/  BSYNC B2 ;  /* 0x0000000000027941 */ /* 0x000fea0003800000 */
.L_x_1637:
[----:B------:R-:W-:Y:S01]  /*1fef0*/  R2UR UR10, R20 ;  /* 0x00000000140a72ca */ /* 0x000fe200000e0000 */
[----:B------:R-:W-:Y:S01]  /*1ff00*/  UIADD3 UR4, UP0, UR40, 0x670, URZ ;  /* 0x0000067028047890 */ /* 0x000fe2000ff1e03f */
[----:B------:R-:W-:Y:S01]  /*1ff10*/  R2UR UR6, R12 ;  /* 0x000000000c0672ca */ /* 0x000fe200000e0000 */
[----:B01----:R-:W-:Y:S01]  /*1ff20*/  VIADD R11, R11, 0x2d8b0 ;  /* 0x0002d8b00b0b7836 */ /* 0x003fe20000000000 */
[----:B------:R-:W-:Y:S01]  /*1ff30*/  R2UR UR7, R13 ;  /* 0x000000000d0772ca */ /* 0x000fe200000e0000 */
[----:B------:R-:W-:Y:S01]  /*1ff40*/  VIADD R5, R8, 0x400 ;  /* 0x0000040008057836 */ /* 0x000fe20000000000 */
[----:B------:R-:W-:Y:S01]  /*1ff50*/  PLOP3.LUT P0, PT, PT, PT, PT, 0x80, 0x0 ;  /* 0x000000000000781c */ /* 0x000fe20003f0f070 */
[----:B------:R-:W-:-:S12]  /*1ff60*/  UIADD3.X UR5, URZ, UR41, URZ, UP0, !UPT ;  /* 0x000000293f057290 */ /* 0x000fd800087fe43f */
.L_x_1639:
        /* <DEDUP_REMOVED lines=15> */
.L_x_1640:
        /* <DEDUP_REMOVED lines=15> */
.L_x_1641:
        /* <DEDUP_REMOVED lines=10> */
.L_x_1627:
[----:B------:R-:W-:Y:S05]  /*201f0*/  BSYNC B1 ;  /* 0x0000000000017941 */ /* 0x000fea0003800000 */
.L_x_1626:
[----:B0-----:R-:W2:Y:S01]  /*20200*/  LDL.LU R5, [R1] ;  /* 0x0000000001057983 */ /* 0x001ea20000300800 */
[----:B------:R-:W-:Y:S01]  /*20210*/  VIADD R29, R29, 0x1 ;  /* 0x000000011d1d7836 */ /* 0x000fe20000000000 */
[----:B------:R-:W-:Y:S01]  /*20220*/  PLOP3.LUT P0, PT, PT, PT, PT, 0x8, 0x0 ;  /* 0x000000000000781c */ /* 0x000fe20003f0e170 */
[----:B------:R-:W-:-:S03]  /*20230*/  VIADD R11, R3, 0xfffffffe ;  /* 0xfffffffe030b7836 */ /* 0x000fc60000000000 */
[----:B------:R-:W-:Y:S02]  /*20240*/  ISETP.NE.AND P1, PT, R29, 0x2, PT ;  /* 0x000000021d00780c */ /* 0x000fe40003f25270 */
[----:B------:R-:W-:Y:S02]  /*20250*/  ISETP.GE.AND P2, PT, R11, R4, PT ;  /* 0x000000040b00720c */ /* 0x000fe40003f46270 */
[----:B------:R-:W-:Y:S02]  /*20260*/  SEL R3, RZ, 0x1, P1 ;  /* 0x00000001ff037807 */ /* 0x000fe40000800000 */
[----:B------:R-:W-:Y:S02]  /*20270*/  SEL R29, R29, RZ, P1 ;  /* 0x000000ff1d1d7207 */ /* 0x000fe40000800000 */
[----:B--2---:R-:W-:-:S05]  /*20280*/  LOP3.LUT R5, R5, R3, RZ, 0x3c, !PT ;  /* 0x0000000305057212 */ /* 0x004fca00078e3cff */
[----:B------:R0:W-:Y:S02]  /*20290*/  STL [R1], R5 ;  /* 0x0000000501007387 */ /* 0x0001e40000100800 */
[----:B------:R-:W-:Y:S05]  /*202a0*/  @!P2 BRA `(.L_x_1620) ;  /* 0x00000008005ca947 */ /* 0x000fea0003800000 */
.L_x_1658:
[----:B------:R-:W-:Y:S05]  /*202b0*/  YIELD ;  /* 0x0000000000007946 */ /* 0x000fea0003800000 */
[----:B------:R-:W-:Y:S04]  /*202c0*/  BSSY B1, `(.L_x_1642) ;  /* 0x000008b000017945 */ /* 0x000fe80003800000 */
[----:B-1----:R-:W-:Y:S05]  /*202d0*/  @!P6 BRA `(.L_x_1643) ;  /* 0x000000080024e947 */ /* 0x002fea0003800000 */
[----:B0-----:R-:W2:Y:S01]  /*202e0*/  LDL R5, [R1] ;  /* 0x0000000001057983 */ /* 0x001ea20000100800 */
[----:B------:R-:W-:Y:S01]  /*202f0*/  IMAD R10, R29, 0x8, R17 ;  /* 0x000000081d0a7824 */ /* 0x000fe200078e0211 */
[----:B------:R-:W0:Y:S01]  /*20300*/  S2R R3, SR_TID.X ;  /* 0x0000000000037919 */ /* 0x000e220000002100 */
[----:B------:R-:W-:Y:S01]  /*20310*/  BSSY B2, `(.L_x_1644) ;  /* 0x0000006000027945 */ /* 0x000fe20003800000 */
[----:B0-----:R-:W-:-:S04]  /*20320*/  LOP3.LUT R3, R3, 0x7f, RZ, 0xc0, !PT ;  /* 0x0000007f03037812 */ /* 0x001fc800078ec0ff */
[----:B------:R-:W-:Y:S02]  /*20330*/  ISETP.NE.AND P2, PT, R3, RZ, PT ;  /* 0x000000ff0300720c */ /* 0x000fe40003f45270 */
[----:B--2---:R-:W-:-:S04]  /*20340*/  SHF.L.U32 R8, R5, 0x1f, RZ ;  /* 0x0000001f05087819 */ /* 0x004fc800000006ff */
[----:B------:R-:W0:Y:S02]  /*20350*/  SYNCS.PHASECHK.TRANS64.TRYWAIT P1, [R10+URZ+0x2d8a0], R8 ;  /* 0x02d8a0080a0075a7 */ /* 0x000e24000802017f */
[----:B0-----:R-:W-:Y:S05]  /*20360*/  @!P1 BRA `(.L_x_1645) ;  /* 0x0000007400689947 */ /* 0x001fea0003800000 */
.L_x_1830:
[----:B------:R-:W-:Y:S05]  /*20370*/  BSYNC B2 ;  /* 0x0000000000027941 */ /* 0x000fea0003800000 */
.L_x_1644:
[----:B------:R-:W-:Y:S04]  /*20380*/  BSSY B2, `(.L_x_1646) ;  /* 0x0000009000027945 */ /* 0x000fe80003800000 */
[----:B------:R-:W-:Y:S05]  /*20390*/  @P2 BRA `(.L_x_1647) ;  /* 0x00000000001c2947 */ /* 0x000fea0003800000 */
[----:B------:R-:W1:Y:S02]  /*203a0*/  S2R R3, SR_TID.X ;  /* 0x0000000000037919 */ /* 0x000e640000002100 */
[----:B-1----:R-:W-:Y:S01]  /*203b0*/  LOP3.LUT R5, R3, 0x1f, RZ, 0xc0, !PT ;  /* 0x0000001f03057812 */ /* 0x002fe200078ec0ff */
[----:B------:R-:W-:-:S03]  /*203c0*/  IMAD.MOV.U32 R3, RZ, RZ, 0x6000 ;  /* 0x00006000ff037424 */ /* 0x000fc600078e00ff */
[----:B------:R-:W-:Y:S01]  /*203d0*/  ISETP.NE.AND P1, PT, R5, RZ, PT ;  /* 0x000000ff0500720c */ /* 0x000fe20003f25270 */
[----:B------:R1:W-:-:S12]  /*203e0*/  SYNCS.ARRIVE.TRANS64 RZ, [R10+URZ+0x2d890], R3 ;  /* 0x02d890030aff79a7 */ /* 0x0003d8000800003f */
[----:B-1----:R-:W-:Y:S05]  /*203f0*/  @!P1 BRA `(.L_x_1647) ;  /* 0x0000000000049947 */ /* 0x002fea0003800000 */
[----:B------:R-:W-:Y:S01]  /*20400*/  BPT.TRAP 0x1 ;  /* 0x000000040000795c */ /* 0x000fe20000300000 */
.L_x_1647:
[----:B------:R-:W-:Y:S05]  /*20410*/  BSYNC B2 ;  /* 0x0000000000027941 */ /* 0x000fea0003800000 */
.L_x_1646:
        /* <DEDUP_REMOVED lines=8> */
[----:B------:R-:W-:Y:S01]  /*204a0*/  VIADD R12, R7, 0x15400 ;  /* 0x00015400070c7836 */ /* 0x000fe20000000000 */
[----:B------:R-:W-:Y:S01]  /*204b0*/  UMOV UR6, 0x0 ;  /* 0x0000000000067882 */ /* 0x000fe20000000000 */
[----:B------:R-:W-:-:S10]  /*204c0*/  UMOV UR7, 0x12f00000 ;  /* 0x12f0000000077882 */ /* 0x000fd40000000000 */
.L_x_1648:
        /* <DEDUP_REMOVED lines=10> */
[----:B------:R-:W-:Y:S01]  /*20570*/  IMAD.MOV.U32 R20, RZ, RZ, 0x20 ;  /* 0x00000020ff147424 */ /* 0x000fe200078e00ff */
[----:B------:R-:W-:Y:S01]  /*20580*/  PLOP3.LUT P1, PT, PT, PT, PT, 0x80, 0x0 ;  /* 0x000000000000781c */ /* 0x000fe20003f2f070 */
[----:B------:R-:W-:Y:S01]  /*20590*/  VIADD R12, R7, 0x17400 ;  /* 0x00017400070c7836 */ /* 0x000fe20000000000 */
[----:B------:R-:W-:Y:S01]  /*205a0*/  UMOV UR6, 0x0 ;  /* 0x0000000000067882 */ /* 0x000fe20000000000 */
[----:B------:R-:W-:Y:S01]  /*205b0*/  UMOV UR7, 0x12f00000 ;  /* 0x12f0000000077882 */ /* 0x000fe20000000000 */
[----:B------:R-:W-:-:S15]  /*205c0*/  R2UR UR10, R20 ;  /* 0x00000000140a72ca */ /* 0x000fde00000e0000 */
.L_x_1649:
        /* <DEDUP_REMOVED lines=16> */
.L_x_1650:
        /* <DEDUP_REMOVED lines=10> */
[----:B------:R-:W1:Y:S01]  /*20770*/  SYNCS.PHASECHK.TRANS64.TRYWAIT P1, [R10+URZ+0x2d8c0], R8 ;  /* 0x02d8c0080a0075a7 */ /* 0x000e62000802017f */
[----:B------:R-:W-:Y:S04]  /*20780*/  BSSY B2, `(.L_x_1651) ;  /* 0x0000002000027945 */ /* 0x000fe80003800000 */
[----:B-1----:R-:W-:Y:S05]  /*20790*/  @!P1 BRA `(.L_x_1652) ;  /* 0x0000007000709947 */ /* 0x002fea0003800000 */
.L_x_1831:
[----:B------:R-:W-:Y:S05]  /*207a0*/  BSYNC B2 ;  /* 0x0000000000027941 */ /* 0x000fea0003800000 */
.L_x_1651:
        /* <DEDUP_REMOVED lines=11> */
.L_x_1654:
[----:B------:R-:W-:Y:S05]  /*20860*/  BSYNC B2 ;  /* 0x0000000000027941 */ /* 0x000fea0003800000 */
.L_x_1653:
        /* <DEDUP_REMOVED lines=8> */
.L_x_1655:
        /* <DEDUP_REMOVED lines=15> */
.L_x_1656:
        /* <DEDUP_REMOVED lines=15> */
.L_x_1657:
        /* <DEDUP_REMOVED lines=10> */
.L_x_1643:
[----:B------:R-:W-:Y:S05]  /*20b70*/  BSYNC B1 ;  /* 0x0000000000017941 */ /* 0x000fea0003800000 */
.L_x_1642:
        /* <DEDUP_REMOVED lines=10> */
.L_x_1620:
[----:B------:R-:W-:Y:S05]  /*20c20*/  BSYNC B0 ;  /* 0x0000000000007941 */ /* 0x000fea0003800000 */
.L_x_1619:
[----:B------:R-:W2:Y:S01]  /*20c30*/  LDL R7, [R1+0x10] ;  /* 0x0000100001077983 */ /* 0x000ea20000100800 */
[----:B------:R-:W3:Y:S01]  /*20c40*/  LDC R2, c[0x0][0x448] ;  /* 0x00011200ff027b82 */ /* 0x000ee20000000800 */
[----:B------:R-:W-:Y:S07]  /*20c50*/  @!P0 WARPSYNC.ALL ;  /* 0x0000000000008948 */ /* 0x000fee0003800000 */
[----:B------:R-:W-:Y:S01]  /*20c60*/  @!P0 BAR.SYNC.DEFER_BLOCKING 0xc, 0x200 ;  /* 0x0308000000008b1d */ /* 0x000fe20000010000 */
[----:B---3--:R-:W-:-:S13]  /*20c70*/  ISETP.NE.AND P1, PT, R2, 0x1, PT ;  /* 0x000000010200780c */ /* 0x008fda0003f25270 */
[----:B------:R-:W3:Y:S08]  /*20c80*/  @P1 LDC R4, c[0x0][0x44c] ;  /* 0x00011300ff041b82 */ /* 0x000ef00000000800 */
[----:B------:R-:W4:Y:S01]  /*20c90*/  @P1 LDC R2, c[0x0][0x450] ;  /* 0x00011400ff021b82 */ /* 0x000f220000000800 */
[----:B--2---:R-:W-:-:S04]  /*20ca0*/  VIADD R3, R7, 0xbf ;  /* 0x000000bf07037836 */ /* 0x004fc80000000000 */
[----:B---3--:R-:W-:-:S05]  /*20cb0*/  @P1 IMAD.HI.U32 R4, R3, R4, RZ ;  /* 0x0000000403041227 */ /* 0x008fca00078e00ff */
[----:B----4-:R-:W-:-:S05]  /*20cc0*/  @P1 SHF.R.U32.HI R3, RZ, R2, R4 ;  /* 0x00000002ff031219 */ /* 0x010fca0000011604 */
[----:B------:R-:W-:Y:S02]  /*20cd0*/  IMAD.IADD R9, R9, 0x1, R3 ;  /* 0x0000000109097824 */ /* 0x000fe400078e0203 */
[----:B------:R-:W2:Y:S02]  /*20ce0*/  LDC.64 R2, c[0x0][0x9e0] ;  /* 0x00027800ff027b82 */ /* 0x000ea40000000a00 */
[----:B--2---:R-:W-:Y:S01]  /*20cf0*/  ISETP.GE.AND P2, PT, R3, 0x1, PT ;  /* 0x000000010300780c */ /* 0x004fe20003f46270 */
[----:B------:R-:W-:-:S12]  /*20d00*/  IMAD.IADD R2, R9, 0x1, R2 ;  /* 0x0000000109027824 */ /* 0x000fd800078e0202 */
[----:B------:R-:W-:Y:S05]  /*20d10*/  @!P2 BRA `(.L_x_1659) ;  /* 0x000000000048a947 */ /* 0x000fea0003800000 */
[C---:B------:R-:W-:Y:S01]  /*20d20*/  ISETP.GT.AND P0, PT, R9.reuse, RZ, PT ;  /* 0x000000ff0900720c */ /* 0x040fe20003f04270 */
[----:B------:R-:W-:Y:S01]  /*20d30*/  BSSY B0, `(.L_x_1660) ;  /* 0x000000e000007945 */ /* 0x000fe20003800000 */
[----:B------:R-:W-:-:S11]  /*20d40*/  VIADD R6, R9, 0xffffffff ;  /* 0xffffffff09067836 */ /* 0x000fd60000000000 */
[----:B------:R-:W-:Y:S05]  /*20d50*/  @P0 BRA `(.L_x_1661) ;  /* 0x00000000001c0947 */ /* 0x000fea0003800000 */
[----:B------:R-:W-:Y:S01]  /*20d60*/  ISETP.NE.AND P0, PT, R3, 0x1, PT ;  /* 0x000000010300780c */ /* 0x000fe20003f05270 */
[----:B------:R-:W-:-:S12]  /*20d70*/  IMAD.MOV R6, RZ, RZ, -R9 ;  /* 0x000000ffff067224 */ /* 0x000fd800078e0a09 */
[----:B0-----:R-:W0:Y:S02]  /*20d80*/  @P0 LDC.64 R4, c[0x0][0x9e8] ;  /* 0x00027a00ff040b82 */ /* 0x001e240000000a00 */
[----:B0-----:R-:W-:-:S05]  /*20d90*/  @P0 IMAD.HI.U32 R4, R6, R4, RZ ;  /* 0x0000000406040227 */ /* 0x001fca00078e00ff */
[----:B------:R-:W-:-:S04]  /*20da0*/  @P0 SHF.R.U32.HI R6, RZ, R5, R4 ;  /* 0x00000005ff060219 */ /* 0x000fc80000011604 */
[----:B------:R-:W-:Y:S01]  /*20db0*/  LOP3.LUT R6, RZ, R6, RZ, 0x33, !PT ;  /* 0x00000006ff067212 */ /* 0x000fe200078e33ff */
[----:B------:R-:W-:Y:S06]  /*20dc0*/  BRA `(.L_x_1662) ;  /* 0x0000000000107947 */ /* 0x000fec0003800000 */
.L_x_1661:
[----:B------:R-:W-:-:S13]  /*20dd0*/  ISETP.NE.AND P0, PT, R3, 0x1, PT ;  /* 0x000000010300780c */ /* 0x000fda0003f05270 */
[----:B0-----:R-:W0:Y:S02]  /*20de0*/  @P0 LDC.64 R4, c[0x0][0x9e8] ;  /* 0x00027a00ff040b82 */ /* 0x001e240000000a00 */
[----:B0-----:R-:W-:-:S05]  /*20df0*/  @P0 IMAD.HI.U32 R4, R6, R4, RZ ;  /* 0x0000000406040227 */ /* 0x001fca00078e00ff */
[----:B------:R-:W-:-:S07]  /*20e00*/  @P0 SHF.R.U32.HI R6, RZ, R5, R4 ;  /* 0x00000005ff060219 */ /* 0x000fce0000011604 */
.L_x_1662:
[----:B------:R-:W-:Y:S05]  /*20e10*/  BSYNC B0 ;  /* 0x0000000000007941 */ /* 0x000fea0003800000 */
.L_x_1660:
[----:B------:R-:W-:-:S05]  /*20e20*/  IMAD R6, R6, R3, R3 ;  /* 0x0000000306067224 */ /* 0x000fca00078e0203 */
[----:B------:R-:W-:-:S07]  /*20e30*/  VIMNMX R2, R2, R6, PT ;  /* 0x0000000602027248 */ /* 0x000fce0003fe0100 */
.L_x_1659:
[----:B-1----:R-:W2:Y:S01]  /*20e40*/  LDL R8, [R1+0x44] ;  /* 0x0000440001087983 */ /* 0x002ea20000100800 */
[----:B0-----:R-:W0:Y:S01]  /*20e50*/  @P1 LDC R5, c[0x0][0x44c] ;  /* 0x00011300ff051b82 */ /* 0x001e220000000800 */
[----:B------:R-:W-:Y:S01]  /*20e60*/  VIADD R2, R2, 0x7f ;  /* 0x0000007f02027836 */ /* 0x000fe20000000000 */
[----:B------:R-:W-:Y:S01]  /*20e70*/  ULDC UR4, c[0x0][0x9dc] ;  /* 0x0002770000047ab9 */ /* 0x000fe20000000800 */
[----:B------:R-:W-:-:S05]  /*20e80*/  IMAD.MOV.U32 R6, RZ, RZ, R7 ;  /* 0x000000ffff067224 */ /* 0x000fca00078e0007 */
[----:B------:R-:W1:Y:S01]  /*20e90*/  @P1 LDC R4, c[0x0][0x450] ;  /* 0x00011400ff041b82 */ /* 0x000e620000000800 */
[----:B0-----:R-:W-:-:S05]  /*20ea0*/  @P1 IMAD.HI.U32 R5, R7, R5, RZ ;  /* 0x0000000507051227 */ /* 0x001fca00078e00ff */
[----:B-1----:R-:W-:Y:S02]  /*20eb0*/  @P1 SHF.R.U32.HI R6, RZ, R4, R5 ;  /* 0x00000004ff061219 */ /* 0x002fe40000011605 */
[----:B------:R-:W-:-:S03]  /*20ec0*/  SHF.R.S32.HI R4, RZ, 0x1f, R2 ;  /* 0x0000001fff047819 */ /* 0x000fc60000011402 */
[----:B------:R-:W-:Y:S01]  /*20ed0*/  IMAD.IADD R7, R19, 0x1, R6 ;  /* 0x0000000113077824 */ /* 0x000fe200078e0206 */
[----:B------:R-:W-:-:S03]  /*20ee0*/  LEA.HI R4, R4, R2, RZ, 0x7 ;  /* 0x0000000204047211 */ /* 0x000fc600078f38ff */
[----:B------:R-:W-:Y:S01]  /*20ef0*/  VIADD R2, R7, -UR4 ;  /* 0x8000000407027c36 */ /* 0x000fe20008000000 */
[----:B------:R-:W-:-:S05]  /*20f00*/  SHF.R.S32.HI R9, RZ, 0x7, R4 ;  /* 0x00000007ff097819 */ /* 0x000fca0000011404 */
[----:B------:R0:W-:Y:S01]  /*20f10*/  STL [R1+0x48], R9 ;  /* 0x0000480901007387 */ /* 0x0001e20000100800 */
[----:B--2---:R-:W-:Y:S01]  /*20f20*/  VIMNMX R6, R8, R9, PT ;  /* 0x0000000908067248 */ /* 0x004fe20003fe0100 */
[----:B0-----:R-:W-:Y:S06]  /*20f30*/  @!P2 BRA `(.L_x_1663) ;  /* 0x000000000044a947 */ /* 0x001fec0003800000 */
        /* <DEDUP_REMOVED lines=10> */
.L_x_1665:
[----:B------:R-:W-:-:S13]  /*20fe0*/  ISETP.NE.AND P0, PT, R3, 0x1, PT ;  /* 0x000000010300780c */ /* 0x000fda0003f05270 */
[----:B------:R-:W0:Y:S02]  /*20ff0*/  @P0 LDC.64 R4, c[0x0][0x9e8] ;  /* 0x00027a00ff040b82 */ /* 0x000e240000000a00 */
[----:B0-----:R-:W-:-:S05]  /*21000*/  @P0 IMAD.HI.U32 R4, R7, R4, RZ ;  /* 0x0000000407040227 */ /* 0x001fca00078e00ff */
[----:B------:R-:W-:-:S07]  /*21010*/  @P0 SHF.R.U32.HI R7, RZ, R5, R4 ;  /* 0x00000005ff070219 */ /* 0x000fce0000011604 */
.L_x_1666:
[----:B------:R-:W-:Y:S05]  /*21020*/  BSYNC B0 ;  /* 0x0000000000007941 */ /* 0x000fea0003800000 */
.L_x_1664:
[----:B------:R-:W-:-:S05]  /*21030*/  IMAD R3, R7, R3, RZ ;  /* 0x0000000307037224 */ /* 0x000fca00078e02ff */
[----:B------:R-:W-:-:S07]  /*21040*/  VIMNMX R2, R2, R3, !PT ;  /* 0x0000000302027248 */ /* 0x000fce0007fe0100 */
.L_x_1663:
[----:B------:R-:W-:Y:S01]  /*21050*/  SHF.R.S32.HI R3, RZ, 0x1f, R2 ;  /* 0x0000001fff037819 */ /* 0x000fe20000011402 */
[----:B------:R-:W-:Y:S01]  /*21060*/  BSSY B0, `(.L_x_1667) ;  /* 0x0000025000007945 */ /* 0x000fe20003800000 */
[----:B------:R-:W-:Y:S02]  /*21070*/  ISETP.NE.AND P1, PT, R0, RZ, PT ;  /* 0x000000ff0000720c */ /* 0x000fe40003f25270 */
[----:B------:R-:W-:-:S04]  /*21080*/  LEA.HI R3, R3, R2, RZ, 0x7 ;  /* 0x0000000203037211 */ /* 0x000fc800078f38ff */
[----:B------:R-:W-:-:S04]  /*21090*/  SHF.R.S32.HI R3, RZ, 0x7, R3 ;  /* 0x00000007ff037819 */ /* 0x000fc80000011403 */
[----:B------:R-:W-:-:S03]  /*210a0*/  VIMNMX R8, RZ, R3, !PT ;  /* 0x00000003ff087248 */ /* 0x000fc60007fe0100 */
[----:B------:R-:W0:Y:S01]  /*210b0*/  @!P1 LDC R0, c[0x0][0x9f0] ;  /* 0x00027c00ff009b82 */ /* 0x000e220000000800 */
[----:B------:R-:W-:Y:S01]  /*210c0*/  ISETP.GT.AND P0, PT, R6, R8, PT ;  /* 0x000000080600720c */ /* 0x000fe20003f04270 */
[----:B------:R1:W-:Y:S04]  /*210d0*/  STL [R1+0x24], R8 ;  /* 0x0000240801007387 */ /* 0x0003e80000100800 */
[----:B------:R1:W-:Y:S08]  /*210e0*/  STL [R1+0x28], RZ ;  /* 0x000028ff01007387 */ /* 0x0003f00000100800 */
[----:B-1----:R-:W-:Y:S05]  /*210f0*/  @!P0 BRA `(.L_x_1668) ;  /* 0x00000000006c8947 */ /* 0x002fea0003800000 */
[-C--:B0-----:R-:W-:Y:S02]  /*21100*/  IABS R4, R0.reuse ;  /* 0x0000000000047213 */ /* 0x081fe40000000000 */
[----:B------:R-:W-:Y:S02]  /*21110*/  IABS R7, R0 ;  /* 0x0000000000077213 */ /* 0x000fe40000000000 */
[----:B------:R-:W0:Y:S03]  /*21120*/  I2F.RP R2, R4 ;  /* 0x0000000400027306 */ /* 0x000e260000209400 */
[----:B------:R-:W-:-:S05]  /*21130*/  IMAD.MOV R7, RZ, RZ, -R7 ;  /* 0x000000ffff077224 */ /* 0x000fca00078e0a07 */
[----:B0-----:R-:W0:Y:S02]  /*21140*/  MUFU.RCP R2, R2 ;  /* 0x0000000200027308 */ /* 0x001e240000001000 */
[----:B0-----:R-:W-:-:S06]  /*21150*/  VIADD R2, R2, 0xffffffe ;  /* 0x0ffffffe02027836 */ /* 0x001fcc0000000000 */
[----:B------:R-:W0:Y:S02]  /*21160*/  F2I.FTZ.U32.TRUNC.NTZ R3, R2 ;  /* 0x0000000200037305 */ /* 0x000e24000021f000 */
[----:B0-----:R-:W-:-:S04]  /*21170*/  IMAD.MOV R2, RZ, RZ, -R3 ;  /* 0x000000ffff027224 */ /* 0x001fc800078e0a03 */
[----:B------:R-:W-:Y:S02]  /*21180*/  IMAD R5, R2, R4, RZ ;  /* 0x0000000402057224 */ /* 0x000fe400078e02ff */
        /* <DEDUP_REMOVED lines=18> */
.L_x_1668:
[----:B------:R-:W-:Y:S05]  /*212b0*/  BSYNC B0 ;  /* 0x0000000000007941 */ /* 0x000fea0003800000 */
.L_x_1667:
[----:B------:R-:W2:Y:S04]  /*212c0*/  LDL R2, [R1+0x28] ;  /* 0x0000280001027983 */ /* 0x000ea80000100800 */
[----:B0-----:R-:W2:Y:S01]  /*212d0*/  LDL R0, [R1+0x38] ;  /* 0x0000380001007983 */ /* 0x001ea20000100800 */
[----:B------:R-:W-:Y:S01]  /*212e0*/  BSSY B7, `(.L_x_1669) ;  /* 0x000041b000077945 */ /* 0x000fe20003800000 */
[----:B--2---:R-:W-:-:S05]  /*212f0*/  IMAD R0, R0, R2, R8 ;  /* 0x0000000200007224 */ /* 0x004fca00078e0208 */
[----:B------:R-:W-:Y:S01]  /*21300*/  VIADDMNMX R22, R0, R2, R6, PT ;  /* 0x0000000200167246 */ /* 0x000fe20003800106 */
[----:B------:R0:W-:Y:S03]  /*21310*/  STL [R1+0x8], R0 ;  /* 0x0000080001007387 */ /* 0x0001e60000100800 */
[----:B------:R-:W-:Y:S01]  /*21320*/  ISETP.GT.AND P0, PT, R22, R0, PT ;  /* 0x000000001600720c */ /* 0x000fe20003f04270 */
[----:B------:R0:W-:-:S12]  /*21330*/  STL [R1+0x1c], R22 ;  /* 0x00001c1601007387 */ /* 0x0001d80000100800 */
[----:B0-----:R-:W-:Y:S05]  /*21340*/  @P0 BRA `(.L_x_1670) ;  /* 0x0000000000440947 */ /* 0x001fea0003800000 */
[----:B------:R-:W0:Y:S02]  /*21350*/  S2R R0, SR_TID.X ;  /* 0x0000000000007919 */ /* 0x000e240000002100 */
[----:B0-----:R-:W-:-:S04]  /*21360*/  LOP3.LUT R0, R0, 0x7f, RZ, 0xc0, !PT ;  /* 0x0000007f00007812 */ /* 0x001fc800078ec0ff */
[----:B------:R-:W-:-:S13]  /*21370*/  ISETP.NE.AND P0, PT, R0, RZ, PT ;  /* 0x000000ff0000720c */ /* 0x000fda0003f05270 */
[----:B------:R-:W-:Y:S05]  /*21380*/  @P0 BRA `(.L_x_1671) ;  /* 0x0000004000400947 */ /* 0x000fea0003800000 */
[----:B-1----:R-:W0:Y:S01]  /*21390*/  S2R R5, SR_LANEID ;  /* 0x0000000000057919 */ /* 0x002e220000000000 */
        /* <DEDUP_REMOVED lines=10> */
[----:B0-----:R-:W-:Y:S01]  /*21440*/  IADD3 R24, R0, UR37, R7 ;  /* 0x0000002500187c10 */ /* 0x001fe2000fffe007 */
[----:B------:R-:W-:Y:S06]  /*21450*/  BRA `(.L_x_1671) ;  /* 0x00000040000c7947 */ /* 0x000fec0003800000 */
.L_x_1670:
        /* <DEDUP_REMOVED lines=9> */
[----:B------:R-:W0:Y:S01]  /*214f0*/  LDC.64 R2, c[0x4][R2] ;  /* 0x0100000002027b82 */ /* 0x000e220000000a00 */
[----:B-1----:R-:W-:Y:S02]  /*21500*/  IMAD.U32 R5, RZ, RZ, UR7 ;  /* 0x00000007ff057e24 */ /* 0x002fe4000f8e00ff */
        /* <DEDUP_REMOVED lines=9> */
.L_x_1673:
[----:B------:R-:W-:Y:S05]  /*215a0*/  BSYNC B6 ;  /* 0x0000000000067941 */ /* 0x000fea0003800000 */
.L_x_1672:
        /* <DEDUP_REMOVED lines=8> */
[----:B------:R0:W2:Y:S01]  /*21630*/  LDC.64 R2, c[0x4][R19] ;  /* 0x0100000013027b82 */ /* 0x0000a20000000a00 */
[----:B------:R-:W-:Y:S02]  /*21640*/  IMAD.U32 R4, RZ, RZ, UR6 ;  /* 0x00000006ff047e24 */ /* 0x000fe4000f8e00ff */
[----:B-1----:R-:W-:Y:S02]  /*21650*/  IMAD.U32 R5, RZ, RZ, UR7 ;  /* 0x00000007ff057e24 */ /* 0x002fe4000f8e00ff */
        /* <DEDUP_REMOVED lines=8> */
[----:B--2---:R-:W-:Y:S05]  /*216e0*/  CALL.ABS.NOINC R2 ;  /* 0x0000000002007343 */ /* 0x004fea0003c00000 */
.L_x_1676:
        /* <DEDUP_REMOVED lines=15> */
.L_x_1675:
[----:B------:R-:W-:Y:S05]  /*217e0*/  BSYNC B6 ;  /* 0x0000000000067941 */ /* 0x000fea0003800000 */
.L_x_1674:
[----:B------:R-:W-:Y:S01]  /*217f0*/  ULDC.64 UR4, c[0x0][0x9f8] ;  /* 0x00027e0000047ab9 */ /* 0x000fe20000000a00 */
[----:B------:R-:W-:Y:S01]  /*21800*/  IMAD.MOV.U32 R25, RZ, RZ, R27 ;  /* 0x000000ffff197224 */ /* 0x000fe200078e001b */
[----:B------:R-:W-:-:S04]  /*21810*/  ISETP.NE.U32.AND P0, PT, RZ, UR4, PT ;  /* 0x00000004ff007c0c */ /* 0x000fc8000bf05070 */
[----:B------:R-:W-:Y:S01]  /*21820*/  ISETP.NE.AND.EX P0, PT, RZ, UR5, PT, P0 ;  /* 0x00000005ff007c0c */ /* 0x000fe2000bf05300 */
[----:B------:R-:W-:-:S12]  /*21830*/  ULDC.64 UR4, c[0x0][0xa08] ;  /* 0x0002820000047ab9 */ /* 0x000fd80000000a00 */
[----:B------:R-:W0:Y:S02]  /*21840*/  @P0 LDC.64 R2, c[0x0][0x9f8] ;  /* 0x00027e00ff020b82 */ /* 0x000e240000000a00 */
[----:B0-----:R-:W-:-:S05]  /*21850*/  @P0 IMAD.WIDE R2, R27, 0x4, R2 ;  /* 0x000000041b020825 */ /* 0x001fca00078e0202 */
[----:B------:R0:W2:Y:S01]  /*21860*/  @P0 LDG.E R25, desc[UR38][R2.64] ;  /* 0x0000002602190981 */ /* 0x0000a2000c1e1900 */
[----:B------:R-:W-:Y:S01]  /*21870*/  VIADD R22, R22, 0xffffffff ;  /* 0xffffffff16167836 */ /* 0x000fe20000000000 */
[----:B0-----:R-:W0:Y:S02]  /*21880*/  LDC.64 R2, c[0x0][0x418] ;  /* 0x00010600ff027b82 */ /* 0x001e240000000a00 */
[----:B0-----:R-:W-:Y:S01]  /*21890*/  LOP3.LUT P0, RZ, R2, UR4, RZ, 0xfc, !PT ;  /* 0x0000000402ff7c12 */ /* 0x001fe2000f80fcff */
[----:B------:R-:W-:-:S03]  /*218a0*/  UMOV UR4, 0xffffffff ;  /* 0xffffffff00047882 */ /* 0x000fc60000000000 */
[----:B------:R-:W-:Y:S02]  /*218b0*/  LOP3.LUT P0, RZ, R3, UR5, RZ, 0xfc, P0 ;  /* 0x0000000503ff7c12 */ /* 0x000fe4000800fcff */
[----:B--2---:R-:W-:Y:S02]  /*218c0*/  SHF.R.S32.HI R7, RZ, 0x1f, R25 ;  /* 0x0000001fff077819 */ /* 0x004fe40000011419 */
[----:B------:R-:W-:-:S03]  /*218d0*/  SEL R19, R25, RZ, !P0 ;  /* 0x000000ff19137207 */ /* 0x000fc60004000000 */
[----:B------:R0:W-:Y:S01]  /*218e0*/  STL [R1+0x4], R7 ;  /* 0x0000040701007387 */ /* 0x0001e20000100800 */
[----:B------:R-:W-:Y:S05]  /*218f0*/  BRA.DIV UR4, `(.L_x_1677) ;  /* 0x00000062042c7947 */ /* 0x000fea000b800000 */
[----:B------:R-:W2:Y:S02]  /*21900*/  S2R R0, SR_TID.X ;  /* 0x0000000000007919 */ /* 0x000ea40000002100 */
[----:B--2---:R-:W-:-:S04]  /*21910*/  SHF.R.U32.HI R0, RZ, 0x5, R0 ;  /* 0x00000005ff007819 */ /* 0x004fc80000011600 */
[----:B------:R-:W-:-:S05]  /*21920*/  LOP3.LUT R0, R0, 0x3, RZ, 0xc0, !PT ;  /* 0x0000000300007812 */ /* 0x000fca00078ec0ff */
[----:B------:R2:W3:Y:S02]  /*21930*/  SHFL.IDX PT, R14, R0, RZ, 0x1f ;  /* 0x00001fff000e7589 */ /* 0x0004e400000e0000 */
.L_x_1834:
[----:B---3--:R-:W-:Y:S02]  /*21940*/  ISETP.NE.AND P0, PT, R14, RZ, PT ;  /* 0x000000ff0e00720c */ /* 0x008fe40003f05270 */
[----:B------:R-:W-:Y:S02]  /*21950*/  PLOP3.LUT P1, PT, PT, PT, PT, 0x8, 0x0 ;  /* 0x000000000000781c */ /* 0x000fe40003f2e170 */
[----:B------:R-:W-:-:S11]  /*21960*/  LOP3.LUT R23, R23, 0xfffffffe, RZ, 0xc0, !PT ;  /* 0xfffffffe17177812 */ /* 0x000fd600078ec0ff */
[----:B------:R-:W-:Y:S01]  /*21970*/  @P1 LOP3.LUT R23, R23, 0x1, RZ, 0xfc, !PT ;  /* 0x0000000117171812 */ /* 0x000fe200078efcff */
[----:B------:R-:W-:Y:S06]  /*21980*/  @P0 BRA `(.L_x_1678) ;  /* 0x00000004001c0947 */ /* 0x000fec0003800000 */
[----:B------:R-:W-:-:S03]  /*21990*/  UMOV UR4, 0xffffffff ;  /* 0xffffffff00047882 */ /* 0x000fc60000000000 */
[----:B------:R-:W-:Y:S05]  /*219a0*/  BRA.DIV UR4, `(.L_x_1679) ;  /* 0x0000006204347947 */ /* 0x000fea000b800000 */
[----:B------:R-:W-:-:S13]  /*219b0*/  ELECT P6, URZ, PT ;  /* 0x00000000003f782f */ /* 0x000fda00038c0000 */
.L_x_1837:
[----:B------:R-:W-:Y:S05]  /*219c0*/  @!P6 BRA `(.L_x_1678) ;  /* 0x00000004000ce947 */ /* 0x000fea0003800000 */
[----:B------:R-:W-:-:S04]  /*219d0*/  ISETP.NE.U32.AND P0, PT, R2, RZ, PT ;  /* 0x000000ff0200720c */ /* 0x000fc80003f05070 */
[----:B------:R-:W-:-:S13]  /*219e0*/  ISETP.NE.AND.EX P0, PT, R3, RZ, PT, P0 ;  /* 0x000000ff0300720c */ /* 0x000fda0003f05300 */
[----:B------:R-:W-:Y:S05]  /*219f0*/  @!P0 BRA `(.L_x_1680) ;  /* 0x0000000000488947 */ /* 0x000fea0003800000 */
[----:B------:R-:W3:Y:S01]  /*21a00*/  LDC R6, c[0x0][0x43c] ;  /* 0x00010f00ff067b82 */ /* 0x000ee20000000800 */
[----:B--2---:R-:W-:Y:S01]  /*21a10*/  IMAD.MOV.U32 R0, RZ, RZ, R22 ;  /* 0x000000ffff007224 */ /* 0x004fe200078e0016 */
[----:B------:R-:W-:Y:S01]  /*21a20*/  ULDC.64 UR4, c[0x0][0x428] ;  /* 0x00010a0000047ab9 */ /* 0x000fe20000000a00 */
[----:B---3--:R-:W-:-:S13]  /*21a30*/  ISETP.NE.AND P0, PT, R6, 0x1, PT ;  /* 0x000000010600780c */ /* 0x008fda0003f05270 */
[----:B-1----:R-:W1:Y:S02]  /*21a40*/  @P0 LDC.64 R4, c[0x0][0x440] ;  /* 0x00011000ff040b82 */ /* 0x002e640000000a00 */
[----:B-1----:R-:W-:-:S05]  /*21a50*/  @P0 IMAD.HI.U32 R4, R22, R4, RZ ;  /* 0x0000000416040227 */ /* 0x002fca00078e00ff */
        /* <DEDUP_REMOVED lines=12> */
.L_x_1680:
[----:B--2---:R-:W-:Y:S01]  /*21b20*/  IMAD R0, R18, 0x8, R17 ;  /* 0x0000000812007824 */ /* 0x004fe200078e0211 */
[----:B---3--:R-:W-:-:S04]  /*21b30*/  SHF.L.U32 R2, R28, 0x1f, RZ ;  /* 0x0000001f1c027819 */ /* 0x008fc800000006ff */
[----:B------:R-:W2:Y:S02]  /*21b40*/  SYNCS.PHASECHK.TRANS64.TRYWAIT P0, [R0+URZ+0x2d840], R2 ;  /* 0x02d84002000075a7 */ /* 0x000ea4000800017f */
[----:B--2---:R-:W-:Y:S05]  /*21b50*/  @!P0 BRA `(.L_x_1681) ;  /* 0x0000005c00e88947 */ /* 0x004fea0003800000 */
.L_x_1838:
[----:B------:R-:W3:Y:S02]  /*21b60*/  S2R R3, SR_TID.X ;  /* 0x0000000000037919 */ /* 0x000ee40000002100 */
[----:B---3--:R-:W-:-:S04]  /*21b70*/  LOP3.LUT R3, R3, 0x7f, RZ, 0xc0, !PT ;  /* 0x0000007f03037812 */ /* 0x008fc800078ec0ff */
[----:B------:R-:W-:-:S13]  /*21b80*/  ISETP.NE.AND P0, PT, R3, RZ, PT ;  /* 0x000000ff0300720c */ /* 0x000fda0003f05270 */
[----:B------:R-:W-:Y:S05]  /*21b90*/  @P0 BRA `(.L_x_1682) ;  /* 0x00000000001c0947 */ /* 0x000fea0003800000 */
[----:B------:R-:W3:Y:S01]  /*21ba0*/  S2R R3, SR_TID.X ;  /* 0x0000000000037919 */ /* 0x000ee20000002100 */
[----:B--2---:R-:W-:-:S04]  /*21bb0*/  IMAD.MOV.U32 R2, RZ, RZ, 0x6000 ;  /* 0x00006000ff027424 */ /* 0x004fc800078e00ff */
[----:B------:R4:W-:Y:S01]  /*21bc0*/  SYNCS.ARRIVE.TRANS64 RZ, [R0+URZ+0x2d830], R2 ;  /* 0x02d8300200ff79a7 */ /* 0x0009e2000800003f */
[----:B---3--:R-:W-:-:S04]  /*21bd0*/  LOP3.LUT R3, R3, 0x1f, RZ, 0xc0, !PT ;  /* 0x0000001f03037812 */ /* 0x008fc800078ec0ff */
[----:B------:R-:W-:-:S13]  /*21be0*/  ISETP.NE.AND P0, PT, R3, RZ, PT ;  /* 0x000000ff0300720c */ /* 0x000fda0003f05270 */
[----:B----4-:R-:W-:Y:S05]  /*21bf0*/  @!P0 BRA `(.L_x_1682) ;  /* 0x0000000000048947 */ /* 0x010fea0003800000 */
[----:B------:R-:W-:Y:S01]  /*21c00*/  BPT.TRAP 0x1 ;  /* 0x000000040000795c */ /* 0x000fe20000300000 */
.L_x_1682:
[----:B------:R-:W-:Y:S01]  /*21c10*/  R2UR UR9, R0 ;  /* 0x00000000000972ca */ /* 0x000fe200000e0000 */
[----:B--2---:R-:W-:Y:S01]  /*21c20*/  IMAD R0, R18, 0x6000, R17 ;  /* 0x0000600012007824 */ /* 0x004fe200078e0211 */
        /* <DEDUP_REMOVED lines=11> */
[----:B------:R-:W-:Y:S01]  /*21ce0*/  UIADD3 UR9, UR9, 0x2d830, URZ ;  /* 0x0002d83009097890 */ /* 0x000fe2000fffe03f */
[----:B------:R-:W-:-:S03]  /*21cf0*/  LOP3.LUT R23, R23, 0xfffffffe, RZ, 0xc0, !PT ;  /* 0xfffffffe17177812 */ /* 0x000fc600078ec0ff */
[----:B------:R-:W-:Y:S02]  /*21d00*/  ULEA UR11, UR11, UR5, 0x7 ;  /* 0x000000050b0b7291 */ /* 0x000fe4000f8e383f */
[----:B------:R-:W-:Y:S02]  /*21d10*/  UIADD3 UR14, UR8, 0x15400, URZ ;  /* 0x00015400080e7890 */ /* 0x000fe4000fffe03f */
[----:B------:R-:W-:Y:S02]  /*21d20*/  UIADD3.X UR5, URZ, UR41, URZ, UP0, !UPT ;  /* 0x000000293f057290 */ /* 0x000fe400087fe43f */
[----:B------:R-:W-:Y:S02]  /*21d30*/  UIADD3 UR15, UR8, 0x17400, URZ ;  /* 0x00017400080f7890 */ /* 0x000fe4000fffe03f */
[----:B------:R-:W-:Y:S01]  /*21d40*/  UIADD3 UR16, UR8, 0x19400, URZ ;  /* 0x0001940008107890 */ /* 0x000fe2000fffe03f */
[----:B------:R-:W-:Y:S02]  /*21d50*/  @P0 LOP3.LUT R23, R23, 0x1, RZ, 0xfc, !PT ;  /* 0x0000000117170812 */ /* 0x000fe400078efcff */
[----:B------:R-:W-:Y:S01]  /*21d60*/  UMOV UR8, UR14 ;  /* 0x0000000e00087c82 */ /* 0x000fe20008000000 */
[----:B------:R-:W-:Y:S01]  /*21d70*/  UMOV UR14, 0x40 ;  /* 0x00000040000e7882 */ /* 0x000fe20000000000 */
[----:B------:R2:W-:Y:S02]  /*21d80*/  UTMALDG.4D [UR8], [UR4], desc[UR6] ;  /* 0x00000608040075b4 */ /* 0x0005e40008019000 */
[----:B--2---:R-:W-:Y:S01]  /*21d90*/  UMOV UR8, UR15 ;  /* 0x0000000f00087c82 */ /* 0x004fe20008000000 */
[----:B------:R-:W-:-:S02]  /*21da0*/  UMOV UR10, UR17 ;  /* 0x00000011000a7c82 */ /* 0x000fc40008000000 */
[----:B------:R2:W-:Y:S02]  /*21db0*/  UTMALDG.4D [UR8], [UR4], desc[UR6] ;  /* 0x00000608040075b4 */ /* 0x0005e40008019000 */
[----:B--2---:R-:W-:Y:S01]  /*21dc0*/  UMOV UR8, UR16 ;  /* 0x0000001000087c82 */ /* 0x004fe20008000000 */
[----:B------:R-:W-:Y:S02]  /*21dd0*/  UMOV UR10, UR14 ;  /* 0x0000000e000a7c82 */ /* 0x000fe40008000000 */
[----:B------:R3:W-:Y:S02]  /*21de0*/  UTMALDG.4D [UR8], [UR4], desc[UR6] ;  /* 0x00000608040075b4 */ /* 0x0007e40008019000 */
[----:B---3--:R-:W-:Y:S01]  /*21df0*/  NOP ;  /* 0x0000000000007918 */ /* 0x008fe20000000000 */
.L_x_1678:
[----:B------:R-:W3:Y:S01]  /*21e00*/  LDL.LU R3, [R1+0x20] ;  /* 0x0000200001037983 */ /* 0x000ee20000300800 */
[----:B------:R-:W-:Y:S05]  /*21e10*/  WARPSYNC.ALL ;  /* 0x0000000000007948 */ /* 0x000fea0003800000 */
[----:B------:R-:W-:Y:S01]  /*21e20*/  ULDC.64 UR4, c[0x0][0x298] ;  /* 0x0000a60000047ab9 */ /* 0x000fe20000000a00 */
[----:B--2---:R-:W-:Y:S01]  /*21e30*/  VIADD R0, R17, 0xc400 ;  /* 0x0000c40011007836 */ /* 0x004fe20000000000 */
[----:B------:R-:W-:Y:S01]  /*21e40*/  ULDC.64 UR6, c[0x0][0xa00] ;  /* 0x0002800000067ab9 */ /* 0x000fe20000000a00 */
[----:B------:R-:W-:Y:S01]  /*21e50*/  BSSY B6, `(.L_x_1683) ;  /* 0x0000022000067945 */ /* 0x000fe20003800000 */
[----:B------:R-:W-:Y:S01]  /*21e60*/  BAR.SYNC.DEFER_BLOCKING 0x8, 0x200 ;  /* 0x0208000000007b1d */ /* 0x000fe20000010000 */
[----:B------:R-:W-:-:S02]  /*21e70*/  ISETP.NE.U32.AND P0, PT, RZ, UR6, PT ;  /* 0x00000006ff007c0c */ /* 0x000fc4000bf05070 */
[----:B------:R-:W-:Y:S02]  /*21e80*/  LOP3.LUT P1, RZ, R0, 0x1bf, RZ, 0xc0, !PT ;  /* 0x000001bf00ff7812 */ /* 0x000fe4000782c0ff */
[----:B------:R-:W-:Y:S02]  /*21e90*/  ISETP.NE.AND.EX P0, PT, RZ, UR7, PT, P0 ;  /* 0x00000007ff007c0c */ /* 0x000fe4000bf05300 */
[----:B---3--:R-:W-:Y:S01]  /*21ea0*/  SHF.R.S32.HI R2, RZ, 0x1f, R3 ;  /* 0x0000001fff027819 */ /* 0x008fe20000011403 */
[----:B-1----:R-:W-:-:S04]  /*21eb0*/  IMAD.WIDE.U32 R4, R3, UR4, RZ ;  /* 0x0000000403047c25 */ /* 0x002fc8000f8e00ff */
        /* <DEDUP_REMOVED lines=19> */
[----:B0-----:R-:W-:-:S02]  /*21ff0*/  IMAD.U32 R7, RZ, RZ, UR7 ;  /* 0x00000007ff077e24 */ /* 0x001fc4000f8e00ff */
[----:B------:R-:W-:Y:S02]  /*22000*/  IMAD.U32 R10, RZ, RZ, UR8 ;  /* 0x00000008ff0a7e24 */ /* 0x000fe4000f8e00ff */
[----:B------:R-:W-:Y:S02]  /*22010*/  IMAD.U32 R11, RZ, RZ, UR9 ;  /* 0x00000009ff0b7e24 */ /* 0x000fe4000f8e00ff */
[----:B------:R-:W-:Y:S02]  /*22020*/  IMAD.MOV.U32 R8, RZ, RZ, 0x70 ;  /* 0x00000070ff087424 */ /* 0x000fe400078e00ff */
[----:B------:R-:W-:Y:S02]  /*22030*/  IMAD.MOV.U32 R12, RZ, RZ, 0x1 ;  /* 0x00000001ff0c7424 */ /* 0x000fe400078e00ff */
[----:B------:R-:W-:-:S07]  /*22040*/  IMAD.MOV.U32 R13, RZ, RZ, RZ ;  /* 0x000000ffff0d7224 */ /* 0x000fce00078e00ff */
[----:B------:R-:W-:-:S07]  /*22050*/  LEPC R20, `(.L_x_1684) ;  /* 0x000000001014794e */ /* 0x000fce0000000000 */
[----:B-1----:R-:W-:Y:S05]  /*22060*/  CALL.ABS.NOINC R2 ;  /* 0x0000000002007343 */ /* 0x002fea0003c00000 */
.L_x_1684:
[----:B------:R-:W-:Y:S05]  /*22070*/  BSYNC B6 ;  /* 0x0000000000067941 */ /* 0x000fea0003800000 */
.L_x_1683:
[----:B------:R-:W2:Y:S01]  /*22080*/  LDL.LU R20, [R1+0x3c] ;  /* 0x00003c0001147983 */ /* 0x000ea20000300800 */
[----:B------:R-:W3:Y:S01]  /*22090*/  LDC R9, c[0x0][0x448] ;  /* 0x00011200ff097b82 */ /* 0x000ee20000000800 */
[----:B------:R-:W-:Y:S01]  /*220a0*/  ULDC.64 UR6, c[0x0][0x2e0] ;  /* 0x0000b80000067ab9 */ /* 0x000fe20000000a00 */
[----:B------:R-:W-:Y:S01]  /*220b0*/  ULDC.64 UR4, c[0x0][0x2d8] ;  /* 0x0000b60000047ab9 */ /* 0x000fe20000000a00 */
[----:B-1----:R-:W2:Y:S01]  /*220c0*/  LDL.LU.64 R2, [R1+0x30] ;  /* 0x0000300001027983 */ /* 0x002ea20000300a00 */
[----:B------:R-:W-:-:S03]  /*220d0*/  ULDC.64 UR8, c[0x0][0x280] ;  /* 0x0000a00000087ab9 */ /* 0x000fc60000000a00 */
[----:B------:R-:W4:Y:S04]  /*220e0*/  LDL.LU R21, [R1+0x40] ;  /* 0x0000400001157983 */ /* 0x000f280000300800 */
[----:B------:R-:W4:Y:S04]  /*220f0*/  LDL.LU R4, [R1+0x20] ;  /* 0x0000200001047983 */ /* 0x000f280000300800 */
[----:B------:R-:W4:Y:S01]  /*22100*/  LDL R12, [R1+0x10] ;  /* 0x00001000010c7983 */ /* 0x000f220000100800 */
[----:B------:R-:W1:Y:S01]  /*22110*/  S2R R10, SR_TID.X ;  /* 0x00000000000a7919 */ /* 0x000e620000002100 */
[----:B------:R-:W0:Y:S01]  /*22120*/  S2R R11, SR_TID.X ;  /* 0x00000000000b7919 */ /* 0x000e220000002100 */
[----:B---3--:R-:W-:-:S13]  /*22130*/  ISETP.NE.AND P1, PT, R9, 0x1, PT ;  /* 0x000000010900780c */ /* 0x008fda0003f25270 */
[----:B------:R-:W3:Y:S08]  /*22140*/  @P1 LDC R5, c[0x0][0x44c] ;  /* 0x00011300ff051b82 */ /* 0x000ef00000000800 */
[----:B------:R-:W3:Y:S08]  /*22150*/  @P1 LDC R6, c[0x0][0x450] ;  /* 0x00011400ff061b82 */ /* 0x000ef00000000800 */
[----:B------:R-:W3:Y:S01]  /*22160*/  @P1 LDC R8, c[0x0][0x450] ;  /* 0x00011400ff081b82 */ /* 0x000ee20000000800 */
[----:B--2---:R-:W-:-:S02]  /*22170*/  IMAD.MOV.U32 R3, RZ, RZ, R20 ;  /* 0x000000ffff037224 */ /* 0x004fc400078e0014 */
[----:B------:R-:W2:Y:S01]  /*22180*/  S2R R20, SR_TID.X ;  /* 0x0000000000147919 */ /* 0x000ea20000002100 */
[----:B----4-:R-:W-:Y:S02]  /*22190*/  IMAD R0, R21, UR6, RZ ;  /* 0x0000000615007c24 */ /* 0x010fe4000f8e02ff */
[----:B------:R-:W-:-:S04]  /*221a0*/  IMAD.WIDE.U32 R2, R16, UR4, R2 ;  /* 0x0000000410027c25 */ /* 0x000fc8000f8e0002 */
[----:B------:R-:W-:Y:S01]  /*221b0*/  IMAD R3, R16, UR5, R3 ;  /* 0x0000000510037c24 */ /* 0x000fe2000f8e0203 */
[----:B------:R-:W-:Y:S01]  /*221c0*/  ULDC.64 UR4, c[0x0][0x2d0] ;  /* 0x0000b40000047ab9 */ /* 0x000fe20000000a00 */
[C---:B------:R-:W-:Y:S02]  /*221d0*/  IMAD R0, R4.reuse, UR7, R0 ;  /* 0x0000000704007c24 */ /* 0x040fe4000f8e0200 */
[----:B------:R-:W-:Y:S01]  /*221e0*/  IMAD.WIDE.U32 R2, R4, UR6, R2 ;  /* 0x0000000604027c25 */ /* 0x000fe2000f8e0002 */
[----:B------:R-:W-:-:S03]  /*221f0*/  ULDC.64 UR6, c[0x0][0x2c8] ;  /* 0x0000b20000067ab9 */ /* 0x000fc60000000a00 */
[----:B------:R-:W-:Y:S01]  /*22200*/  IMAD.IADD R3, R3, 0x1, R0 ;  /* 0x0000000103037824 */ /* 0x000fe200078e0200 */
[C---:B--2---:R-:W-:Y:S01]  /*22210*/  LOP3.LUT R21, R20.reuse, 0x7f, RZ, 0xc0, !PT ;  /* 0x0000007f14157812 */ /* 0x044fe200078ec0ff */
[----:B------:R-:W-:-:S03]  /*22220*/  IMAD.SHL.U32 R20, R20, 0x20, RZ ;  /* 0x0000002014147824 */ /* 0x000fc600078e00ff */
[----:B------:R-:W-:-:S04]  /*22230*/  SHF.R.U32.HI R21, RZ, 0x2, R21 ;  /* 0x00000002ff157819 */ /* 0x000fc80000011615 */
[----:B------:R-:W-:Y:S01]  /*22240*/  LOP3.LUT R20, R21, 0x60, R20, 0xf8, !PT ;  /* 0x0000006015147812 */ /* 0x000fe200078ef814 */
[----:B-1----:R-:W-:-:S04]  /*22250*/  IMAD.SHL.U32 R21, R10, 0x8, RZ ;  /* 0x000000080a157824 */ /* 0x002fc800078e00ff */
[----:B------:R-:W-:Y:S01]  /*22260*/  IMAD.IADD R0, R20, 0x1, R12 ;  /* 0x0000000114007824 */ /* 0x000fe200078e020c */
[----:B------:R-:W-:Y:S01]  /*22270*/  LOP3.LUT R21, R21, 0x18, RZ, 0xc0, !PT ;  /* 0x0000001815157812 */ /* 0x000fe200078ec0ff */
[----:B0-----:R-:W-:Y:S02]  /*22280*/  IMAD.SHL.U32 R20, R11, 0x8, RZ ;  /* 0x000000080b147824 */ /* 0x001fe400078e00ff */
[----:B---3--:R-:W-:Y:S01]  /*22290*/  @P1 IMAD.HI.U32 R5, R0, R5, RZ ;  /* 0x0000000500051227 */ /* 0x008fe200078e00ff */
[C---:B------:R-:W-:Y:S02]  /*222a0*/  LOP3.LUT R10, R21.reuse, 0x40, RZ, 0xfc, !PT ;  /* 0x00000040150a7812 */ /* 0x040fe400078efcff */
[----:B------:R-:W-:Y:S01]  /*222b0*/  LOP3.LUT R20, R20, 0x18, RZ, 0xc0, !PT ;  /* 0x0000001814147812 */ /* 0x000fe200078ec0ff */
[----:B------:R-:W-:Y:S01]  /*222c0*/  IMAD.MOV.U32 R4, RZ, RZ, R0 ;  /* 0x000000ffff047224 */ /* 0x000fe200078e0000 */
[----:B------:R-:W-:Y:S02]  /*222d0*/  @P1 SHF.R.U32.HI R4, RZ, R6, R5 ;  /* 0x00000006ff041219 */ /* 0x000fe40000011605 */
[----:B------:R-:W-:-:S02]  /*222e0*/  LOP3.LUT R13, R21, 0x20, RZ, 0xfc, !PT ;  /* 0x00000020150d7812 */ /* 0x000fc400078efcff */
[--C-:B------:R-:W-:Y:S01]  /*222f0*/  SHF.R.S32.HI R5, RZ, 0x1f, R4.reuse ;  /* 0x0000001fff057819 */ /* 0x100fe20000011404 */
[----:B------:R-:W-:-:S04]  /*22300*/  IMAD.MOV R7, RZ, RZ, -R4 ;  /* 0x000000ffff077224 */ /* 0x000fc800078e0a04 */
[----:B------:R-:W-:-:S04]  /*22310*/  IMAD R5, R5, UR4, RZ ;  /* 0x0000000405057c24 */ /* 0x000fc8000f8e02ff */
[C---:B------:R-:W-:Y:S02]  /*22320*/  IMAD R6, R4.reuse, UR5, R5 ;  /* 0x0000000504067c24 */ /* 0x040fe4000f8e0205 */
[----:B------:R-:W-:-:S04]  /*22330*/  IMAD.WIDE.U32 R4, R4, UR4, R2 ;  /* 0x0000000404047c25 */ /* 0x000fc8000f8e0002 */
[----:B------:R-:W-:Y:S02]  /*22340*/  IMAD.IADD R5, R5, 0x1, R6 ;  /* 0x0000000105057824 */ /* 0x000fe400078e0206 */
[----:B------:R-:W-:Y:S02]  /*22350*/  IMAD R6, R9, R7, R0 ;  /* 0x0000000709067224 */ /* 0x000fe400078e0200 */
[----:B------:R-:W-:Y:S02]  /*22360*/  VIADD R0, R0, 0x80 ;  /* 0x0000008000007836 */ /* 0x000fe40000000000 */
[----:B------:R-:W-:Y:S01]  /*22370*/  IMAD.WIDE.U32 R4, R6, UR6, R4 ;  /* 0x0000000606047c25 */ /* 0x000fe2000f8e0004 */
[----:B------:R-:W-:-:S05]  /*22380*/  SHF.R.S32.HI R7, RZ, 0x1f, R6 ;  /* 0x0000001fff077819 */ /* 0x000fca0000011406 */
[----:B------:R-:W-:-:S04]  /*22390*/  IMAD R7, R7, UR6, RZ ;  /* 0x0000000607077c24 */ /* 0x000fc8000f8e02ff */
[----:B------:R-:W-:Y:S02]  /*223a0*/  IMAD R6, R6, UR7, R7 ;  /* 0x0000000706067c24 */ /* 0x000fe4000f8e0207 */
[----:B------:R-:W0:Y:S02]  /*223b0*/  @P1 LDC R7, c[0x0][0x44c] ;  /* 0x00011300ff071b82 */ /* 0x000e240000000800 */
[----:B------:R-:W-:Y:S01]  /*223c0*/  IMAD.IADD R6, R5, 0x1, R6 ;  /* 0x0000000105067824 */ /* 0x000fe200078e0206 */
[----:B------:R-:W-:-:S04]  /*223d0*/  LEA R5, P0, R4, UR8, 0x1 ;  /* 0x0000000804057c11 */ /* 0x000fc8000f8008ff */
[----:B------:R-:W-:Y:S01]  /*223e0*/  LEA.HI.X R6, R4, UR9, R6, 0x1, P0 ;  /* 0x0000000904067c11 */ /* 0x000fe200080f0c06 */
        /* <DEDUP_REMOVED lines=26> */
[----:B------:R-:W2:Y:S04]  /*22590*/  LDL.LU R3, [R1+0x18] ;  /* 0x0000180001037983 */ /* 0x000ea80000300800 */
[----:B------:R-:W3:Y:S04]  /*225a0*/  LDL.LU R11, [R1+0x10] ;  /* 0x00001000010b7983 */ /* 0x000ee80000300800 */
[----:B------:R-:W0:Y:S01]  /*225b0*/  SHFL.IDX PT, R2, R5, RZ, 0x1c1f ;  /* 0x001c1fff05027589 */ /* 0x000e2200000e0000 */
[----:B--2---:R-:W-:-:S03]  /*225c0*/  IMAD R4, R3, R9, RZ ;  /* 0x0000000903047224 */ /* 0x004fc600078e02ff */
[----:B------:R-:W1:Y:S01]  /*225d0*/  SHFL.IDX PT, R3, R6, RZ, 0x1c1f ;  /* 0x001c1fff06037589 */ /* 0x000e6200000e0000 */
[----:B---3--:R-:W-:-:S05]  /*225e0*/  IMAD.IADD R0, R21, 0x1, R11 ;  /* 0x0000000115007824 */ /* 0x008fca00078e020b */
        /* <DEDUP_REMOVED lines=34> */
[----:B------:R-:W1:Y:S02]  /*22810*/  SHFL.IDX PT, R5, R8, RZ, 0x1c1f ;  /* 0x001c1fff08057589 */ /* 0x000e6400000e0000 */
[----:B------:R-:W-:Y:S01]  /*22820*/  ISETP.GE.AND P3, PT, R3, R4, PT ;  /* 0x000000040300720c */ /* 0x000fe20003f66270 */
[----:B------:R-:W-:-:S05]  /*22830*/  VIADD R3, R0, 0x60 ;  /* 0x0000006000037836 */ /* 0x000fca0000000000 */
[----:B------:R-:W-:-:S13]  /*22840*/  ISETP.GE.AND P4, PT, R3, R4, PT ;  /* 0x000000040300720c */ /* 0x000fda0003f86270 */
[----:B0-----:R-:W-:-:S05]  /*22850*/  @!P4 LEA R2, P5, R20, R2, 0x1 ;  /* 0x000000021402c211 */ /* 0x001fca00078a08ff */
[----:B------:R-:W-:Y:S01]  /*22860*/  @!P4 IMAD.X R3, RZ, RZ, R6, P5 ;  /* 0x000000ffff03c224 */ /* 0x000fe200028e0606 */
[----:B-1----:R-:W-:Y:S01]  /*22870*/  @!P3 LEA R5, P5, R20, R5, 0x1 ;  /* 0x000000051405b211 */ /* 0x002fe200078a08ff */
[----:B------:R-:W0:Y:S04]  /*22880*/  SHFL.IDX PT, R6, R7, RZ, 0x1c1f ;  /* 0x001c1fff07067589 */ /* 0x000e2800000e0000 */
[----:B------:R-:W-:Y:S04]  /*22890*/  @!P4 LDGSTS.E.BYPASS.LTC128B.128 [R10+0xdc00], desc[UR38][R2.64], !P2 ;  /* 0x0dc00000020acfae */ /* 0x000fe8000d101d66 */
[----:B------:R-:W-:Y:S04]  /*228a0*/  @!P4 LDGSTS.E.BYPASS.LTC128B.128 [R10+0x10c00], desc[UR38][R2.64+0x40], !P1 ;  /* 0x10c00040020acfae */ /* 0x000fe8000c901d66 */
[----:B------:R1:W-:Y:S04]  /*228b0*/  @!P4 LDGSTS.E.BYPASS.LTC128B.128 [R10+0x13c00], desc[UR38][R2.64+0x80], !P0 ;  /* 0x13c00080020acfae */ /* 0x0003e8000c101d66 */
[----:B------:R-:W2:Y:S01]  /*228c0*/  SHFL.IDX PT, R7, R7, 0x1, 0x1c1f ;  /* 0x003c1f0007077f89 */ /* 0x000ea200000e0000 */
[----:B0-----:R-:W-:-:S02]  /*228d0*/  @!P3 IMAD.X R6, RZ, RZ, R6, P5 ;  /* 0x000000ffff06b224 */ /* 0x001fc400028e0606 */
[----:B-1----:R-:W-:Y:S02]  /*228e0*/  @!P3 IMAD.MOV.U32 R2, RZ, RZ, R5 ;  /* 0x000000ffff02b224 */ /* 0x002fe400078e0005 */
[----:B------:R-:W-:-:S05]  /*228f0*/  @!P3 IMAD.MOV.U32 R3, RZ, RZ, R6 ;  /* 0x000000ffff03b224 */ /* 0x000fca00078e0006 */
[----:B------:R-:W-:Y:S04]  /*22900*/  @!P3 LDGSTS.E.BYPASS.LTC128B.128 [R10+0xe400], desc[UR38][R2.64], !P2 ;  /* 0x0e400000020abfae */ /* 0x000fe8000d101d66 */
[----:B------:R-:W-:Y:S04]  /*22910*/  @!P3 LDGSTS.E.BYPASS.LTC128B.128 [R10+0x11400], desc[UR38][R2.64+0x40], !P1 ;  /* 0x11400040020abfae */ /* 0x000fe8000c901d66 */
[----:B------:R0:W-:Y:S04]  /*22920*/  @!P3 LDGSTS.E.BYPASS.LTC128B.128 [R10+0x14400], desc[UR38][R2.64+0x80], !P0 ;  /* 0x14400080020abfae */ /* 0x0001e8000c101d66 */
[----:B0-2---:R0:W1:Y:S02]  /*22930*/  SHFL.IDX PT, R2, R8, 0x1, 0x1c1f ;  /* 0x003c1f0008027f89 */ /* 0x00506400000e0000 */
.L_x_1851:
        /* <DEDUP_REMOVED lines=13> */
.L_x_1686:
        /* <DEDUP_REMOVED lines=18> */
.L_x_1852:
[----:B------:R-:W-:Y:S05]  /*22b30*/  BSYNC B0 ;  /* 0x0000000000007941 */ /* 0x000fea0003800000 */
.L_x_1687:
[----:B------:R-:W0:Y:S04]  /*22b40*/  LDL R2, [R1+0x1c] ;  /* 0x00001c0001027983 */ /* 0x000e280000100800 */
[----:B------:R-:W2:Y:S01]  /*22b50*/  LDL R5, [R1+0x8] ;  /* 0x0000080001057983 */ /* 0x000ea20000100800 */
[----:B------:R-:W-:Y:S01]  /*22b60*/  BSSY B0, `(.L_x_1689) ;  /* 0x0000234000007945 */ /* 0x000fe20003800000 */
[----:B0-----:R-:W-:-:S05]  /*22b70*/  VIADD R0, R2, 0xfffffffe ;  /* 0xfffffffe02007836 */ /* 0x001fca0000000000 */
[----:B--2---:R-:W-:-:S13]  /*22b80*/  ISETP.GE.AND P0, PT, R0, R5, PT ;  /* 0x000000050000720c */ /* 0x004fda0003f06270 */
[----:B------:R-:W-:Y:S05]  /*22b90*/  @!P0 BRA `(.L_x_1690) ;  /* 0x0000002000c08947 */ /* 0x000fea0003800000 */
[----:B------:R-:W2:Y:S04]  /*22ba0*/  LDL.LU R2, [R1+0x38] ;  /* 0x0000380001027983 */ /* 0x000ea80000300800 */
[----:B------:R-:W3:Y:S04]  /*22bb0*/  LDL.LU R7, [R1+0x28] ;  /* 0x0000280001077983 */ /* 0x000ee80000300800 */
[----:B------:R-:W4:Y:S04]  /*22bc0*/  LDL.LU R3, [R1+0x48] ;  /* 0x0000480001037983 */ /* 0x000f280000300800 */
[----:B------:R-:W5:Y:S04]  /*22bd0*/  LDL.LU R6, [R1+0x24] ;  /* 0x0000240001067983 */ /* 0x000f680000300800 */
[----:B------:R-:W5:Y:S01]  /*22be0*/  LDL.LU R4, [R1+0x44] ;  /* 0x0000440001047983 */ /* 0x000f620000300800 */
[----:B------:R-:W-:Y:S01]  /*22bf0*/  LOP3.LUT R10, RZ, R5, RZ, 0x33, !PT ;  /* 0x00000005ff0a7212 */ /* 0x000fe200078e33ff */
[----:B------:R-:W-:Y:S01]  /*22c00*/  BSSY B2, `(.L_x_1691) ;  /* 0x00000c2000027945 */ /* 0x000fe20003800000 */
[----:B--2---:R-:W-:-:S04]  /*22c10*/  VIADD R2, R2, 0x1 ;  /* 0x0000000102027836 */ /* 0x004fc80000000000 */
[----:B---3--:R-:W-:Y:S01]  /*22c20*/  IMAD R2, R2, R7, RZ ;  /* 0x0000000702027224 */ /* 0x008fe200078e02ff */
[----:B----4-:R-:W-:-:S04]  /*22c30*/  LOP3.LUT R3, RZ, R3, RZ, 0x33, !PT ;  /* 0x00000003ff037212 */ /* 0x010fc800078e33ff */
[----:B------:R-:W-:-:S04]  /*22c40*/  LOP3.LUT R2, RZ, R2, RZ, 0x33, !PT ;  /* 0x00000002ff027212 */ /* 0x000fc800078e33ff */
[----:B-----5:R-:W-:Y:S02]  /*22c50*/  VIADDMNMX R2, R2, -R6, R3, !PT ;  /* 0x8000000602027246 */ /* 0x020fe40007800103 */
[----:B------:R-:W-:-:S04]  /*22c60*/  LOP3.LUT R4, RZ, R4, RZ, 0x33, !PT ;  /* 0x00000004ff047212 */ /* 0x000fc800078e33ff */
[----:B------:R-:W-:-:S04]  /*22c70*/  VIMNMX R4, R2, R4, !PT ;  /* 0x0000000402047248 */ /* 0x000fc80007fe0100 */
[----:B------:R-:W-:Y:S02]  /*22c80*/  VIADDMNMX R10, R4, 0x2, R10, !PT ;  /* 0x00000002040a7846 */ /* 0x000fe4000780010a */
[----:B------:R-:W-:-:S05]  /*22c90*/  LOP3.LUT R2, RZ, R4, RZ, 0x33, !PT ;  /* 0x00000004ff027212 */ /* 0x000fca00078e33ff */
[----:B------:R-:W-:-:S05]  /*22ca0*/  IMAD.IADD R2, R10, 0x1, R2 ;  /* 0x000000010a027824 */ /* 0x000fca00078e0202 */
[----:B------:R-:W-:-:S04]  /*22cb0*/  LOP3.LUT R2, R2, 0x1, RZ, 0xc0, !PT ;  /* 0x0000000102027812 */ /* 0x000fc800078ec0ff */
[----:B------:R-:W-:-:S13]  /*22cc0*/  ISETP.NE.U32.AND P0, PT, R2, 0x1, PT ;  /* 0x000000010200780c */ /* 0x000fda0003f05070 */
[----:B------:R-:W-:Y:S05]  /*22cd0*/  @P0 BRA `(.L_x_1692) ;  /* 0x0000000800d00947 */ /* 0x000fea0003800000 */
[----:B------:R-:W-:Y:S01]  /*22ce0*/  LOP3.LUT P1, RZ, R23, 0x1, RZ, 0xc0, !PT ;  /* 0x0000000117ff7812 */ /* 0x000fe2000782c0ff */
[----:B------:R-:W-:Y:S01]  /*22cf0*/  VIADD R5, R18, 0x1 ;  /* 0x0000000112057836 */ /* 0x000fe20000000000 */
[----:B------:R-:W-:Y:S04]  /*22d00*/  BSSY B1, `(.L_x_1693) ;  /* 0x00000ad000017945 */ /* 0x000fe80003800000 */
[----:B------:R-:W-:-:S04]  /*22d10*/  ISETP.NE.AND P0, PT, R5, 0x2, PT ;  /* 0x000000020500780c */ /* 0x000fc80003f05270 */
[----:B------:R-:W-:Y:S02]  /*22d20*/  SEL R9, RZ, 0x1, P0 ;  /* 0x00000001ff097807 */ /* 0x000fe40000000000 */
[----:B------:R-:W-:Y:S02]  /*22d30*/  SEL R5, R5, RZ, P0 ;  /* 0x000000ff05057207 */ /* 0x000fe40000000000 */
[----:B------:R-:W-:Y:S01]  /*22d40*/  LOP3.LUT R9, R28, R9, RZ, 0x3c, !PT ;  /* 0x000000091c097212 */ /* 0x000fe200078e3cff */
[----:B------:R-:W-:Y:S06]  /*22d50*/  @!P1 BRA `(.L_x_1694) ;  /* 0x00000008009c9947 */ /* 0x000fec0003800000 */
        /* <DEDUP_REMOVED lines=23> */
.L_x_1695:
[----:B------:R-:W-:Y:S01]  /*22ed0*/  IMAD R3, R5, 0x8, R17 ;  /* 0x0000000805037824 */ /* 0x000fe200078e0211 */
[----:B------:R-:W-:Y:S01]  /*22ee0*/  SHF.L.U32 R2, R9, 0x1f, RZ ;  /* 0x0000001f09027819 */ /* 0x000fe200000006ff */
[----:B------:R-:W-:Y:S03]  /*22ef0*/  BSSY B3, `(.L_x_1696) ;  /* 0x0000003000037945 */ /* 0x000fe60003800000 */
[----:B------:R-:W1:Y:S02]  /*22f00*/  SYNCS.PHASECHK.TRANS64.TRYWAIT P0, [R3+URZ+0x2d840], R2 ;  /* 0x02d84002030075a7 */ /* 0x000e64000800017f */
[----:B-1----:R-:W-:Y:S05]  /*22f10*/  @!P0 BRA `(.L_x_1697) ;  /* 0x0000005400288947 */ /* 0x002fea0003800000 */
.L_x_1853:
[----:B------:R-:W-:Y:S05]  /*22f20*/  BSYNC B3 ;  /* 0x0000000000037941 */ /* 0x000fea0003800000 */
.L_x_1696:
        /* <DEDUP_REMOVED lines=12> */
.L_x_1699:
[----:B------:R-:W-:Y:S05]  /*22ff0*/  BSYNC B3 ;  /* 0x0000000000037941 */ /* 0x000fea0003800000 */
.L_x_1698:
        /* <DEDUP_REMOVED lines=11> */
.L_x_1700:
        /* <DEDUP_REMOVED lines=16> */
.L_x_1701:
        /* <DEDUP_REMOVED lines=16> */
.L_x_1702:
        /* <DEDUP_REMOVED lines=15> */
.L_x_1854:
[----:B------:R-:W-:Y:S05]  /*233a0*/  BSYNC B3 ;  /* 0x0000000000037941 */ /* 0x000fea0003800000 */
.L_x_1703:
        /* <DEDUP_REMOVED lines=12> */
.L_x_1706:
[----:B------:R-:W-:Y:S05]  /*23470*/  BSYNC B3 ;  /* 0x0000000000037941 */ /* 0x000fea0003800000 */
.L_x_1705:
        /* <DEDUP_REMOVED lines=11> */
.L_x_1707:
        /* <DEDUP_REMOVED lines=15> */
.L_x_1708:
        /* <DEDUP_REMOVED lines=15> */
.L_x_1709:
        /* <DEDUP_REMOVED lines=12> */
.L_x_1694:
[----:B------:R-:W-:Y:S05]  /*237d0*/  BSYNC B1 ;  /* 0x0000000000017941 */ /* 0x000fea0003800000 */
.L_x_1693:
[----:B------:R-:W2:Y:S01]  /*237e0*/  LDL.LU R0, [R1+0x1c] ;  /* 0x00001c0001007983 */ /* 0x000ea20000300800 */
[----:B------:R-:W-:Y:S02]  /*237f0*/  IMAD.MOV.U32 R18, RZ, RZ, R5 ;  /* 0x000000ffff127224 */ /* 0x000fe400078e0005 */
[----:B------:R-:W-:Y:S02]  /*23800*/  IMAD.MOV.U32 R28, RZ, RZ, R9 ;  /* 0x000000ffff1c7224 */ /* 0x000fe400078e0009 */
[----:B--2---:R-:W-:-:S07]  /*23810*/  VIADD R0, R0, 0xfffffffd ;  /* 0xfffffffd00007836 */ /* 0x004fce0000000000 */
.L_x_1692:
[----:B------:R-:W-:Y:S05]  /*23820*/  BSYNC B2 ;  /* 0x0000000000027941 */ /* 0x000fea0003800000 */
.L_x_1691:
[----:B------:R-:W-:-:S05]  /*23830*/  VIADD R3, R10, 0xfffffffe ;  /* 0xfffffffe0a037836 */ /* 0x000fca0000000000 */
[----:B------:R-:W-:-:S13]  /*23840*/  ISETP.NE.AND P0, PT, R3, R4, PT ;  /* 0x000000040300720c */ /* 0x000fda0003f05270 */
[----:B------:R-:W-:Y:S05]  /*23850*/  @!P0 BRA `(.L_x_1690) ;  /* 0x0000001400908947 */ /* 0x000fea0003800000 */
[----:B------:R-:W-:-:S07]  /*23860*/  IMAD.MOV.U32 R4, RZ, RZ, R19 ;  /* 0x000000ffff047224 */ /* 0x000fce00078e0013 */
.L_x_1744:
[----:B------:R-:W-:Y:S01]  /*23870*/  LOP3.LUT P1, RZ, R23, 0x1, RZ, 0xc0, !PT ;  /* 0x0000000117ff7812 */ /* 0x000fe2000782c0ff */
[----:B------:R-:W-:Y:S01]  /*23880*/  VIADD R6, R18, 0x1 ;  /* 0x0000000112067836 */ /* 0x000fe20000000000 */
[----:B------:R-:W-:Y:S05]  /*23890*/  YIELD ;  /* 0x0000000000007946 */ /* 0x000fea0003800000 */
[----:B------:R-:W-:Y:S01]  /*238a0*/  ISETP.NE.AND P0, PT, R6, 0x2, PT ;  /* 0x000000020600780c */ /* 0x000fe20003f05270 */
[----:B------:R-:W-:Y:S03]  /*238b0*/  BSSY B1, `(.L_x_1710) ;  /* 0x00000aa000017945 */ /* 0x000fe60003800000 */
[----:B------:R-:W-:-:S02]  /*238c0*/  SEL R7, RZ, 0x1, P0 ;  /* 0x00000001ff077807 */ /* 0x000fc40000000000 */
        /* <DEDUP_REMOVED lines=26> */
.L_x_1712:
[----:B------:R-:W-:Y:S01]  /*23a70*/  IMAD R3, R6, 0x8, R17 ;  /* 0x0000000806037824 */ /* 0x000fe200078e0211 */
[----:B------:R-:W-:Y:S01]  /*23a80*/  SHF.L.U32 R2, R7, 0x1f, RZ ;  /* 0x0000001f07027819 */ /* 0x000fe200000006ff */
[----:B------:R-:W-:Y:S03]  /*23a90*/  BSSY B2, `(.L_x_1713) ;  /* 0x0000003000027945 */ /* 0x000fe60003800000 */
[----:B------:R-:W1:Y:S02]  /*23aa0*/  SYNCS.PHASECHK.TRANS64.TRYWAIT P0, [R3+URZ+0x2d840], R2 ;  /* 0x02d84002030075a7 */ /* 0x000e64000800017f */
[----:B-1----:R-:W-:Y:S05]  /*23ab0*/  @!P0 BRA `(.L_x_1714) ;  /* 0x0000004800688947 */ /* 0x002fea0003800000 */
.L_x_1855:
[----:B------:R-:W-:Y:S05]  /*23ac0*/  BSYNC B2 ;  /* 0x0000000000027941 */ /* 0x000fea0003800000 */
.L_x_1713:
        /* <DEDUP_REMOVED lines=12> */
.L_x_1716:
[----:B------:R-:W-:Y:S05]  /*23b90*/  BSYNC B2 ;  /* 0x0000000000027941 */ /* 0x000fea0003800000 */
.L_x_1715:
        /* <DEDUP_REMOVED lines=11> */
.L_x_1717:
        /* <DEDUP_REMOVED lines=16> */
.L_x_1718:
        /* <DEDUP_REMOVED lines=16> */
.L_x_1719:
        /* <DEDUP_REMOVED lines=15> */
.L_x_1856:
[----:B------:R-:W-:Y:S05]  /*23f40*/  BSYNC B2 ;  /* 0x0000000000027941 */ /* 0x000fea0003800000 */
.L_x_1720:
        /* <DEDUP_REMOVED lines=11> */
.L_x_1723:
[----:B------:R-:W-:Y:S05]  /*24000*/  BSYNC B2 ;  /* 0x0000000000027941 */ /* 0x000fea0003800000 */
.L_x_1722:
        /* <DEDUP_REMOVED lines=10> */
.L_x_1724:
        /* <DEDUP_REMOVED lines=15> */
.L_x_1725:
        /* <DEDUP_REMOVED lines=15> */
.L_x_1726:
        /* <DEDUP_REMOVED lines=12> */
.L_x_1711:
[----:B------:R-:W-:Y:S05]  /*24350*/  BSYNC B1 ;  /* 0x0000000000017941 */ /* 0x000fea0003800000 */
.L_x_1710:
[----:B------:R-:W-:Y:S01]  /*24360*/  LOP3.LUT P1, RZ, R23, 0x1, RZ, 0xc0, !PT ;  /* 0x0000000117ff7812 */ /* 0x000fe2000782c0ff */
[----:B------:R-:W-:Y:S01]  /*24370*/  VIADD R18, R6, 0x1 ;  /* 0x0000000106127836 */ /* 0x000fe20000000000 */
[----:B------:R-:W-:Y:S01]  /*24380*/  BSSY B1, `(.L_x_1727) ;  /* 0x00000ad000017945 */ /* 0x000fe20003800000 */
[----:B------:R-:W-:-:S03]  /*24390*/  VIADD R9, R0, 0xffffffff ;  /* 0xffffffff00097836 */ /* 0x000fc60000000000 */
        /* <DEDUP_REMOVED lines=28> */
.L_x_1729:
[----:B------:R-:W-:Y:S01]  /*24560*/  IMAD R2, R18, 0x8, R17 ;  /* 0x0000000812027824 */ /* 0x000fe200078e0211 */
[----:B------:R-:W-:Y:S01]  /*24570*/  SHF.L.U32 R3, R28, 0x1f, RZ ;  /* 0x0000001f1c037819 */ /* 0x000fe200000006ff */
[----:B------:R-:W-:Y:S03]  /*24580*/  BSSY B2, `(.L_x_1730) ;  /* 0x0000003000027945 */ /* 0x000fe60003800000 */
[----:B------:R-:W1:Y:S02]  /*24590*/  SYNCS.PHASECHK.TRANS64.TRYWAIT P0, [R2+URZ+0x2d840], R3 ;  /* 0x02d84003020075a7 */ /* 0x000e64000800017f */
[----:B-1----:R-:W-:Y:S05]  /*245a0*/  @!P0 BRA `(.L_x_1731) ;  /* 0x0000003c00d48947 */ /* 0x002fea0003800000 */
.L_x_1857:
[----:B------:R-:W-:Y:S05]  /*245b0*/  BSYNC B2 ;  /* 0x0000000000027941 */ /* 0x000fea0003800000 */
.L_x_1730:
        /* <DEDUP_REMOVED lines=12> */
.L_x_1733:
[----:B------:R-:W-:Y:S05]  /*24680*/  BSYNC B2 ;  /* 0x0000000000027941 */ /* 0x000fea0003800000 */
.L_x_1732:
        /* <DEDUP_REMOVED lines=12> */
.L_x_1734:
        /* <DEDUP_REMOVED lines=16> */
.L_x_1735:
        /* <DEDUP_REMOVED lines=16> */
.L_x_1736:
        /* <DEDUP_REMOVED lines=15> */
.L_x_1858:
[----:B------:R-:W-:Y:S05]  /*24a40*/  BSYNC B2 ;  /* 0x0000000000027941 */ /* 0x000fea0003800000 */
.L_x_1737:
        /* <DEDUP_REMOVED lines=11> */
.L_x_1740:
[----:B------:R-:W-:Y:S05]  /*24b00*/  BSYNC B2 ;  /* 0x0000000000027941 */ /* 0x000fea0003800000 */
.L_x_1739:
        /* <DEDUP_REMOVED lines=10> */
.L_x_1741:
        /* <DEDUP_REMOVED lines=15> */
.L_x_1742:
        /* <DEDUP_REMOVED lines=15> */
.L_x_1743:
        /* <DEDUP_REMOVED lines=12> */
.L_x_1728:
[----:B------:R-:W-:Y:S05]  /*24e50*/  BSYNC B1 ;  /* 0x0000000000017941 */ /* 0x000fea0003800000 */
.L_x_1727:
[----:B------:R-:W2:Y:S01]  /*24e60*/  LDL R2, [R1+0x8] ;  /* 0x0000080001027983 */ /* 0x000ea20000100800 */
[----:B------:R-:W-:Y:S01]  /*24e70*/  VIADD R0, R0, 0xfffffffe ;  /* 0xfffffffe00007836 */ /* 0x000fe20000000000 */
[----:B--2---:R-:W-:-:S13]  /*24e80*/  ISETP.GT.AND P0, PT, R9, R2, PT ;  /* 0x000000020900720c */ /* 0x004fda0003f04270 */
[----:B------:R-:W-:Y:S05]  /*24e90*/  @P0 BRA `(.L_x_1744) ;  /* 0xffffffe800740947 */ /* 0x000fea000383ffff */
.L_x_1690:
[----:B------:R-:W-:Y:S05]  /*24ea0*/  BSYNC B0 ;  /* 0x0000000000007941 */ /* 0x000fea0003800000 */
.L_x_1689:
        /* <DEDUP_REMOVED lines=17> */
.L_x_1746:
[----:B------:R-:W-:Y:S05]  /*24fc0*/  BSYNC B0 ;  /* 0x0000000000007941 */ /* 0x000fea0003800000 */
.L_x_1745:
[----:B------:R-:W-:Y:S01]  /*24fd0*/  LOP3.LUT P0, RZ, R23, 0x1, RZ, 0xc0, !PT ;  /* 0x0000000117ff7812 */ /* 0x000fe2000780c0ff */
[----:B------:R-:W-:-:S12]  /*24fe0*/  BSSY B0, `(.L_x_1747) ;  /* 0x0000045000007945 */ /* 0x000fd80003800000 */
[----:B------:R-:W-:Y:S05]  /*24ff0*/  @!P0 BRA `(.L_x_1748) ;  /* 0x00000004000c8947 */ /* 0x000fea0003800000 */
[----:B------:R-:W-:Y:S01]  /*25000*/  IMAD R3, R18, 0x8, R17 ;  /* 0x0000000812037824 */ /* 0x000fe200078e0211 */
[----:B------:R-:W-:Y:S01]  /*25010*/  SHF.L.U32 R0, R28, 0x1f, RZ ;  /* 0x0000001f1c007819 */ /* 0x000fe200000006ff */
[----:B------:R-:W-:Y:S01]  /*25020*/  BSSY B1, `(.L_x_1749) ;  /* 0x0000004000017945 */ /* 0x000fe20003800000 */
[----:B------:R-:W-:Y:S02]  /*25030*/  ISETP.NE.AND P1, PT, R6, RZ, PT ;  /* 0x000000ff0600720c */ /* 0x000fe40003f25270 */
[----:B------:R-:W0:Y:S02]  /*25040*/  SYNCS.PHASECHK.TRANS64.TRYWAIT P0, [R3+URZ+0x2d860], R0 ;  /* 0x02d86000030075a7 */ /* 0x000e24000800017f */
[----:B0-----:R-:W-:Y:S09]  /*25050*/  @!P0 BRA `(.L_x_1750) ;  /* 0x0000003400508947 */ /* 0x001ff20003800000 */
.L_x_1859:
[----:B------:R-:W-:Y:S05]  /*25060*/  BSYNC B1 ;  /* 0x0000000000017941 */ /* 0x000fea0003800000 */
.L_x_1749:
        /* <DEDUP_REMOVED lines=9> */
.L_x_1752:
[----:B------:R-:W-:Y:S05]  /*25100*/  BSYNC B1 ;  /* 0x0000000000017941 */ /* 0x000fea0003800000 */
.L_x_1751:
        /* <DEDUP_REMOVED lines=10> */
.L_x_1753:
        /* <DEDUP_REMOVED lines=15> */
.L_x_1754:
        /* <DEDUP_REMOVED lines=15> */
.L_x_1755:
        /* <DEDUP_REMOVED lines=10> */
.L_x_1748:
[----:B------:R-:W-:Y:S05]  /*25430*/  BSYNC B0 ;  /* 0x0000000000007941 */ /* 0x000fea0003800000 */
.L_x_1747:
[----:B------:R-:W-:-:S05]  /*25440*/  VIADD R18, R18, 0x1 ;  /* 0x0000000112127836 */ /* 0x000fca0000000000 */
[----:B------:R-:W-:-:S04]  /*25450*/  ISETP.NE.AND P0, PT, R18, 0x2, PT ;  /* 0x000000021200780c */ /* 0x000fc80003f05270 */
[----:B------:R-:W-:Y:S02]  /*25460*/  SEL R3, RZ, 0x1, P0 ;  /* 0x00000001ff037807 */ /* 0x000fe40000000000 */
[----:B------:R-:W-:Y:S02]  /*25470*/  SEL R18, R18, RZ, P0 ;  /* 0x000000ff12127207 */ /* 0x000fe40000000000 */
[----:B------:R-:W-:-:S07]  /*25480*/  LOP3.LUT R28, R28, R3, RZ, 0x3c, !PT ;  /* 0x000000031c1c7212 */ /* 0x000fce00078e3cff */
.L_x_1671:
[----:B------:R-:W-:Y:S05]  /*25490*/  BSYNC B7 ;  /* 0x0000000000077941 */ /* 0x000fea0003800000 */
.L_x_1669:
[----:B------:R-:W-:-:S13]  /*254a0*/  LOP3.LUT P0, RZ, R23, 0x2, RZ, 0xc0, !PT ;  /* 0x0000000217ff7812 */ /* 0x000fda000780c0ff */
[----:B------:R-:W-:Y:S05]  /*254b0*/  @!P0 BRA `(.L_x_1756) ;  /* 0x0000000000248947 */ /* 0x000fea0003800000 */
[----:B------:R-:W-:Y:S05]  /*254c0*/  WARPSYNC.ALL ;  /* 0x0000000000007948 */ /* 0x000fea0003800000 */
[----:B------:R-:W0:Y:S08]  /*254d0*/  S2UR UR5, SR_CgaCtaId ;  /* 0x00000000000579c3 */ /* 0x000e300000008800 */
[----:B------:R-:W-:Y:S06]  /*254e0*/  BAR.SYNC.DEFER_BLOCKING 0x5, 0x200 ;  /* 0x0148000000007b1d */ /* 0x000fec0000010000 */
[----:B------:R-:W-:-:S02]  /*254f0*/  UMOV UR4, 0x400 ;  /* 0x0000040000047882 */ /* 0x000fc40000000000 */
[----:B0-----:R-:W-:-:S06]  /*25500*/  ULEA UR4, UR5, UR4, 0x18 ;  /* 0x0000000405047291 */ /* 0x001fcc000f8ec03f */
[----:B------:R-:W-:-:S05]  /*25510*/  IMAD.U32 R17, RZ, RZ, UR4 ;  /* 0x00000004ff117e24 */ /* 0x000fca000f8e00ff */
[----:B------:R2:W3:Y:S01]  /*25520*/  LDS.128 R24, [R17+0x2d8d0] ;  /* 0x02d8d00011187984 */ /* 0x0004e20000000c00 */
[----:B------:R-:W-:Y:S06]  /*25530*/  BAR.ARV 0x4, 0x200 ;  /* 0x0108000000007b1d */ /* 0x000fec0000002000 */
[----:B------:R-:W-:Y:S05]  /*25540*/  BRA `(.L_x_1757) ;  /* 0x0000000c00d87947 */ /* 0x000fea0003800000 */
.L_x_1756:
[----:B------:R-:W0:Y:S01]  /*25550*/  S2R R0, SR_TID.X ;  /* 0x0000000000007919 */ /* 0x000e220000002100 */
[----:B------:R-:W-:Y:S01]  /*25560*/  UMOV UR4, 0xffffffff ;  /* 0xffffffff00047882 */ /* 0x000fe20000000000 */
[----:B0-----:R-:W-:-:S04]  /*25570*/  LOP3.LUT R8, R0, 0x1f, RZ, 0xc0, !PT ;  /* 0x0000001f00087812 */ /* 0x001fc800078ec0ff */
[----:B------:R-:W-:Y:S01]  /*25580*/  ISETP.NE.AND P0, PT, R8, 0x1f, PT ;  /* 0x0000001f0800780c */ /* 0x000fe20003f05270 */
[----:B------:R-:W-:-:S12]  /*25590*/  BRA.DIV UR4, `(.L_x_1758) ;  /* 0x0000003204147947 */ /* 0x000fd8000b800000 */
[----:B------:R-:W-:Y:S01]  /*255a0*/  IMAD.IADD R9, R27, 0x1, R8 ;  /* 0x000000011b097824 */ /* 0x000fe200078e0208 */
[----:B------:R-:W-:-:S04]  /*255b0*/  ULDC UR4, c[0x0][0xc3c] ;  /* 0x00030f0000047ab9 */ /* 0x000fc80000000800 */
[----:B------:R-:W-:-:S13]  /*255c0*/  ISETP.GE.OR P1, PT, R9, UR4, !P0 ;  /* 0x0000000409007c0c */ /* 0x000fda000c726670 */
[----:B------:R-:W0:Y:S08]  /*255d0*/  @!P1 LDC.64 R2, c[0x0][0xc80] ;  /* 0x00032000ff029b82 */ /* 0x000e300000000a00 */
[----:B-1----:R-:W1:Y:S01]  /*255e0*/  @!P1 LDC.64 R4, c[0x0][0xc78] ;  /* 0x00031e00ff049b82 */ /* 0x002e620000000a00 */
        /* <DEDUP_REMOVED lines=33> */
.L_x_1869:
[----:B------:R-:W-:Y:S02]  /*25800*/  ULDC UR4, c[0x0][0xc38] ;  /* 0x00030e0000047ab9 */ /* 0x000fe40000000800 */
[----:B------:R-:W-:-:S04]  /*25810*/  IMAD.U32 R4, RZ, RZ, UR4 ;  /* 0x00000004ff047e24 */ /* 0x000fc8000f8e00ff */
[----:B-1----:R-:W-:-:S04]  /*25820*/  IMAD R3, R14, R4, RZ ;  /* 0x000000040e037224 */ /* 0x002fc800078e02ff */
[----:B------:R-:W-:-:S05]  /*25830*/  IMAD.IADD R6, R6, 0x1, R3 ;  /* 0x0000000106067824 */ /* 0x000fca00078e0203 */
[----:B------:R-:W-:-:S13]  /*25840*/  ISETP.GT.AND P6, PT, R6, R0, PT ;  /* 0x000000000600720c */ /* 0x000fda0003fc4270 */
[----:B------:R-:W-:Y:S05]  /*25850*/  @P6 BRA `(.L_x_1759) ;  /* 0x0000000000a46947 */ /* 0x000fea0003800000 */
.L_x_1762:
        /* <DEDUP_REMOVED lines=35> */
.L_x_1877:
[----:B------:R-:W-:Y:S02]  /*25a90*/  ULDC UR4, c[0x0][0xc38] ;  /* 0x00030e0000047ab9 */ /* 0x000fe40000000800 */
[----:B------:R-:W-:-:S04]  /*25aa0*/  IMAD.U32 R4, RZ, RZ, UR4 ;  /* 0x00000004ff047e24 */ /* 0x000fc8000f8e00ff */
[----:B-1----:R-:W-:-:S04]  /*25ab0*/  IMAD R3, R14, R4, RZ ;  /* 0x000000040e037224 */ /* 0x002fc800078e02ff */
[----:B------:R-:W-:-:S05]  /*25ac0*/  IMAD.IADD R6, R3, 0x1, R6 ;  /* 0x0000000103067824 */ /* 0x000fca00078e0206 */
[----:B------:R-:W-:-:S13]  /*25ad0*/  ISETP.GT.AND P6, PT, R6, R0, PT ;  /* 0x000000000600720c */ /* 0x000fda0003fc4270 */
[----:B------:R-:W-:Y:S05]  /*25ae0*/  @!P6 BRA `(.L_x_1762) ;  /* 0xfffffffc005ce947 */ /* 0x000fea000383ffff */
.L_x_1759:
[----:B------:R-:W-:Y:S01]  /*25af0*/  IMAD.IADD R6, R6, 0x1, -R3 ;  /* 0x0000000106067824 */ /* 0x000fe200078e0a03 */
[----:B------:R-:W-:-:S03]  /*25b00*/  UMOV UR4, 0xffffffff ;  /* 0xffffffff00047882 */ /* 0x000fc60000000000 */
[----:B------:R-:W-:-:S05]  /*25b10*/  IMAD R3, R2, R4, R6 ;  /* 0x0000000402037224 */ /* 0x000fca00078e0206 */
[----:B------:R-:W-:Y:S01]  /*25b20*/  ISETP.GT.AND P6, PT, R3, R0, PT ;  /* 0x000000000300720c */ /* 0x000fe20003fc4270 */
[----:B------:R-:W-:-:S12]  /*25b30*/  BRA.DIV UR4, `(.L_x_1763) ;  /* 0x00000032049c7947 */ /* 0x000fd8000b800000 */
[----:B------:R-:W-:-:S04]  /*25b40*/  VOTE.ANY R3, PT, !P6 ;  /* 0x0000000000037806 */ /* 0x000fc800070e0100 */
[----:B------:R-:W1:Y:S02]  /*25b50*/  POPC R7, R3 ;  /* 0x0000000300077309 */ /* 0x000e640000000000 */
[----:B-1----:R1:W2:Y:S01]  /*25b60*/  SHFL.IDX PT, R25, R25, R7, 0x1f ;  /* 0x00001f0719197589 */ /* 0x0022a200000e0000 */
[----:B------:R-:W-:-:S03]  /*25b70*/  IMAD.IADD R27, R7, 0x1, R27 ;  /* 0x00000001071b7824 */ /* 0x000fc600078e021b */
[----:B------:R1:W3:Y:S04]  /*25b80*/  SHFL.IDX PT, R5, R5, R7, 0x1f ;  /* 0x00001f0705057589 */ /* 0x0002e800000e0000 */
.L_x_1882:
[----:B------:R-:W-:-:S13]  /*25b90*/  ISETP.NE.AND P0, PT, R3, RZ, PT ;  /* 0x000000ff0300720c */ /* 0x000fda0003f05270 */
[----:B------:R-:W-:Y:S05]  /*25ba0*/  @!P0 BRA `(.L_x_1764) ;  /* 0x0000000000108947 */ /* 0x000fea0003800000 */
[----:B------:R-:W-:Y:S01]  /*25bb0*/  UMOV UR4, 0xffffffff ;  /* 0xffffffff00047882 */ /* 0x000fe20000000000 */
[----:B------:R-:W-:Y:S02]  /*25bc0*/  VIADD R12, R7, 0xffffffff ;  /* 0xffffffff070c7836 */ /* 0x000fe40000000000 */
[----:B------:R-:W-:Y:S05]  /*25bd0*/  BRA.DIV UR4, `(.L_x_1765) ;  /* 0x0000003204d47947 */ /* 0x000fea000b800000 */
[----:B------:R4:W0:Y:S02]  /*25be0*/  SHFL.IDX PT, R24, R2, R12, 0x1f ;  /* 0x00001f0c02187589 */ /* 0x00082400000e0000 */
.L_x_1764:
[----:B---3--:R-:W-:Y:S01]  /*25bf0*/  ISETP.NE.AND P0, PT, R5, 0x1, PT ;  /* 0x000000010500780c */ /* 0x008fe20003f05270 */
[----:B0-----:R-:W-:-:S04]  /*25c00*/  IMAD R24, R24, R4, R6 ;  /* 0x0000000418187224 */ /* 0x001fc800078e0206 */
[----:B------:R-:W-:-:S08]  /*25c10*/  IMAD.IADD R0, R0, 0x1, -R24 ;  /* 0x0000000100007824 */ /* 0x000fd000078e0a18 */
[----:B------:R-:W-:Y:S05]  /*25c20*/  @!P0 BRA `(.L_x_1766) ;  /* 0x0000000000dc8947 */ /* 0x000fea0003800000 */
[----:B--2---:R-:W-:Y:S01]  /*25c30*/  IABS R4, R25 ;  /* 0x0000001900047213 */ /* 0x004fe20000000000 */
[----:B----4-:R-:W-:Y:S01]  /*25c40*/  IMAD.MOV.U32 R2, RZ, RZ, RZ ;  /* 0x000000ffff027224 */ /* 0x010fe200078e00ff */
[----:B------:R-:W-:Y:S02]  /*25c50*/  IABS R6, R5 ;  /* 0x0000000500067213 */ /* 0x000fe40000000000 */
[----:B-1----:R-:W0:Y:S08]  /*25c60*/  I2F.RP R7, R4 ;  /* 0x0000000400077306 */ /* 0x002e300000209400 */
[----:B------:R-:W-:Y:S08]  /*25c70*/  I2F.RP R10, R6 ;  /* 0x00000006000a7306 */ /* 0x000ff00000209400 */
[----:B0-----:R-:W0:Y:S02]  /*25c80*/  MUFU.RCP R7, R7 ;  /* 0x0000000700077308 */ /* 0x001e240000001000 */
[----:B0-----:R-:W-:Y:S01]  /*25c90*/  VIADD R8, R7, 0xffffffe ;  /* 0x0ffffffe07087836 */ /* 0x001fe20000000000 */
[----:B------:R-:W-:-:S05]  /*25ca0*/  IABS R7, R25 ;  /* 0x0000001900077213 */ /* 0x000fca0000000000 */
[----:B------:R0:W1:Y:S02]  /*25cb0*/  F2I.FTZ.U32.TRUNC.NTZ R3, R8 ;  /* 0x0000000800037305 */ /* 0x000064000021f000 */
[----:B0-----:R-:W-:Y:S01]  /*25cc0*/  IABS R8, R0 ;  /* 0x0000000000087213 */ /* 0x001fe20000000000 */
[----:B-1----:R-:W-:-:S04]  /*25cd0*/  IMAD.MOV R9, RZ, RZ, -R3 ;  /* 0x000000ffff097224 */ /* 0x002fc800078e0a03 */
[----:B------:R-:W-:-:S04]  /*25ce0*/  IMAD R9, R9, R4, RZ ;  /* 0x0000000409097224 */ /* 0x000fc800078e02ff */
[----:B------:R-:W-:Y:S02]  /*25cf0*/  IMAD.HI.U32 R3, R3, R9, R2 ;  /* 0x0000000903037227 */ /* 0x000fe400078e0002 */
[----:B------:R-:W0:Y:S02]  /*25d00*/  MUFU.RCP R2, R10 ;  /* 0x0000000a00027308 */ /* 0x000e240000001000 */
[----:B------:R-:W-:Y:S02]  /*25d10*/  IMAD.MOV R9, RZ, RZ, -R7 ;  /* 0x000000ffff097224 */ /* 0x000fe400078e0a07 */
[----:B------:R-:W-:-:S04]  /*25d20*/  IMAD.HI.U32 R7, R3, R8, RZ ;  /* 0x0000000803077227 */ /* 0x000fc800078e00ff */
[----:B------:R-:W-:-:S05]  /*25d30*/  IMAD R9, R7, R9, R8 ;  /* 0x0000000907097224 */ /* 0x000fca00078e0208 */
[----:B------:R-:W-:Y:S01]  /*25d40*/  ISETP.GT.U32.AND P1, PT, R4, R9, PT ;  /* 0x000000090400720c */ /* 0x000fe20003f24070 */
[----:B0-----:R-:W-:Y:S02]  /*25d50*/  VIADD R8, R2, 0xffffffe ;  /* 0x0ffffffe02087836 */ /* 0x001fe40000000000 */
[----:B------:R-:W-:Y:S02]  /*25d60*/  IMAD.MOV.U32 R2, RZ, RZ, RZ ;  /* 0x000000ffff027224 */ /* 0x000fe400078e00ff */
[----:B------:R-:W0:Y:S08]  /*25d70*/  F2I.FTZ.U32.TRUNC.NTZ R3, R8 ;  /* 0x0000000800037305 */ /* 0x000e30000021f000 */
[----:B------:R-:W-:-:S02]  /*25d80*/  @!P1 IMAD.IADD R9, R9, 0x1, -R4 ;  /* 0x0000000109099824 */ /* 0x000fc400078e0a04 */
[----:B------:R-:W-:Y:S01]  /*25d90*/  @!P1 VIADD R7, R7, 0x1 ;  /* 0x0000000107079836 */ /* 0x000fe20000000000 */
[----:B------:R-:W-:Y:S02]  /*25da0*/  ISETP.NE.AND P1, PT, R25, RZ, PT ;  /* 0x000000ff1900720c */ /* 0x000fe40003f25270 */
[----:B------:R-:W-:Y:S02]  /*25db0*/  ISETP.GE.U32.AND P0, PT, R9, R4, PT ;  /* 0x000000040900720c */ /* 0x000fe40003f06070 */
[----:B------:R-:W-:Y:S01]  /*25dc0*/  IABS R4, R5 ;  /* 0x0000000500047213 */ /* 0x000fe20000000000 */
[----:B0-----:R-:W-:-:S04]  /*25dd0*/  IMAD.MOV R9, RZ, RZ, -R3 ;  /* 0x000000ffff097224 */ /* 0x001fc800078e0a03 */
[----:B------:R-:W-:Y:S02]  /*25de0*/  IMAD.MOV R4, RZ, RZ, -R4 ;  /* 0x000000ffff047224 */ /* 0x000fe400078e0a04 */
[----:B------:R-:W-:-:S04]  /*25df0*/  IMAD R9, R9, R6, RZ ;  /* 0x0000000609097224 */ /* 0x000fc800078e02ff */
[----:B------:R-:W-:Y:S01]  /*25e00*/  IMAD.HI.U32 R2, R3, R9, R2 ;  /* 0x0000000903027227 */ /* 0x000fe200078e0002 */
[----:B------:R-:W-:-:S03]  /*25e10*/  LOP3.LUT R3, R0, R25, RZ, 0x3c, !PT ;  /* 0x0000001900037212 */ /* 0x000fc600078e3cff */
[----:B------:R-:W-:Y:S01]  /*25e20*/  @P0 VIADD R7, R7, 0x1 ;  /* 0x0000000107070836 */ /* 0x000fe20000000000 */
[----:B------:R-:W-:-:S13]  /*25e30*/  ISETP.GE.AND P2, PT, R3, RZ, PT ;  /* 0x000000ff0300720c */ /* 0x000fda0003f46270 */
[----:B------:R-:W-:Y:S01]  /*25e40*/  @!P2 IMAD.MOV R7, RZ, RZ, -R7 ;  /* 0x000000ffff07a224 */ /* 0x000fe200078e0a07 */
[----:B------:R-:W-:-:S04]  /*25e50*/  @!P1 LOP3.LUT R7, RZ, R25, RZ, 0x33, !PT ;  /* 0x00000019ff079212 */ /* 0x000fc800078e33ff */
[----:B------:R-:W-:-:S05]  /*25e60*/  IABS R3, R7 ;  /* 0x0000000700037213 */ /* 0x000fca0000000000 */
        /* <DEDUP_REMOVED lines=14> */
[--C-:B------:R-:W-:Y:S02]  /*25f50*/  IMAD R5, R5, R4, R7.reuse ;  /* 0x0000000405057224 */ /* 0x100fe400078e0207 */
[----:B------:R-:W-:Y:S02]  /*25f60*/  IMAD.MOV R2, RZ, RZ, -R7 ;  /* 0x000000ffff027224 */ /* 0x000fe400078e0a07 */
[----:B------:R-:W-:Y:S02]  /*25f70*/  IMAD R26, R5, 0x10000, R26 ;  /* 0x00010000051a7824 */ /* 0x000fe400078e021a */
[----:B------:R-:W-:Y:S01]  /*25f80*/  IMAD R2, R25, R2, R0 ;  /* 0x0000000219027224 */ /* 0x000fe200078e0200 */
[----:B------:R-:W-:Y:S06]  /*25f90*/  BRA `(.L_x_1767) ;  /* 0x0000000000f47947 */ /* 0x000fec0003800000 */
.L_x_1766:
[----:B----4-:R-:W0:Y:S02]  /*25fa0*/  LDC.64 R2, c[0x0][0xc90] ;  /* 0x00032400ff027b82 */ /* 0x010e240000000a00 */
[----:B0-----:R-:W-:-:S05]  /*25fb0*/  IMAD.WIDE R2, R27, 0x4, R2 ;  /* 0x000000041b027825 */ /* 0x001fca00078e0202 */
[----:B-1----:R0:W2:Y:S02]  /*25fc0*/  LDG.E R7, desc[UR38][R2.64] ;  /* 0x0000002602077981 */ /* 0x0020a4000c1e1900 */
[----:B0-----:R-:W-:Y:S02]  /*25fd0*/  IMAD.MOV.U32 R2, RZ, RZ, RZ ;  /* 0x000000ffff027224 */ /* 0x001fe400078e00ff */
[----:B--2---:R-:W-:-:S05]  /*25fe0*/  IMAD R5, R25, R7, RZ ;  /* 0x0000000719057224 */ /* 0x004fca00078e02ff */
[-C--:B------:R-:W-:Y:S02]  /*25ff0*/  IABS R6, R5.reuse ;  /* 0x0000000500067213 */ /* 0x080fe40000000000 */
[----:B------:R-:W-:Y:S02]  /*26000*/  IABS R10, R5 ;  /* 0x00000005000a7213 */ /* 0x000fe40000000000 */
[----:B------:R-:W0:Y:S08]  /*26010*/  I2F.RP R8, R6 ;  /* 0x0000000600087306 */ /* 0x000e300000209400 */
[----:B0-----:R-:W0:Y:S02]  /*26020*/  MUFU.RCP R8, R8 ;  /* 0x0000000800087308 */ /* 0x001e240000001000 */
[----:B0-----:R-:W-:-:S02]  /*26030*/  VIADD R9, R8, 0xffffffe ;  /* 0x0ffffffe08097836 */ /* 0x001fc40000000000 */
[----:B------:R-:W-:-:S04]  /*26040*/  IMAD.MOV R8, RZ, RZ, -R10 ;  /* 0x000000ffff087224 */ /* 0x000fc800078e0a0a */
[----:B------:R-:W0:Y:S02]  /*26050*/  F2I.FTZ.U32.TRUNC.NTZ R3, R9 ;  /* 0x0000000900037305 */ /* 0x000e24000021f000 */
[----:B0-----:R-:W-:-:S04]  /*26060*/  IMAD.MOV R11, RZ, RZ, -R3 ;  /* 0x000000ffff0b7224 */ /* 0x001fc800078e0a03 */
[----:B------:R-:W-:-:S04]  /*26070*/  IMAD R11, R11, R6, RZ ;  /* 0x000000060b0b7224 */ /* 0x000fc800078e02ff */
[----:B------:R-:W-:Y:S01]  /*26080*/  IMAD.HI.U32 R3, R3, R11, R2 ;  /* 0x0000000b03037227 */ /* 0x000fe200078e0002 */
        /* <DEDUP_REMOVED lines=9> */
[----:B------:R-:W-:-:S13]  /*26120*/  ISETP.GE.U32.AND P0, PT, R9, R6, PT ;  /* 0x000000060900720c */ /* 0x000fda0003f06070 */
[----:B------:R-:W-:-:S04]  /*26130*/  @P0 VIADD R3, R3, 0x1 ;  /* 0x0000000103030836 */ /* 0x000fc80000000000 */
[----:B------:R-:W-:-:S04]  /*26140*/  IMAD.MOV.U32 R2, RZ, RZ, R3 ;  /* 0x000000ffff027224 */ /* 0x000fc800078e0003 */
[----:B------:R-:W-:Y:S01]  /*26150*/  @!P2 IMAD.MOV R2, RZ, RZ, -R2 ;  /* 0x000000ffff02a224 */ /* 0x000fe200078e0a02 */
[----:B------:R-:W-:-:S05]  /*26160*/  @!P1 LOP3.LUT R2, RZ, R5, RZ, 0x33, !PT ;  /* 0x00000005ff029212 */ /* 0x000fca00078e33ff */
[----:B------:R-:W-:Y:S02]  /*26170*/  IMAD R6, R7, R2, RZ ;  /* 0x0000000207067224 */ /* 0x000fe400078e02ff */
[----:B------:R-:W-:Y:S02]  /*26180*/  IMAD.MOV R2, RZ, RZ, -R2 ;  /* 0x000000ffff027224 */ /* 0x000fe400078e0a02 */
[----:B------:R-:W-:Y:S02]  /*26190*/  IMAD.MOV R3, RZ, RZ, -R6 ;  /* 0x000000ffff037224 */ /* 0x000fe400078e0a06 */
[----:B------:R-:W-:Y:S02]  /*261a0*/  IMAD R5, R5, R2, R0 ;  /* 0x0000000205057224 */ /* 0x000fe400078e0200 */
[----:B------:R-:W-:Y:S01]  /*261b0*/  IMAD.MOV.U32 R2, RZ, RZ, RZ ;  /* 0x000000ffff027224 */ /* 0x000fe200078e00ff */
[----:B------:R-:W-:-:S04]  /*261c0*/  VIADDMNMX R4, R3, R4, R7, PT ;  /* 0x0000000403047246 */ /* 0x000fc80003800107 */
[----:B------:R-:W-:-:S04]  /*261d0*/  IABS R7, R4 ;  /* 0x0000000400077213 */ /* 0x000fc80000000000 */
        /* <DEDUP_REMOVED lines=17> */
[----:B------:R-:W-:Y:S02]  /*262f0*/  LOP3.LUT R0, R5, R4, RZ, 0x3c, !PT ;  /* 0x0000000405007212 */ /* 0x000fe400078e3cff */
[----:B------:R-:W-:Y:S02]  /*26300*/  IADD3 R5, R6, 0x1000000, R5 ;  /* 0x0100000006057810 */ /* 0x000fe40007ffe005 */
[----:B------:R-:W-:-:S07]  /*26310*/  ISETP.GE.AND P2, PT, R0, RZ, PT ;  /* 0x000000ff0000720c */ /* 0x000fce0003f46270 */
[----:B------:R-:W-:-:S06]  /*26320*/  @P0 VIADD R2, R2, 0x1 ;  /* 0x0000000102020836 */ /* 0x000fcc0000000000 */
[----:B------:R-:W-:Y:S01]  /*26330*/  @!P2 IMAD.MOV R2, RZ, RZ, -R2 ;  /* 0x000000ffff02a224 */ /* 0x000fe200078e0a02 */
[----:B------:R-:W-:Y:S01]  /*26340*/  @!P1 LOP3.LUT R2, RZ, R4, RZ, 0x33, !PT ;  /* 0x00000004ff029212 */ /* 0x000fe200078e33ff */
[----:B------:R-:W-:-:S04]  /*26350*/  IMAD.MOV R4, RZ, RZ, -R4 ;  /* 0x000000ffff047224 */ /* 0x000fc800078e0a04 */
[----:B------:R-:W-:-:S07]  /*26360*/  IMAD R26, R2, R4, R5 ;  /* 0x00000004021a7224 */ /* 0x000fce00078e0205 */
.L_x_1767:
[----:B------:R-:W-:-:S05]  /*26370*/  LOP3.LUT R2, RZ, R2, RZ, 0x33, !PT ;  /* 0x00000002ff027212 */ /* 0x000fca00078e33ff */
[----:B------:R-:W-:Y:S01]  /*26380*/  IMAD.IADD R25, R25, 0x1, R2 ;  /* 0x0000000119197824 */ /* 0x000fe200078e0202 */
[----:B------:R-:W-:Y:S06]  /*26390*/  BRA `(.L_x_1768) ;  /* 0x00000000001c7947 */ /* 0x000fec0003800000 */
.L_x_1760:
[----:B------:R-:W-:Y:S01]  /*263a0*/  UMOV UR4, URZ ;  /* 0x0000003f00047c82 */ /* 0x000fe20008000000 */
[----:B------:R-:W-:Y:S01]  /*263b0*/  UMOV UR5, URZ ;  /* 0x0000003f00057c82 */ /* 0x000fe20008000000 */
[----:B------:R-:W-:Y:S01]  /*263c0*/  ULDC UR6, c[0x0][0xc3c] ;  /* 0x00030f0000067ab9 */ /* 0x000fe20000000800 */
[----:B------:R-:W-:Y:S02]  /*263d0*/  IMAD.MOV.U32 R24, RZ, RZ, R0 ;  /* 0x000000ffff187224 */ /* 0x000fe400078e0000 */
[----:B------:R-:W-:Y:S02]  /*263e0*/  IMAD.U32 R25, RZ, RZ, UR4 ;  /* 0x00000004ff197e24 */ /* 0x000fe4000f8e00ff */
[----:B------:R-:W-:Y:S02]  /*263f0*/  IMAD.U32 R26, RZ, RZ, UR5 ;  /* 0x00000005ff1a7e24 */ /* 0x000fe4000f8e00ff */
[----:B------:R-:W-:-:S07]  /*26400*/  IMAD.U32 R27, RZ, RZ, UR6 ;  /* 0x00000006ff1b7e24 */ /* 0x000fce000f8e00ff */
.L_x_1768:
        /* <DEDUP_REMOVED lines=10> */
.L_x_1757:
[----:B------:R-:W-:Y:S02]  /*264b0*/  ULDC UR4, c[0x0][0xc3c] ;  /* 0x00030f0000047ab9 */ /* 0x000fe40000000800 */
[----:B---3--:R-:W-:-:S13]  /*264c0*/  ISETP.GE.AND P0, PT, R27, UR4, PT ;  /* 0x000000041b007c0c */ /* 0x008fda000bf06270 */
[----:B------:R-:W-:Y:S05]  /*264d0*/  @!P0 BRA `(.L_x_1769) ;  /* 0xffffff8400808947 */ /* 0x000fea000383ffff */
[----:B------:R-:W-:Y:S05]  /*264e0*/  BSYNC B8 ;  /* 0x0000000000087941 */ /* 0x000fea0003800000 */
.L_x_1605:
[----:B-1----:R-:W3:Y:S01]  /*264f0*/  LDL.LU R0, [R1+0x2c] ;  /* 0x00002c0001007983 */ /* 0x002ee20000300800 */
[----:B------:R-:W-:Y:S01]  /*26500*/  BSSY B0, `(.L_x_1770) ;  /* 0x000000b000007945 */ /* 0x000fe20003800000 */
[----:B------:R-:W1:Y:S01]  /*26510*/  S2R R5, SR_CgaCtaId ;  /* 0x0000000000057919 */ /* 0x000e620000008800 */
[----:B---3--:R-:W-:-:S05]  /*26520*/  VIADD R0, R0, 0x1 ;  /* 0x0000000100007836 */ /* 0x008fca0000000000 */
[----:B------:R-:W-:-:S04]  /*26530*/  LEA.HI R2, R0, R0, RZ, 0x1 ;  /* 0x0000000000027211 */ /* 0x000fc800078f08ff */
[----:B------:R-:W-:Y:S02]  /*26540*/  LOP3.LUT R3, R2, 0xfffffffe, RZ, 0xc0, !PT ;  /* 0xfffffffe02037812 */ /* 0x000fe400078ec0ff */
[----:B------:R-:W-:-:S03]  /*26550*/  MOV R2, 0x400 ;  /* 0x0000040000027802 */ /* 0x000fc60000000f00 */
[----:B------:R-:W-:Y:S01]  /*26560*/  IMAD.IADD R0, R0, 0x1, -R3 ;  /* 0x0000000100007824 */ /* 0x000fe200078e0a03 */
[----:B-1----:R-:W-:-:S04]  /*26570*/  LEA R9, R5, R2, 0x18 ;  /* 0x0000000205097211 */ /* 0x002fc800078ec0ff */
[----:B------:R-:W-:-:S04]  /*26580*/  SHF.L.U32 R0, R0, 0x1f, RZ ;  /* 0x0000001f00007819 */ /* 0x000fc800000006ff */
[----:B------:R-:W1:Y:S02]  /*26590*/  SYNCS.PHASECHK.TRANS64.TRYWAIT P0, [R9+URZ+0x2d820], R0 ;  /* 0x02d82000090075a7 */ /* 0x000e64000800017f */
[----:B-1----:R-:W-:Y:S05]  /*265a0*/  @!P0 BRA `(.L_x_1771) ;  /* 0x0000002800888947 */ /* 0x002fea0003800000 */
.L_x_1885:
[----:B------:R-:W-:Y:S05]  /*265b0*/  BSYNC B0 ;  /* 0x0000000000007941 */ /* 0x000fea0003800000 */
.L_x_1770:
[----:B------:R-:W-:-:S03]  /*265c0*/  UMOV UR4, 0xffffffff ;  /* 0xffffffff00047882 */ /* 0x000fc60000000000 */
[----:B------:R-:W-:Y:S05]  /*265d0*/  BRA.DIV UR4, `(.L_x_1772) ;  /* 0x0000002a04907947 */ /* 0x000fea000b800000 */
[----:B-1----:R-:W1:Y:S02]  /*265e0*/  S2R R0, SR_TID.X ;  /* 0x0000000000007919 */ /* 0x002e640000002100 */
[----:B-1----:R-:W-:-:S04]  /*265f0*/  SHF.R.U32.HI R0, RZ, 0x5, R0 ;  /* 0x00000005ff007819 */ /* 0x002fc80000011600 */
[----:B------:R-:W-:-:S05]  /*26600*/  LOP3.LUT R0, R0, 0x3, RZ, 0xc0, !PT ;  /* 0x0000000300007812 */ /* 0x000fca00078ec0ff */
[----:B------:R1:W3:Y:S02]  /*26610*/  SHFL.IDX PT, R14, R0, RZ, 0x1f ;  /* 0x00001fff000e7589 */ /* 0x0002e400000e0000 */
.L_x_1888:
[----:B---3--:R-:W-:-:S13]  /*26620*/  ISETP.NE.AND P0, PT, R14, RZ, PT ;  /* 0x000000ff0e00720c */ /* 0x008fda0003f05270 */
[----:B------:R-:W-:Y:S05]  /*26630*/  @P0 BRA `(.L_x_1379) ;  /* 0x0000000000880947 */ /* 0x000fea0003800000 */
[----:B------:R-:W-:-:S03]  /*26640*/  UMOV UR4, 0xffffffff ;  /* 0xffffffff00047882 */ /* 0x000fc60000000000 */
[----:B------:R-:W-:Y:S05]  /*26650*/  BRA.DIV UR4, `(.L_x_1773) ;  /* 0x0000002a04a47947 */ /* 0x000fea000b800000 */
[----:B------:R-:W-:-:S13]  /*26660*/  ELECT P6, URZ, PT ;  /* 0x00000000003f782f */ /* 0x000fda00038c0000 */
.L_x_1891:
[----:B------:R-:W-:Y:S05]  /*26670*/  @!P6 BRA `(.L_x_1379) ;  /* 0x000000000078e947 */ /* 0x000fea0003800000 */
[----:B------:R-:W-:-:S06]  /*26680*/  ULOP3.LUT UR4, UR36, 0x2, URZ, 0xfc, !UPT ;  /* 0x0000000224047892 */ /* 0x000fcc000f8efc3f */
[----:B-1----:R-:W-:-:S05]  /*26690*/  IMAD.U32 R0, RZ, RZ, UR4 ;  /* 0x00000004ff007e24 */ /* 0x002fca000f8e00ff */
[----:B------:R-:W-:-:S13]  /*266a0*/  ISETP.NE.AND P2, PT, R0, 0x3, PT ;  /* 0x000000030000780c */ /* 0x000fda0003f45270 */
[----:B------:R-:W-:Y:S05]  /*266b0*/  @!P2 BRA `(.L_x_1774) ;  /* 0x000000000004a947 */ /* 0x000fea0003800000 */
[----:B------:R-:W-:Y:S01]  /*266c0*/  BPT.TRAP 0x1 ;  /* 0x000000040000795c */ /* 0x000fe20000300000 */
.L_x_1774:
[----:B------:R-:W-:Y:S01]  /*266d0*/  VIADD R3, R9, 0x2d840 ;  /* 0x0002d84009037836 */ /* 0x000fe20000000000 */
[----:B------:R-:W-:Y:S01]  /*266e0*/  SHF.L.U32 R2, R28, 0x1f, RZ ;  /* 0x0000001f1c027819 */ /* 0x000fe200000006ff */
[C---:B------:R-:W-:Y:S02]  /*266f0*/  VIADD R0, R18.reuse, 0x1 ;  /* 0x0000000112007836 */ /* 0x040fe40000000000 */
[----:B------:R-:W-:-:S03]  /*26700*/  IMAD R7, R18, 0x8, R3 ;  /* 0x0000000812077824 */ /* 0x000fc600078e0203 */
[C---:B------:R-:W-:Y:S01]  /*26710*/  ISETP.NE.AND P1, PT, R0.reuse, 0x2, PT ;  /* 0x000000020000780c */ /* 0x040fe20003f25270 */
[----:B------:R-:W1:Y:S03]  /*26720*/  SYNCS.PHASECHK.TRANS64.TRYWAIT P0, [R7+URZ], R2 ;  /* 0x00000002070075a7 */ /* 0x000e66000800017f */
[----:B------:R-:W-:Y:S02]  /*26730*/  SEL R5, RZ, 0x1, P1 ;  /* 0x00000001ff057807 */ /* 0x000fe40000800000 */
[----:B------:R-:W-:Y:S02]  /*26740*/  SEL R4, R0, RZ, P1 ;  /* 0x000000ff00047207 */ /* 0x000fe40000800000 */
[----:B------:R-:W-:-:S03]  /*26750*/  LOP3.LUT R0, R28, R5, RZ, 0x3c, !PT ;  /* 0x000000051c007212 */ /* 0x000fc600078e3cff */
[----:B------:R-:W-:Y:S01]  /*26760*/  IMAD R3, R4, 0x8, R3 ;  /* 0x0000000804037824 */ /* 0x000fe200078e0203 */
[----:B------:R-:W-:Y:S01]  /*26770*/  SHF.L.U32 R0, R0, 0x1f, RZ ;  /* 0x0000001f00007819 */ /* 0x000fe200000006ff */
[----:B-1----:R-:W-:Y:S06]  /*26780*/  @!P0 BRA `(.L_x_1775) ;  /* 0x0000002800788947 */ /* 0x002fec0003800000 */
.L_x_1892:
[----:B------:R-:W3:Y:S02]  /*26790*/  SYNCS.PHASECHK.TRANS64.TRYWAIT P0, [R3+URZ], R0 ;  /* 0x00000000030075a7 */ /* 0x000ee4000800017f */
[----:B---3--:R-:W-:Y:S05]  /*267a0*/  @!P0 BRA `(.L_x_1776) ;  /* 0x0000002800848947 */ /* 0x008fea0003800000 */
.L_x_1893:
[----:B------:R-:W-:Y:S05]  /*267b0*/  @!P2 BRA `(.L_x_1777) ;  /* 0x000000000004a947 */ /* 0x000fea0003800000 */
[----:B------:R-:W-:Y:S01]  /*267c0*/  BPT.TRAP 0x1 ;  /* 0x000000040000795c */ /* 0x000fe20000300000 */
.L_x_1777:
[----:B---3--:R-:W-:-:S04]  /*267d0*/  VIADD R3, R9, 0x2d860 ;  /* 0x0002d86009037836 */ /* 0x008fc80000000000 */
[----:B------:R-:W-:-:S04]  /*267e0*/  IMAD R5, R18, 0x8, R3 ;  /* 0x0000000812057824 */ /* 0x000fc800078e0203 */
[----:B------:R-:W3:Y:S02]  /*267f0*/  SYNCS.PHASECHK.TRANS64.TRYWAIT P0, [R5+URZ], R2 ;  /* 0x00000002050075a7 */ /* 0x000ee4000800017f */
[----:B---3--:R-:W-:Y:S05]  /*26800*/  @!P0 BRA `(.L_x_1778) ;  /* 0x0000002800808947 */ /* 0x008fea0003800000 */
.L_x_1894:
[----:B------:R-:W-:-:S07]  /*26810*/  IMAD R3, R4, 0x8, R3 ;  /* 0x0000000804037824 */ /* 0x000fce00078e0203 */
.L_x_1779:
[----:B----4-:R4:W0:Y:S02]  /*26820*/  SYNCS.PHASECHK.TRANS64.TRYWAIT P0, [R3+URZ], R0 ;  /* 0x00000000030075a7 */ /* 0x010824000800017f */
[----:B0-----:R-:W-:Y:S05]  /*26830*/  @!P0 NANOSLEEP.SYNCS 0x989680 ;  /* 0x009896800000895d */ /* 0x001fea0003900000 */
[----:B------:R-:W0:Y:S02]  /*26840*/  @!P0 SYNCS.PHASECHK.TRANS64 P0, [R3+URZ], R0 ;  /* 0x00000000030085a7 */ /* 0x000e24000800007f */
[----:B0-----:R-:W-:Y:S05]  /*26850*/  @!P0 BRA `(.L_x_1779) ;  /* 0xfffffffc00f08947 */ /* 0x001fea000383ffff */
.L_x_1379:
[----:B------:R-:W-:Y:S05]  /*26860*/  BSYNC B9 ;  /* 0x0000000000097941 */ /* 0x000fea0003800000 */
.L_x_1376:
[----:B------:R-:W-:Y:S05]  /*26870*/  EXIT ;  /* 0x000000000000794d */ /* 0x000fea0003800000 */
.L_x_1405:
[----:B0-----:R0:W1:Y:S02]  /*26880*/  SYNCS.PHASECHK.TRANS64.TRYWAIT P5, [R14+URZ+0x2d890], R85 ;  /* 0x02d890550e0075a7 */ /* 0x00106400080a017f */
[----:B-1----:R-:W-:Y:S05]  /*26890*/  @!P5 NANOSLEEP.SYNCS 0x989680 ;  /* 0x009896800000d95d */ /* 0x002fea0003900000 */
[----:B------:R-:W1:Y:S02]  /*268a0*/  @!P5 SYNCS.PHASECHK.TRANS64 P5, [R14+URZ+0x2d890], R85 ;  /* 0x02d890550e00d5a7 */ /* 0x000e6400080a007f */
[----:B-1----:R-:W-:Y:S05]  /*268b0*/  @!P5 BRA `(.L_x_1405) ;  /* 0xfffffffc00f0d947 */ /* 0x002fea000383ffff */
[----:B------:R-:W-:Y:S05]  /*268c0*/  BRA `(.L_x_1780) ;  /* 0xfffffdcc00887947 */ /* 0x000fea000383ffff */
.L_x_1433:
[----:B0-----:R0:W1:Y:S02]  /*268d0*/  SYNCS.PHASECHK.TRANS64.TRYWAIT P5, [R14+URZ+0x2d890], R85 ;  /* 0x02d890550e0075a7 */ /* 0x00106400080a017f */
[----:B-1----:R-:W-:Y:S05]  /*268e0*/  @!P5 NANOSLEEP.SYNCS 0x989680 ;  /* 0x009896800000d95d */ /* 0x002fea0003900000 */
[----:B------:R-:W1:Y:S02]  /*268f0*/  @!P5 SYNCS.PHASECHK.TRANS64 P5, [R14+URZ+0x2d890], R85 ;  /* 0x02d890550e00d5a7 */ /* 0x000e6400080a007f */
[----:B-1----:R-:W-:Y:S05]  /*26900*/  @!P5 BRA `(.L_x_1433) ;  /* 0xfffffffc00f0d947 */ /* 0x002fea000383ffff */
[----:B------:R-:W-:Y:S05]  /*26910*/  BRA `(.L_x_1781) ;  /* 0xfffffde400f87947 */ /* 0x000fea000383ffff */
.L_x_1446:
[----:B0-----:R0:W1:Y:S02]  /*26920*/  SYNCS.PHASECHK.TRANS64.TRYWAIT P4, [R14+URZ+0x2d890], R85 ;  /* 0x02d890550e0075a7 */ /* 0x001064000808017f */
[----:B-1----:R-:W-:Y:S05]  /*26930*/  @!P4 NANOSLEEP.SYNCS 0x989680 ;  /* 0x009896800000c95d */ /* 0x002fea0003900000 */
[----:B------:R-:W1:Y:S02]  /*26940*/  @!P4 SYNCS.PHASECHK.TRANS64 P4, [R14+URZ+0x2d890], R85 ;  /* 0x02d890550e00c5a7 */ /* 0x000e64000808007f */
[----:B-1----:R-:W-:Y:S05]  /*26950*/  @!P4 BRA `(.L_x_1446) ;  /* 0xfffffffc00f0c947 */ /* 0x002fea000383ffff */
[----:B------:R-:W-:Y:S05]  /*26960*/  BRA `(.L_x_1782) ;  /* 0xfffffe0000687947 */ /* 0x000fea000383ffff */
.L_x_1450:
[----:B--2---:R2:W3:Y:S02]  /*26970*/  SYNCS.PHASECHK.TRANS64.TRYWAIT P3, [R14+URZ+0x2d8b0], R85 ;  /* 0x02d8b0550e0075a7 */ /* 0x0044e4000806017f */
[----:B---3--:R-:W-:Y:S05]  /*26980*/  @!P3 NANOSLEEP.SYNCS 0x989680 ;  /* 0x009896800000b95d */ /* 0x008fea0003900000 */
[----:B------:R-:W3:Y:S02]  /*26990*/  @!P3 SYNCS.PHASECHK.TRANS64 P3, [R14+URZ+0x2d8b0], R85 ;  /* 0x02d8b0550e00b5a7 */ /* 0x000ee4000806007f */
[----:B---3--:R-:W-:Y:S05]  /*269a0*/  @!P3 BRA `(.L_x_1450) ;  /* 0xfffffffc00f0b947 */ /* 0x008fea000383ffff */
[----:B------:R-:W-:Y:S05]  /*269b0*/  BRA `(.L_x_1783) ;  /* 0xfffffe0400007947 */ /* 0x000fea000383ffff */
.L_x_1466:
[----:B------:R-:W-:Y:S01]  /*269c0*/  BSSY B0, `(.L_x_1784) ;  /* 0x0000007000007945 */ /* 0x000fe20003800000 */
[----:B------:R-:W-:Y:S02]  /*269d0*/  IMAD.MOV.U32 R12, RZ, RZ, RZ ;  /* 0x000000ffff0c7224 */ /* 0x000fe400078e00ff */
[----:B------:R-:W-:Y:S02]  /*269e0*/  IMAD.MOV.U32 R11, RZ, RZ, 0x1f ;  /* 0x0000001fff0b7424 */ /* 0x000fe400078e00ff */
[----:B------:R-:W-:-:S07]  /*269f0*/  IMAD.MOV.U32 R15, RZ, RZ, -0x1 ;  /* 0xffffffffff0f7424 */ /* 0x000fce00078e00ff */
[----:B-----5:R-:W-:Y:S05]  /*26a00*/  WARPSYNC.COLLECTIVE R15, `(.L_x_1785) ;  /* 0x000000000f087348 */ /* 0x020fea0003c00000 */
[----:B------:R0:W1:Y:S02]  /*26a10*/  SHFL.IDX P6, R14, R13, R12, R11 ;  /* 0x0000000c0d0e7389 */ /* 0x00006400000c000b */
[----:B01---5:R-:W-:Y:S01]  /*26a20*/  ENDCOLLECTIVE ;  /* 0x000000000000791b */ /* 0x023fe20003800000 */
.L_x_1785:
[----:B------:R-:W-:Y:S05]  /*26a30*/  BSYNC B0 ;  /* 0x0000000000007941 */ /* 0x000fea0003800000 */
.L_x_1784:
[----:B------:R0:W-:Y:S01]  /*26a40*/  STL [R1], R14 ;  /* 0x0000000e01007387 */ /* 0x0001e20000100800 */
[----:B------:R-:W-:Y:S05]  /*26a50*/  BRA `(.L_x_1786) ;  /* 0xfffffe1000107947 */ /* 0x000fea000383ffff */
.L_x_1477:
[----:B------:R-:W-:Y:S01]  /*26a60*/  BSSY B1, `(.L_x_1787) ;  /* 0x0000007000017945 */ /* 0x000fe20003800000 */
[----:B------:R-:W-:Y:S02]  /*26a70*/  IMAD.MOV.U32 R12, RZ, RZ, RZ ;  /* 0x000000ffff0c7224 */ /* 0x000fe400078e00ff */
[----:B------:R-:W-:Y:S02]  /*26a80*/  IMAD.MOV.U32 R11, RZ, RZ, 0x1e1f ;  /* 0x00001e1fff0b7424 */ /* 0x000fe400078e00ff */
[----:B------:R-:W-:-:S07]  /*26a90*/  IMAD.MOV.U32 R15, RZ, RZ, -0x1 ;  /* 0xffffffffff0f7424 */ /* 0x000fce00078e00ff */
[----:B0-----:R-:W-:Y:S05]  /*26aa0*/  WARPSYNC.COLLECTIVE R15, `(.L_x_1788) ;  /* 0x000000000f087348 */ /* 0x001fea0003c00000 */
[----:B0-----:R0:W1:Y:S02]  /*26ab0*/  SHFL.IDX P6, R14, R13, R12, R11 ;  /* 0x0000000c0d0e7389 */ /* 0x00106400000c000b */
[----:B01----:R-:W-:Y:S01]  /*26ac0*/  ENDCOLLECTIVE ;  /* 0x000000000000791b */ /* 0x003fe20003800000 */
.L_x_1788:
[----:B------:R-:W-:Y:S05]  /*26ad0*/  BSYNC B1 ;  /* 0x0000000000017941 */ /* 0x000fea0003800000 */
.L_x_1787:
        /* <DEDUP_REMOVED lines=8> */
.L_x_1789:
[----:B------:R-:W-:Y:S02]  /*26b60*/  IMAD.MOV.U32 R13, RZ, RZ, R0 ;  /* 0x000000ffff0d7224 */ /* 0x000fe400078e0000 */
[----:B------:R-:W-:-:S07]  /*26b70*/  IMAD.MOV.U32 R6, RZ, RZ, R14 ;  /* 0x000000ffff067224 */ /* 0x000fce00078e000e */
[----:B------:R-:W-:Y:S05]  /*26b80*/  WARPSYNC.COLLECTIVE R15, `(.L_x_1790) ;  /* 0x000000000f087348 */ /* 0x000fea0003c00000 */
[----:B------:R0:W1:Y:S02]  /*26b90*/  SHFL.IDX P6, R14, R13, R12, R11 ;  /* 0x0000000c0d0e7389 */ /* 0x00006400000c000b */
[----:B01----:R-:W-:Y:S01]  /*26ba0*/  ENDCOLLECTIVE ;  /* 0x000000000000791b */ /* 0x003fe20003800000 */
.L_x_1790:
[----:B------:R-:W-:Y:S02]  /*26bb0*/  IMAD.MOV.U32 R13, RZ, RZ, R39 ;  /* 0x000000ffff0d7224 */ /* 0x000fe400078e0027 */
[----:B------:R-:W-:-:S07]  /*26bc0*/  IMAD.MOV.U32 R0, RZ, RZ, R14 ;  /* 0x000000ffff007224 */ /* 0x000fce00078e000e */
[----:B------:R-:W-:Y:S05]  /*26bd0*/  WARPSYNC.COLLECTIVE R15, `(.L_x_1791) ;  /* 0x000000000f087348 */ /* 0x000fea0003c00000 */
[----:B------:R0:W1:Y:S02]  /*26be0*/  SHFL.IDX P6, R14, R13, R12, R11 ;  /* 0x0000000c0d0e7389 */ /* 0x00006400000c000b */
[----:B01----:R-:W-:Y:S01]  /*26bf0*/  ENDCOLLECTIVE ;  /* 0x000000000000791b */ /* 0x003fe20003800000 */
.L_x_1791:
[----:B------:R-:W-:Y:S01]  /*26c00*/  IMAD.MOV.U32 R39, RZ, RZ, R14 ;  /* 0x000000ffff277224 */ /* 0x000fe200078e000e */
[----:B------:R-:W-:Y:S06]  /*26c10*/  BRA `(.L_x_1792) ;  /* 0xfffffe14008c7947 */ /* 0x000fec000383ffff */
.L_x_1481:
[----:B0-----:R0:W1:Y:S02]  /*26c20*/  SYNCS.PHASECHK.TRANS64.TRYWAIT P1, [R2+URZ+0x2d800], R3 ;  /* 0x02d80003020075a7 */ /* 0x001064000802017f */
[----:B-1----:R-:W-:Y:S05]  /*26c30*/  @!P1 NANOSLEEP.SYNCS 0x989680 ;  /* 0x009896800000995d */ /* 0x002fea0003900000 */
[----:B------:R-:W1:Y:S02]  /*26c40*/  @!P1 SYNCS.PHASECHK.TRANS64 P1, [R2+URZ+0x2d800], R3 ;  /* 0x02d80003020095a7 */ /* 0x000e64000802007f */
[----:B-1----:R-:W-:Y:S05]  /*26c50*/  @!P1 BRA `(.L_x_1481) ;  /* 0xfffffffc00f09947 */ /* 0x002fea000383ffff */
[----:B------:R-:W-:Y:S05]  /*26c60*/  BRA `(.L_x_1793) ;  /* 0xfffffe1c00b87947 */ /* 0x000fea000383ffff */
.L_x_1493:
[----:B------:R-:W-:Y:S01]  /*26c70*/  BSSY B1, `(.L_x_1794) ;  /* 0x0000007000017945 */ /* 0x000fe20003800000 */
[----:B------:R-:W-:Y:S02]  /*26c80*/  IMAD.MOV.U32 R12, RZ, RZ, RZ ;  /* 0x000000ffff0c7224 */ /* 0x000fe400078e00ff */
[----:B------:R-:W-:Y:S02]  /*26c90*/  IMAD.MOV.U32 R11, RZ, RZ, 0x1e1f ;  /* 0x00001e1fff0b7424 */ /* 0x000fe400078e00ff */
[----:B------:R-:W-:-:S07]  /*26ca0*/  IMAD.MOV.U32 R15, RZ, RZ, -0x1 ;  /* 0xffffffffff0f7424 */ /* 0x000fce00078e00ff */
[----:B0-----:R-:W-:Y:S05]  /*26cb0*/  WARPSYNC.COLLECTIVE R15, `(.L_x_1795) ;  /* 0x000000000f087348 */ /* 0x001fea0003c00000 */
[----:B0-----:R0:W1:Y:S02]  /*26cc0*/  SHFL.IDX P6, R14, R13, R12, R11 ;  /* 0x0000000c0d0e7389 */ /* 0x00106400000c000b */
[----:B01----:R-:W-:Y:S01]  /*26cd0*/  ENDCOLLECTIVE ;  /* 0x000000000000791b */ /* 0x003fe20003800000 */
.L_x_1795:
[----:B------:R-:W-:Y:S05]  /*26ce0*/  BSYNC B1 ;  /* 0x0000000000017941 */ /* 0x000fea0003800000 */
.L_x_1794:
        /* <DEDUP_REMOVED lines=8> */
.L_x_1796:
[----:B------:R-:W-:Y:S02]  /*26d70*/  IMAD.MOV.U32 R13, RZ, RZ, R43 ;  /* 0x000000ffff0d7224 */ /* 0x000fe400078e002b */
[----:B------:R-:W-:-:S07]  /*26d80*/  IMAD.MOV.U32 R36, RZ, RZ, R14 ;  /* 0x000000ffff247224 */ /* 0x000fce00078e000e */
[----:B------:R-:W-:Y:S05]  /*26d90*/  WARPSYNC.COLLECTIVE R15, `(.L_x_1797) ;  /* 0x000000000f087348 */ /* 0x000fea0003c00000 */
[----:B------:R0:W1:Y:S02]  /*26da0*/  SHFL.IDX P6, R14, R13, R12, R11 ;  /* 0x0000000c0d0e7389 */ /* 0x00006400000c000b */
[----:B01----:R-:W-:Y:S01]  /*26db0*/  ENDCOLLECTIVE ;  /* 0x000000000000791b */ /* 0x003fe20003800000 */
.L_x_1797:
[----:B------:R-:W-:Y:S02]  /*26dc0*/  IMAD.MOV.U32 R13, RZ, RZ, R42 ;  /* 0x000000ffff0d7224 */ /* 0x000fe400078e002a */
[----:B------:R-:W-:-:S07]  /*26dd0*/  IMAD.MOV.U32 R43, RZ, RZ, R14 ;  /* 0x000000ffff2b7224 */ /* 0x000fce00078e000e */
[----:B------:R-:W-:Y:S05]  /*26de0*/  WARPSYNC.COLLECTIVE R15, `(.L_x_1798) ;  /* 0x000000000f087348 */ /* 0x000fea0003c00000 */
[----:B------:R0:W1:Y:S02]  /*26df0*/  SHFL.IDX P6, R14, R13, R12, R11 ;  /* 0x0000000c0d0e7389 */ /* 0x00006400000c000b */
[----:B01----:R-:W-:Y:S01]  /*26e00*/  ENDCOLLECTIVE ;  /* 0x000000000000791b */ /* 0x003fe20003800000 */
.L_x_1798:
[----:B------:R-:W-:Y:S01]  /*26e10*/  IMAD.MOV.U32 R42, RZ, RZ, R14 ;  /* 0x000000ffff2a7224 */ /* 0x000fe200078e000e */
[----:B------:R-:W-:Y:S06]  /*26e20*/  BRA `(.L_x_1799) ;  /* 0xfffffe30006c7947 */ /* 0x000fec000383ffff */
.L_x_1497:
[----:B0-----:R0:W1:Y:S02]  /*26e30*/  SYNCS.PHASECHK.TRANS64.TRYWAIT P1, [R2+URZ+0x2d800], R3 ;  /* 0x02d80003020075a7 */ /* 0x001064000802017f */
[----:B-1----:R-:W-:Y:S05]  /*26e40*/  @!P1 NANOSLEEP.SYNCS 0x989680 ;  /* 0x009896800000995d */ /* 0x002fea0003900000 */
[----:B------:R-:W1:Y:S02]  /*26e50*/  @!P1 SYNCS.PHASECHK.TRANS64 P1, [R2+URZ+0x2d800], R3 ;  /* 0x02d80003020095a7 */ /* 0x000e64000802007f */
[----:B-1----:R-:W-:Y:S05]  /*26e60*/  @!P1 BRA `(.L_x_1497) ;  /* 0xfffffffc00f09947 */ /* 0x002fea000383ffff */
[----:B------:R-:W-:Y:S05]  /*26e70*/  BRA `(.L_x_1800) ;  /* 0xfffffe3800147947 */ /* 0x000fea000383ffff */
.L_x_1505:
[----:B-1----:R1:W2:Y:S02]  /*26e80*/  SYNCS.PHASECHK.TRANS64.TRYWAIT P2, [R0+URZ+0x2d830], R3 ;  /* 0x02d83003000075a7 */ /* 0x0022a4000804017f */
[----:B--2---:R-:W-:Y:S05]  /*26e90*/  @!P2 NANOSLEEP.SYNCS 0x989680 ;  /* 0x009896800000a95d */ /* 0x004fea0003900000 */
[----:B------:R-:W2:Y:S02]  /*26ea0*/  @!P2 SYNCS.PHASECHK.TRANS64 P2, [R0+URZ+0x2d830], R3 ;  /* 0x02d830030000a5a7 */ /* 0x000ea4000804007f */
[----:B--2---:R-:W-:Y:S05]  /*26eb0*/  @!P2 BRA `(.L_x_1505) ;  /* 0xfffffffc00f0a947 */ /* 0x004fea000383ffff */
[----:B------:R-:W-:Y:S05]  /*26ec0*/  BRA `(.L_x_1504) ;  /* 0xfffffe4c00907947 */ /* 0x000fea000383ffff */
.L_x_1523:
[----:B-1----:R1:W2:Y:S02]  /*26ed0*/  SYNCS.PHASECHK.TRANS64.TRYWAIT P4, [R11+URZ+0x2d830], R10 ;  /* 0x02d8300a0b0075a7 */ /* 0x0022a4000808017f */
[----:B--2---:R-:W-:Y:S05]  /*26ee0*/  @!P4 NANOSLEEP.SYNCS 0x989680 ;  /* 0x009896800000c95d */ /* 0x004fea0003900000 */
[----:B------:R-:W2:Y:S02]  /*26ef0*/  @!P4 SYNCS.PHASECHK.TRANS64 P4, [R11+URZ+0x2d830], R10 ;  /* 0x02d8300a0b00c5a7 */ /* 0x000ea4000808007f */
[----:B--2---:R-:W-:Y:S05]  /*26f00*/  @!P4 BRA `(.L_x_1523) ;  /* 0xfffffffc00f0c947 */ /* 0x004fea000383ffff */
[----:B------:R-:W-:Y:S05]  /*26f10*/  BRA `(.L_x_1522) ;  /* 0xfffffe8c00147947 */ /* 0x000fea000383ffff */
.L_x_1527:
[----:B-1----:R1:W2:Y:S02]  /*26f20*/  SYNCS.PHASECHK.TRANS64.TRYWAIT P3, [R11+URZ+0x2d850], R10 ;  /* 0x02d8500a0b0075a7 */ /* 0x0022a4000806017f */
[----:B--2---:R-:W-:Y:S05]  /*26f30*/  @!P3 NANOSLEEP.SYNCS 0x989680 ;  /* 0x009896800000b95d */ /* 0x004fea0003900000 */
[----:B------:R-:W2:Y:S02]  /*26f40*/  @!P3 SYNCS.PHASECHK.TRANS64 P3, [R11+URZ+0x2d850], R10 ;  /* 0x02d8500a0b00b5a7 */ /* 0x000ea4000806007f */
[----:B--2---:R-:W-:Y:S05]  /*26f50*/  @!P3 BRA `(.L_x_1527) ;  /* 0xfffffffc00f0b947 */ /* 0x004fea000383ffff */
[----:B------:R-:W-:Y:S05]  /*26f60*/  BRA `(.L_x_1524) ;  /* 0xfffffe9000187947 */ /* 0x000fea000383ffff */
.L_x_1546:
[----:B-1----:R1:W2:Y:S02]  /*26f70*/  SYNCS.PHASECHK.TRANS64.TRYWAIT P3, [R12+URZ+0x2d830], R13 ;  /* 0x02d8300d0c0075a7 */ /* 0x0022a4000806017f */
[----:B--2---:R-:W-:Y:S05]  /*26f80*/  @!P3 NANOSLEEP.SYNCS 0x989680 ;  /* 0x009896800000b95d */ /* 0x004fea0003900000 */
[----:B------:R-:W2:Y:S02]  /*26f90*/  @!P3 SYNCS.PHASECHK.TRANS64 P3, [R12+URZ+0x2d830], R13 ;  /* 0x02d8300d0c00b5a7 */ /* 0x000ea4000806007f */
[----:B--2---:R-:W-:Y:S05]  /*26fa0*/  @!P3 BRA `(.L_x_1546) ;  /* 0xfffffffc00f0b947 */ /* 0x004fea000383ffff */
[----:B------:R-:W-:Y:S05]  /*26fb0*/  BRA `(.L_x_1545) ;  /* 0xfffffec800807947 */ /* 0x000fea000383ffff */
.L_x_1550:
[----:B-1----:R1:W2:Y:S02]  /*26fc0*/  SYNCS.PHASECHK.TRANS64.TRYWAIT P2, [R13+URZ+0x2d850], R12 ;  /* 0x02d8500c0d0075a7 */ /* 0x0022a4000804017f */
[----:B--2---:R-:W-:Y:S05]  /*26fd0*/  @!P2 NANOSLEEP.SYNCS 0x989680 ;  /* 0x009896800000a95d */ /* 0x004fea0003900000 */
[----:B------:R-:W2:Y:S02]  /*26fe0*/  @!P2 SYNCS.PHASECHK.TRANS64 P2, [R13+URZ+0x2d850], R12 ;  /* 0x02d8500c0d00a5a7 */ /* 0x000ea4000804007f */
[----:B--2---:R-:W-:Y:S05]  /*26ff0*/  @!P2 BRA `(.L_x_1550) ;  /* 0xfffffffc00f0a947 */ /* 0x004fea000383ffff */
[----:B------:R-:W-:Y:S05]  /*27000*/  BRA `(.L_x_1547) ;  /* 0xfffffecc00847947 */ /* 0x000fea000383ffff */
.L_x_1557:
[----:B-1----:R1:W2:Y:S02]  /*27010*/  SYNCS.PHASECHK.TRANS64.TRYWAIT P3, [R12+URZ+0x2d830], R13 ;  /* 0x02d8300d0c0075a7 */ /* 0x0022a4000806017f */
[----:B--2---:R-:W-:Y:S05]  /*27020*/  @!P3 NANOSLEEP.SYNCS 0x989680 ;  /* 0x009896800000b95d */ /* 0x004fea0003900000 */
[----:B------:R-:W2:Y:S02]  /*27030*/  @!P3 SYNCS.PHASECHK.TRANS64 P3, [R12+URZ+0x2d830], R13 ;  /* 0x02d8300d0c00b5a7 */ /* 0x000ea4000806007f */
[----:B--2---:R-:W-:Y:S05]  /*27040*/  @!P3 BRA `(.L_x_1557) ;  /* 0xfffffffc00f0b947 */ /* 0x004fea000383ffff */
[----:B------:R-:W-:Y:S05]  /*27050*/  BRA `(.L_x_1556) ;  /* 0xfffffef400587947 */ /* 0x000fea000383ffff */
.L_x_1561:
[----:B-1----:R1:W2:Y:S02]  /*27060*/  SYNCS.PHASECHK.TRANS64.TRYWAIT P2, [R13+URZ+0x2d850], R12 ;  /* 0x02d8500c0d0075a7 */ /* 0x0022a4000804017f */
[----:B--2---:R-:W-:Y:S05]  /*27070*/  @!P2 NANOSLEEP.SYNCS 0x989680 ;  /* 0x009896800000a95d */ /* 0x004fea0003900000 */
[----:B------:R-:W2:Y:S02]  /*27080*/  @!P2 SYNCS.PHASECHK.TRANS64 P2, [R13+URZ+0x2d850], R12 ;  /* 0x02d8500c0d00a5a7 */ /* 0x000ea4000804007f */
[----:B--2---:R-:W-:Y:S05]  /*27090*/  @!P2 BRA `(.L_x_1561) ;  /* 0xfffffffc00f0a947 */ /* 0x004fea000383ffff */
[----:B------:R-:W-:Y:S05]  /*270a0*/  BRA `(.L_x_1558) ;  /* 0xfffffef8005c7947 */ /* 0x000fea000383ffff */
.L_x_1574:
[----:B-1----:R1:W2:Y:S02]  /*270b0*/  SYNCS.PHASECHK.TRANS64.TRYWAIT P0, [R0+URZ+0x2d850], R5 ;  /* 0x02d85005000075a7 */ /* 0x0022a4000800017f */
[----:B--2---:R-:W-:Y:S05]  /*270c0*/  @!P0 NANOSLEEP.SYNCS 0x989680 ;  /* 0x009896800000895d */ /* 0x004fea0003900000 */
[----:B------:R-:W2:Y:S02]  /*270d0*/  @!P0 SYNCS.PHASECHK.TRANS64 P0, [R0+URZ+0x2d850], R5 ;  /* 0x02d85005000085a7 */ /* 0x000ea4000800007f */
[----:B--2---:R-:W-:Y:S05]  /*270e0*/  @!P0 BRA `(.L_x_1574) ;  /* 0xfffffffc00f08947 */ /* 0x004fea000383ffff */
[----:B------:R-:W-:Y:S05]  /*270f0*/  BRA `(.L_x_1573) ;  /* 0xffffff3000207947 */ /* 0x000fea000383ffff */
.L_x_1579:
[----:B------:R-:W-:Y:S02]  /*27100*/  IMAD.MOV.U32 R13, RZ, RZ, R8 ;  /* 0x000000ffff0d7224 */ /* 0x000fe400078e0008 */
[----:B------:R-:W-:Y:S02]  /*27110*/  IMAD.MOV.U32 R12, RZ, RZ, RZ ;  /* 0x000000ffff0c7224 */ /* 0x000fe400078e00ff */
[----:B------:R-:W-:Y:S02]  /*27120*/  IMAD.MOV.U32 R11, RZ, RZ, 0x1c1f ;  /* 0x00001c1fff0b7424 */ /* 0x000fe400078e00ff */
[----:B------:R-:W-:-:S07]  /*27130*/  IMAD.MOV.U32 R15, RZ, RZ, -0x1 ;  /* 0xffffffffff0f7424 */ /* 0x000fce00078e00ff */
[----:B-----5:R-:W-:Y:S05]  /*27140*/  WARPSYNC.COLLECTIVE R15, `(.L_x_1801) ;  /* 0x000000000f087348 */ /* 0x020fea0003c00000 */
[----:B------:R0:W1:Y:S02]  /*27150*/  SHFL.IDX P6, R14, R13, R12, R11 ;  /* 0x0000000c0d0e7389 */ /* 0x00006400000c000b */
[----:B01---5:R-:W-:Y:S01]  /*27160*/  ENDCOLLECTIVE ;  /* 0x000000000000791b */ /* 0x023fe20003800000 */
.L_x_1801:
[----:B------:R-:W-:Y:S02]  /*27170*/  IMAD.MOV.U32 R13, RZ, RZ, R0 ;  /* 0x000000ffff0d7224 */ /* 0x000fe400078e0000 */
[----:B------:R-:W-:-:S07]  /*27180*/  IMAD.MOV.U32 R3, RZ, RZ, R14 ;  /* 0x000000ffff037224 */ /* 0x000fce00078e000e */
[----:B------:R-:W-:Y:S05]  /*27190*/  WARPSYNC.COLLECTIVE R15, `(.L_x_1802) ;  /* 0x000000000f087348 */ /* 0x000fea0003c00000 */
[----:B------:R0:W1:Y:S02]  /*271a0*/  SHFL.IDX P6, R14, R13, R12, R11 ;  /* 0x0000000c0d0e7389 */ /* 0x00006400000c000b */
[----:B01----:R-:W-:Y:S01]  /*271b0*/  ENDCOLLECTIVE ;  /* 0x000000000000791b */ /* 0x003fe20003800000 */
.L_x_1802:
[----:B------:R-:W-:Y:S05]  /*271c0*/  BRA `(.L_x_1803) ;  /* 0xffffff4800ec7947 */ /* 0x000fea000383ffff */
.L_x_1582:
        /* <DEDUP_REMOVED lines=8> */
.L_x_1805:
[----:B------:R-:W-:Y:S05]  /*27250*/  BSYNC B1 ;  /* 0x0000000000017941 */ /* 0x000fea0003800000 */
.L_x_1804:
        /* <DEDUP_REMOVED lines=8> */
.L_x_1806:
[----:B------:R-:W-:Y:S05]  /*272e0*/  BRA `(.L_x_1807) ;  /* 0xffffff4800fc7947 */ /* 0x000fea000383ffff */
.L_x_1584:
[----:B------:R-:W-:Y:S02]  /*272f0*/  IMAD.MOV.U32 R13, RZ, RZ, R29 ;  /* 0x000000ffff0d7224 */ /* 0x000fe400078e001d */
[----:B------:R-:W-:Y:S02]  /*27300*/  IMAD.MOV.U32 R12, RZ, RZ, RZ ;  /* 0x000000ffff0c7224 */ /* 0x000fe400078e00ff */
[----:B------:R-:W-:Y:S02]  /*27310*/  IMAD.MOV.U32 R11, RZ, RZ, 0x1c1f ;  /* 0x00001c1fff0b7424 */ /* 0x000fe400078e00ff */
[----:B------:R-:W-:-:S07]  /*27320*/  IMAD.MOV.U32 R15, RZ, RZ, -0x1 ;  /* 0xffffffffff0f7424 */ /* 0x000fce00078e00ff */
[----:B------:R-:W-:Y:S05]  /*27330*/  WARPSYNC.COLLECTIVE R15, `(.L_x_1808) ;  /* 0x000000000f087348 */ /* 0x000fea0003c00000 */
[----:B------:R0:W1:Y:S02]  /*27340*/  SHFL.IDX P6, R14, R13, R12, R11 ;  /* 0x0000000c0d0e7389 */ /* 0x00006400000c000b */
[----:B01----:R-:W-:Y:S01]  /*27350*/  ENDCOLLECTIVE ;  /* 0x000000000000791b */ /* 0x003fe20003800000 */
.L_x_1808:
[----:B------:R-:W-:Y:S02]  /*27360*/  IMAD.MOV.U32 R13, RZ, RZ, R0 ;  /* 0x000000ffff0d7224 */ /* 0x000fe400078e0000 */
[----:B------:R-:W-:-:S07]  /*27370*/  IMAD.MOV.U32 R3, RZ, RZ, R14 ;  /* 0x000000ffff037224 */ /* 0x000fce00078e000e */
[----:B------:R-:W-:Y:S05]  /*27380*/  WARPSYNC.COLLECTIVE R15, `(.L_x_1809) ;  /* 0x000000000f087348 */ /* 0x000fea0003c00000 */
[----:B------:R0:W1:Y:S02]  /*27390*/  SHFL.IDX P6, R14, R13, R12, R11 ;  /* 0x0000000c0d0e7389 */ /* 0x00006400000c000b */
[----:B01----:R-:W-:Y:S01]  /*273a0*/  ENDCOLLECTIVE ;  /* 0x000000000000791b */ /* 0x003fe20003800000 */
.L_x_1809:
[----:B------:R-:W-:Y:S05]  /*273b0*/  BRA `(.L_x_1810) ;  /* 0xffffff4c00c87947 */ /* 0x000fea000383ffff */
.L_x_1587:
[----:B------:R-:W-:Y:S01]  /*273c0*/  BSSY B1, `(.L_x_1811) ;  /* 0x0000008000017945 */ /* 0x000fe20003800000 */
[----:B---3--:R-:W-:Y:S02]  /*273d0*/  IMAD.MOV.U32 R13, RZ, RZ, R29 ;  /* 0x000000ffff0d7224 */ /* 0x008fe400078e001d */
[----:B------:R-:W-:Y:S02]  /*273e0*/  IMAD.MOV.U32 R12, RZ, RZ, 0x1 ;  /* 0x00000001ff0c7424 */ /* 0x000fe400078e00ff */
[----:B------:R-:W-:Y:S02]  /*273f0*/  IMAD.MOV.U32 R11, RZ, RZ, 0x1c1f ;  /* 0x00001c1fff0b7424 */ /* 0x000fe400078e00ff */
[----:B------:R-:W-:-:S07]  /*27400*/  IMAD.MOV.U32 R15, RZ, RZ, -0x1 ;  /* 0xffffffffff0f7424 */ /* 0x000fce00078e00ff */
[----:B012---:R-:W-:Y:S05]  /*27410*/  WARPSYNC.COLLECTIVE R15, `(.L_x_1812) ;  /* 0x000000000f087348 */ /* 0x007fea0003c00000 */
[----:B--2---:R2:W3:Y:S02]  /*27420*/  SHFL.IDX P6, R14, R13, R12, R11 ;  /* 0x0000000c0d0e7389 */ /* 0x0044e400000c000b */
[----:B0123--:R-:W-:Y:S01]  /*27430*/  ENDCOLLECTIVE ;  /* 0x000000000000791b */ /* 0x00ffe20003800000 */
.L_x_1812:
[----:B------:R-:W-:Y:S05]  /*27440*/  BSYNC B1 ;  /* 0x0000000000017941 */ /* 0x000fea0003800000 */
.L_x_1811:
        /* <DEDUP_REMOVED lines=8> */
.L_x_1813:
[----:B------:R-:W-:Y:S05]  /*274d0*/  BRA `(.L_x_1814) ;  /* 0xffffff5000dc7947 */ /* 0x000fea000383ffff */
.L_x_1591:
[----:B------:R-:W-:Y:S02]  /*274e0*/  IMAD.MOV.U32 R13, RZ, RZ, R4 ;  /* 0x000000ffff0d7224 */ /* 0x000fe400078e0004 */
[----:B------:R-:W-:Y:S02]  /*274f0*/  IMAD.MOV.U32 R12, RZ, RZ, RZ ;  /* 0x000000ffff0c7224 */ /* 0x000fe400078e00ff */
[----:B------:R-:W-:Y:S02]  /*27500*/  IMAD.MOV.U32 R11, RZ, RZ, 0x1c1f ;  /* 0x00001c1fff0b7424 */ /* 0x000fe400078e00ff */
[----:B------:R-:W-:-:S07]  /*27510*/  IMAD.MOV.U32 R15, RZ, RZ, -0x1 ;  /* 0xffffffffff0f7424 */ /* 0x000fce00078e00ff */
[----:B-1----:R-:W-:Y:S05]  /*27520*/  WARPSYNC.COLLECTIVE R15, `(.L_x_1815) ;  /* 0x000000000f087348 */ /* 0x002fea0003c00000 */
[----:B------:R0:W2:Y:S02]  /*27530*/  SHFL.IDX P6, R14, R13, R12, R11 ;  /* 0x0000000c0d0e7389 */ /* 0x0000a400000c000b */
[----:B012---:R-:W-:Y:S01]  /*27540*/  ENDCOLLECTIVE ;  /* 0x000000000000791b */ /* 0x007fe20003800000 */
.L_x_1815:
[----:B------:R-:W-:Y:S02]  /*27550*/  IMAD.MOV.U32 R13, RZ, RZ, R0 ;  /* 0x000000ffff0d7224 */ /* 0x000fe400078e0000 */
[----:B------:R-:W-:-:S07]  /*27560*/  IMAD.MOV.U32 R3, RZ, RZ, R14 ;  /* 0x000000ffff037224 */ /* 0x000fce00078e000e */
[----:B------:R-:W-:Y:S05]  /*27570*/  WARPSYNC.COLLECTIVE R15, `(.L_x_1816) ;  /* 0x000000000f087348 */ /* 0x000fea0003c00000 */
[----:B------:R0:W1:Y:S02]  /*27580*/  SHFL.IDX P6, R14, R13, R12, R11 ;  /* 0x0000000c0d0e7389 */ /* 0x00006400000c000b */
[----:B01----:R-:W-:Y:S01]  /*27590*/  ENDCOLLECTIVE ;  /* 0x000000000000791b */ /* 0x003fe20003800000 */
.L_x_1816:
[----:B------:R-:W-:Y:S05]  /*275a0*/  BRA `(.L_x_1817) ;  /* 0xffffff6000347947 */ /* 0x000fea000383ffff */
.L_x_1594:
        /* <DEDUP_REMOVED lines=8> */
.L_x_1819:
[----:B------:R-:W-:Y:S05]  /*27630*/  BSYNC B1 ;  /* 0x0000000000017941 */ /* 0x000fea0003800000 */
.L_x_1818:
        /* <DEDUP_REMOVED lines=8> */
.L_x_1820:
[----:B------:R-:W-:Y:S05]  /*276c0*/  BRA `(.L_x_1821) ;  /* 0xffffff6000487947 */ /* 0x000fea000383ffff */
.L_x_1621:
[----:B------:R-:W0:Y:S01]  /*276d0*/  S2R R5, SR_TID.X ;  /* 0x0000000000057919 */ /* 0x000e220000002100 */
[----:B------:R-:W-:Y:S01]  /*276e0*/  BSSY B1, `(.L_x_1822) ;  /* 0x000000a000017945 */ /* 0x000fe20003800000 */
[----:B------:R-:W-:Y:S02]  /*276f0*/  IMAD.MOV.U32 R12, RZ, RZ, RZ ;  /* 0x000000ffff0c7224 */ /* 0x000fe400078e00ff */
[----:B------:R-:W-:Y:S02]  /*27700*/  IMAD.MOV.U32 R11, RZ, RZ, 0x1f ;  /* 0x0000001fff0b7424 */ /* 0x000fe400078e00ff */
[----:B------:R-:W-:Y:S01]  /*27710*/  IMAD.MOV.U32 R15, RZ, RZ, -0x1 ;  /* 0xffffffffff0f7424 */ /* 0x000fe200078e00ff */
[----:B0-----:R-:W-:-:S04]  /*27720*/  SHF.R.U32.HI R5, RZ, 0x5, R5 ;  /* 0x00000005ff057819 */ /* 0x001fc80000011605 */
[----:B------:R-:W-:-:S05]  /*27730*/  LOP3.LUT R5, R5, 0x3, RZ, 0xc0, !PT ;  /* 0x0000000305057812 */ /* 0x000fca00078ec0ff */
[----:B------:R-:W-:-:S07]  /*27740*/  IMAD.MOV.U32 R13, RZ, RZ, R5 ;  /* 0x000000ffff0d7224 */ /* 0x000fce00078e0005 */
[----:B------:R-:W-:Y:S05]  /*27750*/  WARPSYNC.COLLECTIVE R15, `(.L_x_1823) ;  /* 0x000000000f087348 */ /* 0x000fea0003c00000 */
[----:B------:R0:W1:Y:S02]  /*27760*/  SHFL.IDX P6, R14, R13, R12, R11 ;  /* 0x0000000c0d0e7389 */ /* 0x00006400000c000b */
[----:B01----:R-:W-:Y:S01]  /*27770*/  ENDCOLLECTIVE ;  /* 0x000000000000791b */ /* 0x003fe20003800000 */
.L_x_1823:
[----:B------:R-:W-:Y:S05]  /*27780*/  BSYNC B1 ;  /* 0x0000000000017941 */ /* 0x000fea0003800000 */
.L_x_1822:
[----:B------:R-:W-:Y:S05]  /*27790*/  BRA `(.L_x_1824) ;  /* 0xffffff8000247947 */ /* 0x000fea000383ffff */
.L_x_1623:
[----:B------:R-:W-:Y:S01]  /*277a0*/  BSSY B1, `(.L_x_1825) ;  /* 0x0000006000017945 */ /* 0x000fe20003800000 */
[----:B------:R-:W-:-:S07]  /*277b0*/  IMAD.MOV.U32 R15, RZ, RZ, -0x1 ;  /* 0xffffffffff0f7424 */ /* 0x000fce00078e00ff */
[----:B0-----:R-:W-:Y:S05]  /*277c0*/  WARPSYNC.COLLECTIVE R15, `(.L_x_1826) ;  /* 0x000000000f0c7348 */ /* 0x001fea0003c00000 */
[----:B------:R-:W-:Y:S02]  /*277d0*/  ELECT P6, UR62, PT ;  /* 0x00000000003e782f */ /* 0x000fe400038c0000 */
[----:B------:R-:W-:Y:S01]  /*277e0*/  MOV R14, UR62 ;  /* 0x0000003e000e7c02 */ /* 0x000fe20008000f00 */
[----:B0-----:R-:W-:Y:S10]  /*277f0*/  ENDCOLLECTIVE ;  /* 0x000000000000791b */ /* 0x001ff40003800000 */
.L_x_1826:
[----:B------:R-:W-:Y:S05]  /*27800*/  BSYNC B1 ;  /* 0x0000000000017941 */ /* 0x000fea0003800000 */
.L_x_1825:
[----:B------:R-:W-:Y:S05]  /*27810*/  BRA `(.L_x_1622) ;  /* 0xffffff80001c7947 */ /* 0x000fea000383ffff */
.L_x_1625:
[----:B0-----:R0:W1:Y:S02]  /*27820*/  SYNCS.PHASECHK.TRANS64.TRYWAIT P0, [R17+URZ+0x2d820], R5 ;  /* 0x02d82005110075a7 */ /* 0x001064000800017f */
[----:B-1----:R-:W-:Y:S05]  /*27830*/  @!P0 NANOSLEEP.SYNCS 0x989680 ;  /* 0x009896800000895d */ /* 0x002fea0003900000 */
[----:B------:R-:W1:Y:S02]  /*27840*/  @!P0 SYNCS.PHASECHK.TRANS64 P0, [R17+URZ+0x2d820], R5 ;  /* 0x02d82005110085a7 */ /* 0x000e64000800007f */
[----:B-1----:R-:W-:Y:S05]  /*27850*/  @!P0 BRA `(.L_x_1625) ;  /* 0xfffffffc00f08947 */ /* 0x002fea000383ffff */
[----:B------:R-:W-:Y:S05]  /*27860*/  BRA `(.L_x_1827) ;  /* 0xffffff80002c7947 */ /* 0x000fea000383ffff */
.L_x_1629:
[----:B-1----:R1:W2:Y:S02]  /*27870*/  SYNCS.PHASECHK.TRANS64.TRYWAIT P0, [R11+URZ+0x2d8a0], R10 ;  /* 0x02d8a00a0b0075a7 */ /* 0x0022a4000800017f */
[----:B--2---:R-:W-:Y:S05]  /*27880*/  @!P0 NANOSLEEP.SYNCS 0x989680 ;  /* 0x009896800000895d */ /* 0x004fea0003900000 */
[----:B------:R-:W2:Y:S02]  /*27890*/  @!P0 SYNCS.PHASECHK.TRANS64 P0, [R11+URZ+0x2d8a0], R10 ;  /* 0x02d8a00a0b0085a7 */ /* 0x000ea4000800007f */
[----:B--2---:R-:W-:Y:S05]  /*278a0*/  @!P0 BRA `(.L_x_1629) ;  /* 0xfffffffc00f08947 */ /* 0x004fea000383ffff */
[----:B------:R-:W-:Y:S05]  /*278b0*/  BRA `(.L_x_1828) ;  /* 0xffffff8000487947 */ /* 0x000fea000383ffff */
.L_x_1636:
[----:B0-----:R0:W2:Y:S02]  /*278c0*/  SYNCS.PHASECHK.TRANS64.TRYWAIT P0, [R11+URZ+0x2d8c0], R10 ;  /* 0x02d8c00a0b0075a7 */ /* 0x0010a4000800017f */
[----:B--2---:R-:W-:Y:S05]  /*278d0*/  @!P0 NANOSLEEP.SYNCS 0x989680 ;  /* 0x009896800000895d */ /* 0x004fea0003900000 */
[----:B------:R-:W2:Y:S02]  /*278e0*/  @!P0 SYNCS.PHASECHK.TRANS64 P0, [R11+URZ+0x2d8c0], R10 ;  /* 0x02d8c00a0b0085a7 */ /* 0x000ea4000800007f */
[----:B--2---:R-:W-:Y:S05]  /*278f0*/  @!P0 BRA `(.L_x_1636) ;  /* 0xfffffffc00f08947 */ /* 0x004fea000383ffff */
[----:B------:R-:W-:Y:S05]  /*27900*/  BRA `(.L_x_1829) ;  /* 0xffffff8400447947 */ /* 0x000fea000383ffff */
.L_x_1645:
[----:B0-----:R0:W1:Y:S02]  /*27910*/  SYNCS.PHASECHK.TRANS64.TRYWAIT P1, [R10+URZ+0x2d8a0], R8 ;  /* 0x02d8a0080a0075a7 */ /* 0x001064000802017f */
[----:B-1----:R-:W-:Y:S05]  /*27920*/  @!P1 NANOSLEEP.SYNCS 0x989680 ;  /* 0x009896800000995d */ /* 0x002fea0003900000 */
[----:B------:R-:W1:Y:S02]  /*27930*/  @!P1 SYNCS.PHASECHK.TRANS64 P1, [R10+URZ+0x2d8a0], R8 ;  /* 0x02d8a0080a0095a7 */ /* 0x000e64000802007f */
[----:B-1----:R-:W-:Y:S05]  /*27940*/  @!P1 BRA `(.L_x_1645) ;  /* 0xfffffffc00f09947 */ /* 0x002fea000383ffff */
[----:B------:R-:W-:Y:S05]  /*27950*/  BRA `(.L_x_1830) ;  /* 0xffffff8800847947 */ /* 0x000fea000383ffff */
.L_x_1652:
[----:B-1----:R1:W2:Y:S02]  /*27960*/  SYNCS.PHASECHK.TRANS64.TRYWAIT P1, [R10+URZ+0x2d8c0], R8 ;  /* 0x02d8c0080a0075a7 */ /* 0x0022a4000802017f */
[----:B--2---:R-:W-:Y:S05]  /*27970*/  @!P1 NANOSLEEP.SYNCS 0x989680 ;  /* 0x009896800000995d */ /* 0x004fea0003900000 */
[----:B------:R-:W2:Y:S02]  /*27980*/  @!P1 SYNCS.PHASECHK.TRANS64 P1, [R10+URZ+0x2d8c0], R8 ;  /* 0x02d8c0080a0095a7 */ /* 0x000ea4000802007f */
[----:B--2---:R-:W-:Y:S05]  /*27990*/  @!P1 BRA `(.L_x_1652) ;  /* 0xfffffffc00f09947 */ /* 0x004fea000383ffff */
[----:B------:R-:W-:Y:S05]  /*279a0*/  BRA `(.L_x_1831) ;  /* 0xffffff8c007c7947 */ /* 0x000fea000383ffff */
.L_x_1677:
        /* <DEDUP_REMOVED lines=8> */
[----:B01----:R-:W-:Y:S05]  /*27a30*/  WARPSYNC.COLLECTIVE R15, `(.L_x_1833) ;  /* 0x000000000f087348 */ /* 0x003fea0003c00000 */
[----:B------:R2:W3:Y:S02]  /*27a40*/  SHFL.IDX P6, R14, R13, R12, R11 ;  /* 0x0000000c0d0e7389 */ /* 0x0004e400000c000b */
[----:B0123--:R-:W-:Y:S01]  /*27a50*/  ENDCOLLECTIVE ;  /* 0x000000000000791b */ /* 0x00ffe20003800000 */
.L_x_1833:
[----:B------:R-:W-:Y:S05]  /*27a60*/  BSYNC B0 ;  /* 0x0000000000007941 */ /* 0x000fea0003800000 */
.L_x_1832:
[----:B------:R-:W-:Y:S05]  /*27a70*/  BRA `(.L_x_1834) ;  /* 0xffffff9c00b07947 */ /* 0x000fea000383ffff */
.L_x_1679:
[----:B------:R-:W-:Y:S01]  /*27a80*/  BSSY B0, `(.L_x_1835) ;  /* 0x0000006000007945 */ /* 0x000fe20003800000 */
[----:B------:R-:W-:-:S07]  /*27a90*/  IMAD.MOV.U32 R15, RZ, RZ, -0x1 ;  /* 0xffffffffff0f7424 */ /* 0x000fce00078e00ff */
[----:B012---:R-:W-:Y:S05]  /*27aa0*/  WARPSYNC.COLLECTIVE R15, `(.L_x_1836) ;  /* 0x000000000f0c7348 */ /* 0x007fea0003c00000 */
[----:B------:R-:W-:Y:S02]  /*27ab0*/  ELECT P6, UR62, PT ;  /* 0x00000000003e782f */ /* 0x000fe400038c0000 */
[----:B------:R-:W-:Y:S01]  /*27ac0*/  MOV R14, UR62 ;  /* 0x0000003e000e7c02 */ /* 0x000fe20008000f00 */
[----:B012---:R-:W-:Y:S10]  /*27ad0*/  ENDCOLLECTIVE ;  /* 0x000000000000791b */ /* 0x007ff40003800000 */
.L_x_1836:
[----:B------:R-:W-:Y:S05]  /*27ae0*/  BSYNC B0 ;  /* 0x0000000000007941 */ /* 0x000fea0003800000 */
.L_x_1835:
[----:B------:R-:W-:Y:S05]  /*27af0*/  BRA `(.L_x_1837) ;  /* 0xffffff9c00b07947 */ /* 0x000fea000383ffff */
.L_x_1681:
[----:B--2---:R2:W3:Y:S02]  /*27b00*/  SYNCS.PHASECHK.TRANS64.TRYWAIT P0, [R0+URZ+0x2d840], R2 ;  /* 0x02d84002000075a7 */ /* 0x0044e4000800017f */
[----:B---3--:R-:W-:Y:S05]  /*27b10*/  @!P0 NANOSLEEP.SYNCS 0x989680 ;  /* 0x009896800000895d */ /* 0x008fea0003900000 */
[----:B------:R-:W3:Y:S02]  /*27b20*/  @!P0 SYNCS.PHASECHK.TRANS64 P0, [R0+URZ+0x2d840], R2 ;  /* 0x02d84002000085a7 */ /* 0x000ee4000800007f */
[----:B---3--:R-:W-:Y:S05]  /*27b30*/  @!P0 BRA `(.L_x_1681) ;  /* 0xfffffffc00f08947 */ /* 0x008fea000383ffff */
[----:B------:R-:W-:Y:S05]  /*27b40*/  BRA `(.L_x_1838) ;  /* 0xffffffa000047947 */ /* 0x000fea000383ffff */
.L_x_1685:
[----:B------:R-:W2:Y:S01]  /*27b50*/  LDL.LU R11, [R1+0x18] ;  /* 0x00001800010b7983 */ /* 0x000ea20000300800 */
[----:B------:R-:W-:Y:S02]  /*27b60*/  IMAD.MOV.U32 R0, RZ, RZ, R12 ;  /* 0x000000ffff007224 */ /* 0x000fe400078e000c */
[----:B------:R-:W-:Y:S02]  /*27b70*/  IMAD.MOV.U32 R13, RZ, RZ, R6 ;  /* 0x000000ffff0d7224 */ /* 0x000fe400078e0006 */
[----:B------:R-:W-:Y:S02]  /*27b80*/  IMAD.MOV.U32 R12, RZ, RZ, RZ ;  /* 0x000000ffff0c7224 */ /* 0x000fe400078e00ff */
[----:B------:R-:W-:Y:S02]  /*27b90*/  IMAD.MOV.U32 R15, RZ, RZ, -0x1 ;  /* 0xffffffffff0f7424 */ /* 0x000fe400078e00ff */
[----:B------:R-:W-:Y:S02]  /*27ba0*/  IMAD.IADD R0, R21, 0x1, R0 ;  /* 0x0000000115007824 */ /* 0x000fe400078e0200 */
[----:B--2---:R-:W-:-:S02]  /*27bb0*/  IMAD R4, R11, R9, RZ ;  /* 0x000000090b047224 */ /* 0x004fc400078e02ff */
[----:B------:R-:W-:Y:S02]  /*27bc0*/  IMAD.MOV.U32 R11, RZ, RZ, 0x1c1f ;  /* 0x00001c1fff0b7424 */ /* 0x000fe400078e00ff */
[C---:B------:R-:W-:Y:S01]  /*27bd0*/  VIADD R9, R0.reuse, 0x20 ;  /* 0x0000002000097836 */ /* 0x040fe20000000000 */
[----:B------:R-:W-:-:S13]  /*27be0*/  ISETP.GE.AND P4, PT, R0, R4, PT ;  /* 0x000000040000720c */ /* 0x000fda0003f86270 */
[----:B-----5:R-:W-:Y:S05]  /*27bf0*/  WARPSYNC.COLLECTIVE R15, `(.L_x_1839) ;  /* 0x000000000f087348 */ /* 0x020fea0003c00000 */
[----:B------:R0:W1:Y:S02]  /*27c00*/  SHFL.IDX P6, R14, R13, R12, R11 ;  /* 0x0000000c0d0e7389 */ /* 0x00006400000c000b */
[----:B01---5:R-:W-:Y:S01]  /*27c10*/  ENDCOLLECTIVE ;  /* 0x000000000000791b */ /* 0x023fe20003800000 */
.L_x_1839:
[----:B------:R-:W-:Y:S02]  /*27c20*/  IMAD.MOV.U32 R13, RZ, RZ, R5 ;  /* 0x000000ffff0d7224 */ /* 0x000fe400078e0005 */
[----:B------:R-:W-:-:S07]  /*27c30*/  IMAD.MOV.U32 R3, RZ, RZ, R14 ;  /* 0x000000ffff037224 */ /* 0x000fce00078e000e */
[----:B------:R-:W-:Y:S05]  /*27c40*/  WARPSYNC.COLLECTIVE R15, `(.L_x_1840) ;  /* 0x000000000f087348 */ /* 0x000fea0003c00000 */
[----:B------:R0:W1:Y:S02]  /*27c50*/  SHFL.IDX P6, R14, R13, R12, R11 ;  /* 0x0000000c0d0e7389 */ /* 0x00006400000c000b */
[----:B01----:R-:W-:Y:S01]  /*27c60*/  ENDCOLLECTIVE ;  /* 0x000000000000791b */ /* 0x003fe20003800000 */
.L_x_1840:
[----:B------:R-:W-:Y:S02]  /*27c70*/  IMAD.MOV.U32 R13, RZ, RZ, R6 ;  /* 0x000000ffff0d7224 */ /* 0x000fe400078e0006 */
[----:B------:R-:W-:Y:S02]  /*27c80*/  IMAD.MOV.U32 R12, RZ, RZ, 0x1 ;  /* 0x00000001ff0c7424 */ /* 0x000fe400078e00ff */
[----:B------:R-:W-:-:S07]  /*27c90*/  IMAD.MOV.U32 R2, RZ, RZ, R14 ;  /* 0x000000ffff027224 */ /* 0x000fce00078e000e */
[----:B------:R-:W-:Y:S05]  /*27ca0*/  WARPSYNC.COLLECTIVE R15, `(.L_x_1841) ;  /* 0x000000000f087348 */ /* 0x000fea0003c00000 */
[----:B------:R0:W1:Y:S02]  /*27cb0*/  SHFL.IDX P6, R14, R13, R12, R11 ;  /* 0x0000000c0d0e7389 */ /* 0x00006400000c000b */
[----:B01----:R-:W-:Y:S01]  /*27cc0*/  ENDCOLLECTIVE ;  /* 0x000000000000791b */ /* 0x003fe20003800000 */
.L_x_1841:
        /* <DEDUP_REMOVED lines=14> */
.L_x_1842:
[----:B------:R-:W-:Y:S02]  /*27db0*/  IMAD.MOV.U32 R13, RZ, RZ, R6 ;  /* 0x000000ffff0d7224 */ /* 0x000fe400078e0006 */
[----:B------:R-:W-:Y:S02]  /*27dc0*/  IMAD.MOV.U32 R12, RZ, RZ, 0x2 ;  /* 0x00000002ff0c7424 */ /* 0x000fe400078e00ff */
[----:B------:R-:W-:-:S07]  /*27dd0*/  IMAD.MOV.U32 R3, RZ, RZ, R14 ;  /* 0x000000ffff037224 */ /* 0x000fce00078e000e */
[----:B------:R-:W-:Y:S05]  /*27de0*/  WARPSYNC.COLLECTIVE R15, `(.L_x_1843) ;  /* 0x000000000f087348 */ /* 0x000fea0003c00000 */
[----:B------:R0:W1:Y:S02]  /*27df0*/  SHFL.IDX P6, R14, R13, R12, R11 ;  /* 0x0000000c0d0e7389 */ /* 0x00006400000c000b */
[----:B01----:R-:W-:Y:S01]  /*27e00*/  ENDCOLLECTIVE ;  /* 0x000000000000791b */ /* 0x003fe20003800000 */
.L_x_1843:
        /* <DEDUP_REMOVED lines=18> */
.L_x_1844:
[----:B------:R-:W-:Y:S02]  /*27f30*/  IMAD.MOV.U32 R13, RZ, RZ, R6 ;  /* 0x000000ffff0d7224 */ /* 0x000fe400078e0006 */
[----:B------:R-:W-:Y:S02]  /*27f40*/  IMAD.MOV.U32 R12, RZ, RZ, 0x3 ;  /* 0x00000003ff0c7424 */ /* 0x000fe400078e00ff */
[----:B------:R-:W-:-:S07]  /*27f50*/  IMAD.MOV.U32 R3, RZ, RZ, R14 ;  /* 0x000000ffff037224 */ /* 0x000fce00078e000e */
[----:B------:R-:W-:Y:S05]  /*27f60*/  WARPSYNC.COLLECTIVE R15, `(.L_x_1845) ;  /* 0x000000000f087348 */ /* 0x000fea0003c00000 */
[----:B------:R0:W1:Y:S02]  /*27f70*/  SHFL.IDX P6, R14, R13, R12, R11 ;  /* 0x0000000c0d0e7389 */ /* 0x00006400000c000b */
[----:B01----:R-:W-:Y:S01]  /*27f80*/  ENDCOLLECTIVE ;  /* 0x000000000000791b */ /* 0x003fe20003800000 */
.L_x_1845:
        /* <DEDUP_REMOVED lines=10> */
.L_x_1846:
        /* <DEDUP_REMOVED lines=8> */
[----:B0-----:R-:W-:Y:S02]  /*280b0*/  IMAD.MOV.U32 R2, RZ, RZ, R14 ;  /* 0x000000ffff027224 */ /* 0x001fe400078e000e */
[----:B------:R-:W-:-:S07]  /*280c0*/  VIADD R3, R0, 0x60 ;  /* 0x0000006000037836 */ /* 0x000fce0000000000 */
[----:B------:R-:W-:Y:S05]  /*280d0*/  WARPSYNC.COLLECTIVE R15, `(.L_x_1847) ;  /* 0x000000000f087348 */ /* 0x000fea0003c00000 */
[----:B------:R0:W1:Y:S02]  /*280e0*/  SHFL.IDX P6, R14, R13, R12, R11 ;  /* 0x0000000c0d0e7389 */ /* 0x00006400000c000b */
[----:B01----:R-:W-:Y:S01]  /*280f0*/  ENDCOLLECTIVE ;  /* 0x000000000000791b */ /* 0x003fe20003800000 */
.L_x_1847:
[----:B------:R-:W-:Y:S01]  /*28100*/  ISETP.GE.AND P3, PT, R3, R4, PT ;  /* 0x000000040300720c */ /* 0x000fe20003f66270 */
[----:B------:R-:W-:-:S12]  /*28110*/  IMAD.MOV.U32 R13, RZ, RZ, R8 ;  /* 0x000000ffff0d7224 */ /* 0x000fd800078e0008 */
[----:B------:R-:W-:-:S05]  /*28120*/  @!P3 LEA R2, P5, R20, R2, 0x1 ;  /* 0x000000021402b211 */ /* 0x000fca00078a08ff */
[----:B------:R-:W-:Y:S02]  /*28130*/  @!P3 IMAD.X R3, RZ, RZ, R6, P5 ;  /* 0x000000ffff03b224 */ /* 0x000fe400028e0606 */
[----:B------:R-:W-:-:S07]  /*28140*/  IMAD.MOV.U32 R6, RZ, RZ, R14 ;  /* 0x000000ffff067224 */ /* 0x000fce00078e000e */
[----:B------:R-:W-:Y:S05]  /*28150*/  WARPSYNC.COLLECTIVE R15, `(.L_x_1848) ;  /* 0x000000000f087348 */ /* 0x000fea0003c00000 */
[----:B------:R0:W1:Y:S02]  /*28160*/  SHFL.IDX P6, R14, R13, R12, R11 ;  /* 0x0000000c0d0e7389 */ /* 0x00006400000c000b */
[----:B01----:R-:W-:Y:S01]  /*28170*/  ENDCOLLECTIVE ;  /* 0x000000000000791b */ /* 0x003fe20003800000 */
.L_x_1848:
[----:B------:R-:W-:Y:S01]  /*28180*/  @!PT LDS RZ, [RZ] ;  /* 0x00000000fffff984 */ /* 0x000fe20000000800 */
[----:B------:R-:W-:Y:S01]  /*28190*/  @!PT LDS RZ, [RZ] ;  /* 0x00000000fffff984 */ /* 0x000fe20000000800 */
[----:B------:R-:W-:Y:S01]  /*281a0*/  @!PT LDS RZ, [RZ] ;  /* 0x00000000fffff984 */ /* 0x000fe20000000800 */
[----:B------:R0:W-:Y:S04]  /*281b0*/  @!P3 LDGSTS.E.BYPASS.LTC128B.128 [R10+0xdc00], desc[UR38][R2.64], !P2 ;  /* 0x0dc00000020abfae */ /* 0x0001e8000d101d66 */
[----:B------:R0:W-:Y:S04]  /*281c0*/  @!P3 LDGSTS.E.BYPASS.LTC128B.128 [R10+0x10c00], desc[UR38][R2.64+0x40], !P1 ;  /* 0x10c00040020abfae */ /* 0x0001e8000c901d66 */
[----:B------:R0:W-:Y:S01]  /*281d0*/  @!P3 LDGSTS.E.BYPASS.LTC128B.128 [R10+0x13c00], desc[UR38][R2.64+0x80], !P0 ;  /* 0x13c00080020abfae */ /* 0x0001e2000c101d66 */
[----:B------:R-:W-:Y:S02]  /*281e0*/  IMAD.MOV.U32 R13, RZ, RZ, R7 ;  /* 0x000000ffff0d7224 */ /* 0x000fe400078e0007 */
[----:B------:R-:W-:-:S02]  /*281f0*/  IMAD.MOV.U32 R12, RZ, RZ, 0x1 ;  /* 0x00000001ff0c7424 */ /* 0x000fc400078e00ff */
[----:B------:R-:W-:-:S07]  /*28200*/  IMAD.MOV.U32 R5, RZ, RZ, R14 ;  /* 0x000000ffff057224 */ /* 0x000fce00078e000e */
[----:B0-----:R-:W-:Y:S05]  /*28210*/  WARPSYNC.COLLECTIVE R15, `(.L_x_1849) ;  /* 0x000000000f087348 */ /* 0x001fea0003c00000 */
[----:B------:R1:W2:Y:S02]  /*28220*/  SHFL.IDX P6, R14, R13, R12, R11 ;  /* 0x0000000c0d0e7389 */ /* 0x0002a400000c000b */
[----:B012---:R-:W-:Y:S01]  /*28230*/  ENDCOLLECTIVE ;  /* 0x000000000000791b */ /* 0x007fe20003800000 */
.L_x_1849:
        /* <DEDUP_REMOVED lines=8> */
.L_x_1850:
        /* <DEDUP_REMOVED lines=11> */
.L_x_1688:
[----:B0-----:R0:W1:Y:S02]  /*28370*/  SYNCS.PHASECHK.TRANS64.TRYWAIT P0, [R17+URZ+0x2d820], R0 ;  /* 0x02d82000110075a7 */ /* 0x001064000800017f */
[----:B-1----:R-:W-:Y:S05]  /*28380*/  @!P0 NANOSLEEP.SYNCS 0x989680 ;  /* 0x009896800000895d */ /* 0x002fea0003900000 */
[----:B------:R-:W1:Y:S02]  /*28390*/  @!P0 SYNCS.PHASECHK.TRANS64 P0, [R17+URZ+0x2d820], R0 ;  /* 0x02d82000110085a7 */ /* 0x000e64000800007f */
[----:B-1----:R-:W-:Y:S05]  /*283a0*/  @!P0 BRA `(.L_x_1688) ;  /* 0xfffffffc00f08947 */ /* 0x002fea000383ffff */
[----:B------:R-:W-:Y:S05]  /*283b0*/  BRA `(.L_x_1852) ;  /* 0xffffffa400dc7947 */ /* 0x000fea000383ffff */
.L_x_1697:
[----:B-1----:R1:W2:Y:S02]  /*283c0*/  SYNCS.PHASECHK.TRANS64.TRYWAIT P0, [R3+URZ+0x2d840], R2 ;  /* 0x02d84002030075a7 */ /* 0x0022a4000800017f */
[----:B--2---:R-:W-:Y:S05]  /*283d0*/  @!P0 NANOSLEEP.SYNCS 0x989680 ;  /* 0x009896800000895d */ /* 0x004fea0003900000 */
[----:B------:R-:W2:Y:S02]  /*283e0*/  @!P0 SYNCS.PHASECHK.TRANS64 P0, [R3+URZ+0x2d840], R2 ;  /* 0x02d84002030085a7 */ /* 0x000ea4000800007f */
[----:B--2---:R-:W-:Y:S05]  /*283f0*/  @!P0 BRA `(.L_x_1697) ;  /* 0xfffffffc00f08947 */ /* 0x004fea000383ffff */
[----:B------:R-:W-:Y:S05]  /*28400*/  BRA `(.L_x_1853) ;  /* 0xffffffa800c47947 */ /* 0x000fea000383ffff */
.L_x_1704:
[----:B0-----:R0:W1:Y:S02]  /*28410*/  SYNCS.PHASECHK.TRANS64.TRYWAIT P0, [R3+URZ+0x60], R2 ;  /* 0x00006002030075a7 */ /* 0x001064000800017f */
[----:B-1----:R-:W-:Y:S05]  /*28420*/  @!P0 NANOSLEEP.SYNCS 0x989680 ;  /* 0x009896800000895d */ /* 0x002fea0003900000 */
[----:B------:R-:W1:Y:S02]  /*28430*/  @!P0 SYNCS.PHASECHK.TRANS64 P0, [R3+URZ+0x60], R2 ;  /* 0x00006002030085a7 */ /* 0x000e64000800007f */
[----:B-1----:R-:W-:Y:S05]  /*28440*/  @!P0 BRA `(.L_x_1704) ;  /* 0xfffffffc00f08947 */ /* 0x002fea000383ffff */
[----:B------:R-:W-:Y:S05]  /*28450*/  BRA `(.L_x_1854) ;  /* 0xffffffac00d07947 */ /* 0x000fea000383ffff */
.L_x_1714:
[----:B-1----:R1:W2:Y:S02]  /*28460*/  SYNCS.PHASECHK.TRANS64.TRYWAIT P0, [R3+URZ+0x2d840], R2 ;  /* 0x02d84002030075a7 */ /* 0x0022a4000800017f */
[----:B--2---:R-:W-:Y:S05]  /*28470*/  @!P0 NANOSLEEP.SYNCS 0x989680 ;  /* 0x009896800000895d */ /* 0x004fea0003900000 */
[----:B------:R-:W2:Y:S02]  /*28480*/  @!P0 SYNCS.PHASECHK.TRANS64 P0, [R3+URZ+0x2d840], R2 ;  /* 0x02d84002030085a7 */ /* 0x000ea4000800007f */
[----:B--2---:R-:W-:Y:S05]  /*28490*/  @!P0 BRA `(.L_x_1714) ;  /* 0xfffffffc00f08947 */ /* 0x004fea000383ffff */
[----:B------:R-:W-:Y:S05]  /*284a0*/  BRA `(.L_x_1855) ;  /* 0xffffffb400847947 */ /* 0x000fea000383ffff */
.L_x_1721:
[----:B0-----:R0:W1:Y:S02]  /*284b0*/  SYNCS.PHASECHK.TRANS64.TRYWAIT P0, [R11+URZ+0x60], R28 ;  /* 0x0000601c0b0075a7 */ /* 0x001064000800017f */
[----:B-1----:R-:W-:Y:S05]  /*284c0*/  @!P0 NANOSLEEP.SYNCS 0x989680 ;  /* 0x009896800000895d */ /* 0x002fea0003900000 */
[----:B------:R-:W1:Y:S02]  /*284d0*/  @!P0 SYNCS.PHASECHK.TRANS64 P0, [R11+URZ+0x60], R28 ;  /* 0x0000601c0b0085a7 */ /* 0x000e64000800007f */
[----:B-1----:R-:W-:Y:S05]  /*284e0*/  @!P0 BRA `(.L_x_1721) ;  /* 0xfffffffc00f08947 */ /* 0x002fea000383ffff */
[----:B------:R-:W-:Y:S05]  /*284f0*/  BRA `(.L_x_1856) ;  /* 0xffffffb800907947 */ /* 0x000fea000383ffff */
.L_x_1731:
[----:B-1----:R1:W2:Y:S02]  /*28500*/  SYNCS.PHASECHK.TRANS64.TRYWAIT P0, [R2+URZ+0x2d840], R3 ;  /* 0x02d84003020075a7 */ /* 0x0022a4000800017f */
[----:B--2---:R-:W-:Y:S05]  /*28510*/  @!P0 NANOSLEEP.SYNCS 0x989680 ;  /* 0x009896800000895d */ /* 0x004fea0003900000 */
[----:B------:R-:W2:Y:S02]  /*28520*/  @!P0 SYNCS.PHASECHK.TRANS64 P0, [R2+URZ+0x2d840], R3 ;  /* 0x02d84003020085a7 */ /* 0x000ea4000800007f */
[----:B--2---:R-:W-:Y:S05]  /*28530*/  @!P0 BRA `(.L_x_1731) ;  /* 0xfffffffc00f08947 */ /* 0x004fea000383ffff */
[----:B------:R-:W-:Y:S05]  /*28540*/  BRA `(.L_x_1857) ;  /* 0xffffffc000187947 */ /* 0x000fea000383ffff */
.L_x_1738:
[----:B0-----:R0:W1:Y:S02]  /*28550*/  SYNCS.PHASECHK.TRANS64.TRYWAIT P0, [R7+URZ+0x60], R2 ;  /* 0x00006002070075a7 */ /* 0x001064000800017f */
[----:B-1----:R-:W-:Y:S05]  /*28560*/  @!P0 NANOSLEEP.SYNCS 0x989680 ;  /* 0x009896800000895d */ /* 0x002fea0003900000 */
[----:B------:R-:W1:Y:S02]  /*28570*/  @!P0 SYNCS.PHASECHK.TRANS64 P0, [R7+URZ+0x60], R2 ;  /* 0x00006002070085a7 */ /* 0x000e64000800007f */
[----:B-1----:R-:W-:Y:S05]  /*28580*/  @!P0 BRA `(.L_x_1738) ;  /* 0xfffffffc00f08947 */ /* 0x002fea000383ffff */
[----:B------:R-:W-:Y:S05]  /*28590*/  BRA `(.L_x_1858) ;  /* 0xffffffc400287947 */ /* 0x000fea000383ffff */
.L_x_1750:
[----:B0-----:R0:W1:Y:S02]  /*285a0*/  SYNCS.PHASECHK.TRANS64.TRYWAIT P0, [R3+URZ+0x2d860], R0 ;  /* 0x02d86000030075a7 */ /* 0x001064000800017f */
[----:B-1----:R-:W-:Y:S05]  /*285b0*/  @!P0 NANOSLEEP.SYNCS 0x989680 ;  /* 0x009896800000895d */ /* 0x002fea0003900000 */
[----:B------:R-:W1:Y:S02]  /*285c0*/  @!P0 SYNCS.PHASECHK.TRANS64 P0, [R3+URZ+0x2d860], R0 ;  /* 0x02d86000030085a7 */ /* 0x000e64000800007f */
[----:B-1----:R-:W-:Y:S05]  /*285d0*/  @!P0 BRA `(.L_x_1750) ;  /* 0xfffffffc00f08947 */ /* 0x002fea000383ffff */
[----:B------:R-:W-:Y:S05]  /*285e0*/  BRA `(.L_x_1859) ;  /* 0xffffffc8009c7947 */ /* 0x000fea000383ffff */
.L_x_1758:
[----:B------:R-:W-:Y:S01]  /*285f0*/  BSSY B0, `(.L_x_1860) ;  /* 0x0000008000007945 */ /* 0x000fe20003800000 */
[----:B------:R-:W-:Y:S02]  /*28600*/  IMAD.MOV.U32 R13, RZ, RZ, R24 ;  /* 0x000000ffff0d7224 */ /* 0x000fe400078e0018 */
[----:B------:R-:W-:Y:S02]  /*28610*/  IMAD.MOV.U32 R12, RZ, RZ, RZ ;  /* 0x000000ffff0c7224 */ /* 0x000fe400078e00ff */
[----:B------:R-:W-:Y:S02]  /*28620*/  IMAD.MOV.U32 R11, RZ, RZ, 0x1f ;  /* 0x0000001fff0b7424 */ /* 0x000fe400078e00ff */
[----:B------:R-:W-:-:S07]  /*28630*/  IMAD.MOV.U32 R15, RZ, RZ, -0x1 ;  /* 0xffffffffff0f7424 */ /* 0x000fce00078e00ff */
[----:B-1----:R-:W-:Y:S05]  /*28640*/  WARPSYNC.COLLECTIVE R15, `(.L_x_1861) ;  /* 0x000000000f087348 */ /* 0x002fea0003c00000 */
[----:B------:R0:W2:Y:S02]  /*28650*/  SHFL.IDX P6, R14, R13, R12, R11 ;  /* 0x0000000c0d0e7389 */ /* 0x0000a400000c000b */
[----:B012---:R-:W-:Y:S01]  /*28660*/  ENDCOLLECTIVE ;  /* 0x000000000000791b */ /* 0x007fe20003800000 */
.L_x_1861:
[----:B------:R-:W-:Y:S05]  /*28670*/  BSYNC B0 ;  /* 0x0000000000007941 */ /* 0x000fea0003800000 */
.L_x_1860:
        /* <DEDUP_REMOVED lines=9> */
.L_x_1862:
        /* <DEDUP_REMOVED lines=23> */
.L_x_1863:
[----:B------:R-:W-:Y:S01]  /*28880*/  IMAD.MOV.U32 R12, RZ, RZ, 0x2 ;  /* 0x00000002ff0c7424 */ /* 0x000fe200078e00ff */
[----:B------:R-:W-:-:S05]  /*28890*/  SEL R4, R14, RZ, P1 ;  /* 0x000000ff0e047207 */ /* 0x000fca0000800000 */
[----:B------:R-:W-:-:S04]  /*288a0*/  IMAD.IADD R4, R13, 0x1, R4 ;  /* 0x000000010d047824 */ /* 0x000fc800078e0204 */
[----:B------:R-:W-:-:S07]  /*288b0*/  IMAD.MOV.U32 R13, RZ, RZ, R4 ;  /* 0x000000ffff0d7224 */ /* 0x000fce00078e0004 */
[----:B------:R-:W-:Y:S05]  /*288c0*/  WARPSYNC.COLLECTIVE R15, `(.L_x_1864) ;  /* 0x000000000f087348 */ /* 0x000fea0003c00000 */
[----:B------:R0:W1:Y:S02]  /*288d0*/  SHFL.UP P6, R14, R13, R12, R11 ;  /* 0x0400000c0d0e7389 */ /* 0x00006400000c000b */
[----:B01----:R-:W-:Y:S01]  /*288e0*/  ENDCOLLECTIVE ;  /* 0x000000000000791b */ /* 0x003fe20003800000 */
.L_x_1864:
[----:B------:R-:W-:Y:S01]  /*288f0*/  IMAD.MOV.U32 R12, RZ, RZ, 0x4 ;  /* 0x00000004ff0c7424 */ /* 0x000fe200078e00ff */
[----:B------:R-:W-:-:S05]  /*28900*/  SEL R3, R14, RZ, P2 ;  /* 0x000000ff0e037207 */ /* 0x000fca0001000000 */
[----:B------:R-:W-:-:S04]  /*28910*/  IMAD.IADD R2, R4, 0x1, R3 ;  /* 0x0000000104027824 */ /* 0x000fc800078e0203 */
[----:B------:R-:W-:-:S07]  /*28920*/  IMAD.MOV.U32 R13, RZ, RZ, R2 ;  /* 0x000000ffff0d7224 */ /* 0x000fce00078e0002 */
[----:B------:R-:W-:Y:S05]  /*28930*/  WARPSYNC.COLLECTIVE R15, `(.L_x_1865) ;  /* 0x000000000f087348 */ /* 0x000fea0003c00000 */
[----:B------:R0:W1:Y:S02]  /*28940*/  SHFL.UP P6, R14, R13, R12, R11 ;  /* 0x0400000c0d0e7389 */ /* 0x00006400000c000b */
[----:B01----:R-:W-:Y:S01]  /*28950*/  ENDCOLLECTIVE ;  /* 0x000000000000791b */ /* 0x003fe20003800000 */
.L_x_1865:
[----:B------:R-:W-:Y:S01]  /*28960*/  IMAD.MOV.U32 R12, RZ, RZ, 0x8 ;  /* 0x00000008ff0c7424 */ /* 0x000fe200078e00ff */
[----:B------:R-:W-:-:S05]  /*28970*/  SEL R3, R14, RZ, P3 ;  /* 0x000000ff0e037207 */ /* 0x000fca0001800000 */
[----:B------:R-:W-:-:S04]  /*28980*/  IMAD.IADD R3, R2, 0x1, R3 ;  /* 0x0000000102037824 */ /* 0x000fc800078e0203 */
[----:B------:R-:W-:-:S07]  /*28990*/  IMAD.MOV.U32 R13, RZ, RZ, R3 ;  /* 0x000000ffff0d7224 */ /* 0x000fce00078e0003 */
[----:B------:R-:W-:Y:S05]  /*289a0*/  WARPSYNC.COLLECTIVE R15, `(.L_x_1866) ;  /* 0x000000000f087348 */ /* 0x000fea0003c00000 */
[----:B------:R0:W1:Y:S02]  /*289b0*/  SHFL.UP P6, R14, R13, R12, R11 ;  /* 0x0400000c0d0e7389 */ /* 0x00006400000c000b */
[----:B01----:R-:W-:Y:S01]  /*289c0*/  ENDCOLLECTIVE ;  /* 0x000000000000791b */ /* 0x003fe20003800000 */
.L_x_1866:
[----:B------:R-:W-:Y:S01]  /*289d0*/  IMAD.MOV.U32 R12, RZ, RZ, 0x10 ;  /* 0x00000010ff0c7424 */ /* 0x000fe200078e00ff */
[----:B------:R-:W-:-:S05]  /*289e0*/  SEL R4, R14, RZ, P4 ;  /* 0x000000ff0e047207 */ /* 0x000fca0002000000 */
[----:B------:R-:W-:-:S04]  /*289f0*/  IMAD.IADD R4, R3, 0x1, R4 ;  /* 0x0000000103047824 */ /* 0x000fc800078e0204 */
[----:B------:R-:W-:-:S07]  /*28a00*/  IMAD.MOV.U32 R13, RZ, RZ, R4 ;  /* 0x000000ffff0d7224 */ /* 0x000fce00078e0004 */
[----:B------:R-:W-:Y:S05]  /*28a10*/  WARPSYNC.COLLECTIVE R15, `(.L_x_1867) ;  /* 0x000000000f087348 */ /* 0x000fea0003c00000 */
[----:B------:R0:W1:Y:S02]  /*28a20*/  SHFL.UP P6, R14, R13, R12, R11 ;  /* 0x0400000c0d0e7389 */ /* 0x00006400000c000b */
[----:B01----:R-:W-:Y:S01]  /*28a30*/  ENDCOLLECTIVE ;  /* 0x000000000000791b */ /* 0x003fe20003800000 */
.L_x_1867:
        /* <DEDUP_REMOVED lines=8> */
.L_x_1868:
[----:B------:R-:W-:Y:S05]  /*28ac0*/  BRA `(.L_x_1869) ;  /* 0xffffffcc004c7947 */ /* 0x000fea000383ffff */
.L_x_1761:
[----:B------:R-:W-:Y:S01]  /*28ad0*/  BSSY B0, `(.L_x_1870) ;  /* 0x0000007000007945 */ /* 0x000fe20003800000 */
[----:B------:R-:W-:Y:S02]  /*28ae0*/  IMAD.MOV.U32 R12, RZ, RZ, 0x1 ;  /* 0x00000001ff0c7424 */ /* 0x000fe400078e00ff */
[----:B------:R-:W-:Y:S02]  /*28af0*/  IMAD.MOV.U32 R11, RZ, RZ, RZ ;  /* 0x000000ffff0b7224 */ /* 0x000fe400078e00ff */
[----:B------:R-:W-:-:S07]  /*28b00*/  IMAD.MOV.U32 R15, RZ, RZ, -0x1 ;  /* 0xffffffffff0f7424 */ /* 0x000fce00078e00ff */
[----:B------:R-:W-:Y:S05]  /*28b10*/  WARPSYNC.COLLECTIVE R15, `(.L_x_1871) ;  /* 0x000000000f087348 */ /* 0x000fea0003c00000 */
[----:B------:R0:W1:Y:S02]  /*28b20*/  SHFL.UP P6, R14, R13, R12, R11 ;  /* 0x0400000c0d0e7389 */ /* 0x00006400000c000b */
[----:B01----:R-:W-:Y:S01]  /*28b30*/  ENDCOLLECTIVE ;  /* 0x000000000000791b */ /* 0x003fe20003800000 */
.L_x_1871:
[----:B------:R-:W-:Y:S05]  /*28b40*/  BSYNC B0 ;  /* 0x0000000000007941 */ /* 0x000fea0003800000 */
.L_x_1870:
        /* <DEDUP_REMOVED lines=8> */
.L_x_1872:
[----:B------:R-:W-:Y:S01]  /*28bd0*/  IMAD.MOV.U32 R12, RZ, RZ, 0x4 ;  /* 0x00000004ff0c7424 */ /* 0x000fe200078e00ff */
[----:B------:R-:W-:-:S05]  /*28be0*/  SEL R2, R14, RZ, P2 ;  /* 0x000000ff0e027207 */ /* 0x000fca0001000000 */
[----:B------:R-:W-:-:S04]  /*28bf0*/  IMAD.IADD R2, R13, 0x1, R2 ;  /* 0x000000010d027824 */ /* 0x000fc800078e0202 */
[----:B------:R-:W-:-:S07]  /*28c00*/  IMAD.MOV.U32 R13, RZ, RZ, R2 ;  /* 0x000000ffff0d7224 */ /* 0x000fce00078e0002 */
[----:B------:R-:W-:Y:S05]  /*28c10*/  WARPSYNC.COLLECTIVE R15, `(.L_x_1873) ;  /* 0x000000000f087348 */ /* 0x000fea0003c00000 */
[----:B------:R0:W1:Y:S02]  /*28c20*/  SHFL.UP P6, R14, R13, R12, R11 ;  /* 0x0400000c0d0e7389 */ /* 0x00006400000c000b */
[----:B01----:R-:W-:Y:S01]  /*28c30*/  ENDCOLLECTIVE ;  /* 0x000000000000791b */ /* 0x003fe20003800000 */
.L_x_1873:
[----:B------:R-:W-:Y:S01]  /*28c40*/  IMAD.MOV.U32 R12, RZ, RZ, 0x8 ;  /* 0x00000008ff0c7424 */ /* 0x000fe200078e00ff */
[----:B------:R-:W-:-:S05]  /*28c50*/  SEL R3, R14, RZ, P3 ;  /* 0x000000ff0e037207 */ /* 0x000fca0001800000 */
[----:B------:R-:W-:-:S04]  /*28c60*/  IMAD.IADD R3, R2, 0x1, R3 ;  /* 0x0000000102037824 */ /* 0x000fc800078e0203 */
[----:B------:R-:W-:-:S07]  /*28c70*/  IMAD.MOV.U32 R13, RZ, RZ, R3 ;  /* 0x000000ffff0d7224 */ /* 0x000fce00078e0003 */
[----:B------:R-:W-:Y:S05]  /*28c80*/  WARPSYNC.COLLECTIVE R15, `(.L_x_1874) ;  /* 0x000000000f087348 */ /* 0x000fea0003c00000 */
[----:B------:R0:W1:Y:S02]  /*28c90*/  SHFL.UP P6, R14, R13, R12, R11 ;  /* 0x0400000c0d0e7389 */ /* 0x00006400000c000b */
[----:B01----:R-:W-:Y:S01]  /*28ca0*/  ENDCOLLECTIVE ;  /* 0x000000000000791b */ /* 0x003fe20003800000 */
.L_x_1874:
[----:B------:R-:W-:Y:S01]  /*28cb0*/  IMAD.MOV.U32 R12, RZ, RZ, 0x10 ;  /* 0x00000010ff0c7424 */ /* 0x000fe200078e00ff */
[----:B------:R-:W-:-:S05]  /*28cc0*/  SEL R4, R14, RZ, P4 ;  /* 0x000000ff0e047207 */ /* 0x000fca0002000000 */
[----:B------:R-:W-:-:S04]  /*28cd0*/  IMAD.IADD R4, R3, 0x1, R4 ;  /* 0x0000000103047824 */ /* 0x000fc800078e0204 */
[----:B------:R-:W-:-:S07]  /*28ce0*/  IMAD.MOV.U32 R13, RZ, RZ, R4 ;  /* 0x000000ffff0d7224 */ /* 0x000fce00078e0004 */
[----:B------:R-:W-:Y:S05]  /*28cf0*/  WARPSYNC.COLLECTIVE R15, `(.L_x_1875) ;  /* 0x000000000f087348 */ /* 0x000fea0003c00000 */
[----:B------:R0:W1:Y:S02]  /*28d00*/  SHFL.UP P6, R14, R13, R12, R11 ;  /* 0x0400000c0d0e7389 */ /* 0x00006400000c000b */
[----:B01----:R-:W-:Y:S01]  /*28d10*/  ENDCOLLECTIVE ;  /* 0x000000000000791b */ /* 0x003fe20003800000 */
.L_x_1875:
        /* <DEDUP_REMOVED lines=8> */
.L_x_1876:
[----:B------:R-:W-:Y:S05]  /*28da0*/  BRA `(.L_x_1877) ;  /* 0xffffffcc00387947 */ /* 0x000fea000383ffff */
.L_x_1763:
[----:B------:R-:W-:Y:S01]  /*28db0*/  BSSY B0, `(.L_x_1878) ;  /* 0x0000006000007945 */ /* 0x000fe20003800000 */
[----:B------:R-:W-:Y:S01]  /*28dc0*/  PLOP3.LUT P6, PT, P6, PT, PT, 0x8, 0x0 ;  /* 0x000000000000781c */ /* 0x000fe200037ce170 */
[----:B------:R-:W-:-:S12]  /*28dd0*/  IMAD.MOV.U32 R15, RZ, RZ, -0x1 ;  /* 0xffffffffff0f7424 */ /* 0x000fd800078e00ff */
[----:B0-----:R-:W-:Y:S05]  /*28de0*/  WARPSYNC.COLLECTIVE R15, `(.L_x_1879) ;  /* 0x000000000f087348 */ /* 0x001fea0003c00000 */
[----:B------:R-:W-:Y:S01]  /*28df0*/  VOTE.ANY R14, PT, P6 ;  /* 0x00000000000e7806 */ /* 0x000fe200030e0100 */
[----:B0-----:R-:W-:Y:S06]  /*28e00*/  ENDCOLLECTIVE ;  /* 0x000000000000791b */ /* 0x001fec0003800000 */
.L_x_1879:
[----:B------:R-:W-:Y:S05]  /*28e10*/  BSYNC B0 ;  /* 0x0000000000007941 */ /* 0x000fea0003800000 */
.L_x_1878:
        /* <DEDUP_REMOVED lines=10> */
.L_x_1880:
[----:B------:R-:W-:Y:S02]  /*28ec0*/  IMAD.MOV.U32 R13, RZ, RZ, R5 ;  /* 0x000000ffff0d7224 */ /* 0x000fe400078e0005 */
[----:B------:R-:W-:-:S07]  /*28ed0*/  IMAD.MOV.U32 R25, RZ, RZ, R14 ;  /* 0x000000ffff197224 */ /* 0x000fce00078e000e */
[----:B------:R-:W-:Y:S05]  /*28ee0*/  WARPSYNC.COLLECTIVE R15, `(.L_x_1881) ;  /* 0x000000000f087348 */ /* 0x000fea0003c00000 */
[----:B------:R0:W1:Y:S02]  /*28ef0*/  SHFL.IDX P6, R14, R13, R12, R11 ;  /* 0x0000000c0d0e7389 */ /* 0x00006400000c000b */
[----:B01----:R-:W-:Y:S01]  /*28f00*/  ENDCOLLECTIVE ;  /* 0x000000000000791b */ /* 0x003fe20003800000 */
.L_x_1881:
[----:B------:R-:W-:Y:S01]  /*28f10*/  IMAD.MOV.U32 R5, RZ, RZ, R14 ;  /* 0x000000ffff057224 */ /* 0x000fe200078e000e */
[----:B------:R-:W-:Y:S06]  /*28f20*/  BRA `(.L_x_1882) ;  /* 0xffffffcc00187947 */ /* 0x000fec000383ffff */
.L_x_1765:
[----:B------:R-:W-:Y:S01]  /*28f30*/  BSSY B0, `(.L_x_1883) ;  /* 0x0000007000007945 */ /* 0x000fe20003800000 */
[----:B------:R-:W-:Y:S02]  /*28f40*/  IMAD.MOV.U32 R13, RZ, RZ, R2 ;  /* 0x000000ffff0d7224 */ /* 0x000fe400078e0002 */
[----:B------:R-:W-:Y:S02]  /*28f50*/  IMAD.MOV.U32 R11, RZ, RZ, 0x1f ;  /* 0x0000001fff0b7424 */ /* 0x000fe400078e00ff */
[----:B------:R-:W-:-:S07]  /*28f60*/  IMAD.MOV.U32 R15, RZ, RZ, -0x1 ;  /* 0xffffffffff0f7424 */ /* 0x000fce00078e00ff */
[----:B0123--:R-:W-:Y:S05]  /*28f70*/  WARPSYNC.COLLECTIVE R15, `(.L_x_1884) ;  /* 0x000000000f087348 */ /* 0x00ffea0003c00000 */
[----:B------:R4:W0:Y:S02]  /*28f80*/  SHFL.IDX P6, R14, R13, R12, R11 ;  /* 0x0000000c0d0e7389 */ /* 0x00082400000c000b */
[----:B01234-:R-:W-:Y:S01]  /*28f90*/  ENDCOLLECTIVE ;  /* 0x000000000000791b */ /* 0x01ffe20003800000 */
.L_x_1884:
[----:B------:R-:W-:Y:S05]  /*28fa0*/  BSYNC B0 ;  /* 0x0000000000007941 */ /* 0x000fea0003800000 */
.L_x_1883:
[----:B------:R-:W-:Y:S01]  /*28fb0*/  IMAD.MOV.U32 R24, RZ, RZ, R14 ;  /* 0x000000ffff187224 */ /* 0x000fe200078e000e */
[----:B------:R-:W-:Y:S06]  /*28fc0*/  BRA `(.L_x_1764) ;  /* 0xffffffcc00087947 */ /* 0x000fec000383ffff */
.L_x_1771:
[----:B-1----:R1:W3:Y:S02]  /*28fd0*/  SYNCS.PHASECHK.TRANS64.TRYWAIT P0, [R9+URZ+0x2d820], R0 ;  /* 0x02d82000090075a7 */ /* 0x0022e4000800017f */
[----:B---3--:R-:W-:Y:S05]  /*28fe0*/  @!P0 NANOSLEEP.SYNCS 0x989680 ;  /* 0x009896800000895d */ /* 0x008fea0003900000 */
[----:B------:R-:W3:Y:S02]  /*28ff0*/  @!P0 SYNCS.PHASECHK.TRANS64 P0, [R9+URZ+0x2d820], R0 ;  /* 0x02d82000090085a7 */ /* 0x000ee4000800007f */
[----:B---3--:R-:W-:Y:S05]  /*29000*/  @!P0 BRA `(.L_x_1771) ;  /* 0xfffffffc00f08947 */ /* 0x008fea000383ffff */
[----:B------:R-:W-:Y:S05]  /*29010*/  BRA `(.L_x_1885) ;  /* 0xffffffd400647947 */ /* 0x000fea000383ffff */
.L_x_1772:
[----:B------:R-:W3:Y:S01]  /*29020*/  S2R R2, SR_TID.X ;  /* 0x0000000000027919 */ /* 0x000ee20000002100 */
[----:B------:R-:W-:Y:S01]  /*29030*/  BSSY B0, `(.L_x_1886) ;  /* 0x000000a000007945 */ /* 0x000fe20003800000 */
[----:B------:R-:W-:Y:S02]  /*29040*/  IMAD.MOV.U32 R12, RZ, RZ, RZ ;  /* 0x000000ffff0c7224 */ /* 0x000fe400078e00ff */
[----:B------:R-:W-:Y:S02]  /*29050*/  IMAD.MOV.U32 R11, RZ, RZ, 0x1f ;  /* 0x0000001fff0b7424 */ /* 0x000fe400078e00ff */
[----:B------:R-:W-:Y:S01]  /*29060*/  IMAD.MOV.U32 R15, RZ, RZ, -0x1 ;  /* 0xffffffffff0f7424 */ /* 0x000fe200078e00ff */
[----:B---3--:R-:W-:-:S04]  /*29070*/  SHF.R.U32.HI R2, RZ, 0x5, R2 ;  /* 0x00000005ff027819 */ /* 0x008fc80000011602 */
[----:B------:R-:W-:-:S05]  /*29080*/  LOP3.LUT R2, R2, 0x3, RZ, 0xc0, !PT ;  /* 0x0000000302027812 */ /* 0x000fca00078ec0ff */
[----:B------:R-:W-:-:S07]  /*29090*/  IMAD.MOV.U32 R13, RZ, RZ, R2 ;  /* 0x000000ffff0d7224 */ /* 0x000fce00078e0002 */
[----:B012---:R-:W-:Y:S05]  /*290a0*/  WARPSYNC.COLLECTIVE R15, `(.L_x_1887) ;  /* 0x000000000f087348 */ /* 0x007fea0003c00000 */
[----:B------:R3:W4:Y:S02]  /*290b0*/  SHFL.IDX P6, R14, R13, R12, R11 ;  /* 0x0000000c0d0e7389 */ /* 0x00072400000c000b */
[----:B01234-:R-:W-:Y:S01]  /*290c0*/  ENDCOLLECTIVE ;  /* 0x000000000000791b */ /* 0x01ffe20003800000 */
.L_x_1887:
[----:B------:R-:W-:Y:S05]  /*290d0*/  BSYNC B0 ;  /* 0x0000000000007941 */ /* 0x000fea0003800000 */
.L_x_1886:
[----:B------:R-:W-:Y:S05]  /*290e0*/  BRA `(.L_x_1888) ;  /* 0xffffffd4004c7947 */ /* 0x000fea000383ffff */
.L_x_1773:
[----:B------:R-:W-:Y:S01]  /*290f0*/  BSSY B0, `(.L_x_1889) ;  /* 0x0000006000007945 */ /* 0x000fe20003800000 */
[----:B------:R-:W-:-:S07]  /*29100*/  IMAD.MOV.U32 R15, RZ, RZ, -0x1 ;  /* 0xffffffffff0f7424 */ /* 0x000fce00078e00ff */
[----:B012---:R-:W-:Y:S05]  /*29110*/  WARPSYNC.COLLECTIVE R15, `(.L_x_1890) ;  /* 0x000000000f0c7348 */ /* 0x007fea0003c00000 */
[----:B------:R-:W-:Y:S02]  /*29120*/  ELECT P6, UR62, PT ;  /* 0x00000000003e782f */ /* 0x000fe400038c0000 */
[----:B------:R-:W-:Y:S01]  /*29130*/  MOV R14, UR62 ;  /* 0x0000003e000e7c02 */ /* 0x000fe20008000f00 */
[----:B012---:R-:W-:Y:S10]  /*29140*/  ENDCOLLECTIVE ;  /* 0x000000000000791b */ /* 0x007ff40003800000 */
.L_x_1890:
[----:B------:R-:W-:Y:S05]  /*29150*/  BSYNC B0 ;  /* 0x0000000000007941 */ /* 0x000fea0003800000 */
.L_x_1889:
[----:B------:R-:W-:Y:S05]  /*29160*/  BRA `(.L_x_1891) ;  /* 0xffffffd400407947 */ /* 0x000fea000383ffff */
.L_x_1775:
[----:B-1----:R1:W3:Y:S02]  /*29170*/  SYNCS.PHASECHK.TRANS64.TRYWAIT P0, [R7+URZ], R2 ;  /* 0x00000002070075a7 */ /* 0x0022e4000800017f */
[----:B---3--:R-:W-:Y:S05]  /*29180*/  @!P0 NANOSLEEP.SYNCS 0x989680 ;  /* 0x009896800000895d */ /* 0x008fea0003900000 */
[----:B------:R-:W3:Y:S02]  /*29190*/  @!P0 SYNCS.PHASECHK.TRANS64 P0, [R7+URZ], R2 ;  /* 0x00000002070085a7 */ /* 0x000ee4000800007f */
[----:B---3--:R-:W-:Y:S05]  /*291a0*/  @!P0 BRA `(.L_x_1775) ;  /* 0xfffffffc00f08947 */ /* 0x008fea000383ffff */
[----:B------:R-:W-:Y:S05]  /*291b0*/  BRA `(.L_x_1892) ;  /* 0xffffffd400747947 */ /* 0x000fea000383ffff */
.L_x_1776:
[----:B---3--:R3:W4:Y:S02]  /*291c0*/  SYNCS.PHASECHK.TRANS64.TRYWAIT P0, [R3+URZ], R0 ;  /* 0x00000000030075a7 */ /* 0x008724000800017f */
[----:B----4-:R-:W-:Y:S05]  /*291d0*/  @!P0 NANOSLEEP.SYNCS 0x989680 ;  /* 0x009896800000895d */ /* 0x010fea0003900000 */
[----:B------:R-:W4:Y:S02]  /*291e0*/  @!P0 SYNCS.PHASECHK.TRANS64 P0, [R3+URZ], R0 ;  /* 0x00000000030085a7 */ /* 0x000f24000800007f */
[----:B----4-:R-:W-:Y:S05]  /*291f0*/  @!P0 BRA `(.L_x_1776) ;  /* 0xfffffffc00f08947 */ /* 0x010fea000383ffff */
[----:B------:R-:W-:Y:S05]  /*29200*/  BRA `(.L_x_1893) ;  /* 0xffffffd400687947 */ /* 0x000fea000383ffff */
.L_x_1778:
[----:B---3--:R3:W4:Y:S02]  /*29210*/  SYNCS.PHASECHK.TRANS64.TRYWAIT P0, [R5+URZ], R2 ;  /* 0x00000002050075a7 */ /* 0x008724000800017f */
[----:B----4-:R-:W-:Y:S05]  /*29220*/  @!P0 NANOSLEEP.SYNCS 0x989680 ;  /* 0x009896800000895d */ /* 0x010fea0003900000 */
[----:B------:R-:W4:Y:S02]  /*29230*/  @!P0 SYNCS.PHASECHK.TRANS64 P0, [R5+URZ], R2 ;  /* 0x00000002050085a7 */ /* 0x000f24000800007f */
[----:B----4-:R-:W-:Y:S05]  /*29240*/  @!P0 BRA `(.L_x_1778) ;  /* 0xfffffffc00f08947 */ /* 0x010fea000383ffff */
[----:B------:R-:W-:Y:S05]  /*29250*/  BRA `(.L_x_1894) ;  /* 0xffffffd4006c7947 */ /* 0x000fea000383ffff */
.L_x_1895:
        /* <DEDUP_REMOVED lines=10> */
.L_x_2781:


//--------------------- .text._ZN7cutlass13device_kernelIN5flash11enable_sm90INS1_16FlashAttnFwdSm90INS1_25CollectiveMainloopFwdSm90ILi2EN4cute5tupleIJNS5_1CILi1EEES8_S8_EEENS6_IJNS7_ILi192EEENS7_ILi144EEENS7_ILi96EEEEEELi96ENS_6half_tEfNS_4arch4Sm90ELb1ELb0ELb1ELb0ELb0ELb0ELb0ELb0ELb1ELb1ELb1ELb0EEENS1_21CollectiveEpilogueFwdINS6_IJSA_SC_SB_EEES9_SE_SG_Li384ELb0ELb1ELb1ELb0EEENS1_19SingleTileSchedulerILb0ELb1ELb1ELi192EEEEEEEEEvNT_6ParamsE --------------------------
	.section	.text._ZN7cutlass13device_kernelIN5flash11enable_sm90INS1_16FlashAttnFwdSm90INS1_25CollectiveMainloopFwdSm90ILi2EN4cute5tupleIJNS5_1CILi1EEES8_S8_EEENS6_IJNS7_ILi192EEENS7_ILi144EEENS7_ILi96EEEEEELi96ENS_6half_tEfNS_4arch4Sm90ELb1ELb0ELb1ELb0ELb0ELb0ELb0ELb0ELb1ELb1ELb1ELb0EEENS1_21CollectiveEpilogueFwdINS6_IJSA_SC_SB_EEES9_SE_SG_Li384ELb0ELb1ELb1ELb0EEENS1_19SingleTileSchedulerILb0ELb1ELb1ELi192EEEEEEEEEvNT_6ParamsE,"ax",@progbits
	.align	128
.text._ZN7cutlass13device_kernelIN5flash11enable_sm90INS1_16FlashAttnFwdSm90INS1_25CollectiveMainloopFwdSm90ILi2EN4cute5tupleIJNS5_1CILi1EEES8_S8_EEENS6_IJNS7_ILi192EEENS7_ILi144EEENS7_ILi96EEEEEELi96ENS_6half_tEfNS_4arch4Sm90ELb1ELb0ELb1ELb0ELb0ELb0ELb0ELb0ELb1ELb1ELb1ELb0EEENS1_21CollectiveEpilogueFwdINS6_IJSA_SC_SB_EEES9_SE_SG_Li384ELb0ELb1ELb1ELb0EEENS1_19SingleTileSchedulerILb0ELb1ELb1ELi192EEEEEEEEEvNT_6ParamsE:
        .type           _ZN7cutlass13device_kernelIN5flash11enable_sm90INS1_16FlashAttnFwdSm90INS1_25CollectiveMainloopFwdSm90ILi2EN4cute5tupleIJNS5_1CILi1EEES8_S8_EEENS6_IJNS7_ILi192EEENS7_ILi144EEENS7_ILi96EEEEEELi96ENS_6half_tEfNS_4arch4Sm90ELb1ELb0ELb1ELb0ELb0ELb0ELb0ELb0ELb1ELb1ELb1ELb0EEENS1_21CollectiveEpilogueFwdINS6_IJSA_SC_SB_EEES9_SE_SG_Li384ELb0ELb1ELb1ELb0EEENS1_19SingleTileSchedulerILb0ELb1ELb1ELi192EEEEEEEEEvNT_6ParamsE,@function
        .size           _ZN7cutlass13device_kernelIN5flash11enable_sm90INS1_16FlashAttnFwdSm90INS1_25CollectiveMainloopFwdSm90ILi2EN4cute5tupleIJNS5_1CILi1EEES8_S8_EEENS6_IJNS7_ILi192EEENS7_ILi144EEENS7_ILi96EEEEEELi96ENS_6half_tEfNS_4arch4Sm90ELb1ELb0ELb1ELb0ELb0ELb0ELb0ELb0ELb1ELb1ELb1ELb0EEENS1_21CollectiveEpilogueFwdINS6_IJSA_SC_SB_EEES9_SE_SG_Li384ELb0ELb1ELb1ELb0EEENS1_19SingleTileSchedulerILb0ELb1ELb1ELi192EEEEEEEEEvNT_6ParamsE,(.L_x_2782 - _ZN7cutlass13device_kernelIN5flash11enable_sm90INS1_16FlashAttnFwdSm90INS1_25CollectiveMainloopFwdSm90ILi2EN4cute5tupleIJNS5_1CILi1EEES8_S8_EEENS6_IJNS7_ILi192EEENS7_ILi144EEENS7_ILi96EEEEEELi96ENS_6half_tEfNS_4arch4Sm90ELb1ELb0ELb1ELb0ELb0ELb0ELb0ELb0ELb1ELb1ELb1ELb0EEENS1_21CollectiveEpilogueFwdINS6_IJSA_SC_SB_EEES9_SE_SG_Li384ELb0ELb1ELb1ELb0EEENS1_19SingleTileSchedulerILb0ELb1ELb1ELi192EEEEEEEEEvNT_6ParamsE)
        .other          _ZN7cutlass13device_kernelIN5flash11enable_sm90INS1_16FlashAttnFwdSm90INS1_25CollectiveMainloopFwdSm90ILi2EN4cute5tupleIJNS5_1CILi1EEES8_S8_EEENS6_IJNS7_ILi192EEENS7_ILi144EEENS7_ILi96EEEEEELi96ENS_6half_tEfNS_4arch4Sm90ELb1ELb0ELb1ELb0ELb0ELb0ELb0ELb0ELb1ELb1ELb1ELb0EEENS1_21CollectiveEpilogueFwdINS6_IJSA_SC_SB_EEES9_SE_SG_Li384ELb0ELb1ELb1ELb0EEENS1_19SingleTileSchedulerILb0ELb1ELb1ELi192EEEEEEEEEvNT_6ParamsE,@"STO_CUDA_ENTRY STV_DEFAULT"
_ZN7cutlass13device_kernelIN5flash11enable_sm90INS1_16FlashAttnFwdSm90INS1_25CollectiveMainloopFwdSm90ILi2EN4cute5tupleIJNS5_1CILi1EEES8_S8_EEENS6_IJNS7_ILi192EEENS7_ILi144EEENS7_ILi96EEEEEELi96ENS_6half_tEfNS_4arch4Sm90ELb1ELb0ELb1ELb0ELb0ELb0ELb0ELb0ELb1ELb1ELb1ELb0EEENS1_21CollectiveEpilogueFwdINS6_IJSA_SC_SB_EEES9_SE_SG_Li384ELb0ELb1ELb1ELb0EEENS1_19SingleTileSchedulerILb0ELb1ELb1ELi192EEEEEEEEEvNT_6ParamsE:
        /* <DEDUP_REMOVED lines=17> */
.L_x_1897:
[----:B------:R-:W-:Y:S05]  /*0110*/  BSYNC B0 ;  /* 0x0000000000007941 */ /* 0x000fea0003800000 */
.L_x_1896:
        /* <DEDUP_REMOVED lines=40> */
.L_x_1898:
        /* <DEDUP_REMOVED lines=22> */
.L_x_1899:
        /* <DEDUP_REMOVED lines=18> */
.L_x_1900:
        /* <DEDUP_REMOVED lines=22> */
.L_x_1901:
        /* <DEDUP_REMOVED lines=22> */
.L_x_1902:
[----:B--2---:R-:W-:Y:S01]  /*08e0*/  ISETP.NE.AND P0, PT, R2, RZ, PT ;  /* 0x000000ff0200720c */ /* 0x004fe20003f05270 */
[----:B------:R-:W-:Y:S01]  /*08f0*/  IMAD.MOV.U32 R27, RZ, RZ, 0x1 ;  /* 0x00000001ff1b7424 */ /* 0x000fe200078e00ff */
[----:B------:R-:W-:Y:S01]  /*0900*/  NOP ;  /* 0x0000000000007918 */ /* 0x000fe20000000000 */
[----:B------:R-:W-:Y:S01]  /*0910*/  BSSY B6, `(.L_x_1903) ;  /* 0x00013db000067945 */ /* 0x000fe20003800000 */
[----:B------:R-:W-:Y:S02]  /*0920*/  LOP3.LUT R28, R4, 0x7f, RZ, 0xc0, !PT ;  /* 0x0000007f041c7812 */ /* 0x000fe400078ec0ff */
[----:B------:R-:W-:Y:S01]  /*0930*/  SEL R27, R27, 0x2, !P0 ;  /* 0x000000021b1b7807 */ /* 0x000fe20004000000 */
[----:B01-34-:R-:W-:Y:S06]  /*0940*/  BAR.SYNC.DEFER_BLOCKING 0x0 ;  /* 0x0000000000007b1d */ /* 0x01bfec0000010000 */
[----:B------:R-:W-:Y:S05]  /*0950*/  @!P0 BRA `(.L_x_1904) ;  /* 0x000000fc001c8947 */ /* 0x000fea0003800000 */
.L_x_1905:
        /* <DEDUP_REMOVED lines=19> */
[----:B------:R2:W-:Y:S01]  /*0a90*/  STL [R1], R5 ;  /* 0x0000000501007387 */ /* 0x0005e20000100800 */
[----:B------:R-:W-:-:S04]  /*0aa0*/  IMAD.MOV R3, RZ, RZ, -R5 ;  /* 0x000000ffff037224 */ /* 0x000fc800078e0a05 */
[----:B------:R-:W-:Y:S01]  /*0ab0*/  IMAD R156, R2, R3, UR4 ;  /* 0x00000004029c7e24 */ /* 0x000fe2000f8e0203 */
[----:B------:R-:W-:Y:S06]  /*0ac0*/  @!P0 BRA `(.L_x_1906) ;  /* 0x0000013800fc8947 */ /* 0x000fec0003800000 */
[----:B------:R-:W0:Y:S01]  /*0ad0*/  LDC R0, c[0x0][0x448] ;  /* 0x00011200ff007b82 */ /* 0x000e220000000800 */
[----:B------:R-:W1:Y:S01]  /*0ae0*/  S2R R18, SR_CTAID.X ;  /* 0x0000000000127919 */ /* 0x000e620000002500 */
[----:B------:R-:W-:Y:S01]  /*0af0*/  SHF.R.U32.HI R4, RZ, 0x10, R156 ;  /* 0x00000010ff047819 */ /* 0x000fe2000001169c */
[----:B------:R-:W-:Y:S01]  /*0b00*/  IMAD.MOV.U32 R17, RZ, RZ, RZ ;  /* 0x000000ffff117224 */ /* 0x000fe200078e00ff */
[----:B------:R-:W-:-:S04]  /*0b10*/  LOP3.LUT R156, R156, 0xffff, RZ, 0xc0, !PT ;  /* 0x0000ffff9c9c7812 */ /* 0x000fc800078ec0ff */
[----:B------:R-:W3:Y:S08]  /*0b20*/  LDC.64 R8, c[0x0][0x418] ;  /* 0x00010600ff087b82 */ /* 0x000ef00000000a00 */
[----:B------:R-:W4:Y:S01]  /*0b30*/  LDC R3, c[0x0][0x288] ;  /* 0x0000a200ff037b82 */ /* 0x000f220000000800 */
[----:B0-----:R-:W-:-:S07]  /*0b40*/  ISETP.NE.AND P1, PT, R0, 0x1, PT ;  /* 0x000000010000780c */ /* 0x001fce0003f25270 */
[----:B------:R-:W0:Y:S01]  /*0b50*/  LDC R16, c[0x0][0x424] ;  /* 0x00010900ff107b82 */ /* 0x000e220000000800 */
[----:B---3--:R-:W-:-:S07]  /*0b60*/  ISETP.NE.U32.AND P0, PT, R8, RZ, PT ;  /* 0x000000ff0800720c */ /* 0x008fce0003f05070 */
[----:B------:R-:W3:Y:S01]  /*0b70*/  LDC R19, c[0x0][0x2f0] ;  /* 0x0000bc00ff137b82 */ /* 0x000ee20000000800 */
[----:B-1----:R-:W-:Y:S01]  /*0b80*/  IMAD R18, R18, 0xc0, RZ ;  /* 0x000000c012127824 */ /* 0x002fe200078e02ff */
[----:B------:R-:W-:-:S03]  /*0b90*/  ISETP.NE.AND.EX P0, PT, R9, RZ, PT, P0 ;  /* 0x000000ff0900720c */ /* 0x000fc60003f05300 */
[----:B------:R-:W-:Y:S01]  /*0ba0*/  @P1 VIADD R0, R18, 0xbf ;  /* 0x000000bf12001836 */ /* 0x000fe20000000000 */
[----:B----4-:R-:W-:Y:S02]  /*0bb0*/  IADD3 R3, -R3, 0x90, RZ ;  /* 0x0000009003037810 */ /* 0x010fe40007ffe1ff */
[----:B--2---:R-:W1:Y:S08]  /*0bc0*/  @P1 LDC R5, c[0x0][0x44c] ;  /* 0x00011300ff051b82 */ /* 0x004e700000000800 */
[----:B------:R-:W2:Y:S01]  /*0bd0*/  @P1 LDC R7, c[0x0][0x450] ;  /* 0x00011400ff071b82 */ /* 0x000ea20000000800 */
[----:B0-----:R-:W-:-:S02]  /*0be0*/  SEL R16, R16, 0x1, P0 ;  /* 0x0000000110107807 */ /* 0x001fc40000000000 */
[----:B------:R-:W-:-:S03]  /*0bf0*/  ISETP.NE.AND P0, PT, R4, RZ, PT ;  /* 0x000000ff0400720c */ /* 0x000fc60003f05270 */
[----:B---3--:R-:W-:Y:S02]  /*0c00*/  IMAD R3, R16, R19, R3 ;  /* 0x0000001310037224 */ /* 0x008fe400078e0203 */
[----:B-1----:R-:W-:-:S08]  /*0c10*/  @P1 IMAD.HI.U32 R2, R0, R5, RZ ;  /* 0x0000000500021227 */ /* 0x002fd000078e00ff */
[----:B------:R-:W0:Y:S01]  /*0c20*/  @!P0 LDC R4, c[0x0][0x9f0] ;  /* 0x00027c00ff048b82 */ /* 0x000e220000000800 */
[----:B------:R-:W-:Y:S01]  /*0c30*/  VIADD R0, R18, 0xbf ;  /* 0x000000bf12007836 */ /* 0x000fe20000000000 */
[----:B--2---:R-:W-:Y:S01]  /*0c40*/  @P1 SHF.R.U32.HI R0, RZ, R7, R2 ;  /* 0x00000007ff001219 */ /* 0x004fe20000011602 */
[----:B------:R-:W-:-:S04]  /*0c50*/  IMAD R2, R16, R19, 0x8f ;  /* 0x0000008f10027424 */ /* 0x000fc800078e0213 */
[----:B------:R-:W-:Y:S02]  /*0c60*/  IMAD.IADD R0, R3, 0x1, R0 ;  /* 0x0000000103007824 */ /* 0x000fe400078e0200 */
[----:B------:R-:W-:-:S04]  /*0c70*/  IMAD.HI R2, R2, 0x38e38e39, RZ ;  /* 0x38e38e3902027827 */ /* 0x000fc800078e02ff */
[----:B------:R-:W-:Y:S01]  /*0c80*/  IMAD.HI R0, R0, 0x38e38e39, RZ ;  /* 0x38e38e3900007827 */ /* 0x000fe200078e02ff */
[----:B------:R-:W-:-:S04]  /*0c90*/  SHF.R.U32.HI R3, RZ, 0x1f, R2 ;  /* 0x0000001fff037819 */ /* 0x000fc80000011602 */
[----:B------:R-:W-:Y:S02]  /*0ca0*/  SHF.R.U32.HI R5, RZ, 0x1f, R0 ;  /* 0x0000001fff057819 */ /* 0x000fe40000011600 */
[----:B------:R-:W-:Y:S02]  /*0cb0*/  LEA.HI.SX32 R3, R2, R3, 0x1b ;  /* 0x0000000302037211 */ /* 0x000fe400078fdaff */
[----:B------:R-:W-:-:S04]  /*0cc0*/  LEA.HI.SX32 R0, R0, R5, 0x1b ;  /* 0x0000000500007211 */ /* 0x000fc800078fdaff */
[----:B------:R-:W-:-:S04]  /*0cd0*/  VIMNMX R11, R3, R0, PT ;  /* 0x00000000030b7248 */ /* 0x000fc80003fe0100 */
[----:B------:R-:W-:-:S13]  /*0ce0*/  ISETP.GE.AND P1, PT, R11, 0x1, PT ;  /* 0x000000010b00780c */ /* 0x000fda0003f26270 */
[----:B0-----:R-:W-:Y:S05]  /*0cf0*/  @!P1 BRA `(.L_x_1907) ;  /* 0x00000000006c9947 */ /* 0x001fea0003800000 */
        /* <DEDUP_REMOVED lines=27> */
.L_x_1907:
        /* <DEDUP_REMOVED lines=31> */
[----:B------:R-:W-:Y:S01]  /*10a0*/  IMAD R19, R16, R19, RZ ;  /* 0x0000001310137224 */ /* 0x000fe200078e02ff */
        /* <DEDUP_REMOVED lines=12> */
[----:B------:R-:W-:Y:S02]  /*1170*/  UIMAD.WIDE UR4, UR7, 0x55555556, URZ ;  /* 0x55555556070478a5 */ /* 0x000fe4000f8e023f */
[----:B------:R-:W-:Y:S02]  /*1180*/  IMAD.U32 R145, RZ, RZ, UR7 ;  /* 0x00000007ff917e24 */ /* 0x000fe4000f8e00ff */
        /* <DEDUP_REMOVED lines=8> */
[----:B------:R-:W-:-:S04]  /*1210*/  ULOP3.LUT UR36, UR4, 0x3fff, URZ, 0xc0, !UPT ;  /* 0x00003fff04247892 */ /* 0x000fc8000f8ec03f */
[----:B------:R-:W-:Y:S01]  /*1220*/  IMAD.U32 R157, RZ, RZ, UR5 ;  /* 0x00000005ff9d7e24 */ /* 0x000fe2000f8e00ff */
[----:B------:R-:W-:Y:S07]  /*1230*/  @!P0 BRA `(.L_x_1909) ;  /* 0x0000000000408947 */ /* 0x000fee0003800000 */
[----:B------:R-:W-:Y:S01]  /*1240*/  MOV R0, 0x0 ;  /* 0x0000000000007802 */ /* 0x000fe20000000f00 */
[----:B------:R-:W-:Y:S01]  /*1250*/  ULDC.64 UR4, c[0x4][0xa8] ;  /* 0x01002a0000047ab9 */ /* 0x000fe20000000a00 */
[----:B------:R-:W-:Y:S01]  /*1260*/  ULDC.64 UR6, c[0x4][0x28] ;  /* 0x01000a0000067ab9 */ /* 0x000fe20000000a00 */
[----:B------:R-:W-:Y:S01]  /*1270*/  IMAD.U32 R4, RZ, RZ, UR4 ;  /* 0x00000004ff047e24 */ /* 0x000fe2000f8e00ff */
[----:B------:R0:W1:Y:S01]  /*1280*/  LDC.64 R2, c[0x4][R0] ;  /* 0x0100000000027b82 */ /* 0x0000620000000a00 */
[----:B------:R-:W-:Y:S01]  /*1290*/  IMAD.U32 R5, RZ, RZ, UR5 ;  /* 0x00000005ff057e24 */ /* 0x000fe2000f8e00ff */
[----:B------:R-:W-:Y:S01]  /*12a0*/  ULDC.64 UR4, c[0x4][0xb0] ;  /* 0x01002c0000047ab9 */ /* 0x000fe20000000a00 */
[----:B------:R-:W-:Y:S01]  /*12b0*/  MOV R10, UR6 ;  /* 0x00000006000a7c02 */ /* 0x000fe20008000f00 */
        /* <DEDUP_REMOVED lines=8> */
.L_x_1909:
[----:B------:R-:W-:Y:S02]  /*1340*/  SHF.L.U32 R0, RZ, 0x1f, RZ ;  /* 0x0000001fff007819 */ /* 0x000fe400000006ff */
[----:B------:R-:W-:Y:S02]  /*1350*/  LOP3.LUT R27, R27, 0x1, RZ, 0xfc, !PT ;  /* 0x000000011b1b7812 */ /* 0x000fe400078efcff */
[----:B------:R-:W0:Y:S02]  /*1360*/  SYNCS.PHASECHK.TRANS64.TRYWAIT P1, [UR60+0x31c00], R0 ;  /* 0x031c0000ff0075a7 */ /* 0x000e24000802017c */
[----:B------:R-:W-:Y:S01]  /*1370*/  ISETP.NE.AND P0, PT, R27, 0x3, PT ;  /* 0x000000031b00780c */ /* 0x000fe20003f05270 */
[----:B0-----:R-:W-:-:S12]  /*1380*/  @!P1 BRA `(.L_x_1910) ;  /* 0x0000013000d49947 */ /* 0x001fd80003800000 */
.L_x_2031:
[----:B------:R-:W-:Y:S05]  /*1390*/  @!P0 BRA `(.L_x_1911) ;  /* 0x0000000000048947 */ /* 0x000fea0003800000 */
[----:B------:R-:W-:Y:S01]  /*13a0*/  BPT.TRAP 0x1 ;  /* 0x000000040000795c */ /* 0x000fe20000300000 */
.L_x_1911:
[----:B------:R1:W2:Y:S01]  /*13b0*/  SYNCS.PHASECHK.TRANS64.TRYWAIT P2, [UR60+0x31c30], R0 ;  /* 0x031c3000ff0075a7 */ /* 0x0002a2000804017c */
[----:B------:R-:W-:Y:S05]  /*13c0*/  @!P0 BRA `(.L_x_1912) ;  /* 0x0000000000048947 */ /* 0x000fea0003800000 */
[----:B------:R-:W-:Y:S01]  /*13d0*/  BPT.TRAP 0x1 ;  /* 0x000000040000795c */ /* 0x000fe20000300000 */
.L_x_1912:
[----:B------:R-:W-:Y:S01]  /*13e0*/  IMAD.U32 R2, RZ, RZ, UR36 ;  /* 0x00000024ff027e24 */ /* 0x000fe2000f8e00ff */
[----:B------:R-:W-:-:S04]  /*13f0*/  ISETP.NE.AND P1, PT, R28, RZ, PT ;  /* 0x000000ff1c00720c */ /* 0x000fc80003f25270 */
[----:B------:R-:W-:Y:S01]  /*1400*/  LOP3.LUT R2, R2, 0x10000, RZ, 0xfc, !PT ;  /* 0x0001000002027812 */ /* 0x000fe200078efcff */
[----:B--2---:R-:W-:Y:S08]  /*1410*/  @P2 BRA `(.L_x_1913) ;  /* 0x0000000000082947 */ /* 0x004ff00003800000 */
[----:B------:R-:W2:Y:S02]  /*1420*/  SYNCS.PHASECHK.TRANS64.TRYWAIT P2, [UR60+0x31c30], R0 ;  /* 0x031c3000ff0075a7 */ /* 0x000ea4000804017c */
[----:B--2---:R-:W-:Y:S05]  /*1430*/  @!P2 BRA `(.L_x_1914) ;  /* 0x0000013000c0a947 */ /* 0x004fea0003800000 */
.L_x_1913:
[----:B------:R-:W-:Y:S05]  /*1440*/  WARPSYNC.ALL ;  /* 0x0000000000007948 */ /* 0x000fea0003800000 */
[----:B0-----:R-:W-:Y:S01]  /*1450*/  IMAD.MOV.U32 R3, RZ, RZ, -0x7fffffe0 ;  /* 0x80000020ff037424 */ /* 0x001fe200078e00ff */
[----:B------:R-:W-:Y:S01]  /*1460*/  UIADD3 UR4, UR60, 0x16a00, URZ ;  /* 0x00016a003c047890 */ /* 0x000fe2000fffe03f */
[C---:B------:R-:W-:Y:S01]  /*1470*/  R2UR UR8, R2.reuse ;  /* 0x00000000020872ca */ /* 0x040fe200000e0000 */
[----:B------:R-:W-:Y:S02]  /*1480*/  WARPGROUP.ARRIVE ;  /* 0x00000000000079c5 */ /* 0x000fe40000000000 */
        /* <DEDUP_REMOVED lines=23> */
[----:B------:R-:W0:Y:S01]  /*1600*/  LDC R4, c[0x0][0x448] ;  /* 0x00011200ff047b82 */ /* 0x000e220000000800 */
[----:B------:R-:W-:Y:S01]  /*1610*/  UIADD3 UR6, UR61, 0x100, URZ ;  /* 0x000001003d067890 */ /* 0x000fe2000fffe03f */
[----:B------:R-:W-:Y:S01]  /*1620*/  LOP3.LUT R97, R97, 0xffffff80, RZ, 0xc0, !PT ;  /* 0xffffff8061617812 */ /* 0x000fe200078ec0ff */
[----:B------:R-:W-:Y:S01]  /*1630*/  UMOV UR26, UR8 ;  /* 0x00000008001a7c82 */ /* 0x000fe20008000000 */
[----:B------:R-:W-:Y:S01]  /*1640*/  UMOV UR15, 0x80000020 ;  /* 0x80000020000f7882 */ /* 0x000fe20000000000 */
[----:B------:R-:W-:Y:S01]  /*1650*/  UIADD3 UR8, UR61, 0x140, URZ ;  /* 0x000001403d087890 */ /* 0x000fe2000fffe03f */
[----:B------:R-:W-:Y:S01]  /*1660*/  LEA.HI R7, R23, R22, RZ, 0x2 ;  /* 0x0000001617077211 */ /* 0x000fe200078f10ff */
[----:B------:R-:W-:Y:S01]  /*1670*/  UMOV UR22, UR10 ;  /* 0x0000000a00167c82 */ /* 0x000fe20008000000 */
[----:B------:R-:W-:Y:S01]  /*1680*/  UMOV UR14, UR6 ;  /* 0x00000006000e7c82 */ /* 0x000fe20008000000 */
[----:B------:R-:W-:Y:S01]  /*1690*/  UIADD3 UR10, UR61, 0x180, URZ ;  /* 0x000001803d0a7890 */ /* 0x000fe2000fffe03f */
[----:B------:R-:W-:Y:S01]  /*16a0*/  IMAD.IADD R97, R22, 0x1, -R97 ;  /* 0x0000000116617824 */ /* 0x000fe200078e0a61 */
[----:B------:R-:W-:Y:S01]  /*16b0*/  UIADD3 UR6, UR61, 0x1c0, URZ ;  /* 0x000001c03d067890 */ /* 0x000fe2000fffe03f */
[----:B------:R-:W-:Y:S01]  /*16c0*/  LOP3.LUT R7, R7, 0xfffffffc, RZ, 0xc0, !PT ;  /* 0xfffffffc07077812 */ /* 0x000fe200078ec0ff */
[----:B------:R-:W-:Y:S01]  /*16d0*/  UIADD3 UR5, UR61, 0x82, URZ ;  /* 0x000000823d057890 */ /* 0x000fe2000fffe03f */
[----:B------:R-:W-:Y:S01]  /*16e0*/  UMOV UR9, 0x80000020 ;  /* 0x8000002000097882 */ /* 0x000fe20000000000 */
[----:B------:R-:W-:Y:S01]  /*16f0*/  UMOV UR11, 0x80000020 ;  /* 0x80000020000b7882 */ /* 0x000fe20000000000 */
[----:B------:R-:W-:Y:S01]  /*1700*/  UMOV UR7, 0x80000020 ;  /* 0x8000002000077882 */ /* 0x000fe20000000000 */
[----:B0-----:R-:W-:Y:S01]  /*1710*/  ISETP.NE.AND P2, PT, R4, 0x1, PT ;  /* 0x000000010400780c */ /* 0x001fe20003f45270 */
[----:B------:R-:W-:Y:S01]  /*1720*/  IMAD.HI R4, R96, 0x55555556, RZ ;  /* 0x5555555660047827 */ /* 0x000fe200078e02ff */
        /* <DEDUP_REMOVED lines=161> */
[----:B------:R-:W-:Y:S02]  /*2140*/  ULDC UR10, c[0x0][0x9d8] ;  /* 0x00027600000a7ab9 */ /* 0x000fe40000000800 */
        /* <DEDUP_REMOVED lines=107> */
[----:B--2---:R-:W-:Y:S01]  /*2800*/  FMUL.FTZ R5, R88, UR10 ;  /* 0x0000000a58057c20 */ /* 0x004fe20008410000 */
[----:B-1----:R-:W-:Y:S01]  /*2810*/  FMUL.FTZ R0, R89, UR10 ;  /* 0x0000000a59007c20 */ /* 0x002fe20008410000 */
[----:B------:R-:W-:Y:S01]  /*2820*/  FMUL.FTZ R88, R90, UR10 ;  /* 0x0000000a5a587c20 */ /* 0x000fe20008410000 */
[----:B------:R-:W-:Y:S01]  /*2830*/  FMUL.FTZ R89, R91, UR10 ;  /* 0x0000000a5b597c20 */ /* 0x000fe20008410000 */
[----:B------:R-:W-:Y:S01]  /*2840*/  FMUL.FTZ R90, R94, UR10 ;  /* 0x0000000a5e5a7c20 */ /* 0x000fe20008410000 */
[----:B------:R-:W-:Y:S01]  /*2850*/  HGMMA.64x16x16.F32 R80, gdesc[UR20], R80, gsb0 ;  /* 0x00200000145079f0 */ /* 0x000fe20008000850 */
[----:B------:R-:W-:Y:S01]  /*2860*/  UIADD3 UR22, UR61, 0x502, URZ ;  /* 0x000005023d167890 */ /* 0x000fe2000fffe03f */
[----:B------:R-:W-:Y:S01]  /*2870*/  FMUL.FTZ R91, R95, UR10 ;  /* 0x0000000a5f5b7c20 */ /* 0x000fe20008410000 */
[----:B------:R-:W-:Y:S01]  /*2880*/  UMOV UR23, 0x80000020 ;  /* 0x8000002000177882 */ /* 0x000fe20000000000 */
[----:B------:R-:W0:Y:S01]  /*2890*/  MUFU.TANH R88, R88 ;  /* 0x0000005800587308 */ /* 0x000e220000002400 */
[----:B------:R-:W-:Y:S01]  /*28a0*/  FMUL.FTZ R9, R93, UR10 ;  /* 0x0000000a5d097c20 */ /* 0x000fe20008410000 */
[----:B------:R-:W-:-:S06]  /*28b0*/  FMUL.FTZ R6, R92, UR10 ;  /* 0x0000000a5c067c20 */ /* 0x000fcc0008410000 */
[----:B------:R-:W1:Y:S08]  /*28c0*/  MUFU.TANH R89, R89 ;  /* 0x0000005900597308 */ /* 0x000e700000002400 */
[----:B------:R-:W2:Y:S08]  /*28d0*/  MUFU.TANH R90, R90 ;  /* 0x0000005a005a7308 */ /* 0x000eb00000002400 */
[----:B------:R-:W3:Y:S08]  /*28e0*/  MUFU.TANH R91, R91 ;  /* 0x0000005b005b7308 */ /* 0x000ef00000002400 */
        /* <DEDUP_REMOVED lines=13> */
[----:B------:R-:W-:Y:S01]  /*29c0*/  FMUL.FTZ R82, R86, UR10 ;  /* 0x0000000a56527c20 */ /* 0x000fe20008410000 */
[----:B------:R-:W-:Y:S01]  /*29d0*/  MUFU.TANH R81, R81 ;  /* 0x0000005100517308 */ /* 0x000fe20000002400 */
[----:B------:R-:W-:-:S07]  /*29e0*/  FMUL.FTZ R13, R84, UR10 ;  /* 0x0000000a540d7c20 */ /* 0x000fce0008410000 */
[----:B------:R-:W4:Y:S08]  /*29f0*/  MUFU.TANH R80, R80 ;  /* 0x0000005000507308 */ /* 0x000f300000002400 */
        /* <DEDUP_REMOVED lines=8> */
[----:B------:R-:W0:Y:S01]  /*2a80*/  @P2 LDC R74, c[0x0][0x44c] ;  /* 0x00011300ff4a2b82 */ /* 0x000e220000000800 */
[----:B------:R-:W-:Y:S01]  /*2a90*/  FMUL.FTZ R14, R72, UR10 ;  /* 0x0000000a480e7c20 */ /* 0x000fe20008410000 */
[----:B------:R-:W-:Y:S01]  /*2aa0*/  FMUL.FTZ R21, R77, UR10 ;  /* 0x0000000a4d157c20 */ /* 0x000fe20008410000 */
[----:B------:R-:W-:Y:S01]  /*2ab0*/  HGMMA.64x16x16.F32 R64, gdesc[UR20], R64, gsb0 ;  /* 0x00200000144079f0 */ /* 0x000fe20008000840 */
[----:B------:R-:W-:Y:S01]  /*2ac0*/  UIADD3 UR22, UR61, 0x582, URZ ;  /* 0x000005823d167890 */ /* 0x000fe2000fffe03f */
[----:B------:R-:W-:Y:S01]  /*2ad0*/  FMUL.FTZ R109, R75, UR10 ;  /* 0x0000000a4b6d7c20 */ /* 0x000fe20008410000 */
[----:B------:R-:W-:Y:S01]  /*2ae0*/  UMOV UR23, 0x80000020 ;  /* 0x8000002000177882 */ /* 0x000fe20000000000 */
[----:B------:R-:W5:Y:S01]  /*2af0*/  MUFU.TANH R111, R111 ;  /* 0x0000006f006f7308 */ /* 0x000f620000002400 */
[----:B------:R-:W1:Y:S01]  /*2b00*/  @P2 LDC R73, c[0x0][0x450] ;  /* 0x00011400ff492b82 */ /* 0x000e620000000800 */
[----:B------:R-:W-:Y:S01]  /*2b10*/  FMUL.FTZ R107, R78, UR10 ;  /* 0x0000000a4e6b7c20 */ /* 0x000fe20008410000 */
[----:B------:R-:W-:Y:S01]  /*2b20*/  FMUL.FTZ R105, R79, UR10 ;  /* 0x0000000a4f697c20 */ /* 0x000fe20008410000 */
[----:B------:R-:W-:-:S04]  /*2b30*/  FMUL.FTZ R20, R76, UR10 ;  /* 0x0000000a4c147c20 */ /* 0x000fc80008410000 */
        /* <DEDUP_REMOVED lines=8> */
[----:B------:R-:W-:Y:S01]  /*2bc0*/  LEA.HI R71, R4, R4, RZ, 0x1 ;  /* 0x0000000404477211 */ /* 0x000fe200078f08ff */
[----:B------:R-:W-:Y:S01]  /*2bd0*/  FMUL.FTZ R103, R66, UR10 ;  /* 0x0000000a42677c20 */ /* 0x000fe20008410000 */
[----:B------:R-:W-:Y:S01]  /*2be0*/  SHF.R.S32.HI R4, RZ, 0x1f, R97 ;  /* 0x0000001fff047819 */ /* 0x000fe20000011461 */
[----:B------:R-:W-:Y:S01]  /*2bf0*/  FMUL.FTZ R66, R68, UR10 ;  /* 0x0000000a44427c20 */ /* 0x000fe20008410000 */
[----:B------:R-:W-:Y:S01]  /*2c00*/  HGMMA.64x16x16.F32 R56, gdesc[UR20], R56, gsb0 ;  /* 0x00200000143879f0 */ /* 0x000fe20008000838 */
[----:B------:R-:W-:Y:S01]  /*2c10*/  UIADD3 UR22, UR61, 0x5c2, URZ ;  /* 0x000005c23d167890 */ /* 0x000fe2000fffe03f */
[----:B------:R-:W-:Y:S01]  /*2c20*/  LEA.HI R8, R4, R97, RZ, 0x2 ;  /* 0x0000006104087211 */ /* 0x000fe200078f10ff */
[----:B------:R-:W-:Y:S01]  /*2c30*/  UMOV UR23, 0x80000020 ;  /* 0x8000002000177882 */ /* 0x000fe20000000000 */
[----:B------:R-:W-:-:S02]  /*2c40*/  IMAD.IADD R68, R22, 0x1, -R7 ;  /* 0x0000000116447824 */ /* 0x000fc400078e0a07 */
[----:B------:R-:W-:Y:S01]  /*2c50*/  FMUL.FTZ R101, R67, UR10 ;  /* 0x0000000a43657c20 */ /* 0x000fe20008410000 */
[----:B------:R-:W-:Y:S01]  /*2c60*/  LEA.HI R7, R4, R97, RZ, 0x5 ;  /* 0x0000006104077211 */ /* 0x000fe200078f28ff */
[----:B------:R-:W-:Y:S01]  /*2c70*/  FMUL.FTZ R67, R69, UR10 ;  /* 0x0000000a45437c20 */ /* 0x000fe20008410000 */
[--C-:B------:R-:W-:Y:S01]  /*2c80*/  SHF.R.S32.HI R4, RZ, 0x2, R8.reuse ;  /* 0x00000002ff047819 */ /* 0x100fe20000011408 */
[----:B------:R-:W-:Y:S01]  /*2c90*/  FMUL.FTZ R99, R70, UR10 ;  /* 0x0000000a46637c20 */ /* 0x000fe20008410000 */
[----:B------:R-:W-:Y:S01]  /*2ca0*/  SHF.R.S32.HI R69, RZ, 0x1f, R8 ;  /* 0x0000001fff457819 */ /* 0x000fe20000011408 */
[----:B------:R-:W-:Y:S01]  /*2cb0*/  IMAD R71, R71, -0x3, R96 ;  /* 0xfffffffd47477824 */ /* 0x000fe200078e0260 */
[----:B------:R-:W-:Y:S01]  /*2cc0*/  SHF.R.S32.HI R7, RZ, 0x5, R7 ;  /* 0x00000005ff077819 */ /* 0x000fe20000011407 */
[----:B------:R-:W5:Y:S01]  /*2cd0*/  MUFU.TANH R103, R103 ;  /* 0x0000006700677308 */ /* 0x000f620000002400 */
[----:B------:R-:W-:Y:S01]  /*2ce0*/  LEA.HI R69, R69, R4, RZ, 0x3 ;  /* 0x0000000445457211 */ /* 0x000fe200078f18ff */
[----:B------:R-:W-:Y:S01]  /*2cf0*/  FMUL.FTZ R64, R64, UR10 ;  /* 0x0000000a40407c20 */ /* 0x000fe20008410000 */
[----:B------:R-:W-:Y:S01]  /*2d00*/  LEA.HI R70, R68, R68, RZ, 0x1 ;  /* 0x0000004444467211 */ /* 0x000fe200078f08ff */
[----:B------:R-:W-:Y:S01]  /*2d10*/  IMAD R72, R7, 0x10, R18 ;  /* 0x0000001007487824 */ /* 0x000fe200078e0212 */
[----:B------:R-:W-:Y:S01]  /*2d20*/  LOP3.LUT R69, R69, 0xfffffff8, RZ, 0xc0, !PT ;  /* 0xfffffff845457812 */ /* 0x000fe200078ec0ff */
[----:B------:R-:W-:Y:S01]  /*2d30*/  FMUL.FTZ R65, R65, UR10 ;  /* 0x0000000a41417c20 */ /* 0x000fe20008410000 */
[----:B------:R-:W-:Y:S01]  /*2d40*/  LOP3.LUT R7, R70, 0x1ffffffe, RZ, 0xc0, !PT ;  /* 0x1ffffffe46077812 */ /* 0x000fe200078ec0ff */
[----:B------:R-:W5:Y:S01]  /*2d50*/  MUFU.TANH R101, R101 ;  /* 0x0000006500657308 */ /* 0x000f620000002400 */
[----:B------:R-:W-:-:S02]  /*2d60*/  IADD3 R72, R72, R4, -R69 ;  /* 0x0000000448487210 */ /* 0x000fc40007ffe845 */
[----:B------:R-:W-:Y:S01]  /*2d70*/  LOP3.LUT R8, R8, 0x7ffffffc, RZ, 0xc0, !PT ;  /* 0x7ffffffc08087812 */ /* 0x000fe200078ec0ff */
[----:B------:R-:W-:Y:S02]  /*2d80*/  IMAD.IADD R7, R68, 0x1, -R7 ;  /* 0x0000000144077824 */ /* 0x000fe400078e0a07 */
[----:B------:R-:W-:Y:S02]  /*2d90*/  IMAD R72, R71, 0x40, R72 ;  /* 0x0000004047487824 */ /* 0x000fe400078e0248 */
[----:B------:R-:W-:Y:S01]  /*2da0*/  IMAD.IADD R8, R97, 0x1, -R8 ;  /* 0x0000000161087824 */ /* 0x000fe200078e0a08 */
[----:B------:R-:W5:Y:S01]  /*2db0*/  MUFU.TANH R99, R99 ;  /* 0x0000006300637308 */ /* 0x000f620000002400 */
[----:B------:R-:W-:-:S04]  /*2dc0*/  IMAD R7, R7, 0x8, R72 ;  /* 0x0000000807077824 */ /* 0x000fc800078e0248 */
[----:B0-----:R-:W-:-:S03]  /*2dd0*/  @P2 IMAD.HI.U32 R4, R7, R74, RZ ;  /* 0x0000004a07042227 */ /* 0x001fc600078e00ff */
[----:B------:R-:W0:Y:S01]  /*2de0*/  MUFU.TANH R87, R87 ;  /* 0x0000005700577308 */ /* 0x000e220000002400 */
[----:B------:R-:W-:Y:S01]  /*2df0*/  IMAD.MOV.U32 R68, RZ, RZ, R7 ;  /* 0x000000ffff447224 */ /* 0x000fe200078e0007 */
[----:B-1----:R-:W-:Y:S02]  /*2e00*/  @P2 SHF.R.U32.HI R68, RZ, R73, R4 ;  /* 0x00000049ff442219 */ /* 0x002fe40000011604 */
[----:B------:R-:W1:Y:S03]  /*2e10*/  LDC R4, c[0x0][0x288] ;  /* 0x0000a200ff047b82 */ /* 0x000e660000000800 */
[----:B------:R-:W2:Y:S01]  /*2e20*/  SHFL.IDX PT, R70, R68, 0x1, 0x1c1f ;  /* 0x003c1f0044467f89 */ /* 0x000ea200000e0000 */
[----:B------:R-:W-:Y:S01]  /*2e30*/  MUFU.TANH R13, R13 ;  /* 0x0000000d000d7308 */ /* 0x000fe20000002400 */
[----:B------:R-:W-:Y:S02]  /*2e40*/  WARPGROUP.DEPBAR.LE gsb0, 0x0 ;  /* 0x00008000000079c5 */ /* 0x000fe40000010000 */
[----:B------:R-:W-:Y:S01]  /*2e50*/  WARPGROUP.ARRIVE ;  /* 0x00000000000079c5 */ /* 0x000fe20000000000 */
[----:B------:R-:W-:Y:S01]  /*2e60*/  FMUL.FTZ R69, R59, UR10 ;  /* 0x0000000a3b457c20 */ /* 0x000fe20008410000 */
[----:B------:R-:W-:Y:S01]  /*2e70*/  FMUL.FTZ R59, R61, UR10 ;  /* 0x0000000a3d3b7c20 */ /* 0x000fe20008410000 */
[----:B------:R-:W-:Y:S01]  /*2e80*/  FMUL.FTZ R61, R62, UR10 ;  /* 0x0000000a3e3d7c20 */ /* 0x000fe20008410000 */
[----:B------:R-:W-:-:S02]  /*2e90*/  IMAD.MOV.U32 R62, RZ, RZ, -0x90 ;  /* 0xffffff70ff3e7424 */ /* 0x000fc400078e00ff */
[----:B------:R-:W-:Y:S01]  /*2ea0*/  FMUL.FTZ R85, R58, UR10 ;  /* 0x0000000a3a557c20 */ /* 0x000fe20008410000 */
[----:B------:R-:W-:Y:S01]  /*2eb0*/  HGMMA.64x16x16.F32 R48, gdesc[UR20], R48, gsb0 ;  /* 0x00200000143079f0 */ /* 0x000fe20008000830 */
[----:B------:R-:W-:Y:S01]  /*2ec0*/  UIADD3 UR22, UR61, 0x602, URZ ;  /* 0x000006023d167890 */ /* 0x000fe2000fffe03f */
[----:B------:R-:W-:Y:S01]  /*2ed0*/  FMUL.FTZ R58, R60, UR10 ;  /* 0x0000000a3c3a7c20 */ /* 0x000fe20008410000 */
[----:B------:R-:W-:Y:S01]  /*2ee0*/  UMOV UR23, 0x80000020 ;  /* 0x8000002000177882 */ /* 0x000fe20000000000 */
[----:B------:R-:W-:Y:S02]  /*2ef0*/  IMAD R60, R17, -0x90, R19 ;  /* 0xffffff70113c7824 */ /* 0x000fe400078e0213 */
[----:B------:R-:W-:Y:S01]  /*2f00*/  FMUL.FTZ R77, R63, UR10 ;  /* 0x0000000a3f4d7c20 */ /* 0x000fe20008410000 */
[----:B------:R-:W-:Y:S01]  /*2f10*/  IMAD R71, R17, R62, 0x91 ;  /* 0x0000009111477424 */ /* 0x000fe200078e023e */
[----:B------:R-:W0:Y:S01]  /*2f20*/  MUFU.TANH R85, R85 ;  /* 0x0000005500557308 */ /* 0x000e220000002400 */
[----:B------:R-:W-:-:S02]  /*2f30*/  VIADD R63, R60, 0x90 ;  /* 0x000000903c3f7836 */ /* 0x000fc40000000000 */
[----:B------:R-:W-:Y:S01]  /*2f40*/  FMUL.FTZ R56, R56, UR10 ;  /* 0x0000000a38387c20 */ /* 0x000fe20008410000 */
[C---:B------:R-:W-:Y:S02]  /*2f50*/  IMAD R71, R8.reuse, -0x2, R71 ;  /* 0xfffffffe08477824 */ /* 0x040fe400078e0247 */
[----:B------:R-:W-:Y:S01]  /*2f60*/  FMUL.FTZ R57, R57, UR10 ;  /* 0x0000000a39397c20 */ /* 0x000fe20008410000 */
[----:B------:R-:W-:Y:S02]  /*2f70*/  IMAD R62, R8, -0x2, R63 ;  /* 0xfffffffe083e7824 */ /* 0x000fe400078e023f */
[----:B-1----:R-:W-:Y:S01]  /*2f80*/  IADD3 R93, R71, -R4, R19 ;  /* 0x80000004475d7210 */ /* 0x002fe20007ffe013 */
[----:B------:R-:W1:Y:S03]  /*2f90*/  MUFU.TANH R69, R69 ;  /* 0x0000004500457308 */ /* 0x000e660000002400 */
[----:B--2---:R-:W-:-:S04]  /*2fa0*/  VIADDMNMX R70, R70, R93, R62, PT ;  /* 0x0000005d46467246 */ /* 0x004fc8000380013e */
[C---:B------:R-:W-:Y:S01]  /*2fb0*/  ISETP.GT.AND P3, PT, R70.reuse, RZ, PT ;  /* 0x000000ff4600720c */ /* 0x040fe20003f64270 */
[----:B------:R-:W2:Y:S01]  /*2fc0*/  MUFU.TANH R61, R61 ;  /* 0x0000003d003d7308 */ /* 0x000ea20000002400 */
[C---:B------:R-:W-:Y:S02]  /*2fd0*/  ISETP.GT.AND P4, PT, R70.reuse, 0x1, PT ;  /* 0x000000014600780c */ /* 0x040fe40003f84270 */
[----:B------:R-:W-:Y:S02]  /*2fe0*/  ISETP.GT.AND P5, PT, R70, 0x8, PT ;  /* 0x000000084600780c */ /* 0x000fe40003fa4270 */
[----:B------:R-:W-:Y:S02]  /*2ff0*/  FSEL R97, R88, -INF , P3 ;  /* 0xff80000058617808 */ /* 0x000fe40001800000 */
[----:B------:R-:W-:Y:S01]  /*3000*/  FSEL R89, R89, -INF , P4 ;  /* 0xff80000059597808 */ /* 0x000fe20002000000 */
[----:B------:R-:W2:Y:S01]  /*3010*/  MUFU.TANH R77, R77 ;  /* 0x0000004d004d7308 */ /* 0x000ea20000002400 */
[----:B------:R-:W-:-:S02]  /*3020*/  ISETP.GT.AND P6, PT, R70, 0x9, PT ;  /* 0x000000094600780c */ /* 0x000fc40003fc4270 */
[----:B------:R-:W-:Y:S02]  /*3030*/  FSEL R115, R90, -INF , P5 ;  /* 0xff8000005a737808 */ /* 0x000fe40002800000 */
[----:B------:R-:W-:Y:S02]  /*3040*/  FMNMX.FTZ R72, R97, R89, !PT ;  /* 0x0000005961487209 */ /* 0x000fe40007810000 */
[C---:B------:R-:W-:Y:S01]  /*3050*/  ISETP.GT.AND P3, PT, R70.reuse, 0x10, PT ;  /* 0x000000104600780c */ /* 0x040fe20003f64270 */
[----:B------:R-:W-:Y:S01]  /*3060*/  MUFU.TANH R12, R12 ;  /* 0x0000000c000c7308 */ /* 0x000fe20000002400 */
[----:B---3--:R-:W-:Y:S02]  /*3070*/  FSEL R119, R91, -INF , P6 ;  /* 0xff8000005b777808 */ /* 0x008fe40003000000 */
[----:B------:R-:W-:Y:S02]  /*3080*/  FMNMX.FTZ R72, R115, R72, !PT ;  /* 0x0000004873487209 */ /* 0x000fe40007810000 */
[----:B------:R-:W-:-:S02]  /*3090*/  ISETP.GT.AND P4, PT, R70, 0x11, PT ;  /* 0x000000114600780c */ /* 0x000fc40003f84270 */
[----:B----4-:R-:W-:Y:S01]  /*30a0*/  FSEL R117, R80, -INF , P3 ;  /* 0xff80000050757808 */ /* 0x010fe20001800000 */
[----:B------:R-:W-:Y:S01]  /*30b0*/  MUFU.TANH R14, R14 ;  /* 0x0000000e000e7308 */ /* 0x000fe20000002400 */
[----:B------:R-:W-:Y:S02]  /*30c0*/  FMNMX.FTZ R72, R119, R72, !PT ;  /* 0x0000004877487209 */ /* 0x000fe40007810000 */
[----:B------:R-:W-:Y:S01]  /*30d0*/  ISETP.GT.AND P5, PT, R70, 0x18, PT ;  /* 0x000000184600780c */ /* 0x000fe20003fa4270 */
[----:B------:R-:W-:Y:S02]  /*30e0*/  WARPGROUP.DEPBAR.LE gsb0, 0x0 ;  /* 0x00008000000079c5 */ /* 0x000fe40000010000 */
[----:B------:R-:W-:Y:S01]  /*30f0*/  WARPGROUP.ARRIVE ;  /* 0x00000000000079c5 */ /* 0x000fe20000000000 */
[----:B------:R-:W-:Y:S01]  /*3100*/  FSEL R91, R81, -INF , P4 ;  /* 0xff800000515b7808 */ /* 0x000fe20002000000 */
[----:B------:R-:W-:Y:S01]  /*3110*/  FMUL.FTZ R50, R50, UR10 ;  /* 0x0000000a32327c20 */ /* 0x000fe20008410000 */
[----:B------:R-:W-:Y:S01]  /*3120*/  FMNMX.FTZ R72, R117, R72, !PT ;  /* 0x0000004875487209 */ /* 0x000fe20007810000 */
[----:B------:R-:W-:Y:S01]  /*3130*/  FMUL.FTZ R51, R51, UR10 ;  /* 0x0000000a33337c20 */ /* 0x000fe20008410000 */
[----:B------:R-:W-:Y:S01]  /*3140*/  ISETP.GT.AND P3, PT, R70, 0x19, PT ;  /* 0x000000194600780c */ /* 0x000fe20003f64270 */
[----:B------:R-:W-:Y:S01]  /*3150*/  HGMMA.64x16x16.F32 R40, gdesc[UR20], R40, gsb0 ;  /* 0x00200000142879f0 */ /* 0x000fe20008000828 */
[----:B------:R-:W-:Y:S01]  /*3160*/  UIADD3 UR22, UR61, 0x642, URZ ;  /* 0x000006423d167890 */ /* 0x000fe2000fffe03f */
[----:B-----5:R-:W-:Y:S01]  /*3170*/  FSEL R113, R82, -INF , P5 ;  /* 0xff80000052717808 */ /* 0x020fe20002800000 */
[----:B------:R-:W-:Y:S01]  /*3180*/  UMOV UR23, 0x80000020 ;  /* 0x8000002000177882 */ /* 0x000fe20000000000 */
[----:B------:R-:W-:Y:S01]  /*3190*/  FMNMX.FTZ R72, R91, R72, !PT ;  /* 0x000000485b487209 */ /* 0x000fe20007810000 */
[----:B------:R-:W3:Y:S01]  /*31a0*/  MUFU.TANH R50, R50 ;  /* 0x0000003200327308 */ /* 0x000ee20000002400 */
[----:B------:R-:W-:Y:S01]  /*31b0*/  ISETP.GT.AND P4, PT, R70, 0x20, PT ;  /* 0x000000204600780c */ /* 0x000fe20003f84270 */
[----:B------:R-:W-:Y:S01]  /*31c0*/  FMUL.FTZ R54, R54, UR10 ;  /* 0x0000000a36367c20 */ /* 0x000fe20008410000 */
[----:B------:R-:W-:Y:S01]  /*31d0*/  FSEL R95, R83, -INF , P3 ;  /* 0xff800000535f7808 */ /* 0x000fe20001800000 */
[----:B------:R-:W-:Y:S01]  /*31e0*/  FMUL.FTZ R55, R55, UR10 ;  /* 0x0000000a37377c20 */ /* 0x000fe20008410000 */
[----:B------:R-:W-:Y:S01]  /*31f0*/  FMNMX.FTZ R72, R113, R72, !PT ;  /* 0x0000004871487209 */ /* 0x000fe20007810000 */
[----:B------:R-:W-:Y:S01]  /*3200*/  FMUL.FTZ R60, R48, UR10 ;  /* 0x0000000a303c7c20 */ /* 0x000fe20008410000 */
[----:B------:R-:W-:Y:S01]  /*3210*/  ISETP.GT.AND P5, PT, R70, 0x21, PT ;  /* 0x000000214600780c */ /* 0x000fe20003fa4270 */
[----:B------:R-:W4:Y:S01]  /*3220*/  MUFU.TANH R51, R51 ;  /* 0x0000003300337308 */ /* 0x000f220000002400 */
[----:B------:R-:W-:Y:S01]  /*3230*/  FSEL R111, R111, -INF , P4 ;  /* 0xff8000006f6f7808 */ /* 0x000fe20002000000 */
[----:B------:R-:W-:Y:S01]  /*3240*/  FMUL.FTZ R48, R49, UR10 ;  /* 0x0000000a31307c20 */ /* 0x000fe20008410000 */
[----:B------:R-:W-:-:S02]  /*3250*/  FMNMX.FTZ R72, R95, R72, !PT ;  /* 0x000000485f487209 */ /* 0x000fc40007810000 */
[C---:B------:R-:W-:Y:S02]  /*3260*/  ISETP.GT.AND P3, PT, R70.reuse, 0x28, PT ;  /* 0x000000284600780c */ /* 0x040fe40003f64270 */
[----:B------:R-:W-:Y:S01]  /*3270*/  FSEL R109, R109, -INF , P5 ;  /* 0xff8000006d6d7808 */ /* 0x000fe20002800000 */
[----:B------:R-:W5:Y:S01]  /*3280*/  MUFU.TANH R54, R54 ;  /* 0x0000003600367308 */ /* 0x000f620000002400 */
[----:B------:R-:W-:Y:S02]  /*3290*/  FMNMX.FTZ R72, R111, R72, !PT ;  /* 0x000000486f487209 */ /* 0x000fe40007810000 */
[C---:B------:R-:W-:Y:S02]  /*32a0*/  ISETP.GT.AND P4, PT, R70.reuse, 0x29, PT ;  /* 0x000000294600780c */ /* 0x040fe40003f84270 */
[----:B------:R-:W-:Y:S02]  /*32b0*/  FSEL R107, R107, -INF , P3 ;  /* 0xff8000006b6b7808 */ /* 0x000fe40001800000 */
[----:B------:R-:W-:Y:S01]  /*32c0*/  FMNMX.FTZ R72, R109, R72, !PT ;  /* 0x000000486d487209 */ /* 0x000fe20007810000 */
[----:B------:R-:W5:Y:S01]  /*32d0*/  MUFU.TANH R55, R55 ;  /* 0x0000003700377308 */ /* 0x000f620000002400 */
[----:B------:R-:W-:-:S02]  /*32e0*/  ISETP.GT.AND P5, PT, R70, 0x30, PT ;  /* 0x000000304600780c */ /* 0x000fc40003fa4270 */
[----:B------:R-:W-:Y:S02]  /*32f0*/  FSEL R105, R105, -INF , P4 ;  /* 0xff80000069697808 */ /* 0x000fe40002000000 */
[----:B------:R-:W-:Y:S02]  /*3300*/  FMNMX.FTZ R72, R107, R72, !PT ;  /* 0x000000486b487209 */ /* 0x000fe40007810000 */
[C---:B------:R-:W-:Y:S01]  /*3310*/  ISETP.GT.AND P3, PT, R70.reuse, 0x31, PT ;  /* 0x000000314600780c */ /* 0x040fe20003f64270 */
[----:B------:R-:W-:Y:S01]  /*3320*/  MUFU.TANH R15, R15 ;  /* 0x0000000f000f7308 */ /* 0x000fe20000002400 */
[----:B------:R-:W-:Y:S02]  /*3330*/  FSEL R103, R103, -INF , P5 ;  /* 0xff80000067677808 */ /* 0x000fe40002800000 */
[----:B------:R-:W-:Y:S02]  /*3340*/  FMNMX.FTZ R72, R105, R72, !PT ;  /* 0x0000004869487209 */ /* 0x000fe40007810000 */
[----:B------:R-:W-:-:S02]  /*3350*/  ISETP.GT.AND P4, PT, R70, 0x38, PT ;  /* 0x000000384600780c */ /* 0x000fc40003f84270 */
[----:B------:R-:W-:Y:S01]  /*3360*/  FSEL R101, R101, -INF , P3 ;  /* 0xff80000065657808 */ /* 0x000fe20001800000 */
[----:B------:R-:W-:Y:S01]  /*3370*/  MUFU.TANH R20, R20 ;  /* 0x0000001400147308 */ /* 0x000fe20000002400 */
[----:B------:R-:W-:Y:S02]  /*3380*/  FMNMX.FTZ R72, R103, R72, !PT ;  /* 0x0000004867487209 */ /* 0x000fe40007810000 */
[----:B------:R-:W-:Y:S02]  /*3390*/  ISETP.GT.AND P3, PT, R70, 0x39, PT ;  /* 0x000000394600780c */ /* 0x000fe40003f64270 */
[----:B------:R-:W-:Y:S01]  /*33a0*/  FSEL R99, R99, -INF , P4 ;  /* 0xff80000063637808 */ /* 0x000fe20002000000 */
[----:B------:R-:W-:Y:S02]  /*33b0*/  WARPGROUP.DEPBAR.LE gsb0, 0x0 ;  /* 0x00008000000079c5 */ /* 0x000fe40000010000 */
[----:B------:R-:W-:Y:S01]  /*33c0*/  WARPGROUP.ARRIVE ;  /* 0x00000000000079c5 */ /* 0x000fe20000000000 */
[----:B------:R-:W-:Y:S01]  /*33d0*/  FMNMX.FTZ R72, R101, R72, !PT ;  /* 0x0000004865487209 */ /* 0x000fe20007810000 */
[----:B------:R-:W-:Y:S01]  /*33e0*/  FMUL.FTZ R42, R42, UR10 ;  /* 0x0000000a2a2a7c20 */ /* 0x000fe20008410000 */
[C---:B------:R-:W-:Y:S01]  /*33f0*/  ISETP.GT.AND P4, PT, R70.reuse, 0x40, PT ;  /* 0x000000404600780c */ /* 0x040fe20003f84270 */
[----:B------:R-:W-:Y:S01]  /*3400*/  FMUL.FTZ R43, R43, UR10 ;  /* 0x0000000a2b2b7c20 */ /* 0x000fe20008410000 */
[----:B0-----:R-:W-:Y:S01]  /*3410*/  FSEL R87, R87, -INF , P3 ;  /* 0xff80000057577808 */ /* 0x001fe20001800000 */
[----:B------:R-:W-:Y:S01]  /*3420*/  HGMMA.64x16x16.F32 R32, gdesc[UR20], R32, gsb0 ;  /* 0x00200000142079f0 */ /* 0x000fe20008000820 */
[----:B------:R-:W-:Y:S01]  /*3430*/  FMNMX.FTZ R72, R99, R72, !PT ;  /* 0x0000004863487209 */ /* 0x000fe20007810000 */
[----:B------:R-:W0:Y:S01]  /*3440*/  MUFU.TANH R42, R42 ;  /* 0x0000002a002a7308 */ /* 0x000e220000002400 */
[----:B------:R-:W-:Y:S01]  /*3450*/  ISETP.GT.AND P3, PT, R70, 0x41, PT ;  /* 0x000000414600780c */ /* 0x000fe20003f64270 */
[----:B------:R-:W-:Y:S01]  /*3460*/  FMUL.FTZ R46, R46, UR10 ;  /* 0x0000000a2e2e7c20 */ /* 0x000fe20008410000 */
[----:B------:R-:W-:Y:S01]  /*3470*/  FSEL R85, R85, -INF , P4 ;  /* 0xff80000055557808 */ /* 0x000fe20002000000 */
[----:B------:R-:W-:Y:S01]  /*3480*/  FMUL.FTZ R47, R47, UR10 ;  /* 0x0000000a2f2f7c20 */ /* 0x000fe20008410000 */
[----:B------:R-:W-:Y:S01]  /*3490*/  FMNMX.FTZ R72, R87, R72, !PT ;  /* 0x0000004857487209 */ /* 0x000fe20007810000 */
[----:B------:R-:W-:Y:S01]  /*34a0*/  FMUL.FTZ R40, R40, UR10 ;  /* 0x0000000a28287c20 */ /* 0x000fe20008410000 */
[----:B------:R-:W-:Y:S01]  /*34b0*/  ISETP.GT.AND P4, PT, R70, 0x48, PT ;  /* 0x000000484600780c */ /* 0x000fe20003f84270 */
[----:B------:R-:W0:Y:S01]  /*34c0*/  MUFU.TANH R43, R43 ;  /* 0x0000002b002b7308 */ /* 0x000e220000002400 */
[----:B-1----:R-:W-:Y:S01]  /*34d0*/  FSEL R83, R69, -INF , P3 ;  /* 0xff80000045537808 */ /* 0x002fe20001800000 */
[----:B------:R-:W-:Y:S01]  /*34e0*/  FMUL.FTZ R44, R44, UR10 ;  /* 0x0000000a2c2c7c20 */ /* 0x000fe20008410000 */
[----:B------:R-:W-:-:S02]  /*34f0*/  FMNMX.FTZ R72, R85, R72, !PT ;  /* 0x0000004855487209 */ /* 0x000fc40007810000 */
[C---:B------:R-:W-:Y:S02]  /*3500*/  ISETP.GT.AND P3, PT, R70.reuse, 0x49, PT ;  /* 0x000000494600780c */ /* 0x040fe40003f64270 */
[----:B--2---:R-:W-:Y:S01]  /*3510*/  FSEL R81, R61, -INF , P4 ;  /* 0xff8000003d517808 */ /* 0x004fe20002000000 */
[----:B------:R-:W1:Y:S01]  /*3520*/  MUFU.TANH R46, R46 ;  /* 0x0000002e002e7308 */ /* 0x000e620000002400 */
[----:B------:R-:W-:Y:S02]  /*3530*/  FMNMX.FTZ R72, R83, R72, !PT ;  /* 0x0000004853487209 */ /* 0x000fe40007810000 */
[C---:B------:R-:W-:Y:S02]  /*3540*/  ISETP.GT.AND P4, PT, R70.reuse, 0x50, PT ;  /* 0x000000504600780c */ /* 0x040fe40003f84270 */
[----:B------:R-:W-:Y:S02]  /*3550*/  FSEL R77, R77, -INF , P3 ;  /* 0xff8000004d4d7808 */ /* 0x000fe40001800000 */
[----:B------:R-:W-:Y:S01]  /*3560*/  FMNMX.FTZ R72, R81, R72, !PT ;  /* 0x0000004851487209 */ /* 0x000fe20007810000 */
[----:B------:R-:W2:Y:S01]  /*3570*/  MUFU.TANH R47, R47 ;  /* 0x0000002f002f7308 */ /* 0x000ea20000002400 */
[----:B------:R-:W-:-:S02]  /*3580*/  ISETP.GT.AND P3, PT, R70, 0x51, PT ;  /* 0x000000514600780c */ /* 0x000fc40003f64270 */
[----:B---3--:R-:W-:Y:S01]  /*3590*/  FSEL R79, R50, -INF , P4 ;  /* 0xff800000324f7808 */ /* 0x008fe20002000000 */
[----:B------:R-:W-:Y:S01]  /*35a0*/  FMUL.FTZ R50, R45, UR10 ;  /* 0x0000000a2d327c20 */ /* 0x000fe20008410000 */
[----:B------:R-:W-:Y:S02]  /*35b0*/  FMNMX.FTZ R72, R77, R72, !PT ;  /* 0x000000484d487209 */ /* 0x000fe40007810000 */
[C---:B------:R-:W-:Y:S01]  /*35c0*/  ISETP.GT.AND P4, PT, R70.reuse, 0x58, PT ;  /* 0x000000584600780c */ /* 0x040fe20003f84270 */
[----:B------:R-:W-:Y:S01]  /*35d0*/  MUFU.TANH R21, R21 ;  /* 0x0000001500157308 */ /* 0x000fe20000002400 */
[----:B----4-:R-:W-:Y:S02]  /*35e0*/  FSEL R73, R51, -INF , P3 ;  /* 0xff80000033497808 */ /* 0x010fe40001800000 */
[----:B------:R-:W-:Y:S02]  /*35f0*/  FMNMX.FTZ R72, R79, R72, !PT ;  /* 0x000000484f487209 */ /* 0x000fe40007810000 */
[----:B------:R-:W-:-:S02]  /*3600*/  ISETP.GT.AND P3, PT, R70, 0x59, PT ;  /* 0x000000594600780c */ /* 0x000fc40003f64270 */
[----:B-----5:R-:W-:Y:S01]  /*3610*/  FSEL R75, R54, -INF , P4 ;  /* 0xff800000364b7808 */ /* 0x020fe20002000000 */
[----:B------:R-:W-:Y:S01]  /*3620*/  MUFU.TANH R64, R64 ;  /* 0x0000004000407308 */ /* 0x000fe20000002400 */
[----:B------:R-:W-:Y:S02]  /*3630*/  FMNMX.FTZ R72, R73, R72, !PT ;  /* 0x0000004849487209 */ /* 0x000fe40007810000 */
[C---:B------:R-:W-:Y:S02]  /*3640*/  ISETP.GT.AND P4, PT, R70.reuse, 0x60, PT ;  /* 0x000000604600780c */ /* 0x040fe40003f84270 */
[----:B------:R-:W-:Y:S02]  /*3650*/  FSEL R71, R55, -INF , P3 ;  /* 0xff80000037477808 */ /* 0x000fe40001800000 */
[----:B------:R-:W-:Y:S01]  /*3660*/  FMNMX.FTZ R72, R75, R72, !PT ;  /* 0x000000484b487209 */ /* 0x000fe20007810000 */
[----:B------:R-:W-:Y:S01]  /*3670*/  MUFU.TANH R65, R65 ;  /* 0x0000004100417308 */ /* 0x000fe20000002400 */
[----:B------:R-:W-:Y:S01]  /*3680*/  ISETP.GT.AND P3, PT, R70, 0x61, PT ;  /* 0x000000614600780c */ /* 0x000fe20003f64270 */
[----:B------:R-:W-:-:S02]  /*3690*/  WARPGROUP.DEPBAR.LE gsb0, 0x0 ;  /* 0x00008000000079c5 */ /* 0x000fc40000010000 */
[----:B------:R-:W-:Y:S01]  /*36a0*/  WARPGROUP.ARRIVE ;  /* 0x00000000000079c5 */ /* 0x000fe20000000000 */
[----:B------:R-:W-:Y:S01]  /*36b0*/  FMUL.FTZ R34, R34, UR10 ;  /* 0x0000000a22227c20 */ /* 0x000fe20008410000 */
[----:B------:R-:W-:Y:S01]  /*36c0*/  FMUL.FTZ R35, R35, UR10 ;  /* 0x0000000a23237c20 */ /* 0x000fe20008410000 */
[----:B0-----:R-:W-:Y:S01]  /*36d0*/  FSEL R69, R42, -INF , P4 ;  /* 0xff8000002a457808 */ /* 0x001fe20002000000 */
[----:B------:R-:W-:Y:S01]  /*36e0*/  FMUL.FTZ R38, R38, UR10 ;  /* 0x0000000a26267c20 */ /* 0x000fe20008410000 */
[----:B------:R-:W-:Y:S01]  /*36f0*/  FMNMX.FTZ R72, R71, R72, !PT ;  /* 0x0000004847487209 */ /* 0x000fe20007810000 */
[----:B------:R-:W-:Y:S01]  /*3700*/  HGMMA.64x16x16.F32 R24, gdesc[UR4], R24, gsb0 ;  /* 0x00200000041879f0 */ /* 0x000fe20008000818 */
[----:B------:R-:W0:Y:S01]  /*3710*/  MUFU.TANH R34, R34 ;  /* 0x0000002200227308 */ /* 0x000e220000002400 */
[C---:B------:R-:W-:Y:S01]  /*3720*/  ISETP.GT.AND P4, PT, R70.reuse, 0x68, PT ;  /* 0x000000684600780c */ /* 0x040fe20003f84270 */
[----:B------:R-:W-:Y:S01]  /*3730*/  FMUL.FTZ R39, R39, UR10 ;  /* 0x0000000a27277c20 */ /* 0x000fe20008410000 */
[----:B------:R-:W-:Y:S01]  /*3740*/  FSEL R63, R43, -INF , P3 ;  /* 0xff8000002b3f7808 */ /* 0x000fe20001800000 */
[----:B------:R-:W-:Y:S01]  /*3750*/  FMUL.FTZ R42, R53, UR10 ;  /* 0x0000000a352a7c20 */ /* 0x000fe20008410000 */
[----:B------:R-:W-:Y:S01]  /*3760*/  FMNMX.FTZ R72, R69, R72, !PT ;  /* 0x0000004845487209 */ /* 0x000fe20007810000 */
[----:B------:R-:W-:Y:S01]  /*3770*/  ULDC UR4, c[0x0][0x988] ;  /* 0x0002620000047ab9 */ /* 0x000fe20000000800 */
[----:B------:R-:W-:Y:S01]  /*3780*/  ISETP.GT.AND P3, PT, R70, 0x69, PT ;  /* 0x000000694600780c */ /* 0x000fe20003f64270 */
[----:B------:R-:W3:Y:S01]  /*3790*/  MUFU.TANH R35, R35 ;  /* 0x0000002300237308 */ /* 0x000ee20000002400 */
[----:B-1----:R-:W-:Y:S01]  /*37a0*/  FSEL R61, R46, -INF , P4 ;  /* 0xff8000002e3d7808 */ /* 0x002fe20002000000 */
[----:B------:R-:W-:Y:S01]  /*37b0*/  IMAD.U32 R74, RZ, RZ, UR4 ;  /* 0x00000004ff4a7e24 */ /* 0x000fe2000f8e00ff */
[----:B------:R-:W-:Y:S01]  /*37c0*/  FMNMX.FTZ R72, R63, R72, !PT ;  /* 0x000000483f487209 */ /* 0x000fe20007810000 */
[----:B------:R-:W-:Y:S01]  /*37d0*/  FMUL.FTZ R78, R37, UR10 ;  /* 0x0000000a254e7c20 */ /* 0x000fe20008410000 */
[----:B------:R-:W-:Y:S01]  /*37e0*/  ISETP.GT.AND P4, PT, R70, 0x70, PT ;  /* 0x000000704600780c */ /* 0x000fe20003f84270 */
[----:B------:R-:W-:Y:S01]  /*37f0*/  FMUL.FTZ R46, R41, UR10 ;  /* 0x0000000a292e7c20 */ /* 0x000fe20008410000 */
[----:B--2---:R-:W-:Y:S01]  /*3800*/  FSEL R55, R47, -INF , P3 ;  /* 0xff8000002f377808 */ /* 0x004fe20001800000 */
[----:B------:R-:W1:Y:S01]  /*3810*/  MUFU.TANH R38, R38 ;  /* 0x0000002600267308 */ /* 0x000e620000002400 */
[----:B------:R-:W-:Y:S01]  /*3820*/  FMNMX.FTZ R72, R61, R72, !PT ;  /* 0x000000483d487209 */ /* 0x000fe20007810000 */
[----:B------:R-:W-:Y:S01]  /*3830*/  FMUL.FTZ R54, R36, UR10 ;  /* 0x0000000a24367c20 */ /* 0x000fe20008410000 */
[----:B------:R-:W-:Y:S01]  /*3840*/  ISETP.GT.AND P3, PT, R70, 0x71, PT ;  /* 0x000000714600780c */ /* 0x000fe20003f64270 */
[----:B------:R-:W-:Y:S01]  /*3850*/  UMOV UR4, URZ ;  /* 0x0000003f00047c82 */ /* 0x000fe20008000000 */
[----:B0-----:R-:W-:-:S02]  /*3860*/  FSEL R51, R34, -INF , P4 ;  /* 0xff80000022337808 */ /* 0x001fc40002000000 */
[----:B------:R-:W-:Y:S01]  /*3870*/  FMNMX.FTZ R72, R55, R72, !PT ;  /* 0x0000004837487209 */ /* 0x000fe20007810000 */
[----:B------:R-:W0:Y:S01]  /*3880*/  MUFU.TANH R39, R39 ;  /* 0x0000002700277308 */ /* 0x000e220000002400 */
[C---:B------:R-:W-:Y:S02]  /*3890*/  ISETP.GT.AND P4, PT, R70.reuse, 0x78, PT ;  /* 0x000000784600780c */ /* 0x040fe40003f84270 */
[----:B---3--:R-:W-:Y:S02]  /*38a0*/  FSEL R47, R35, -INF , P3 ;  /* 0xff800000232f7808 */ /* 0x008fe40001800000 */
[----:B------:R-:W-:Y:S02]  /*38b0*/  FMNMX.FTZ R72, R51, R72, !PT ;  /* 0x0000004833487209 */ /* 0x000fe40007810000 */
[----:B------:R-:W-:Y:S01]  /*38c0*/  ISETP.GT.AND P3, PT, R70, 0x79, PT ;  /* 0x000000794600780c */ /* 0x000fe20003f64270 */
[----:B------:R-:W-:Y:S01]  /*38d0*/  MUFU.TANH R66, R66 ;  /* 0x0000004200427308 */ /* 0x000fe20000002400 */
[----:B-1----:R-:W-:Y:S01]  /*38e0*/  FSEL R49, R38, -INF , P4 ;  /* 0xff80000026317808 */ /* 0x002fe20002000000 */
[----:B------:R-:W-:Y:S01]  /*38f0*/  FMUL.FTZ R38, R52, UR10 ;  /* 0x0000000a34267c20 */ /* 0x000fe20008410000 */
[----:B------:R-:W-:Y:S01]  /*3900*/  FMNMX.FTZ R72, R47, R72, !PT ;  /* 0x000000482f487209 */ /* 0x000fe20007810000 */
[----:B------:R-:W-:Y:S01]  /*3910*/  FMUL.FTZ R52, R32, UR10 ;  /* 0x0000000a20347c20 */ /* 0x000fe20008410000 */
[----:B------:R-:W-:-:S02]  /*3920*/  ISETP.GT.AND P4, PT, R70, 0x80, PT ;  /* 0x000000804600780c */ /* 0x000fc40003f84270 */
[----:B------:R-:W-:Y:S01]  /*3930*/  FMNMX.FTZ R72, R49, R72, !PT ;  /* 0x0000004831487209 */ /* 0x000fe20007810000 */
[----:B------:R-:W-:Y:S01]  /*3940*/  MUFU.TANH R67, R67 ;  /* 0x0000004300437308 */ /* 0x000fe20000002400 */
[----:B0-----:R-:W-:Y:S02]  /*3950*/  FSEL R43, R39, -INF , P3 ;  /* 0xff800000272b7808 */ /* 0x001fe40001800000 */
[----:B------:R-:W-:Y:S02]  /*3960*/  ISETP.GT.AND P3, PT, R70, 0x81, PT ;  /* 0x000000814600780c */ /* 0x000fe40003f64270 */
[----:B------:R-:W-:-:S03]  /*3970*/  FMNMX.FTZ R72, R43, R72, !PT ;  /* 0x000000482b487209 */ /* 0x000fc60007810000 */
[----:B------:R-:W-:Y:S01]  /*3980*/  MUFU.TANH R56, R56 ;  /* 0x0000003800387308 */ /* 0x000fe20000002400 */
[----:B------:R-:W-:Y:S02]  /*3990*/  WARPGROUP.DEPBAR.LE gsb0, 0x0 ;  /* 0x00008000000079c5 */ /* 0x000fe40000010000 */
        /* <DEDUP_REMOVED lines=8> */
[----:B------:R-:W-:-:S06]  /*3a20*/  FMUL.FTZ R84, R29, UR10 ;  /* 0x0000000a1d547c20 */ /* 0x000fcc0008410000 */
[----:B------:R-:W1:Y:S08]  /*3a30*/  MUFU.TANH R27, R27 ;  /* 0x0000001b001b7308 */ /* 0x000e700000002400 */
[----:B------:R-:W2:Y:S01]  /*3a40*/  MUFU.TANH R30, R30 ;  /* 0x0000001e001e7308 */ /* 0x000ea20000002400 */
[----:B0-----:R-:W-:Y:S02]  /*3a50*/  FSEL R39, R26, -INF , P4 ;  /* 0xff8000001a277808 */ /* 0x001fe40002000000 */
[----:B------:R-:W-:-:S02]  /*3a60*/  ISETP.GT.AND P4, PT, R70, 0x88, PT ;  /* 0x000000884600780c */ /* 0x000fc40003f84270 */
[----:B------:R-:W-:-:S03]  /*3a70*/  FMNMX.FTZ R72, R39, R72, !PT ;  /* 0x0000004827487209 */ /* 0x000fc60007810000 */
[----:B------:R2:W0:Y:S01]  /*3a80*/  MUFU.TANH R34, R31 ;  /* 0x0000001f00227308 */ /* 0x0004220000002400 */
[----:B-1----:R-:W-:Y:S02]  /*3a90*/  FSEL R35, R27, -INF , P3 ;  /* 0xff8000001b237808 */ /* 0x002fe40001800000 */
[----:B------:R-:W-:Y:S01]  /*3aa0*/  ISETP.GT.AND P3, PT, R70, 0x89, PT ;  /* 0x000000894600780c */ /* 0x000fe20003f64270 */
[----:B------:R-:W-:Y:S01]  /*3ab0*/  FMUL.FTZ R70, R33, UR10 ;  /* 0x0000000a21467c20 */ /* 0x000fe20008410000 */
[----:B------:R-:W-:-:S03]  /*3ac0*/  FMNMX.FTZ R72, R35, R72, !PT ;  /* 0x0000004823487209 */ /* 0x000fc60007810000 */
[----:B------:R-:W1:Y:S01]  /*3ad0*/  MUFU.TANH R57, R57 ;  /* 0x0000003900397308 */ /* 0x000e620000002400 */
[----:B--2---:R-:W-:Y:S02]  /*3ae0*/  FSEL R31, R30, -INF , P4 ;  /* 0xff8000001e1f7808 */ /* 0x004fe40002000000 */
[----:B------:R-:W2:Y:S02]  /*3af0*/  SHFL.IDX PT, R30, R68, RZ, 0x1c1f ;  /* 0x001c1fff441e7589 */ /* 0x000ea400000e0000 */
[----:B------:R-:W-:-:S03]  /*3b00*/  FMNMX.FTZ R72, R31, R72, !PT ;  /* 0x000000481f487209 */ /* 0x000fc60007810000 */
[----:B------:R-:W3:Y:S01]  /*3b10*/  MUFU.TANH R58, R58 ;  /* 0x0000003a003a7308 */ /* 0x000ee20000002400 */
[----:B0-----:R-:W-:-:S04]  /*3b20*/  FSEL R27, R34, -INF , P3 ;  /* 0xff800000221b7808 */ /* 0x001fc80001800000 */
[----:B------:R-:W-:-:S03]  /*3b30*/  FMNMX.FTZ R72, R27, R72, !PT ;  /* 0x000000481b487209 */ /* 0x000fc60007810000 */
[----:B------:R-:W0:Y:S02]  /*3b40*/  MUFU.TANH R59, R59 ;  /* 0x0000003b003b7308 */ /* 0x000e240000002400 */
[----:B------:R-:W4:Y:S06]  /*3b50*/  SHFL.BFLY PT, R53, R72, 0x2, 0x1f ;  /* 0x0c401f0048357f89 */ /* 0x000f2c00000e0000 */
[----:B------:R-:W5:Y:S01]  /*3b60*/  MUFU.TANH R60, R60 ;  /* 0x0000003c003c7308 */ /* 0x000f620000002400 */
[----:B--2---:R-:W-:-:S04]  /*3b70*/  VIADDMNMX R62, R30, R93, R62, PT ;  /* 0x0000005d1e3e7246 */ /* 0x004fc8000380013e */
[----:B------:R-:W-:-:S03]  /*3b80*/  ISETP.GT.AND P4, PT, R62, 0x1, PT ;  /* 0x000000013e00780c */ /* 0x000fc60003f84270 */
[----:B------:R-:W2:Y:S01]  /*3b90*/  MUFU.TANH R48, R48 ;  /* 0x0000003000307308 */ /* 0x000ea20000002400 */
[----:B------:R-:W-:Y:S02]  /*3ba0*/  ISETP.GT.AND P5, PT, R62, 0x8, PT ;  /* 0x000000083e00780c */ /* 0x000fe40003fa4270 */
[----:B------:R-:W-:Y:S02]  /*3bb0*/  FSEL R0, R0, -INF , P4 ;  /* 0xff80000000007808 */ /* 0x000fe40002000000 */
[----:B------:R-:W-:Y:S02]  /*3bc0*/  FSEL R37, R6, -INF , P5 ;  /* 0xff80000006257808 */ /* 0x000fe40002800000 */
[----:B------:R-:W-:Y:S01]  /*3bd0*/  ISETP.GT.AND P4, PT, R62, 0x10, PT ;  /* 0x000000103e00780c */ /* 0x000fe20003f84270 */
[----:B------:R-:W2:Y:S01]  /*3be0*/  MUFU.TANH R38, R38 ;  /* 0x0000002600267308 */ /* 0x000ea20000002400 */
[----:B----4-:R-:W-:-:S05]  /*3bf0*/  FMNMX.FTZ R53, R72, R53, !PT ;  /* 0x0000003548357209 */ /* 0x010fca0007810000 */
[----:B------:R-:W4:Y:S02]  /*3c00*/  SHFL.BFLY PT, R72, R53, 0x1, 0x1f ;  /* 0x0c201f0035487f89 */ /* 0x000f2400000e0000 */
[----:B------:R-:W2:Y:S08]  /*3c10*/  MUFU.TANH R42, R42 ;  /* 0x0000002a002a7308 */ /* 0x000eb00000002400 */
[----:B------:R-:W2:Y:S08]  /*3c20*/  MUFU.TANH R40, R40 ;  /* 0x0000002800287308 */ /* 0x000eb00000002400 */
[----:B------:R-:W2:Y:S01]  /*3c30*/  MUFU.TANH R46, R46 ;  /* 0x0000002e002e7308 */ /* 0x000ea20000002400 */
[----:B----4-:R-:W-:-:S07]  /*3c40*/  FMNMX.FTZ R72, R53, R72, !PT ;  /* 0x0000004835487209 */ /* 0x010fce0007810000 */
[----:B------:R-:W4:Y:S01]  /*3c50*/  MUFU.TANH R44, R44 ;  /* 0x0000002c002c7308 */ /* 0x000f220000002400 */
[C---:B------:R-:W-:Y:S01]  /*3c60*/  FSETP.NEU.FTZ.AND P3, PT, R72.reuse, -INF , PT ;  /* 0xff8000004800780b */ /* 0x040fe20003f7d000 */
[----:B------:R-:W-:-:S06]  /*3c70*/  FMUL.FTZ R24, R72, R74 ;  /* 0x0000004a48187220 */ /* 0x000fcc0000410000 */
[----:B------:R-:W4:Y:S01]  /*3c80*/  MUFU.TANH R50, R50 ;  /* 0x0000003200327308 */ /* 0x000f220000002400 */
[----:B------:R-:W-:Y:S02]  /*3c90*/  FSEL R24, R24, RZ, P3 ;  /* 0x000000ff18187208 */ /* 0x000fe40001800000 */
[----:B------:R-:W-:-:S03]  /*3ca0*/  ISETP.GT.AND P3, PT, R62, RZ, PT ;  /* 0x000000ff3e00720c */ /* 0x000fc60003f64270 */
[-CC-:B------:R-:W-:Y:S01]  /*3cb0*/  FFMA.FTZ R26, R89, R74.reuse, -R24.reuse ;  /* 0x0000004a591a7223 */ /* 0x180fe20000010818 */
[----:B------:R-:W-:Y:S01]  /*3cc0*/  FSEL R33, R5, -INF , P3 ;  /* 0xff80000005217808 */ /* 0x000fe20001800000 */
[-CC-:B------:R-:W-:Y:S01]  /*3cd0*/  FFMA.FTZ R6, R91, R74.reuse, -R24.reuse ;  /* 0x0000004a5b067223 */ /* 0x180fe20000010818 */
[C---:B------:R-:W-:Y:S01]  /*3ce0*/  ISETP.GT.AND P3, PT, R62.reuse, 0x9, PT ;  /* 0x000000093e00780c */ /* 0x040fe20003f64270 */
[--C-:B------:R-:W-:Y:S01]  /*3cf0*/  FFMA.FTZ R25, R97, R74, -R24.reuse ;  /* 0x0000004a61197223 */ /* 0x100fe20000010818 */
[----:B------:R-:W-:Y:S01]  /*3d00*/  FMNMX.FTZ R30, R33, R0, !PT ;  /* 0x00000000211e7209 */ /* 0x000fe20007810000 */
[-CC-:B------:R-:W-:Y:S01]  /*3d10*/  FFMA.FTZ R28, R115, R74.reuse, -R24.reuse ;  /* 0x0000004a731c7223 */ /* 0x180fe20000010818 */
[----:B------:R-:W-:Y:S01]  /*3d20*/  FSEL R89, R9, -INF , P3 ;  /* 0xff80000009597808 */ /* 0x000fe20001800000 */
[--C-:B------:R-:W-:Y:S01]  /*3d30*/  FFMA.FTZ R117, R117, R74, -R24.reuse ;  /* 0x0000004a75757223 */ /* 0x100fe20000010818 */
[----:B------:R-:W-:Y:S01]  /*3d40*/  FMNMX.FTZ R30, R37, R30, !PT ;  /* 0x0000001e251e7209 */ /* 0x000fe20007810000 */
[-CC-:B------:R-:W-:Y:S01]  /*3d50*/  FFMA.FTZ R29, R119, R74.reuse, -R24.reuse ;  /* 0x0000004a771d7223 */ /* 0x180fe20000010818 */
[----:B------:R-:W-:Y:S01]  /*3d60*/  ISETP.GT.AND P3, PT, R62, 0x11, PT ;  /* 0x000000113e00780c */ /* 0x000fe20003f64270 */
[----:B------:R1:W-:Y:S01]  /*3d70*/  MUFU.EX2 R5, R117 ;  /* 0x0000007500057308 */ /* 0x0003e20000000800 */
[----:B------:R-:W-:Y:S01]  /*3d80*/  FSEL R91, R10, -INF , P4 ;  /* 0xff8000000a5b7808 */ /* 0x000fe20002000000 */
[--C-:B------:R-:W-:Y:S01]  /*3d90*/  FFMA.FTZ R10, R95, R74, -R24.reuse ;  /* 0x0000004a5f0a7223 */ /* 0x100fe20000010818 */
[----:B------:R-:W-:Y:S01]  /*3da0*/  FMNMX.FTZ R30, R89, R30, !PT ;  /* 0x0000001e591e7209 */ /* 0x000fe20007810000 */
[-CC-:B------:R-:W-:Y:S01]  /*3db0*/  FFMA.FTZ R41, R105, R74.reuse, -R24.reuse ;  /* 0x0000004a69297223 */ /* 0x180fe20000010818 */
[C---:B------:R-:W-:Y:S01]  /*3dc0*/  ISETP.GT.AND P4, PT, R62.reuse, 0x18, PT ;  /* 0x000000183e00780c */ /* 0x040fe20003f84270 */
[-CC-:B------:R-:W-:Y:S01]  /*3dd0*/  FFMA.FTZ R32, R103, R74.reuse, -R24.reuse ;  /* 0x0000004a67207223 */ /* 0x180fe20000010818 */
[----:B------:R-:W-:Y:S01]  /*3de0*/  FSEL R93, R11, -INF , P3 ;  /* 0xff8000000b5d7808 */ /* 0x000fe20001800000 */
[--C-:B------:R-:W-:Y:S01]  /*3df0*/  FFMA.FTZ R11, R111, R74, -R24.reuse ;  /* 0x0000004a6f0b7223 */ /* 0x100fe20000010818 */
[----:B------:R-:W-:Y:S01]  /*3e00*/  FMNMX.FTZ R30, R91, R30, !PT ;  /* 0x0000001e5b1e7209 */ /* 0x000fe20007810000 */
[-CC-:B------:R-:W-:Y:S01]  /*3e10*/  FFMA.FTZ R45, R101, R74.reuse, -R24.reuse ;  /* 0x0000004a652d7223 */ /* 0x180fe20000010818 */
[C---:B------:R-:W-:Y:S01]  /*3e20*/  ISETP.GT.AND P3, PT, R62.reuse, 0x19, PT ;  /* 0x000000193e00780c */ /* 0x040fe20003f64270 */
[----:B------:R-:W4:Y:S01]  /*3e30*/  MUFU.TANH R52, R52 ;  /* 0x0000003400347308 */ /* 0x000f220000002400 */
[----:B------:R-:W-:Y:S01]  /*3e40*/  FSEL R13, R13, -INF , P4 ;  /* 0xff8000000d0d7808 */ /* 0x000fe20002000000 */
[--C-:B------:R-:W-:Y:S01]  /*3e50*/  FFMA.FTZ R53, R87, R74, -R24.reuse ;  /* 0x0000004a57357223 */ /* 0x100fe20000010818 */
[----:B------:R-:W-:Y:S01]  /*3e60*/  FMNMX.FTZ R30, R93, R30, !PT ;  /* 0x0000001e5d1e7209 */ /* 0x000fe20007810000 */
[-CC-:B------:R-:W-:Y:S01]  /*3e70*/  FFMA.FTZ R36, R85, R74.reuse, -R24.reuse ;  /* 0x0000004a55247223 */ /* 0x180fe20000010818 */
[----:B------:R-:W-:Y:S01]  /*3e80*/  ISETP.GT.AND P4, PT, R62, 0x20, PT ;  /* 0x000000203e00780c */ /* 0x000fe20003f84270 */
[--C-:B------:R-:W-:Y:S01]  /*3e90*/  FFMA.FTZ R34, R99, R74, -R24.reuse ;  /* 0x0000004a63227223 */ /* 0x100fe20000010818 */
[----:B------:R-:W-:Y:S01]  /*3ea0*/  FSEL R97, R12, -INF , P3 ;  /* 0xff8000000c617808 */ /* 0x000fe20001800000 */
[----:B------:R-:W4:Y:S01]  /*3eb0*/  MUFU.TANH R70, R70 ;  /* 0x0000004600467308 */ /* 0x000f220000002400 */
[----:B------:R-:W-:Y:S01]  /*3ec0*/  FMNMX.FTZ R30, R13, R30, !PT ;  /* 0x0000001e0d1e7209 */ /* 0x000fe20007810000 */
[-CC-:B------:R-:W-:Y:S01]  /*3ed0*/  FFMA.FTZ R9, R113, R74.reuse, -R24.reuse ;  /* 0x0000004a71097223 */ /* 0x180fe20000010818 */
[----:B------:R-:W-:Y:S01]  /*3ee0*/  ISETP.GT.AND P3, PT, R62, 0x21, PT ;  /* 0x000000213e00780c */ /* 0x000fe20003f64270 */
[-CC-:B------:R-:W-:Y:S01]  /*3ef0*/  FFMA.FTZ R73, R73, R74.reuse, -R24.reuse ;  /* 0x0000004a49497223 */ /* 0x180fe20000010818 */
[----:B------:R-:W-:Y:S01]  /*3f00*/  FSEL R95, R14, -INF , P4 ;  /* 0xff8000000e5f7808 */ /* 0x000fe20002000000 */
[--C-:B------:R-:W-:Y:S01]  /*3f10*/  FFMA.FTZ R14, R107, R74, -R24.reuse ;  /* 0x0000004a6b0e7223 */ /* 0x100fe20000010818 */
[----:B------:R-:W-:Y:S01]  /*3f20*/  FMNMX.FTZ R30, R97, R30, !PT ;  /* 0x0000001e611e7209 */ /* 0x000fe20007810000 */
[----:B------:R-:W4:Y:S01]  /*3f30*/  MUFU.TANH R54, R54 ;  /* 0x0000003600367308 */ /* 0x000f220000002400 */
[C---:B------:R-:W-:Y:S01]  /*3f40*/  ISETP.GT.AND P4, PT, R62.reuse, 0x28, PT ;  /* 0x000000283e00780c */ /* 0x040fe20003f84270 */
[-CC-:B------:R-:W-:Y:S01]  /*3f50*/  FFMA.FTZ R71, R71, R74.reuse, -R24.reuse ;  /* 0x0000004a47477223 */ /* 0x180fe20000010818 */
[----:B------:R-:W-:Y:S01]  /*3f60*/  FSEL R115, R15, -INF , P3 ;  /* 0xff8000000f737808 */ /* 0x000fe20001800000 */
[--C-:B------:R-:W-:Y:S01]  /*3f70*/  FFMA.FTZ R63, R63, R74, -R24.reuse ;  /* 0x0000004a3f3f7223 */ /* 0x100fe20000010818 */
[----:B------:R-:W-:Y:S01]  /*3f80*/  FMNMX.FTZ R30, R95, R30, !PT ;  /* 0x0000001e5f1e7209 */ /* 0x000fe20007810000 */
[-CC-:B------:R-:W-:Y:S01]  /*3f90*/  FFMA.FTZ R55, R55, R74.reuse, -R24.reuse ;  /* 0x0000004a37377223 */ /* 0x180fe20000010818 */
[----:B------:R-:W-:Y:S01]  /*3fa0*/  ISETP.GT.AND P3, PT, R62, 0x29, PT ;  /* 0x000000293e00780c */ /* 0x000fe20003f64270 */
[----:B------:R-:W4:Y:S01]  /*3fb0*/  MUFU.TANH R78, R78 ;  /* 0x0000004e004e7308 */ /* 0x000f220000002400 */
[----:B-1----:R-:W-:Y:S01]  /*3fc0*/  FSEL R117, R20, -INF , P4 ;  /* 0xff80000014757808 */ /* 0x002fe20002000000 */
[--C-:B------:R-:W-:Y:S01]  /*3fd0*/  FFMA.FTZ R20, R109, R74, -R24.reuse ;  /* 0x0000004a6d147223 */ /* 0x100fe20000010818 */
[----:B------:R-:W-:Y:S01]  /*3fe0*/  FMNMX.FTZ R30, R115, R30, !PT ;  /* 0x0000001e731e7209 */ /* 0x000fe20007810000 */
[-CC-:B------:R-:W-:Y:S01]  /*3ff0*/  FFMA.FTZ R47, R47, R74.reuse, -R24.reuse ;  /* 0x0000004a2f2f7223 */ /* 0x180fe20000010818 */
[C---:B------:R-:W-:Y:S01]  /*4000*/  ISETP.GT.AND P4, PT, R62.reuse, 0x30, PT ;  /* 0x000000303e00780c */ /* 0x040fe20003f84270 */
[--C-:B------:R-:W-:Y:S01]  /*4010*/  FFMA.FTZ R43, R43, R74, -R24.reuse ;  /* 0x0000004a2b2b7223 */ /* 0x100fe20000010818 */
[----:B------:R-:W-:Y:S01]  /*4020*/  FSEL R119, R21, -INF , P3 ;  /* 0xff80000015777808 */ /* 0x000fe20001800000 */
[----:B------:R-:W1:Y:S01]  /*4030*/  MUFU.TANH R76, R76 ;  /* 0x0000004c004c7308 */ /* 0x000e620000002400 */
[----:B------:R-:W-:Y:S01]  /*4040*/  FMNMX.FTZ R30, R117, R30, !PT ;  /* 0x0000001e751e7209 */ /* 0x000fe20007810000 */
[-CC-:B------:R-:W-:Y:S01]  /*4050*/  FFMA.FTZ R39, R39, R74.reuse, -R24.reuse ;  /* 0x0000004a27277223 */ /* 0x180fe20000010818 */
[----:B------:R-:W-:Y:S01]  /*4060*/  ISETP.GT.AND P3, PT, R62, 0x31, PT ;  /* 0x000000313e00780c */ /* 0x000fe20003f64270 */
[----:B------:R-:W-:Y:S01]  /*4070*/  FFMA.FTZ R31, R31, R74, -R24 ;  /* 0x0000004a1f1f7223 */ /* 0x000fe20000010818 */
[----:B------:R-:W-:-:S02]  /*4080*/  FSEL R121, R64, -INF , P4 ;  /* 0xff80000040797808 */ /* 0x000fc40002000000 */
[----:B------:R-:W-:Y:S01]  /*4090*/  FMNMX.FTZ R12, R119, R30, !PT ;  /* 0x0000001e770c7209 */ /* 0x000fe20007810000 */
[----:B------:R-:W1:Y:S01]  /*40a0*/  MUFU.TANH R80, R80 ;  /* 0x0000005000507308 */ /* 0x000e620000002400 */
[C---:B------:R-:W-:Y:S02]  /*40b0*/  ISETP.GT.AND P4, PT, R62.reuse, 0x38, PT ;  /* 0x000000383e00780c */ /* 0x040fe40003f84270 */
[----:B------:R-:W-:Y:S02]  /*40c0*/  FSEL R123, R65, -INF , P3 ;  /* 0xff800000417b7808 */ /* 0x000fe40001800000 */
[----:B------:R-:W-:Y:S02]  /*40d0*/  FMNMX.FTZ R12, R121, R12, !PT ;  /* 0x0000000c790c7209 */ /* 0x000fe40007810000 */
[----:B------:R-:W-:Y:S01]  /*40e0*/  ISETP.GT.AND P3, PT, R62, 0x39, PT ;  /* 0x000000393e00780c */ /* 0x000fe20003f64270 */
[----:B------:R-:W1:Y:S01]  /*40f0*/  MUFU.TANH R82, R82 ;  /* 0x0000005200527308 */ /* 0x000e620000002400 */
[----:B------:R-:W-:-:S02]  /*4100*/  FSEL R107, R66, -INF , P4 ;  /* 0xff800000426b7808 */ /* 0x000fc40002000000 */
[----:B------:R-:W-:Y:S02]  /*4110*/  FMNMX.FTZ R12, R123, R12, !PT ;  /* 0x0000000c7b0c7209 */ /* 0x000fe40007810000 */
[C---:B------:R-:W-:Y:S02]  /*4120*/  ISETP.GT.AND P4, PT, R62.reuse, 0x40, PT ;  /* 0x000000403e00780c */ /* 0x040fe40003f84270 */
[----:B------:R-:W-:Y:S01]  /*4130*/  FSEL R105, R67, -INF , P3 ;  /* 0xff80000043697808 */ /* 0x000fe20001800000 */
[----:B------:R-:W1:Y:S01]  /*4140*/  MUFU.TANH R84, R84 ;  /* 0x0000005400547308 */ /* 0x000e620000002400 */
[----:B------:R-:W-:Y:S02]  /*4150*/  FMNMX.FTZ R12, R107, R12, !PT ;  /* 0x0000000c6b0c7209 */ /* 0x000fe40007810000 */
[----:B------:R-:W-:Y:S02]  /*4160*/  ISETP.GT.AND P3, PT, R62, 0x41, PT ;  /* 0x000000413e00780c */ /* 0x000fe40003f64270 */
[----:B------:R-:W-:-:S02]  /*4170*/  FSEL R109, R56, -INF , P4 ;  /* 0xff800000386d7808 */ /* 0x000fc40002000000 */
[----:B------:R-:W-:Y:S01]  /*4180*/  FMNMX.FTZ R12, R105, R12, !PT ;  /* 0x0000000c690c7209 */ /* 0x000fe20007810000 */
[----:B------:R1:W-:Y:S01]  /*4190*/  MUFU.EX2 R30, R14 ;  /* 0x0000000e001e7308 */ /* 0x0003e20000000800 */
[C---:B------:R-:W-:Y:S02]  /*41a0*/  ISETP.GT.AND P4, PT, R62.reuse, 0x48, PT ;  /* 0x000000483e00780c */ /* 0x040fe40003f84270 */
[----:B------:R-:W-:Y:S01]  /*41b0*/  FSEL R103, R57, -INF , P3 ;  /* 0xff80000039677808 */ /* 0x000fe20001800000 */
[----:B------:R-:W-:Y:S01]  /*41c0*/  FFMA.FTZ R57, R83, R74, -R24 ;  /* 0x0000004a53397223 */ /* 0x000fe20000010818 */
[----:B------:R-:W-:Y:S02]  /*41d0*/  FMNMX.FTZ R12, R109, R12, !PT ;  /* 0x0000000c6d0c7209 */ /* 0x000fe40007810000 */
[----:B------:R-:W-:Y:S01]  /*41e0*/  ISETP.GT.AND P3, PT, R62, 0x49, PT ;  /* 0x000000493e00780c */ /* 0x000fe20003f64270 */
[----:B------:R-:W-:Y:S01]  /*41f0*/  MUFU.EX2 R25, R25 ;  /* 0x0000001900197308 */ /* 0x000fe20000000800 */
[----:B---3--:R-:W-:-:S02]  /*4200*/  FSEL R111, R58, -INF , P4 ;  /* 0xff8000003a6f7808 */ /* 0x008fc40002000000 */
[----:B------:R-:W-:Y:S02]  /*4210*/  FMNMX.FTZ R12, R103, R12, !PT ;  /* 0x0000000c670c7209 */ /* 0x000fe40007810000 */
[C---:B------:R-:W-:Y:S02]  /*4220*/  ISETP.GT.AND P4, PT, R62.reuse, 0x50, PT ;  /* 0x000000503e00780c */ /* 0x040fe40003f84270 */
[----:B0-----:R-:W-:Y:S01]  /*4230*/  FSEL R101, R59, -INF , P3 ;  /* 0xff8000003b657808 */ /* 0x001fe20001800000 */
[----:B------:R-:W-:Y:S01]  /*4240*/  FFMA.FTZ R59, R77, R74, -R24 ;  /* 0x0000004a4d3b7223 */ /* 0x000fe20000010818 */
[----:B------:R-:W-:Y:S01]  /*4250*/  FMNMX.FTZ R12, R111, R12, !PT ;  /* 0x0000000c6f0c7209 */ /* 0x000fe20007810000 */
[----:B------:R-:W-:Y:S01]  /*4260*/  MUFU.EX2 R26, R26 ;  /* 0x0000001a001a7308 */ /* 0x000fe20000000800 */
[----:B------:R-:W-:Y:S02]  /*4270*/  ISETP.GT.AND P3, PT, R62, 0x51, PT ;  /* 0x000000513e00780c */ /* 0x000fe40003f64270 */
[----:B-----5:R-:W-:-:S02]  /*4280*/  FSEL R15, R60, -INF , P4 ;  /* 0xff8000003c0f7808 */ /* 0x020fc40002000000 */
[----:B------:R-:W-:Y:S02]  /*4290*/  FMNMX.FTZ R12, R101, R12, !PT ;  /* 0x0000000c650c7209 */ /* 0x000fe40007810000 */
[----:B------:R-:W-:Y:S01]  /*42a0*/  ISETP.GT.AND P4, PT, R62, 0x58, PT ;  /* 0x000000583e00780c */ /* 0x000fe20003f84270 */
[----:B------:R-:W-:Y:S01]  /*42b0*/  MUFU.EX2 R28, R28 ;  /* 0x0000001c001c7308 */ /* 0x000fe20000000800 */
[----:B--2---:R-:W-:Y:S01]  /*42c0*/  FSEL R65, R48, -INF , P3 ;  /* 0xff80000030417808 */ /* 0x004fe20001800000 */
[--C-:B------:R-:W-:Y:S01]  /*42d0*/  FFMA.FTZ R48, R49, R74, -R24.reuse ;  /* 0x0000004a31307223 */ /* 0x100fe20000010818 */
[----:B------:R-:W-:Y:S02]  /*42e0*/  FMNMX.FTZ R12, R15, R12, !PT ;  /* 0x0000000c0f0c7209 */ /* 0x000fe40007810000 */
[----:B------:R-:W-:Y:S02]  /*42f0*/  ISETP.GT.AND P3, PT, R62, 0x59, PT ;  /* 0x000000593e00780c */ /* 0x000fe40003f64270 */
[----:B------:R-:W-:Y:S01]  /*4300*/  FSEL R21, R38, -INF , P4 ;  /* 0xff80000026157808 */ /* 0x000fe20002000000 */
[----:B------:R-:W-:Y:S01]  /*4310*/  FFMA.FTZ R38, R81, R74, -R24 ;  /* 0x0000004a51267223 */ /* 0x000fe20000010818 */
[----:B------:R-:W-:Y:S01]  /*4320*/  FMNMX.FTZ R12, R65, R12, !PT ;  /* 0x0000000c410c7209 */ /* 0x000fe20007810000 */
[----:B------:R-:W-:Y:S01]  /*4330*/  MUFU.EX2 R29, R29 ;  /* 0x0000001d001d7308 */ /* 0x000fe20000000800 */
[----:B------:R-:W-:-:S02]  /*4340*/  ISETP.GT.AND P4, PT, R62, 0x60, PT ;  /* 0x000000603e00780c */ /* 0x000fc40003f84270 */
[----:B------:R-:W-:Y:S01]  /*4350*/  FSEL R67, R42, -INF , P3 ;  /* 0xff8000002a437808 */ /* 0x000fe20001800000 */
[--C-:B------:R-:W-:Y:S01]  /*4360*/  FFMA.FTZ R42, R69, R74, -R24.reuse ;  /* 0x0000004a452a7223 */ /* 0x100fe20000010818 */
[----:B------:R-:W-:Y:S02]  /*4370*/  FMNMX.FTZ R12, R21, R12, !PT ;  /* 0x0000000c150c7209 */ /* 0x000fe40007810000 */
[----:B------:R-:W-:Y:S01]  /*4380*/  ISETP.GT.AND P3, PT, R62, 0x61, PT ;  /* 0x000000613e00780c */ /* 0x000fe20003f64270 */
[----:B------:R-:W-:Y:S01]  /*4390*/  MUFU.EX2 R6, R6 ;  /* 0x0000000600067308 */ /* 0x000fe20000000800 */
[----:B------:R-:W-:Y:S01]  /*43a0*/  FSEL R87, R40, -INF , P4 ;  /* 0xff80000028577808 */ /* 0x000fe20002000000 */
[----:B------:R-:W-:Y:S01]  /*43b0*/  FFMA.FTZ R40, R51, R74, -R24 ;  /* 0x0000004a33287223 */ /* 0x000fe20000010818 */
[----:B------:R-:W-:Y:S02]  /*43c0*/  FMNMX.FTZ R12, R67, R12, !PT ;  /* 0x0000000c430c7209 */ /* 0x000fe40007810000 */
[----:B------:R-:W-:-:S02]  /*43d0*/  ISETP.GT.AND P4, PT, R62, 0x68, PT ;  /* 0x000000683e00780c */ /* 0x000fc40003f84270 */
[----:B------:R-:W-:Y:S01]  /*43e0*/  FSEL R85, R46, -INF , P3 ;  /* 0xff8000002e557808 */ /* 0x000fe20001800000 */
[--C-:B------:R-:W-:Y:S01]  /*43f0*/  FFMA.FTZ R46, R79, R74, -R24.reuse ;  /* 0x0000004a4f2e7223 */ /* 0x100fe20000010818 */
[----:B------:R-:W-:Y:S01]  /*4400*/  FMNMX.FTZ R12, R87, R12, !PT ;  /* 0x0000000c570c7209 */ /* 0x000fe20007810000 */
[----:B------:R-:W-:Y:S01]  /*4410*/  MUFU.EX2 R9, R9 ;  /* 0x0000000900097308 */ /* 0x000fe20000000800 */
[----:B------:R-:W-:Y:S02]  /*4420*/  ISETP.GT.AND P3, PT, R62, 0x69, PT ;  /* 0x000000693e00780c */ /* 0x000fe40003f64270 */
[----:B----4-:R-:W-:Y:S01]  /*4430*/  FSEL R99, R44, -INF , P4 ;  /* 0xff8000002c637808 */ /* 0x010fe20002000000 */
[--C-:B------:R-:W-:Y:S01]  /*4440*/  FFMA.FTZ R44, R61, R74, -R24.reuse ;  /* 0x0000004a3d2c7223 */ /* 0x100fe20000010818 */
[----:B------:R-:W-:Y:S02]  /*4450*/  FMNMX.FTZ R12, R85, R12, !PT ;  /* 0x0000000c550c7209 */ /* 0x000fe40007810000 */
[----:B------:R-:W-:Y:S01]  /*4460*/  ISETP.GT.AND P4, PT, R62, 0x70, PT ;  /* 0x000000703e00780c */ /* 0x000fe20003f84270 */
[----:B------:R-:W-:Y:S01]  /*4470*/  MUFU.EX2 R10, R10 ;  /* 0x0000000a000a7308 */ /* 0x000fe20000000800 */
[----:B------:R-:W-:Y:S01]  /*4480*/  FSEL R83, R50, -INF , P3 ;  /* 0xff80000032537808 */ /* 0x000fe20001800000 */
[----:B------:R-:W-:Y:S01]  /*4490*/  FFMA.FTZ R50, R35, R74, -R24 ;  /* 0x0000004a23327223 */ /* 0x000fe20000010818 */
[----:B------:R-:W-:-:S02]  /*44a0*/  FMNMX.FTZ R12, R99, R12, !PT ;  /* 0x0000000c630c7209 */ /* 0x000fc40007810000 */
[----:B------:R-:W-:Y:S02]  /*44b0*/  ISETP.GT.AND P3, PT, R62, 0x71, PT ;  /* 0x000000713e00780c */ /* 0x000fe40003f64270 */
[----:B------:R-:W-:Y:S01]  /*44c0*/  FSEL R113, R52, -INF , P4 ;  /* 0xff80000034717808 */ /* 0x000fe20002000000 */
[----:B------:R-:W-:Y:S01]  /*44d0*/  FFMA.FTZ R52, R75, R74, -R24 ;  /* 0x0000004a4b347223 */ /* 0x000fe20000010818 */
[----:B------:R-:W-:Y:S01]  /*44e0*/  FMNMX.FTZ R12, R83, R12, !PT ;  /* 0x0000000c530c7209 */ /* 0x000fe20007810000 */
[----:B------:R-:W-:Y:S01]  /*44f0*/  MUFU.EX2 R11, R11 ;  /* 0x0000000b000b7308 */ /* 0x000fe20000000800 */
[----:B------:R-:W-:Y:S02]  /*4500*/  ISETP.GT.AND P4, PT, R62, 0x78, PT ;  /* 0x000000783e00780c */ /* 0x000fe40003f84270 */
[----:B------:R-:W-:Y:S02]  /*4510*/  FSEL R81, R70, -INF , P3 ;  /* 0xff80000046517808 */ /* 0x000fe40001800000 */
[----:B------:R-:W-:-:S02]  /*4520*/  FMNMX.FTZ R12, R113, R12, !PT ;  /* 0x0000000c710c7209 */ /* 0x000fc40007810000 */
[----:B------:R-:W-:Y:S01]  /*4530*/  ISETP.GT.AND P3, PT, R62, 0x79, PT ;  /* 0x000000793e00780c */ /* 0x000fe20003f64270 */
[----:B------:R-:W-:Y:S01]  /*4540*/  MUFU.EX2 R20, R20 ;  /* 0x0000001400147308 */ /* 0x000fe20000000800 */
[----:B------:R-:W-:Y:S01]  /*4550*/  FSEL R125, R54, -INF , P4 ;  /* 0xff800000367d7808 */ /* 0x000fe20002000000 */
[----:B------:R-:W-:Y:S01]  /*4560*/  FFMA.FTZ R54, R27, R74, -R24 ;  /* 0x0000004a1b367223 */ /* 0x000fe20000010818 */
[----:B------:R-:W-:Y:S02]  /*4570*/  FMNMX.FTZ R12, R81, R12, !PT ;  /* 0x0000000c510c7209 */ /* 0x000fe40007810000 */
[----:B------:R-:W-:Y:S02]  /*4580*/  ISETP.GT.AND P4, PT, R62, 0x80, PT ;  /* 0x000000803e00780c */ /* 0x000fe40003f84270 */
[----:B------:R-:W-:Y:S01]  /*4590*/  FSEL R77, R78, -INF , P3 ;  /* 0xff8000004e4d7808 */ /* 0x000fe20001800000 */
[----:B------:R-:W-:Y:S01]  /*45a0*/  IMAD.U32 R78, RZ, RZ, UR60 ;  /* 0x0000003cff4e7e24 */ /* 0x000fe2000f8e00ff */
[----:B------:R-:W-:Y:S01]  /*45b0*/  FMNMX.FTZ R12, R125, R12, !PT ;  /* 0x0000000c7d0c7209 */ /* 0x000fe20007810000 */
[----:B------:R-:W-:Y:S01]  /*45c0*/  MUFU.EX2 R41, R41 ;  /* 0x0000002900297308 */ /* 0x000fe20000000800 */
[----:B------:R-:W-:-:S02]  /*45d0*/  ISETP.GT.AND P3, PT, R62, 0x81, PT ;  /* 0x000000813e00780c */ /* 0x000fc40003f64270 */
[----:B-1----:R-:W-:Y:S02]  /*45e0*/  FSEL R127, R76, -INF , P4 ;  /* 0xff8000004c7f7808 */ /* 0x002fe40002000000 */
[----:B------:R-:W-:Y:S02]  /*45f0*/  FMNMX.FTZ R12, R77, R12, !PT ;  /* 0x0000000c4d0c7209 */ /* 0x000fe40007810000 */
[----:B------:R-:W-:Y:S01]  /*4600*/  ISETP.GT.AND P4, PT, R62, 0x88, PT ;  /* 0x000000883e00780c */ /* 0x000fe20003f84270 */
[----:B------:R-:W-:Y:S01]  /*4610*/  MUFU.EX2 R32, R32 ;  /* 0x0000002000207308 */ /* 0x000fe20000000800 */
[----:B------:R-:W-:Y:S02]  /*4620*/  FSEL R79, R80, -INF , P3 ;  /* 0xff800000504f7808 */ /* 0x000fe40001800000 */
[----:B------:R-:W-:Y:S02]  /*4630*/  FMNMX.FTZ R12, R127, R12, !PT ;  /* 0x0000000c7f0c7209 */ /* 0x000fe40007810000 */
[----:B------:R-:W-:-:S02]  /*4640*/  ISETP.GT.AND P3, PT, R62, 0x89, PT ;  /* 0x000000893e00780c */ /* 0x000fc40003f64270 */
[----:B------:R-:W-:Y:S01]  /*4650*/  FSEL R129, R82, -INF , P4 ;  /* 0xff80000052817808 */ /* 0x000fe20002000000 */
[----:B------:R-:W-:Y:S01]  /*4660*/  MUFU.EX2 R45, R45 ;  /* 0x0000002d002d7308 */ /* 0x000fe20000000800 */
[----:B------:R-:W-:Y:S02]  /*4670*/  FMNMX.FTZ R12, R79, R12, !PT ;  /* 0x0000000c4f0c7209 */ /* 0x000fe40007810000 */
[----:B------:R-:W-:Y:S02]  /*4680*/  FSEL R131, R84, -INF , P3 ;  /* 0xff80000054837808 */ /* 0x000fe40001800000 */
        /* <DEDUP_REMOVED lines=13> */
[----:B0-----:R-:W-:-:S04]  /*4760*/  FMNMX.FTZ R75, R14, R75, !PT ;  /* 0x0000004b0e4b7209 */ /* 0x001fc80007810000 */
[C---:B------:R-:W-:Y:S01]  /*4770*/  FSETP.NEU.FTZ.AND P3, PT, R75.reuse, -INF , PT ;  /* 0xff8000004b00780b */ /* 0x040fe20003f7d000 */
[----:B------:R-:W-:Y:S02]  /*4780*/  FMUL.FTZ R12, R75, R74 ;  /* 0x0000004a4b0c7220 */ /* 0x000fe40000410000 */
[----:B------:R-:W-:Y:S03]  /*4790*/  MUFU.EX2 R52, R52 ;  /* 0x0000003400347308 */ /* 0x000fe60000000800 */
[----:B------:R-:W-:-:S05]  /*47a0*/  FSEL R24, R12, RZ, P3 ;  /* 0x000000ff0c187208 */ /* 0x000fca0001800000 */
[----:B------:R-:W-:Y:S01]  /*47b0*/  MUFU.EX2 R71, R71 ;  /* 0x0000004700477308 */ /* 0x000fe20000000800 */
[--C-:B------:R-:W-:Y:S01]  /*47c0*/  FFMA.FTZ R27, R0, R74, -R24.reuse ;  /* 0x0000004a001b7223 */ /* 0x100fe20000010818 */
[----:B------:R-:W-:Y:S01]  /*47d0*/  LEA.HI R0, R23, R22, RZ, 0x4 ;  /* 0x0000001617007211 */ /* 0x000fe200078f20ff */
[-CC-:B------:R-:W-:Y:S01]  /*47e0*/  FFMA.FTZ R35, R13, R74.reuse, -R24.reuse ;  /* 0x0000004a0d237223 */ /* 0x180fe20000010818 */
[-CC-:B------:R-:W-:Y:S01]  /*47f0*/  FFMA.FTZ R12, R33, R74.reuse, -R24.reuse ;  /* 0x0000004a210c7223 */ /* 0x180fe20000010818 */
[-CC-:B------:R-:W-:Y:S01]  /*4800*/  FFMA.FTZ R133, R89, R74.reuse, -R24.reuse ;  /* 0x0000004a59857223 */ /* 0x180fe20000010818 */
[----:B------:R-:W-:Y:S01]  /*4810*/  LOP3.LUT R13, R0, 0xfffffff0, RZ, 0xc0, !PT ;  /* 0xfffffff0000d7812 */ /* 0x000fe200078ec0ff */
[-C--:B------:R-:W-:Y:S01]  /*4820*/  FFMA.FTZ R14, R37, R74.reuse, -R24 ;  /* 0x0000004a250e7223 */ /* 0x080fe20000010818 */
[----:B------:R-:W-:Y:S01]  /*4830*/  SHF.R.S32.HI R0, RZ, 0x4, R0 ;  /* 0x00000004ff007819 */ /* 0x000fe20000011400 */
[----:B------:R-:W-:Y:S01]  /*4840*/  MUFU.EX2 R27, R27 ;  /* 0x0000001b001b7308 */ /* 0x000fe20000000800 */
[----:B------:R-:W-:Y:S01]  /*4850*/  FFMA.FTZ R33, R91, R74, -R24 ;  /* 0x0000004a5b217223 */ /* 0x000fe20000010818 */
[----:B------:R-:W-:Y:S01]  /*4860*/  IMAD.IADD R13, R22, 0x1, -R13 ;  /* 0x00000001160d7824 */ /* 0x000fe200078e0a0d */
[----:B------:R-:W-:Y:S01]  /*4870*/  LEA.HI R22, R23, R22, RZ, 0x5 ;  /* 0x0000001617167211 */ /* 0x000fe200078f28ff */
[----:B------:R-:W-:-:S02]  /*4880*/  IMAD.SHL.U32 R89, R0, 0x8, RZ ;  /* 0x0000000800597824 */ /* 0x000fc400078e00ff */
[-CC-:B------:R-:W-:Y:S01]  /*4890*/  FFMA.FTZ R56, R93, R74.reuse, -R24.reuse ;  /* 0x0000004a5d387223 */ /* 0x180fe20000010818 */
[-CC-:B------:R-:W-:Y:S01]  /*48a0*/  FFMA.FTZ R60, R97, R74.reuse, -R24.reuse ;  /* 0x0000004a613c7223 */ /* 0x180fe20000010818 */
[----:B------:R-:W-:Y:S01]  /*48b0*/  SHF.R.S32.HI R68, RZ, 0x1f, R13 ;  /* 0x0000001fff447819 */ /* 0x000fe2000001140d */
[----:B------:R-:W-:Y:S01]  /*48c0*/  IMAD.SHL.U32 R22, R22, 0x8, RZ ;  /* 0x0000000816167824 */ /* 0x000fe200078e00ff */
[----:B------:R-:W0:Y:S01]  /*48d0*/  MUFU.EX2 R12, R12 ;  /* 0x0000000c000c7308 */ /* 0x000e220000000800 */
[-CC-:B------:R-:W-:Y:S01]  /*48e0*/  FFMA.FTZ R49, R95, R74.reuse, -R24.reuse ;  /* 0x0000004a5f317223 */ /* 0x180fe20000010818 */
[CC--:B------:R-:W-:Y:S01]  /*48f0*/  LEA.HI R69, R68.reuse, R13.reuse, RZ, 0x2 ;  /* 0x0000000d44457211 */ /* 0x0c0fe200078f10ff */
[-CC-:B------:R-:W-:Y:S01]  /*4900*/  FFMA.FTZ R62, R115, R74.reuse, -R24.reuse ;  /* 0x0000004a733e7223 */ /* 0x180fe20000010818 */
[----:B------:R-:W-:Y:S01]  /*4910*/  LEA.HI R23, R68, R13, RZ, 0x3 ;  /* 0x0000000d44177211 */ /* 0x000fe200078f18ff */
[-CC-:B------:R-:W-:Y:S01]  /*4920*/  FFMA.FTZ R61, R117, R74.reuse, -R24.reuse ;  /* 0x0000004a753d7223 */ /* 0x180fe20000010818 */
[----:B------:R-:W-:Y:S01]  /*4930*/  LOP3.LUT R70, R69, 0x7fffffc, RZ, 0xc0, !PT ;  /* 0x07fffffc45467812 */ /* 0x000fe200078ec0ff */
[-C--:B------:R-:W-:Y:S01]  /*4940*/  FFMA.FTZ R66, R119, R74.reuse, -R24 ;  /* 0x0000004a77427223 */ /* 0x080fe20000010818 */
[----:B------:R-:W-:Y:S01]  /*4950*/  SHF.R.S32.HI R69, RZ, 0x2, R69 ;  /* 0x00000002ff457819 */ /* 0x000fe20000011445 */
[----:B------:R-:W-:Y:S01]  /*4960*/  IMAD.SHL.U32 R23, R23, 0x10, RZ ;  /* 0x0000001017177824 */ /* 0x000fe200078e00ff */
[----:B------:R-:W-:Y:S01]  /*4970*/  LOP3.LUT R22, R22, 0x7fffff00, RZ, 0xc0, !PT ;  /* 0x7fffff0016167812 */ /* 0x000fe200078ec0ff */
[----:B------:R-:W-:Y:S01]  /*4980*/  IMAD.IADD R13, R13, 0x1, -R70 ;  /* 0x000000010d0d7824 */ /* 0x000fe200078e0a46 */
[----:B------:R-:W1:Y:S01]  /*4990*/  MUFU.EX2 R14, R14 ;  /* 0x0000000e000e7308 */ /* 0x000e620000000800 */
[----:B------:R-:W-:Y:S01]  /*49a0*/  IMAD.SHL.U32 R69, R69, 0x40, RZ ;  /* 0x0000004045457824 */ /* 0x000fe200078e00ff */
[----:B------:R-:W-:Y:S01]  /*49b0*/  LOP3.LUT R23, R23, 0x7fffff80, RZ, 0xc0, !PT ;  /* 0x7fffff8017177812 */ /* 0x000fe200078ec0ff */
[-CC-:B------:R-:W-:Y:S01]  /*49c0*/  FFMA.FTZ R37, R121, R74.reuse, -R24.reuse ;  /* 0x0000004a79257223 */ /* 0x180fe20000010818 */
[-CC-:B------:R-:W-:Y:S01]  /*49d0*/  FFMA.FTZ R58, R123, R74.reuse, -R24.reuse ;  /* 0x0000004a7b3a7223 */ /* 0x180fe20000010818 */
[-CC-:B------:R-:W-:Y:S01]  /*49e0*/  FFMA.FTZ R51, R107, R74.reuse, -R24.reuse ;  /* 0x0000004a6b337223 */ /* 0x180fe20000010818 */
[----:B------:R-:W-:Y:S01]  /*49f0*/  LOP3.LUT R0, R69, 0x40, RZ, 0xc0, !PT ;  /* 0x0000004045007812 */ /* 0x000fe200078ec0ff */
[----:B------:R-:W-:Y:S01]  /*4a00*/  IMAD.IADD R22, R22, 0x1, R23 ;  /* 0x0000000116167824 */ /* 0x000fe200078e0217 */
[----:B------:R-:W2:Y:S01]  /*4a10*/  MUFU.EX2 R133, R133 ;  /* 0x0000008500857308 */ /* 0x000ea20000000800 */
[-CC-:B------:R-:W-:Y:S01]  /*4a20*/  FFMA.FTZ R64, R105, R74.reuse, -R24.reuse ;  /* 0x0000004a69407223 */ /* 0x180fe20000010818 */
[----:B------:R-:W-:Y:S01]  /*4a30*/  LOP3.LUT R76, R0, 0x8, R89, 0xf8, !PT ;  /* 0x00000008004c7812 */ /* 0x000fe200078ef859 */
[----:B------:R-:W-:Y:S01]  /*4a40*/  FFMA.FTZ R68, R109, R74, -R24 ;  /* 0x0000004a6d447223 */ /* 0x000fe20000010818 */
[----:B------:R-:W-:Y:S01]  /*4a50*/  SHF.R.U32.HI R23, RZ, 0x3, R0 ;  /* 0x00000003ff177819 */ /* 0x000fe20000011600 */
[----:B------:R-:W-:Y:S01]  /*4a60*/  @!P1 VIADD R0, R78, 0x31c40 ;  /* 0x00031c404e009836 */ /* 0x000fe20000000000 */
[----:B------:R-:W-:Y:S01]  /*4a70*/  LEA R13, R13, R22, 0x4 ;  /* 0x000000160d0d7211 */ /* 0x000fe200078e20ff */
[----:B------:R-:W-:Y:S01]  /*4a80*/  FFMA.FTZ R22, R15, R74, -R24 ;  /* 0x0000004a0f167223 */ /* 0x000fe20000010818 */
[----:B------:R-:W-:Y:S01]  /*4a90*/  LOP3.LUT R76, R76, R23, RZ, 0x3c, !PT ;  /* 0x000000174c4c7212 */ /* 0x000fe200078e3cff */
[----:B------:R-:W3:Y:S01]  /*4aa0*/  MUFU.EX2 R33, R33 ;  /* 0x0000002100217308 */ /* 0x000ee20000000800 */
[----:B------:R-:W-:Y:S01]  /*4ab0*/  @!P1 PRMT R0, RZ, 0x654, R0 ;  /* 0x00000654ff009816 */ /* 0x000fe20000000000 */
[----:B0-----:R-:W-:Y:S01]  /*4ac0*/  FADD.FTZ R23, R12, R27 ;  /* 0x0000001b0c177221 */ /* 0x001fe20000010000 */
[----:B------:R-:W-:Y:S01]  /*4ad0*/  F2FP.F16.F32.PACK_AB R15, R29, R28 ;  /* 0x0000001c1d0f723e */ /* 0x000fe200000000ff */
[----:B------:R-:W-:-:S02]  /*4ae0*/  IMAD.IADD R78, R13, 0x1, R76 ;  /* 0x000000010d4e7824 */ /* 0x000fc400078e024c */
[----:B------:R-:W-:Y:S01]  /*4af0*/  FADD.FTZ R13, R25, R26 ;  /* 0x0000001a190d7221 */ /* 0x000fe20000010000 */
[----:B------:R1:W-:Y:S01]  /*4b00*/  @!P1 SYNCS.ARRIVE.TRANS64.RED.A1T0 RZ, [R0+URZ], RZ ;  /* 0x000000ff00ff99a7 */ /* 0x0003e2000810043f */
[-CC-:B------:R-:W-:Y:S01]  /*4b10*/  FFMA.FTZ R103, R103, R74.reuse, -R24.reuse ;  /* 0x0000004a67677223 */ /* 0x180fe20000010818 */
[----:B------:R-:W0:Y:S01]  /*4b20*/  MUFU.EX2 R56, R56 ;  /* 0x0000003800387308 */ /* 0x000e220000000800 */
[----:B------:R-:W-:Y:S01]  /*4b30*/  FADD.FTZ R76, R28, R13 ;  /* 0x0000000d1c4c7221 */ /* 0x000fe20000010000 */
[----:B------:R-:W-:Y:S01]  /*4b40*/  F2FP.F16.F32.PACK_AB R13, R26, R25 ;  /* 0x000000191a0d723e */ /* 0x000fe200000000ff */
[-CC-:B------:R-:W-:Y:S01]  /*4b50*/  FFMA.FTZ R70, R111, R74.reuse, -R24.reuse ;  /* 0x0000004a6f467223 */ /* 0x180fe20000010818 */
[-C--:B------:R-:W-:Y:S01]  /*4b60*/  FFMA.FTZ R89, R101, R74.reuse, -R24 ;  /* 0x0000004a65597223 */ /* 0x080fe20000010818 */
[----:B------:R-:W-:Y:S01]  /*4b70*/  FADD.FTZ R76, R29, R76 ;  /* 0x0000004c1d4c7221 */ /* 0x000fe20000010000 */
[----:B-1----:R-:W-:Y:S01]  /*4b80*/  FADD.FTZ R0, R14, R23 ;  /* 0x000000170e007221 */ /* 0x002fe20000010000 */
[-C--:B------:R-:W-:Y:S01]  /*4b90*/  FFMA.FTZ R29, R65, R74.reuse, -R24 ;  /* 0x0000004a411d7223 */ /* 0x080fe20000010818 */
[----:B------:R-:W-:Y:S01]  /*4ba0*/  MUFU.EX2 R35, R35 ;  /* 0x0000002300237308 */ /* 0x000fe20000000800 */
[----:B------:R-:W-:Y:S01]  /*4bb0*/  FADD.FTZ R23, R5, R76 ;  /* 0x0000004c05177221 */ /* 0x000fe20000010000 */
[----:B--2---:R-:W-:Y:S01]  /*4bc0*/  FADD.FTZ R26, R133, R0 ;  /* 0x00000000851a7221 */ /* 0x004fe20000010000 */
[-CC-:B------:R-:W-:Y:S01]  /*4bd0*/  FFMA.FTZ R65, R21, R74.reuse, -R24.reuse ;  /* 0x0000004a15417223 */ /* 0x180fe20000010818 */
[-C--:B------:R-:W-:Y:S01]  /*4be0*/  FFMA.FTZ R21, R67, R74.reuse, -R24 ;  /* 0x0000004a43157223 */ /* 0x080fe20000010818 */
[----:B------:R-:W-:Y:S01]  /*4bf0*/  FADD.FTZ R76, R6, R23 ;  /* 0x00000017064c7221 */ /* 0x000fe20000010000 */
[----:B---3--:R-:W-:Y:S01]  /*4c00*/  FADD.FTZ R23, R33, R26 ;  /* 0x0000001a21177221 */ /* 0x008fe20000010000 */
[-C--:B------:R-:W-:Y:S01]  /*4c10*/  FFMA.FTZ R67, R87, R74.reuse, -R24 ;  /* 0x0000004a57437223 */ /* 0x080fe20000010818 */
[----:B------:R-:W-:Y:S01]  /*4c20*/  MUFU.EX2 R60, R60 ;  /* 0x0000003c003c7308 */ /* 0x000fe20000000800 */
[----:B------:R-:W-:Y:S01]  /*4c30*/  FADD.FTZ R25, R9, R76 ;  /* 0x0000004c09197221 */ /* 0x000fe20000010000 */
[-CC-:B------:R-:W-:Y:S01]  /*4c40*/  FFMA.FTZ R85, R85, R74.reuse, -R24.reuse ;  /* 0x0000004a55557223 */ /* 0x180fe20000010818 */
[-CC-:B------:R-:W-:Y:S01]  /*4c50*/  FFMA.FTZ R99, R99, R74.reuse, -R24.reuse ;  /* 0x0000004a63637223 */ /* 0x180fe20000010818 */
[-CC-:B------:R-:W-:Y:S01]  /*4c60*/  FFMA.FTZ R83, R83, R74.reuse, -R24.reuse ;  /* 0x0000004a53537223 */ /* 0x180fe20000010818 */
[----:B------:R-:W-:Y:S01]  /*4c70*/  FADD.FTZ R26, R10, R25 ;  /* 0x000000190a1a7221 */ /* 0x000fe20000010000 */
[-CC-:B------:R-:W-:Y:S01]  /*4c80*/  FFMA.FTZ R113, R113, R74.reuse, -R24.reuse ;  /* 0x0000004a71717223 */ /* 0x180fe20000010818 */
        /* <DEDUP_REMOVED lines=8> */
[-CC-:B------:R-:W-:Y:S01]  /*4d10*/  FFMA.FTZ R129, R129, R74.reuse, -R24.reuse ;  /* 0x0000004a81817223 */ /* 0x180fe20000010818 */
[----:B------:R-:W1:Y:S01]  /*4d20*/  MUFU.EX2 R62, R62 ;  /* 0x0000003e003e7308 */ /* 0x000e620000000800 */
[----:B------:R-:W-:Y:S01]  /*4d30*/  FADD.FTZ R26, R30, R25 ;  /* 0x000000191e1a7221 */ /* 0x000fe20000010000 */
[----:B------:R-:W-:Y:S01]  /*4d40*/  FFMA.FTZ R131, R131, R74, -R24 ;  /* 0x0000004a83837223 */ /* 0x000fe20000010818 */
[----:B------:R-:W-:-:S02]  /*4d50*/  F2FP.F16.F32.PACK_AB R12, R27, R12 ;  /* 0x0000000c1b0c723e */ /* 0x000fc400000000ff */
[----:B------:R-:W-:Y:S01]  /*4d60*/  FADD.FTZ R25, R41, R26 ;  /* 0x0000001a29197221 */ /* 0x000fe20000010000 */
[----:B------:R-:W-:Y:S02]  /*4d70*/  F2FP.F16.F32.PACK_AB R14, R133, R14 ;  /* 0x0000000e850e723e */ /* 0x000fe400000000ff */
[----:B------:R0:W-:Y:S01]  /*4d80*/  MUFU.EX2 R28, R22 ;  /* 0x00000016001c7308 */ /* 0x0001e20000000800 */
[----:B------:R-:W-:Y:S01]  /*4d90*/  FADD.FTZ R24, R32, R25 ;  /* 0x0000001920187221 */ /* 0x000fe20000010000 */
[----:B------:R-:W-:-:S03]  /*4da0*/  LEA R0, R78, UR60, 0x1 ;  /* 0x0000003c4e007c11 */ /* 0x000fc6000f8e08ff */
[----:B------:R-:W-:Y:S02]  /*4db0*/  FADD.FTZ R27, R45, R24 ;  /* 0x000000182d1b7221 */ /* 0x000fe40000010000 */
[----:B------:R2:W-:Y:S01]  /*4dc0*/  STSM.16.M88.4 [R0+0x24300], R12 ;  /* 0x0243000c00007844 */ /* 0x0005e20000000200 */
[----:B------:R-:W3:Y:S01]  /*4dd0*/  MUFU.EX2 R61, R61 ;  /* 0x0000003d003d7308 */ /* 0x000ee20000000800 */
[----:B0-----:R-:W-:Y:S01]  /*4de0*/  FADD.FTZ R22, R56, R23 ;  /* 0x0000001738167221 */ /* 0x001fe20000010000 */
[----:B-1----:R-:W-:-:S03]  /*4df0*/  F2FP.F16.F32.PACK_AB R24, R62, R49 ;  /* 0x000000313e18723e */ /* 0x002fc600000000ff */
[----:B------:R-:W-:-:S03]  /*4e00*/  FADD.FTZ R23, R35, R22 ;  /* 0x0000001623177221 */ /* 0x000fc60000010000 */
[----:B------:R-:W0:Y:S01]  /*4e10*/  MUFU.EX2 R66, R66 ;  /* 0x0000004200427308 */ /* 0x000e220000000800 */
[----:B------:R-:W-:-:S04]  /*4e20*/  FADD.FTZ R22, R60, R23 ;  /* 0x000000173c167221 */ /* 0x000fc80000010000 */
[----:B------:R-:W-:Y:S01]  /*4e30*/  FADD.FTZ R23, R49, R22 ;  /* 0x0000001631177221 */ /* 0x000fe20000010000 */
[----:B--2---:R-:W-:Y:S02]  /*4e40*/  F2FP.F16.F32.PACK_AB R13, R45, R32 ;  /* 0x000000202d0d723e */ /* 0x004fe400000000ff */
[----:B------:R-:W1:Y:S01]  /*4e50*/  MUFU.EX2 R37, R37 ;  /* 0x0000002500257308 */ /* 0x000e620000000800 */
[----:B------:R-:W-:Y:S01]  /*4e60*/  FADD.FTZ R22, R62, R23 ;  /* 0x000000173e167221 */ /* 0x000fe20000010000 */
[----:B------:R-:W-:Y:S01]  /*4e70*/  F2FP.F16.F32.PACK_AB R23, R10, R9 ;  /* 0x000000090a17723e */ /* 0x000fe200000000ff */
[----:B------:R-:W-:Y:S01]  /*4e80*/  FADD.FTZ R10, R34, R27 ;  /* 0x0000001b220a7221 */ /* 0x000fe20000010000 */
[----:B------:R-:W-:Y:S01]  /*4e90*/  F2FP.F16.F32.PACK_AB R27, R41, R30 ;  /* 0x0000001e291b723e */ /* 0x000fe200000000ff */
[----:B---3--:R-:W-:Y:S01]  /*4ea0*/  FADD.FTZ R25, R61, R22 ;  /* 0x000000163d197221 */ /* 0x008fe20000010000 */
[----:B------:R-:W-:Y:S01]  /*4eb0*/  F2FP.F16.F32.PACK_AB R22, R60, R35 ;  /* 0x000000233c16723e */ /* 0x000fe200000000ff */
[----:B------:R-:W-:Y:S01]  /*4ec0*/  FADD.FTZ R9, R53, R10 ;  /* 0x0000000a35097221 */ /* 0x000fe20000010000 */
[----:B------:R-:W2:Y:S01]  /*4ed0*/  MUFU.EX2 R58, R58 ;  /* 0x0000003a003a7308 */ /* 0x000ea20000000800 */
[----:B0-----:R-:W-:-:S02]  /*4ee0*/  F2FP.F16.F32.PACK_AB R26, R66, R61 ;  /* 0x0000003d421a723e */ /* 0x001fc400000000ff */
[----:B------:R-:W-:Y:S01]  /*4ef0*/  CS2R R60, SRZ ;  /* 0x00000000003c7805 */ /* 0x000fe2000001ff00 */
[----:B------:R-:W-:Y:S01]  /*4f00*/  FADD.FTZ R12, R36, R9 ;  /* 0x00000009240c7221 */ /* 0x000fe20000010000 */
[----:B------:R-:W-:-:S03]  /*4f10*/  F2FP.F16.F32.PACK_AB R15, R53, R34 ;  /* 0x00000022350f723e */ /* 0x000fc600000000ff */
[----:B------:R-:W-:Y:S01]  /*4f20*/  FADD.FTZ R9, R57, R12 ;  /* 0x0000000c39097221 */ /* 0x000fe20000010000 */
[----:B------:R-:W0:Y:S03]  /*4f30*/  MUFU.EX2 R51, R51 ;  /* 0x0000003300337308 */ /* 0x000e260000000800 */
[----:B------:R-:W-:-:S04]  /*4f40*/  FADD.FTZ R12, R38, R9 ;  /* 0x00000009260c7221 */ /* 0x000fc80000010000 */
[----:B------:R-:W-:Y:S01]  /*4f50*/  FADD.FTZ R9, R59, R12 ;  /* 0x0000000c3b097221 */ /* 0x000fe20000010000 */
[----:B------:R3:W-:Y:S03]  /*4f60*/  MUFU.EX2 R76, R21 ;  /* 0x00000015004c7308 */ /* 0x0007e60000000800 */
[----:B------:R-:W-:-:S04]  /*4f70*/  FADD.FTZ R14, R46, R9 ;  /* 0x000000092e0e7221 */ /* 0x000fc80000010000 */
[----:B------:R-:W-:Y:S01]  /*4f80*/  FADD.FTZ R9, R73, R14 ;  /* 0x0000000e49097221 */ /* 0x000fe20000010000 */
[----:B------:R-:W4:Y:S01]  /*4f90*/  MUFU.EX2 R64, R64 ;  /* 0x0000004000407308 */ /* 0x000f220000000800 */
[----:B---3--:R-:W-:Y:S01]  /*4fa0*/  F2FP.F16.F32.PACK_AB R21, R6, R5 ;  /* 0x000000050615723e */ /* 0x008fe200000000ff */
[----:B------:R-:W-:Y:S01]  /*4fb0*/  FADD.FTZ R6, R66, R25 ;  /* 0x0000001942067221 */ /* 0x000fe20000010000 */
[----:B------:R-:W-:Y:S02]  /*4fc0*/  F2FP.F16.F32.PACK_AB R25, R20, R11 ;  /* 0x0000000b1419723e */ /* 0x000fe400000000ff */
[----:B------:R-:W-:Y:S01]  /*4fd0*/  F2FP.F16.F32.PACK_AB R20, R56, R33 ;  /* 0x000000213814723e */ /* 0x000fe200000000ff */
[----:B-1----:R-:W-:Y:S01]  /*4fe0*/  FADD.FTZ R5, R37, R6 ;  /* 0x0000000625057221 */ /* 0x002fe20000010000 */
[----:B------:R-:W1:Y:S01]  /*4ff0*/  @P2 LDC R11, c[0x0][0x44c] ;  /* 0x00011300ff0b2b82 */ /* 0x000e620000000800 */
[----:B------:R-:W3:Y:S02]  /*5000*/  MUFU.EX2 R68, R68 ;  /* 0x0000004400447308 */ /* 0x000ee40000000800 */
[----:B--2---:R-:W-:Y:S01]  /*5010*/  FADD.FTZ R10, R58, R5 ;  /* 0x000000053a0a7221 */ /* 0x004fe20000010000 */
[----:B------:R2:W-:Y:S03]  /*5020*/  STSM.16.M88.4 [R0+0x25b00], R20 ;  /* 0x025b001400007844 */ /* 0x0005e60000000200 */
[----:B0-----:R-:W-:Y:S01]  /*5030*/  FADD.FTZ R5, R51, R10 ;  /* 0x0000000a33057221 */ /* 0x001fe20000010000 */
[----:B------:R0:W-:Y:S01]  /*5040*/  STSM.16.M88.4 [R0+0x27300], R24 ;  /* 0x0273001800007844 */ /* 0x0001e20000000200 */
[----:B------:R-:W5:Y:S02]  /*5050*/  MUFU.EX2 R69, R103 ;  /* 0x0000006700457308 */ /* 0x000f640000000800 */
[----:B----4-:R-:W-:-:S06]  /*5060*/  FADD.FTZ R5, R64, R5 ;  /* 0x0000000540057221 */ /* 0x010fcc0000010000 */
[----:B------:R-:W4:Y:S01]  /*5070*/  MUFU.EX2 R70, R70 ;  /* 0x0000004600467308 */ /* 0x000f220000000800 */
[----:B---3--:R-:W-:Y:S01]  /*5080*/  FADD.FTZ R10, R68, R5 ;  /* 0x00000005440a7221 */ /* 0x008fe20000010000 */
[----:B--2---:R-:W-:Y:S02]  /*5090*/  F2FP.F16.F32.PACK_AB R21, R57, R36 ;  /* 0x000000243915723e */ /* 0x004fe400000000ff */
[----:B------:R-:W-:Y:S01]  /*50a0*/  CS2R R56, SRZ ;  /* 0x0000000000387805 */ /* 0x000fe2000001ff00 */
[----:B------:R-:W2:Y:S01]  /*50b0*/  @P2 LDC R36, c[0x0][0x450] ;  /* 0x00011400ff242b82 */ /* 0x000ea20000000800 */
[----:B------:R-:W-:Y:S01]  /*50c0*/  F2FP.F16.F32.PACK_AB R23, R59, R38 ;  /* 0x000000263b17723e */ /* 0x000fe200000000ff */
[----:B-1----:R-:W-:Y:S01]  /*50d0*/  @P2 IMAD.HI.U32 R11, R18, R11, RZ ;  /* 0x0000000b120b2227 */ /* 0x002fe200078e00ff */
[----:B------:R-:W1:Y:S03]  /*50e0*/  MUFU.EX2 R89, R89 ;  /* 0x0000005900597308 */ /* 0x000e660000000800 */
[----:B-----5:R-:W-:Y:S01]  /*50f0*/  FADD.FTZ R5, R69, R10 ;  /* 0x0000000a45057221 */ /* 0x020fe20000010000 */
[----:B0-----:R-:W-:-:S02]  /*5100*/  F2FP.F16.F32.PACK_AB R25, R73, R46 ;  /* 0x0000002e4919723e */ /* 0x001fc400000000ff */
[----:B------:R-:W-:Y:S02]  /*5110*/  F2FP.F16.F32.PACK_AB R27, R71, R52 ;  /* 0x00000034471b723e */ /* 0x000fe400000000ff */
[----:B------:R-:W0:Y:S01]  /*5120*/  MUFU.EX2 R29, R29 ;  /* 0x0000001d001d7308 */ /* 0x000e220000000800 */
[----:B----4-:R-:W-:-:S07]  /*5130*/  FADD.FTZ R12, R70, R5 ;  /* 0x00000005460c7221 */ /* 0x010fce0000010000 */
[----:B------:R-:W3:Y:S01]  /*5140*/  MUFU.EX2 R65, R65 ;  /* 0x0000004100417308 */ /* 0x000ee20000000800 */
[C---:B-1----:R-:W-:Y:S01]  /*5150*/  FADD.FTZ R5, R89.reuse, R12 ;  /* 0x0000000c59057221 */ /* 0x042fe20000010000 */
[----:B------:R-:W-:Y:S01]  /*5160*/  FADD.FTZ R12, R52, R9 ;  /* 0x00000009340c7221 */ /* 0x000fe20000010000 */
[----:B------:R-:W-:Y:S02]  /*5170*/  F2FP.F16.F32.PACK_AB R22, R89, R70 ;  /* 0x000000465916723e */ /* 0x000fe400000000ff */
[----:B------:R-:W-:Y:S01]  /*5180*/  CS2R R52, SRZ ;  /* 0x0000000000347805 */ /* 0x000fe2000001ff00 */
[----:B------:R-:W-:Y:S01]  /*5190*/  FADD.FTZ R14, R28, R5 ;  /* 0x000000051c0e7221 */ /* 0x000fe20000010000 */
[----:B------:R-:W-:Y:S01]  /*51a0*/  FADD.FTZ R9, R71, R12 ;  /* 0x0000000c47097221 */ /* 0x000fe20000010000 */
[----:B------:R-:W-:Y:S01]  /*51b0*/  F2FP.F16.F32.PACK_AB R12, R58, R37 ;  /* 0x000000253a0c723e */ /* 0x000fe200000000ff */
[----:B------:R-:W1:Y:S01]  /*51c0*/  MUFU.EX2 R42, R42 ;  /* 0x0000002a002a7308 */ /* 0x000e620000000800 */
[C---:B0-----:R-:W-:Y:S01]  /*51d0*/  FADD.FTZ R20, R29.reuse, R14 ;  /* 0x0000000e1d147221 */ /* 0x041fe20000010000 */
[----:B------:R-:W-:-:S02]  /*51e0*/  F2FP.F16.F32.PACK_AB R24, R29, R28 ;  /* 0x0000001c1d18723e */ /* 0x000fc400000000ff */
[----:B------:R-:W-:Y:S02]  /*51f0*/  CS2R R70, SRZ ;  /* 0x0000000000467805 */ /* 0x000fe4000001ff00 */
[----:B------:R-:W-:Y:S02]  /*5200*/  F2FP.F16.F32.PACK_AB R14, R64, R51 ;  /* 0x00000033400e723e */ /* 0x000fe400000000ff */
[----:B------:R-:W-:Y:S02]  /*5210*/  CS2R R58, SRZ ;  /* 0x00000000003a7805 */ /* 0x000fe4000001ff00 */
[----:B--2---:R-:W-:Y:S02]  /*5220*/  @P2 SHF.R.U32.HI R18, RZ, R36, R11 ;  /* 0x00000024ff122219 */ /* 0x004fe4000001160b */
[----:B------:R-:W-:Y:S01]  /*5230*/  CS2R R36, SRZ ;  /* 0x0000000000247805 */ /* 0x000fe2000001ff00 */
[----:B------:R-:W0:Y:S01]  /*5240*/  MUFU.EX2 R67, R67 ;  /* 0x0000004300437308 */ /* 0x000e220000000800 */
[----:B---3--:R-:W-:Y:S01]  /*5250*/  FADD.FTZ R5, R65, R20 ;  /* 0x0000001441057221 */ /* 0x008fe20000010000 */
[----:B------:R-:W-:Y:S01]  /*5260*/  STSM.16.M88.4 [R0+0x28b00], R12 ;  /* 0x028b000c00007844 */ /* 0x000fe20000000200 */
[----:B------:R-:W-:-:S02]  /*5270*/  F2FP.F16.F32.PACK_AB R20, R69, R68 ;  /* 0x000000444514723e */ /* 0x000fc400000000ff */
[----:B------:R-:W-:Y:S01]  /*5280*/  CS2R R68, SRZ ;  /* 0x0000000000447805 */ /* 0x000fe2000001ff00 */
[----:B------:R-:W-:Y:S01]  /*5290*/  FADD.FTZ R28, R76, R5 ;  /* 0x000000054c1c7221 */ /* 0x000fe20000010000 */
[----:B------:R-:W-:Y:S01]  /*52a0*/  IADD3 R18, R18, -R4, R19 ;  /* 0x8000000412127210 */ /* 0x000fe20007ffe013 */
[----:B------:R-:W2:Y:S01]  /*52b0*/  MUFU.EX2 R63, R63 ;  /* 0x0000003f003f7308 */ /* 0x000ea20000000800 */
[----:B-1----:R-:W-:Y:S01]  /*52c0*/  FADD.FTZ R32, R42, R9 ;  /* 0x000000092a207221 */ /* 0x002fe20000010000 */
[----:B------:R-:W-:Y:S01]  /*52d0*/  F2FP.F16.F32.PACK_AB R26, R76, R65 ;  /* 0x000000414c1a723e */ /* 0x000fe200000000ff */
[----:B------:R-:W-:Y:S01]  /*52e0*/  STSM.16.M88.4 [R0+0x2a300], R20 ;  /* 0x02a3001400007844 */ /* 0x000fe20000000200 */
[----:B------:R-:W-:Y:S01]  /*52f0*/  IMAD.HI R18, R18, 0x38e38e39, RZ ;  /* 0x38e38e3912127827 */ /* 0x000fe200078e02ff */
[----:B------:R-:W-:Y:S02]  /*5300*/  CS2R R64, SRZ ;  /* 0x0000000000407805 */ /* 0x000fe4000001ff00 */
[----:B------:R1:W-:Y:S01]  /*5310*/  STSM.16.M88.4 [R0+0x2bb00], R24 ;  /* 0x02bb001800007844 */ /* 0x0003e20000000200 */
[----:B------:R-:W3:Y:S01]  /*5320*/  MUFU.EX2 R78, R85 ;  /* 0x00000055004e7308 */ /* 0x000ee20000000800 */
[----:B0-----:R-:W-:-:S07]  /*5330*/  FADD.FTZ R5, R67, R28 ;  /* 0x0000001c43057221 */ /* 0x001fce0000010000 */
[----:B------:R-:W0:Y:S01]  /*5340*/  MUFU.EX2 R44, R44 ;  /* 0x0000002c002c7308 */ /* 0x000e220000000800 */
[C---:B--2---:R-:W-:Y:S01]  /*5350*/  FADD.FTZ R9, R63.reuse, R32 ;  /* 0x000000203f097221 */ /* 0x044fe20000010000 */
[----:B------:R-:W-:Y:S02]  /*5360*/  F2FP.F16.F32.PACK_AB R33, R63, R42 ;  /* 0x0000002a3f21723e */ /* 0x000fe400000000ff */
[----:B------:R-:W-:Y:S02]  /*5370*/  CS2R R62, SRZ ;  /* 0x00000000003e7805 */ /* 0x000fe4000001ff00 */
[----:B-1----:R-:W-:Y:S02]  /*5380*/  CS2R R26, SRZ ;  /* 0x00000000001a7805 */ /* 0x002fe4000001ff00 */
[----:B------:R-:W1:Y:S01]  /*5390*/  MUFU.EX2 R99, R99 ;  /* 0x0000006300637308 */ /* 0x000e620000000800 */
[----:B---3--:R-:W-:Y:S01]  /*53a0*/  FADD.FTZ R32, R78, R5 ;  /* 0x000000054e207221 */ /* 0x008fe20000010000 */
[----:B------:R-:W-:-:S06]  /*53b0*/  CS2R R24, SRZ ;  /* 0x0000000000187805 */ /* 0x000fcc000001ff00 */
[----:B------:R-:W2:Y:S01]  /*53c0*/  MUFU.EX2 R55, R55 ;  /* 0x0000003700377308 */ /* 0x000ea20000000800 */
[----:B0-----:R-:W-:-:S07]  /*53d0*/  FADD.FTZ R34, R44, R9 ;  /* 0x000000092c227221 */ /* 0x001fce0000010000 */
[----:B------:R-:W0:Y:S01]  /*53e0*/  MUFU.EX2 R6, R83 ;  /* 0x0000005300067308 */ /* 0x000e220000000800 */
[----:B-1----:R-:W-:-:S07]  /*53f0*/  FADD.FTZ R5, R99, R32 ;  /* 0x0000002063057221 */ /* 0x002fce0000010000 */
[----:B------:R-:W1:Y:S01]  /*5400*/  MUFU.EX2 R40, R40 ;  /* 0x0000002800287308 */ /* 0x000e620000000800 */
[C---:B--2---:R-:W-:Y:S01]  /*5410*/  FADD.FTZ R9, R55.reuse, R34 ;  /* 0x0000002237097221 */ /* 0x044fe20000010000 */
[----:B------:R-:W-:Y:S02]  /*5420*/  F2FP.F16.F32.PACK_AB R35, R55, R44 ;  /* 0x0000002c3723723e */ /* 0x000fe400000000ff */
[----:B------:R-:W-:-:S04]  /*5430*/  CS2R R44, SRZ ;  /* 0x00000000002c7805 */ /* 0x000fc8000001ff00 */
[----:B------:R-:W2:Y:S01]  /*5440*/  MUFU.EX2 R47, R47 ;  /* 0x0000002f002f7308 */ /* 0x000ea20000000800 */
[C---:B0-----:R-:W-:Y:S01]  /*5450*/  FADD.FTZ R32, R6.reuse, R5 ;  /* 0x0000000506207221 */ /* 0x041fe20000010000 */
[----:B------:R-:W-:-:S06]  /*5460*/  F2FP.F16.F32.PACK_AB R34, R6, R99 ;  /* 0x000000630622723e */ /* 0x000fcc00000000ff */
[----:B------:R-:W0:Y:S01]  /*5470*/  MUFU.EX2 R113, R113 ;  /* 0x0000007100717308 */ /* 0x000e220000000800 */
[----:B-1----:R-:W-:-:S07]  /*5480*/  FADD.FTZ R12, R40, R9 ;  /* 0x00000009280c7221 */ /* 0x002fce0000010000 */
[----:B------:R-:W1:Y:S01]  /*5490*/  MUFU.EX2 R48, R48 ;  /* 0x0000003000307308 */ /* 0x000e620000000800 */
[C---:B--2---:R-:W-:Y:S01]  /*54a0*/  FADD.FTZ R9, R47.reuse, R12 ;  /* 0x0000000c2f097221 */ /* 0x044fe20000010000 */
[----:B------:R-:W-:Y:S02]  /*54b0*/  F2FP.F16.F32.PACK_AB R41, R47, R40 ;  /* 0x000000282f29723e */ /* 0x000fe400000000ff */
[----:B------:R-:W-:-:S04]  /*54c0*/  CS2R R46, SRZ ;  /* 0x00000000002e7805 */ /* 0x000fc8000001ff00 */
[----:B------:R-:W2:Y:S01]  /*54d0*/  MUFU.EX2 R10, R81 ;  /* 0x00000051000a7308 */ /* 0x000ea20000000800 */
[----:B0-----:R-:W-:Y:S01]  /*54e0*/  FADD.FTZ R5, R113, R32 ;  /* 0x0000002071057221 */ /* 0x001fe20000010000 */
[----:B------:R-:W-:Y:S02]  /*54f0*/  F2FP.F16.F32.PACK_AB R32, R78, R67 ;  /* 0x000000434e20723e */ /* 0x000fe400000000ff */
[----:B------:R-:W-:-:S03]  /*5500*/  CS2R R66, SRZ ;  /* 0x0000000000427805 */ /* 0x000fc6000001ff00 */
[----:B------:R0:W-:Y:S01]  /*5510*/  STSM.16.M88.4 [R0+0x2d300], R32 ;  /* 0x02d3002000007844 */ /* 0x0001e20000000200 */
[----:B------:R-:W3:Y:S01]  /*5520*/  MUFU.EX2 R43, R43 ;  /* 0x0000002b002b7308 */ /* 0x000ee20000000800 */
[----:B-1----:R-:W-:-:S07]  /*5530*/  FADD.FTZ R14, R48, R9 ;  /* 0x00000009300e7221 */ /* 0x002fce0000010000 */
[----:B------:R-:W1:Y:S01]  /*5540*/  MUFU.EX2 R125, R125 ;  /* 0x0000007d007d7308 */ /* 0x000e620000000800 */
[C---:B--2---:R-:W-:Y:S01]  /*5550*/  FADD.FTZ R12, R10.reuse, R5 ;  /* 0x000000050a0c7221 */ /* 0x044fe20000010000 */
[----:B------:R-:W-:Y:S02]  /*5560*/  F2FP.F16.F32.PACK_AB R40, R10, R113 ;  /* 0x000000710a28723e */ /* 0x000fe400000000ff */
[----:B0-----:R-:W-:-:S04]  /*5570*/  CS2R R34, SRZ ;  /* 0x0000000000227805 */ /* 0x001fc8000001ff00 */
[----:B------:R-:W0:Y:S01]  /*5580*/  MUFU.EX2 R30, R77 ;  /* 0x0000004d001e7308 */ /* 0x000e220000000800 */
[C---:B---3--:R-:W-:Y:S01]  /*5590*/  FADD.FTZ R14, R43.reuse, R14 ;  /* 0x0000000e2b0e7221 */ /* 0x048fe20000010000 */
[----:B------:R-:W-:Y:S02]  /*55a0*/  F2FP.F16.F32.PACK_AB R43, R43, R48 ;  /* 0x000000302b2b723e */ /* 0x000fe400000000ff */
[----:B------:R-:W-:Y:S02]  /*55b0*/  CS2R R48, SRZ ;  /* 0x0000000000307805 */ /* 0x000fe4000001ff00 */
[----:B------:R-:W-:Y:S02]  /*55c0*/  CS2R R32, SRZ ;  /* 0x0000000000207805 */ /* 0x000fe4000001ff00 */
[----:B------:R-:W2:Y:S01]  /*55d0*/  MUFU.EX2 R39, R39 ;  /* 0x0000002700277308 */ /* 0x000ea20000000800 */
[----:B-1----:R-:W-:-:S07]  /*55e0*/  FADD.FTZ R5, R125, R12 ;  /* 0x0000000c7d057221 */ /* 0x002fce0000010000 */
[----:B------:R-:W1:Y:S01]  /*55f0*/  MUFU.EX2 R50, R50 ;  /* 0x0000003200327308 */ /* 0x000e620000000800 */
[C---:B0-----:R-:W-:Y:S01]  /*5600*/  F2FP.F16.F32.PACK_AB R42, R30.reuse, R125 ;  /* 0x0000007d1e2a723e */ /* 0x041fe200000000ff */
[----:B------:R-:W-:-:S04]  /*5610*/  FADD.FTZ R4, R30, R5 ;  /* 0x000000051e047221 */ /* 0x000fc80000010000 */
[----:B------:R0:W-:Y:S02]  /*5620*/  STSM.16.M88.4 [R0+0x2eb00], R40 ;  /* 0x02eb002800007844 */ /* 0x0001e40000000200 */
[----:B------:R-:W-:Y:S01]  /*5630*/  MUFU.EX2 R31, R31 ;  /* 0x0000001f001f7308 */ /* 0x000fe20000000800 */
[----:B--2---:R-:W-:-:S07]  /*5640*/  FADD.FTZ R9, R39, R14 ;  /* 0x0000000e27097221 */ /* 0x004fce0000010000 */
[----:B------:R-:W2:Y:S01]  /*5650*/  MUFU.EX2 R54, R54 ;  /* 0x0000003600367308 */ /* 0x000ea20000000800 */
[C---:B-1----:R-:W-:Y:S01]  /*5660*/  F2FP.F16.F32.PACK_AB R21, R50.reuse, R39 ;  /* 0x000000273215723e */ /* 0x042fe200000000ff */
[----:B------:R-:W-:Y:S01]  /*5670*/  FADD.FTZ R12, R50, R9 ;  /* 0x00000009320c7221 */ /* 0x000fe20000010000 */
[----:B------:R-:W-:Y:S02]  /*5680*/  SHF.R.U32.HI R9, RZ, 0x1f, R18 ;  /* 0x0000001fff097819 */ /* 0x000fe40000011612 */
[----:B------:R-:W-:Y:S02]  /*5690*/  CS2R R50, SRZ ;  /* 0x0000000000327805 */ /* 0x000fe4000001ff00 */
[----:B------:R-:W-:Y:S02]  /*56a0*/  CS2R R38, SRZ ;  /* 0x0000000000267805 */ /* 0x000fe4000001ff00 */
[----:B0-----:R-:W-:Y:S02]  /*56b0*/  CS2R R42, SRZ ;  /* 0x00000000002a7805 */ /* 0x001fe4000001ff00 */
[----:B------:R-:W-:Y:S01]  /*56c0*/  LEA.HI.SX32 R11, R18, R9, 0x1b ;  /* 0x00000009120b7211 */ /* 0x000fe200078fdaff */
[----:B------:R-:W0:Y:S01]  /*56d0*/  MUFU.EX2 R127, R127 ;  /* 0x0000007f007f7308 */ /* 0x000e220000000800 */
[----:B------:R-:W-:Y:S01]  /*56e0*/  VIADD R9, R17, 0xfffffffe ;  /* 0xfffffffe11097836 */ /* 0x000fe20000000000 */
[----:B------:R-:W-:-:S06]  /*56f0*/  CS2R R40, SRZ ;  /* 0x0000000000287805 */ /* 0x000fcc000001ff00 */
[----:B------:R-:W1:Y:S01]  /*5700*/  MUFU.EX2 R28, R79 ;  /* 0x0000004f001c7308 */ /* 0x000e620000000800 */
[----:B--2---:R-:W-:-:S07]  /*5710*/  F2FP.F16.F32.PACK_AB R23, R54, R31 ;  /* 0x0000001f3617723e */ /* 0x004fce00000000ff */
[----:B------:R-:W-:Y:S01]  /*5720*/  MUFU.EX2 R129, R129 ;  /* 0x0000008100817308 */ /* 0x000fe20000000800 */
[----:B0-----:R-:W-:-:S07]  /*5730*/  FADD.FTZ R5, R127, R4 ;  /* 0x000000047f057221 */ /* 0x001fce0000010000 */
[----:B------:R-:W0:Y:S01]  /*5740*/  MUFU.EX2 R6, R131 ;  /* 0x0000008300067308 */ /* 0x000e220000000800 */
[C---:B-1----:R-:W-:Y:S01]  /*5750*/  F2FP.F16.F32.PACK_AB R20, R28.reuse, R127 ;  /* 0x0000007f1c14723e */ /* 0x042fe200000000ff */
[----:B------:R-:W-:Y:S01]  /*5760*/  FADD.FTZ R4, R28, R5 ;  /* 0x000000051c047221 */ /* 0x000fe20000010000 */
[----:B------:R-:W-:Y:S01]  /*5770*/  FADD.FTZ R5, R31, R12 ;  /* 0x0000000c1f057221 */ /* 0x000fe20000010000 */
[----:B------:R-:W-:Y:S02]  /*5780*/  VIMNMX R12, R156, R11, !PT ;  /* 0x0000000b9c0c7248 */ /* 0x000fe40007fe0100 */
[----:B------:R-:W-:Y:S02]  /*5790*/  CS2R R30, SRZ ;  /* 0x00000000001e7805 */ /* 0x000fe4000001ff00 */
[----:B------:R-:W-:Y:S01]  /*57a0*/  CS2R R28, SRZ ;  /* 0x00000000001c7805 */ /* 0x000fe2000001ff00 */
[----:B------:R-:W-:Y:S01]  /*57b0*/  FADD.FTZ R5, R54, R5 ;  /* 0x0000000536057221 */ /* 0x000fe20000010000 */
[----:B------:R-:W-:-:S02]  /*57c0*/  ISETP.GE.AND P3, PT, R9, R12, PT ;  /* 0x0000000c0900720c */ /* 0x000fc40003f66270 */
[----:B------:R-:W-:Y:S02]  /*57d0*/  CS2R R54, SRZ ;  /* 0x0000000000367805 */ /* 0x000fe4000001ff00 */
[----:B0-----:R-:W-:Y:S01]  /*57e0*/  F2FP.F16.F32.PACK_AB R22, R6, R129 ;  /* 0x000000810616723e */ /* 0x001fe200000000ff */
[----:B------:R-:W-:Y:S01]  /*57f0*/  FADD.FTZ R129, R129, R4 ;  /* 0x0000000481817221 */ /* 0x000fe20000010000 */
[----:B------:R-:W-:-:S03]  /*5800*/  IMAD.MOV.U32 R4, RZ, RZ, RZ ;  /* 0x000000ffff047224 */ /* 0x000fc600078e00ff */
[----:B------:R0:W-:Y:S01]  /*5810*/  STSM.16.M88.4 [R0+0x30300], R20 ;  /* 0x0303001400007844 */ /* 0x0001e20000000200 */
[----:B------:R-:W-:Y:S01]  /*5820*/  FADD.FTZ R6, R6, R129 ;  /* 0x0000008106067221 */ /* 0x000fe20000010000 */
[----:B------:R1:W-:Y:S06]  /*5830*/  MEMBAR.ALL.CTA ;  /* 0x0000000000007992 */ /* 0x0003ec0000008000 */
[----:B-1----:R-:W1:Y:S02]  /*5840*/  FENCE.VIEW.ASYNC.S ;  /* 0x00000000000073c6 */ /* 0x002e640000000000 */
[----:B-1----:R-:W-:Y:S01]  /*5850*/  NOP ;  /* 0x0000000000007918 */ /* 0x002fe20000000000 */
[----:B------:R-:W-:Y:S05]  /*5860*/  @!P3 BRA `(.L_x_1915) ;  /* 0x0000004800acb947 */ /* 0x000fea0003800000 */
[----:B------:R-:W-:Y:S01]  /*5870*/  IMAD.MOV.U32 R11, RZ, RZ, R72 ;  /* 0x000000ffff0b7224 */ /* 0x000fe200078e0048 */
[----:B------:R-:W-:Y:S01]  /*5880*/  UMOV UR5, URZ ;  /* 0x0000003f00057c82 */ /* 0x000fe20008000000 */
[----:B------:R-:W-:Y:S01]  /*5890*/  IMAD.MOV.U32 R10, RZ, RZ, R75 ;  /* 0x000000ffff0a7224 */ /* 0x000fe200078e004b */
[----:B------:R-:W-:Y:S01]  /*58a0*/  ULDC UR48, c[0x0][0x288] ;  /* 0x0000a20000307ab9 */ /* 0x000fe20000000800 */
[----:B------:R-:W-:Y:S01]  /*58b0*/  IMAD.MOV.U32 R13, RZ, RZ, RZ ;  /* 0x000000ffff0d7224 */ /* 0x000fe200078e00ff */
[----:B------:R-:W-:Y:S01]  /*58c0*/  ULDC UR49, c[0x0][0x2f0] ;  /* 0x0000bc0000317ab9 */ /* 0x000fe20000000800 */
[----:B------:R-:W-:Y:S01]  /*58d0*/  IMAD.MOV.U32 R71, RZ, RZ, RZ ;  /* 0x000000ffff477224 */ /* 0x000fe200078e00ff */
[----:B------:R-:W-:-:S06]  /*58e0*/  ULDC UR6, c[0x0][0x9d8] ;  /* 0x0002760000067ab9 */ /* 0x000fcc0000000800 */
.L_x_1924:
[----:B------:R-:W-:Y:S01]  /*58f0*/  R2UR UR10, R145 ;  /* 0x00000000910a72ca */ /* 0x000fe200000e0000 */
[----:B------:R-:W-:-:S04]  /*5900*/  UIADD3 UR4, UR5, 0x1, URZ ;  /* 0x0000000105047890 */ /* 0x000fc8000fffe03f */
[----:B------:R-:W-:-:S04]  /*5910*/  UISETP.NE.AND UP0, UPT, UR4, 0x2, UPT ;  /* 0x000000020400788c */ /* 0x000fc8000bf05270 */
[----:B------:R-:W-:Y:S02]  /*5920*/  USEL UR7, URZ, 0x1, UP0 ;  /* 0x000000013f077887 */ /* 0x000fe40008000000 */
[----:B------:R-:W-:Y:S02]  /*5930*/  USEL UR4, UR4, URZ, UP0 ;  /* 0x0000003f04047287 */ /* 0x000fe40008000000 */
[----:B------:R-:W-:Y:S02]  /*5940*/  ISETP.NE.AND P4, PT, RZ, UR10, PT ;  /* 0x0000000aff007c0c */ /* 0x000fe4000bf85270 */
[----:B------:R-:W-:-:S11]  /*5950*/  LOP3.LUT R4, R13, UR7, RZ, 0x3c, !PT ;  /* 0x000000070d047c12 */ /* 0x000fd6000f8e3cff */
[----:B--2---:R-:W-:Y:S05]  /*5960*/  @P4 BRA `(.L_x_1916) ;  /* 0x0000000000284947 */ /* 0x004fea0003800000 */
[----:B------:R-:W-:Y:S05]  /*5970*/  @!P0 BRA `(.L_x_1917) ;  /* 0x0000000000048947 */ /* 0x000fea0003800000 */
[----:B------:R-:W-:Y:S01]  /*5980*/  BPT.TRAP 0x1 ;  /* 0x000000040000795c */ /* 0x000fe20000300000 */
.L_x_1917:
[----:B------:R-:W-:Y:S01]  /*5990*/  ULEA UR7, UR4, UR60, 0x3 ;  /* 0x0000003c04077291 */ /* 0x000fe2000f8e183f */
[----:B------:R-:W-:-:S08]  /*59a0*/  SHF.L.U32 R14, R4, 0x1f, RZ ;  /* 0x0000001f040e7819 */ /* 0x000fd000000006ff */
[----:B------:R1:W2:Y:S01]  /*59b0*/  SYNCS.PHASECHK.TRANS64.TRYWAIT P3, [UR7+0x31c30], R14 ;  /* 0x031c300eff0075a7 */ /* 0x0002a20008060147 */
[----:B------:R-:W-:Y:S05]  /*59c0*/  @!P0 BRA `(.L_x_1918) ;  /* 0x0000000000048947 */ /* 0x000fea0003800000 */
[----:B------:R-:W-:Y:S01]  /*59d0*/  BPT.TRAP 0x1 ;  /* 0x000000040000795c */ /* 0x000fe20000300000 */
.L_x_1918:
[----:B--2---:R-:W-:Y:S05]  /*59e0*/  @P3 BRA `(.L_x_1916) ;  /* 0x0000000000083947 */ /* 0x004fea0003800000 */
[----:B------:R-:W2:Y:S02]  /*59f0*/  SYNCS.PHASECHK.TRANS64.TRYWAIT P3, [UR7+0x31c30], R14 ;  /* 0x031c300eff0075a7 */ /* 0x000ea40008060147 */
[----:B--2---:R-:W-:Y:S05]  /*5a00*/  @!P3 BRA `(.L_x_1919) ;  /* 0x000000ec0064b947 */ /* 0x004fea0003800000 */
.L_x_1916:
[----:B--2---:R-:W2:Y:S01]  /*5a10*/  S2R R15, SR_TID.X ;  /* 0x00000000000f7919 */ /* 0x004ea20000002100 */
[C---:B------:R-:W-:Y:S01]  /*5a20*/  R2UR UR40, R2.reuse ;  /* 0x00000000022872ca */ /* 0x040fe200000e0000 */
[----:B------:R-:W-:Y:S01]  /*5a30*/  UIMAD UR7, UR4, 0x6c0, UR61 ;  /* 0x000006c0040778a4 */ /* 0x000fe2000f8e023d */
[C---:B------:R-:W-:Y:S01]  /*5a40*/  R2UR UR41, R3.reuse ;  /* 0x00000000032972ca */ /* 0x040fe200000e0000 */
[----:B------:R-:W-:Y:S01]  /*5a50*/  UMOV UR43, 0x80000020 ;  /* 0x80000020002b7882 */ /* 0x000fe20000000000 */
[C---:B------:R-:W-:Y:S01]  /*5a60*/  R2UR UR44, R2.reuse ;  /* 0x00000000022c72ca */ /* 0x040fe200000e0000 */
[----:B------:R-:W-:Y:S01]  /*5a70*/  UIADD3 UR46, UR7, 0x40, URZ ;  /* 0x00000040072e7890 */ /* 0x000fe2000fffe03f */
[C---:B------:R-:W-:Y:S01]  /*5a80*/  R2UR UR45, R3.reuse ;  /* 0x00000000032d72ca */ /* 0x040fe200000e0000 */
[----:B------:R-:W-:Y:S01]  /*5a90*/  UMOV UR47, 0x80000020 ;  /* 0x80000020002f7882 */ /* 0x000fe20000000000 */
[----:B------:R-:W-:Y:S01]  /*5aa0*/  UMOV UR42, UR7 ;  /* 0x00000007002a7c82 */ /* 0x000fe20008000000 */
[C---:B------:R-:W-:Y:S01]  /*5ab0*/  R2UR UR28, R2.reuse ;  /* 0x00000000021c72ca */ /* 0x040fe200000e0000 */
[----:B------:R-:W-:Y:S01]  /*5ac0*/  UIADD3 UR30, UR7, 0x80, URZ ;  /* 0x00000080071e7890 */ /* 0x000fe2000fffe03f */
[C---:B------:R-:W-:Y:S01]  /*5ad0*/  R2UR UR29, R3.reuse ;  /* 0x00000000031d72ca */ /* 0x040fe200000e0000 */
[----:B------:R-:W-:Y:S01]  /*5ae0*/  UMOV UR31, 0x80000020 ;  /* 0x80000020001f7882 */ /* 0x000fe20000000000 */
[C---:B------:R-:W-:Y:S01]  /*5af0*/  R2UR UR32, R2.reuse ;  /* 0x00000000022072ca */ /* 0x040fe200000e0000 */
[----:B------:R-:W-:Y:S01]  /*5b00*/  UIADD3 UR34, UR7, 0xc0, URZ ;  /* 0x000000c007227890 */ /* 0x000fe2000fffe03f */
[C---:B------:R-:W-:Y:S01]  /*5b10*/  R2UR UR33, R3.reuse ;  /* 0x00000000032172ca */ /* 0x040fe200000e0000 */
[----:B------:R-:W-:Y:S01]  /*5b20*/  UMOV UR35, 0x80000020 ;  /* 0x8000002000237882 */ /* 0x000fe20000000000 */
[----:B------:R-:W-:Y:S01]  /*5b30*/  R2UR UR36, R2 ;  /* 0x00000000022472ca */ /* 0x000fe200000e0000 */
[----:B------:R-:W-:Y:S01]  /*5b40*/  UIADD3 UR38, UR7, 0x100, URZ ;  /* 0x0000010007267890 */ /* 0x000fe2000fffe03f */
[----:B------:R-:W-:Y:S01]  /*5b50*/  R2UR UR37, R3 ;  /* 0x00000000032572ca */ /* 0x000fe200000e0000 */
        /* <DEDUP_REMOVED lines=8> */
[----:B--2---:R-:W-:Y:S01]  /*5be0*/  SHF.R.U32.HI R15, RZ, 0x7, R15 ;  /* 0x00000007ff0f7819 */ /* 0x004fe2000001160f */
[----:B------:R-:W-:Y:S01]  /*5bf0*/  UMOV UR19, 0x80000020 ;  /* 0x8000002000137882 */ /* 0x000fe20000000000 */
[----:B------:R-:W-:Y:S01]  /*5c00*/  UIADD3 UR22, UR7, 0x482, URZ ;  /* 0x0000048207167890 */ /* 0x000fe2000fffe03f */
[----:B------:R-:W-:-:S02]  /*5c10*/  UMOV UR23, 0x80000020 ;  /* 0x8000002000177882 */ /* 0x000fc40000000000 */
[----:B-1----:R-:W-:-:S05]  /*5c20*/  VIADD R14, R15, 0x8 ;  /* 0x000000080f0e7836 */ /* 0x002fca0000000000 */
        /* <DEDUP_REMOVED lines=319> */
[----:B-1----:R-:W-:Y:S05]  /*7020*/  @P4 BRA `(.L_x_1920) ;  /* 0x0000000000284947 */ /* 0x002fea0003800000 */
[----:B------:R-:W-:Y:S05]  /*7030*/  @!P0 BRA `(.L_x_1921) ;  /* 0x0000000000048947 */ /* 0x000fea0003800000 */
[----:B------:R-:W-:Y:S01]  /*7040*/  BPT.TRAP 0x1 ;  /* 0x000000040000795c */ /* 0x000fe20000300000 */
.L_x_1921:
[----:B------:R-:W-:Y:S01]  /*7050*/  ULEA UR7, UR5, UR60, 0x3 ;  /* 0x0000003c05077291 */ /* 0x000fe2000f8e183f */
[----:B------:R-:W-:-:S08]  /*7060*/  SHF.L.U32 R13, R13, 0x1f, RZ ;  /* 0x0000001f0d0d7819 */ /* 0x000fd000000006ff */
[----:B------:R1:W2:Y:S01]  /*7070*/  SYNCS.PHASECHK.TRANS64.TRYWAIT P3, [UR7+0x31c50], R13 ;  /* 0x031c500dff0075a7 */ /* 0x0002a20008060147 */
[----:B------:R-:W-:Y:S05]  /*7080*/  @!P0 BRA `(.L_x_1922) ;  /* 0x0000000000048947 */ /* 0x000fea0003800000 */
[----:B------:R-:W-:Y:S01]  /*7090*/  BPT.TRAP 0x1 ;  /* 0x000000040000795c */ /* 0x000fe20000300000 */
.L_x_1922:
[----:B--2---:R-:W-:Y:S05]  /*70a0*/  @P3 BRA `(.L_x_1920) ;  /* 0x0000000000083947 */ /* 0x004fea0003800000 */
[----:B------:R-:W2:Y:S02]  /*70b0*/  SYNCS.PHASECHK.TRANS64.TRYWAIT P3, [UR7+0x31c50], R13 ;  /* 0x031c500dff0075a7 */ /* 0x000ea40008060147 */
[----:B--2---:R-:W-:Y:S05]  /*70c0*/  @!P3 BRA `(.L_x_1923) ;  /* 0x000000d400ccb947 */ /* 0x004fea0003800000 */
.L_x_1920:
[----:B------:R-:W-:Y:S01]  /*70d0*/  UIADD3 UR7, UR60, 0x200, URZ ;  /* 0x000002003c077890 */ /* 0x000fe2000fffe03f */
[----:B------:R-:W-:Y:S01]  /*70e0*/  R2UR UR10, R157 ;  /* 0x000000009d0a72ca */ /* 0x000fe200000e0000 */
[----:B------:R-:W-:Y:S01]  /*70f0*/  WARPGROUP.ARRIVE ;  /* 0x00000000000079c5 */ /* 0x000fe20000000000 */
[----:B------:R-:W-:Y:S01]  /*7100*/  UMOV UR29, 0xc0000010 ;  /* 0xc0000010001d7882 */ /* 0x000fe20000000000 */
[----:B------:R-:W-:Y:S01]  /*7110*/  USHF.R.U32.HI UR7, URZ, 0x4, UR7 ;  /* 0x000000043f077899 */ /* 0x000fe20008011607 */
[----:B0-----:R-:W-:Y:S01]  /*7120*/  FMUL.FTZ R22, R129, UR6 ;  /* 0x0000000681167c20 */ /* 0x001fe20008410000 */
[----:B------:R-:W-:Y:S01]  /*7130*/  UMOV UR31, 0x80000020 ;  /* 0x80000020001f7882 */ /* 0x000fe20000000000 */
[----:B-12---:R-:W-:Y:S01]  /*7140*/  FMUL.FTZ R13, R136, UR6 ;  /* 0x00000006880d7c20 */ /* 0x006fe20008410000 */
[----:B------:R-:W-:Y:S01]  /*7150*/  ULOP3.LUT UR7, UR7, 0x3fff, URZ, 0xc0, !UPT ;  /* 0x00003fff07077892 */ /* 0x000fe2000f8ec03f */
[----:B------:R-:W-:Y:S01]  /*7160*/  FMUL.FTZ R129, R130, UR6 ;  /* 0x0000000682817c20 */ /* 0x000fe20008410000 */
[----:B------:R-:W-:Y:S01]  /*7170*/  FMUL.FTZ R130, R133, UR6 ;  /* 0x0000000685827c20 */ /* 0x000fe20008410000 */
[----:B------:R-:W0:Y:S01]  /*7180*/  @P2 LDC R136, c[0x0][0x44c] ;  /* 0x00011300ff882b82 */ /* 0x000e220000000800 */
        /* <DEDUP_REMOVED lines=8> */
[----:B------:R-:W1:Y:S01]  /*7210*/  @P2 LDC R119, c[0x0][0x450] ;  /* 0x00011400ff772b82 */ /* 0x000e620000000800 */
        /* <DEDUP_REMOVED lines=17> */
[----:B0-----:R-:W-:-:S04]  /*7330*/  @P2 IMAD.HI.U32 R136, R7, R136, RZ ;  /* 0x0000008807882227 */ /* 0x001fc800078e00ff */
[----:B------:R-:W-:Y:S01]  /*7340*/  FMUL.FTZ R118, R107, UR6 ;  /* 0x000000066b767c20 */ /* 0x000fe20008410000 */
[----:B------:R-:W-:Y:S01]  /*7350*/  FMUL.FTZ R107, R108, UR6 ;  /* 0x000000066c6b7c20 */ /* 0x000fe20008410000 */
[----:B------:R-:W-:Y:S01]  /*7360*/  FMUL.FTZ R108, R109, UR6 ;  /* 0x000000066d6c7c20 */ /* 0x000fe20008410000 */
[----:B------:R-:W-:Y:S02]  /*7370*/  IMAD.MOV.U32 R109, RZ, RZ, R7 ;  /* 0x000000ffff6d7224 */ /* 0x000fe400078e0007 */
[----:B------:R-:W-:Y:S01]  /*7380*/  FMUL.FTZ R19, R139, UR6 ;  /* 0x000000068b137c20 */ /* 0x000fe20008410000 */
[----:B-1----:R-:W-:Y:S01]  /*7390*/  @P2 SHF.R.U32.HI R109, RZ, R119, R136 ;  /* 0x00000077ff6d2219 */ /* 0x002fe20000011688 */
[----:B------:R-:W-:Y:S01]  /*73a0*/  FMUL.FTZ R119, R98, UR6 ;  /* 0x0000000662777c20 */ /* 0x000fe20008410000 */
[----:B------:R-:W-:Y:S02]  /*73b0*/  IMAD.MOV.U32 R98, RZ, RZ, -0x90 ;  /* 0xffffff70ff627424 */ /* 0x000fe400078e00ff */
[----:B------:R-:W-:Y:S01]  /*73c0*/  FMUL.FTZ R15, R138, UR6 ;  /* 0x000000068a0f7c20 */ /* 0x000fe20008410000 */
[----:B------:R-:W-:Y:S01]  /*73d0*/  FMUL.FTZ R14, R137, UR6 ;  /* 0x00000006890e7c20 */ /* 0x000fe20008410000 */
[----:B------:R-:W0:Y:S01]  /*73e0*/  SHFL.IDX PT, R139, R109, 0x1, 0x1c1f ;  /* 0x003c1f006d8b7f89 */ /* 0x000e2200000e0000 */
[----:B------:R-:W-:-:S02]  /*73f0*/  IMAD R137, R9, R98, 0x1 ;  /* 0x0000000109897424 */ /* 0x000fc400078e0262 */
[----:B------:R-:W-:Y:S01]  /*7400*/  FMUL.FTZ R21, R142, UR6 ;  /* 0x000000068e157c20 */ /* 0x000fe20008410000 */
[----:B------:R-:W-:Y:S01]  /*7410*/  MUFU.TANH R19, R19 ;  /* 0x0000001300137308 */ /* 0x000fe20000002400 */
[----:B------:R-:W-:Y:S01]  /*7420*/  FMUL.FTZ R23, R143, UR6 ;  /* 0x000000068f177c20 */ /* 0x000fe20008410000 */
[----:B------:R-:W-:Y:S02]  /*7430*/  IMAD R137, R8, -0x2, R137 ;  /* 0xfffffffe08897824 */ /* 0x000fe400078e0289 */
[----:B------:R-:W-:Y:S01]  /*7440*/  FMUL.FTZ R136, R100, UR6 ;  /* 0x0000000664887c20 */ /* 0x000fe20008410000 */
[----:B------:R-:W-:Y:S01]  /*7450*/  FMUL.FTZ R131, R131, UR6 ;  /* 0x0000000683837c20 */ /* 0x000fe20008410000 */
[----:B------:R-:W-:Y:S01]  /*7460*/  FMUL.FTZ R122, R122, UR6 ;  /* 0x000000067a7a7c20 */ /* 0x000fe20008410000 */
[----:B------:R-:W-:Y:S02]  /*7470*/  IMAD R98, R16, UR49, R137 ;  /* 0x0000003110627c24 */ /* 0x000fe4000f8e0289 */
        /* <DEDUP_REMOVED lines=10> */
[----:B------:R-:W-:Y:S01]  /*7520*/  FMUL.FTZ R99, R99, UR6 ;  /* 0x0000000663637c20 */ /* 0x000fe20008410000 */
[----:B------:R-:W-:Y:S01]  /*7530*/  FMUL.FTZ R102, R102, UR6 ;  /* 0x0000000666667c20 */ /* 0x000fe20008410000 */
[----:B------:R-:W-:Y:S01]  /*7540*/  FMUL.FTZ R82, R82, UR6 ;  /* 0x0000000652527c20 */ /* 0x000fe20008410000 */
[----:B------:R-:W-:Y:S01]  /*7550*/  FMUL.FTZ R18, R141, UR6 ;  /* 0x000000068d127c20 */ /* 0x000fe20008410000 */
[--C-:B0-----:R-:W-:Y:S01]  /*7560*/  IADD3 R100, R139, -UR48, R98.reuse ;  /* 0x800000308b647c10 */ /* 0x101fe2000fffe062 */
[----:B------:R-:W-:Y:S01]  /*7570*/  FMUL.FTZ R139, R90, UR6 ;  /* 0x000000065a8b7c20 */ /* 0x000fe20008410000 */
[----:B------:R-:W0:Y:S01]  /*7580*/  SHFL.IDX PT, R109, R109, RZ, 0x1c1f ;  /* 0x001c1fff6d6d7589 */ /* 0x000e2200000e0000 */
[----:B------:R-:W3:Y:S01]  /*7590*/  MUFU.TANH R23, R23 ;  /* 0x0000001700177308 */ /* 0x000ee20000002400 */
[----:B------:R-:W-:Y:S01]  /*75a0*/  ISETP.GT.AND P3, PT, R100, RZ, PT ;  /* 0x000000ff6400720c */ /* 0x000fe20003f64270 */
[----:B------:R-:W-:Y:S01]  /*75b0*/  FMUL.FTZ R120, R120, UR6 ;  /* 0x0000000678787c20 */ /* 0x000fe20008410000 */
[----:B------:R-:W-:Y:S01]  /*75c0*/  ISETP.GT.AND P4, PT, R100, 0x1, PT ;  /* 0x000000016400780c */ /* 0x000fe20003f84270 */
[----:B------:R-:W-:Y:S01]  /*75d0*/  FMUL.FTZ R121, R121, UR6 ;  /* 0x0000000679797c20 */ /* 0x000fe20008410000 */
[----:B-1----:R-:W-:Y:S01]  /*75e0*/  FSEL R15, R15, -INF , P3 ;  /* 0xff8000000f0f7808 */ /* 0x002fe20001800000 */
[----:B------:R-:W-:Y:S01]  /*75f0*/  FMUL.FTZ R112, R112, UR6 ;  /* 0x0000000670707c20 */ /* 0x000fe20008410000 */
[----:B------:R-:W-:Y:S01]  /*7600*/  ISETP.GT.AND P3, PT, R100, 0x8, PT ;  /* 0x000000086400780c */ /* 0x000fe20003f64270 */
[----:B------:R-:W1:Y:S01]  /*7610*/  MUFU.TANH R129, R129 ;  /* 0x0000008100817308 */ /* 0x000e620000002400 */
[----:B------:R-:W-:Y:S01]  /*7620*/  FSEL R19, R19, -INF , P4 ;  /* 0xff80000013137808 */ /* 0x000fe20002000000 */
[----:B------:R-:W-:Y:S01]  /*7630*/  FMUL.FTZ R113, R113, UR6 ;  /* 0x0000000671717c20 */ /* 0x000fe20008410000 */
[----:B------:R-:W-:Y:S01]  /*7640*/  FMNMX.FTZ R94, R15, R11, !PT ;  /* 0x0000000b0f5e7209 */ /* 0x000fe20007810000 */
[----:B------:R-:W-:Y:S01]  /*7650*/  FMUL.FTZ R104, R104, UR6 ;  /* 0x0000000668687c20 */ /* 0x000fe20008410000 */
[----:B------:R-:W-:Y:S01]  /*7660*/  ISETP.GT.AND P4, PT, R100, 0x9, PT ;  /* 0x000000096400780c */ /* 0x000fe20003f84270 */
[----:B------:R-:W-:Y:S01]  /*7670*/  FMUL.FTZ R105, R105, UR6 ;  /* 0x0000000669697c20 */ /* 0x000fe20008410000 */
[----:B--2---:R-:W-:Y:S01]  /*7680*/  FSEL R21, R21, -INF , P3 ;  /* 0xff80000015157808 */ /* 0x004fe20001800000 */
[----:B------:R-:W2:Y:S01]  /*7690*/  MUFU.TANH R131, R131 ;  /* 0x0000008300837308 */ /* 0x000ea20000002400 */
[----:B------:R-:W-:Y:S01]  /*76a0*/  FMNMX.FTZ R94, R19, R94, !PT ;  /* 0x0000005e135e7209 */ /* 0x000fe20007810000 */
[----:B------:R-:W-:Y:S01]  /*76b0*/  FMUL.FTZ R96, R96, UR6 ;  /* 0x0000000660607c20 */ /* 0x000fe20008410000 */
[----:B------:R-:W-:Y:S01]  /*76c0*/  ISETP.GT.AND P3, PT, R100, 0x10, PT ;  /* 0x000000106400780c */ /* 0x000fe20003f64270 */
[----:B------:R-:W-:Y:S01]  /*76d0*/  FMUL.FTZ R97, R97, UR6 ;  /* 0x0000000661617c20 */ /* 0x000fe20008410000 */
[----:B---3--:R-:W-:Y:S01]  /*76e0*/  FSEL R23, R23, -INF , P4 ;  /* 0xff80000017177808 */ /* 0x008fe20002000000 */
[----:B------:R-:W-:Y:S01]  /*76f0*/  FMUL.FTZ R88, R88, UR6 ;  /* 0x0000000658587c20 */ /* 0x000fe20008410000 */
[----:B------:R-:W-:Y:S01]  /*7700*/  FMNMX.FTZ R94, R21, R94, !PT ;  /* 0x0000005e155e7209 */ /* 0x000fe20007810000 */
[----:B------:R-:W3:Y:S01]  /*7710*/  MUFU.TANH R132, R132 ;  /* 0x0000008400847308 */ /* 0x000ee20000002400 */
[----:B------:R-:W-:Y:S01]  /*7720*/  ISETP.GT.AND P4, PT, R100, 0x11, PT ;  /* 0x000000116400780c */ /* 0x000fe20003f84270 */
[----:B------:R-:W-:Y:S01]  /*7730*/  FMUL.FTZ R89, R89, UR6 ;  /* 0x0000000659597c20 */ /* 0x000fe20008410000 */
[----:B-1----:R-:W-:Y:S01]  /*7740*/  FSEL R129, R129, -INF , P3 ;  /* 0xff80000081817808 */ /* 0x002fe20001800000 */
[----:B------:R-:W-:Y:S01]  /*7750*/  FMUL.FTZ R92, R92, UR6 ;  /* 0x000000065c5c7c20 */ /* 0x000fe20008410000 */
[C---:B------:R-:W-:Y:S01]  /*7760*/  ISETP.GT.AND P3, PT, R100.reuse, 0x18, PT ;  /* 0x000000186400780c */ /* 0x040fe20003f64270 */
[----:B------:R-:W-:Y:S01]  /*7770*/  FMUL.FTZ R93, R93, UR6 ;  /* 0x000000065d5d7c20 */ /* 0x000fe20008410000 */
[----:B------:R-:W-:Y:S01]  /*7780*/  ISETP.GT.AND P5, PT, R100, 0x28, PT ;  /* 0x000000286400780c */ /* 0x000fe20003fa4270 */
[----:B------:R-:W1:Y:S01]  /*7790*/  MUFU.TANH R133, R133 ;  /* 0x0000008500857308 */ /* 0x000e620000002400 */
[----:B--2---:R-:W-:Y:S01]  /*77a0*/  FSEL R131, R131, -INF , P4 ;  /* 0xff80000083837808 */ /* 0x004fe20002000000 */
[----:B------:R-:W-:Y:S01]  /*77b0*/  FMUL.FTZ R80, R80, UR6 ;  /* 0x0000000650507c20 */ /* 0x000fe20008410000 */
[----:B------:R-:W-:Y:S01]  /*77c0*/  ISETP.GT.AND P4, PT, R100, 0x19, PT ;  /* 0x000000196400780c */ /* 0x000fe20003f84270 */
[----:B------:R-:W-:Y:S01]  /*77d0*/  FMUL.FTZ R81, R81, UR6 ;  /* 0x0000000651517c20 */ /* 0x000fe20008410000 */
[----:B0-----:R-:W-:Y:S01]  /*77e0*/  IADD3 R109, R109, -UR48, R98 ;  /* 0x800000306d6d7c10 */ /* 0x001fe2000fffe062 */
[----:B------:R-:W-:Y:S01]  /*77f0*/  FMUL.FTZ R84, R84, UR6 ;  /* 0x0000000654547c20 */ /* 0x000fe20008410000 */
[----:B------:R-:W-:Y:S01]  /*7800*/  FMUL.FTZ R85, R85, UR6 ;  /* 0x0000000655557c20 */ /* 0x000fe20008410000 */
[----:B------:R-:W0:Y:S01]  /*7810*/  MUFU.TANH R122, R122 ;  /* 0x0000007a007a7308 */ /* 0x000e220000002400 */
[----:B---3--:R-:W-:Y:S01]  /*7820*/  FSEL R132, R132, -INF , P3 ;  /* 0xff80000084847808 */ /* 0x008fe20001800000 */
[----:B------:R-:W-:Y:S01]  /*7830*/  FMUL.FTZ R73, R73, UR6 ;  /* 0x0000000649497c20 */ /* 0x000fe20008410000 */
[----:B------:R-:W-:Y:S01]  /*7840*/  ISETP.GT.AND P3, PT, R100, 0x20, PT ;  /* 0x000000206400780c */ /* 0x000fe20003f64270 */
[----:B------:R-:W-:Y:S01]  /*7850*/  FMUL.FTZ R76, R76, UR6 ;  /* 0x000000064c4c7c20 */ /* 0x000fe20008410000 */
[----:B------:R-:W-:Y:S01]  /*7860*/  ISETP.GT.AND P6, PT, R109, 0x1, PT ;  /* 0x000000016d00780c */ /* 0x000fe20003fc4270 */
[----:B------:R-:W2:Y:S02]  /*7870*/  S2R R146, SR_TID.X ;  /* 0x0000000000927919 */ /* 0x000ea40000002100 */
[----:B------:R3:W-:Y:S01]  /*7880*/  MUFU.TANH R90, R138 ;  /* 0x0000008a005a7308 */ /* 0x0007e20000002400 */
[----:B-1----:R-:W-:Y:S01]  /*7890*/  FSEL R133, R133, -INF , P4 ;  /* 0xff80000085857808 */ /* 0x002fe20002000000 */
[----:B------:R-:W-:-:S02]  /*78a0*/  WARPGROUP.DEPBAR.LE gsb0, 0x0 ;  /* 0x00008000000079c5 */ /* 0x000fc40000010000 */
[----:B------:R-:W-:Y:S01]  /*78b0*/  WARPGROUP.ARRIVE ;  /* 0x00000000000079c5 */ /* 0x000fe20000000000 */
[----:B------:R-:W-:-:S03]  /*78c0*/  ISETP.GT.AND P4, PT, R100, 0x21, PT ;  /* 0x000000216400780c */ /* 0x000fc60003f84270 */
[----:B------:R-:W1:Y:S01]  /*78d0*/  MUFU.TANH R134, R134 ;  /* 0x0000008600867308 */ /* 0x000e620000002400 */
[----:B---3--:R-:W-:Y:S01]  /*78e0*/  FMNMX.FTZ R138, R23, R94, !PT ;  /* 0x0000005e178a7209 */ /* 0x008fe20007810000 */
[----:B------:R-:W-:Y:S01]  /*78f0*/  HGMMA.64x96x16.F32 R24, gdesc[UR28].tnspB, R24, gsb0 ;  /* 0x416000001c1879f0 */ /* 0x000fe20008000818 */
[----:B------:R-:W-:Y:S02]  /*7900*/  UIADD3 UR28, UR10, 0x300, URZ ;  /* 0x000003000a1c7890 */ /* 0x000fe4000fffe03f */
[----:B------:R-:W-:Y:S01]  /*7910*/  FMNMX.FTZ R138, R129, R138, !PT ;  /* 0x0000008a818a7209 */ /* 0x000fe20007810000 */
[----:B------:R-:W-:Y:S01]  /*7920*/  UIADD3 UR30, UR7, 0x80, URZ ;  /* 0x00000080071e7890 */ /* 0x000fe2000fffe03f */
[----:B0-----:R-:W-:Y:S01]  /*7930*/  FSEL R122, R122, -INF , P3 ;  /* 0xff8000007a7a7808 */ /* 0x001fe20001800000 */
[----:B------:R-:W-:Y:S01]  /*7940*/  UMOV UR29, 0xc0000010 ;  /* 0xc0000010001d7882 */ /* 0x000fe20000000000 */
[----:B------:R-:W-:Y:S01]  /*7950*/  UMOV UR31, 0x80000020 ;  /* 0x80000020001f7882 */ /* 0x000fe20000000000 */
[----:B------:R-:W0:Y:S01]  /*7960*/  MUFU.TANH R125, R125 ;  /* 0x0000007d007d7308 */ /* 0x000e220000002400 */
[----:B------:R-:W-:-:S02]  /*7970*/  FMNMX.FTZ R95, R131, R138, !PT ;  /* 0x0000008a835f7209 */ /* 0x000fc40007810000 */
[----:B------:R-:W-:Y:S02]  /*7980*/  ISETP.GT.AND P3, PT, R100, 0x29, PT ;  /* 0x000000296400780c */ /* 0x000fe40003f64270 */
[----:B------:R-:W-:Y:S02]  /*7990*/  FMNMX.FTZ R138, R132, R95, !PT ;  /* 0x0000005f848a7209 */ /* 0x000fe40007810000 */
[----:B-1----:R-:W-:Y:S01]  /*79a0*/  FSEL R134, R134, -INF , P4 ;  /* 0xff80000086867808 */ /* 0x002fe20002000000 */
[----:B------:R-:W1:Y:S01]  /*79b0*/  MUFU.TANH R126, R126 ;  /* 0x0000007e007e7308 */ /* 0x000e620000002400 */
[----:B------:R-:W-:Y:S02]  /*79c0*/  FMNMX.FTZ R95, R133, R138, !PT ;  /* 0x0000008a855f7209 */ /* 0x000fe40007810000 */
[----:B------:R-:W-:Y:S02]  /*79d0*/  ISETP.GT.AND P4, PT, R100, 0x30, PT ;  /* 0x000000306400780c */ /* 0x000fe40003f84270 */
[----:B--2---:R-:W-:-:S03]  /*79e0*/  SHF.R.U32.HI R144, RZ, 0x7, R146 ;  /* 0x00000007ff907819 */ /* 0x004fc60000011692 */
[----:B------:R-:W2:Y:S01]  /*79f0*/  MUFU.TANH R127, R127 ;  /* 0x0000007f007f7308 */ /* 0x000ea20000002400 */
[----:B0-----:R-:W-:Y:S02]  /*7a00*/  FSEL R125, R125, -INF , P5 ;  /* 0xff8000007d7d7808 */ /* 0x001fe40002800000 */
[----:B------:R-:W-:-:S05]  /*7a10*/  ISETP.GT.AND P5, PT, R100, 0x81, PT ;  /* 0x000000816400780c */ /* 0x000fca0003fa4270 */
[----:B------:R-:W0:Y:S01]  /*7a20*/  MUFU.TANH R135, R135 ;  /* 0x0000008700877308 */ /* 0x000e220000002400 */
[----:B-1----:R-:W-:Y:S02]  /*7a30*/  FSEL R126, R126, -INF , P3 ;  /* 0xff8000007e7e7808 */ /* 0x002fe40001800000 */
[----:B------:R-:W-:-:S05]  /*7a40*/  ISETP.GT.AND P3, PT, R100, 0x31, PT ;  /* 0x000000316400780c */ /* 0x000fca0003f64270 */
[----:B------:R1:W-:Y:S01]  /*7a50*/  MUFU.TANH R91, R139 ;  /* 0x0000008b005b7308 */ /* 0x0003e20000002400 */
[----:B--2---:R-:W-:Y:S02]  /*7a60*/  FSEL R127, R127, -INF , P4 ;  /* 0xff8000007f7f7808 */ /* 0x004fe40002000000 */
[----:B------:R-:W-:-:S05]  /*7a70*/  ISETP.GT.AND P4, PT, R100, 0x38, PT ;  /* 0x000000386400780c */ /* 0x000fca0003f84270 */
[----:B------:R-:W2:Y:S01]  /*7a80*/  MUFU.TANH R116, R116 ;  /* 0x0000007400747308 */ /* 0x000ea20000002400 */
[----:B-1----:R-:W-:Y:S02]  /*7a90*/  FMNMX.FTZ R139, R122, R95, !PT ;  /* 0x0000005f7a8b7209 */ /* 0x002fe40007810000 */
[----:B0-----:R-:W-:Y:S02]  /*7aa0*/  FSEL R135, R135, -INF , P3 ;  /* 0xff80000087877808 */ /* 0x001fe40001800000 */
[----:B------:R-:W-:Y:S02]  /*7ab0*/  FMNMX.FTZ R138, R134, R139, !PT ;  /* 0x0000008b868a7209 */ /* 0x000fe40007810000 */
[----:B------:R-:W-:Y:S01]  /*7ac0*/  ISETP.GT.AND P3, PT, R100, 0x39, PT ;  /* 0x000000396400780c */ /* 0x000fe20003f64270 */
[----:B------:R-:W0:Y:S01]  /*7ad0*/  MUFU.TANH R117, R117 ;  /* 0x0000007500757308 */ /* 0x000e220000002400 */
[----:B------:R-:W-:-:S04]  /*7ae0*/  FMNMX.FTZ R139, R125, R138, !PT ;  /* 0x0000008a7d8b7209 */ /* 0x000fc80007810000 */
[----:B------:R-:W-:-:S03]  /*7af0*/  FMNMX.FTZ R138, R126, R139, !PT ;  /* 0x0000008b7e8a7209 */ /* 0x000fc60007810000 */
[----:B------:R-:W1:Y:S01]  /*7b00*/  MUFU.TANH R106, R106 ;  /* 0x0000006a006a7308 */ /* 0x000e620000002400 */
[----:B------:R-:W-:Y:S02]  /*7b10*/  FMNMX.FTZ R138, R127, R138, !PT ;  /* 0x0000008a7f8a7209 */ /* 0x000fe40007810000 */
[----:B--2---:R-:W-:Y:S02]  /*7b20*/  FSEL R116, R116, -INF , P4 ;  /* 0xff80000074747808 */ /* 0x004fe40002000000 */
[----:B------:R-:W-:Y:S01]  /*7b30*/  FMNMX.FTZ R139, R135, R138, !PT ;  /* 0x0000008a878b7209 */ /* 0x000fe20007810000 */
[----:B------:R-:W-:Y:S01]  /*7b40*/  FMUL.FTZ R138, R86, UR6 ;  /* 0x00000006568a7c20 */ /* 0x000fe20008410000 */
[C---:B------:R-:W-:Y:S01]  /*7b50*/  ISETP.GT.AND P4, PT, R100.reuse, 0x40, PT ;  /* 0x000000406400780c */ /* 0x040fe20003f84270 */
[----:B------:R-:W2:Y:S01]  /*7b60*/  MUFU.TANH R118, R118 ;  /* 0x0000007600767308 */ /* 0x000ea20000002400 */
[----:B0-----:R-:W-:Y:S02]  /*7b70*/  FSEL R117, R117, -INF , P3 ;  /* 0xff80000075757808 */ /* 0x001fe40001800000 */
[----:B------:R-:W-:-:S05]  /*7b80*/  ISETP.GT.AND P3, PT, R100, 0x41, PT ;  /* 0x000000416400780c */ /* 0x000fca0003f64270 */
[----:B------:R-:W0:Y:S01]  /*7b90*/  MUFU.TANH R110, R110 ;  /* 0x0000006e006e7308 */ /* 0x000e220000002400 */
[----:B-1----:R-:W-:Y:S02]  /*7ba0*/  FSEL R106, R106, -INF , P4 ;  /* 0xff8000006a6a7808 */ /* 0x002fe40002000000 */
[----:B------:R-:W-:-:S05]  /*7bb0*/  ISETP.GT.AND P4, PT, R100, 0x48, PT ;  /* 0x000000486400780c */ /* 0x000fca0003f84270 */
[----:B------:R-:W1:Y:S01]  /*7bc0*/  MUFU.TANH R111, R111 ;  /* 0x0000006f006f7308 */ /* 0x000e620000002400 */
[----:B--2---:R-:W-:Y:S02]  /*7bd0*/  FSEL R118, R118, -INF , P3 ;  /* 0xff80000076767808 */ /* 0x004fe40001800000 */
[----:B------:R-:W-:-:S05]  /*7be0*/  ISETP.GT.AND P3, PT, R100, 0x49, PT ;  /* 0x000000496400780c */ /* 0x000fca0003f64270 */
[----:B------:R2:W-:Y:S01]  /*7bf0*/  MUFU.TANH R94, R140 ;  /* 0x0000008c005e7308 */ /* 0x0005e20000002400 */
[----:B0-----:R-:W-:Y:S02]  /*7c00*/  FSEL R110, R110, -INF , P4 ;  /* 0xff8000006e6e7808 */ /* 0x001fe40002000000 */
[----:B------:R-:W-:Y:S01]  /*7c10*/  ISETP.GT.AND P4, PT, R100, 0x50, PT ;  /* 0x000000506400780c */ /* 0x000fe20003f84270 */
[----:B------:R-:W-:Y:S02]  /*7c20*/  WARPGROUP.DEPBAR.LE gsb0, 0x0 ;  /* 0x00008000000079c5 */ /* 0x000fe40000010000 */
[----:B------:R-:W-:Y:S01]  /*7c30*/  WARPGROUP.ARRIVE ;  /* 0x00000000000079c5 */ /* 0x000fe20000000000 */
[----:B--2---:R-:W-:Y:S01]  /*7c40*/  FMNMX.FTZ R140, R116, R139, !PT ;  /* 0x0000008b748c7209 */ /* 0x004fe20007810000 */
[----:B------:R-:W0:Y:S01]  /*7c50*/  MUFU.TANH R119, R119 ;  /* 0x0000007700777308 */ /* 0x000e220000002400 */
[----:B-1----:R-:W-:Y:S02]  /*7c60*/  FSEL R111, R111, -INF , P3 ;  /* 0xff8000006f6f7808 */ /* 0x002fe40001800000 */
[----:B------:R-:W-:Y:S01]  /*7c70*/  FMNMX.FTZ R139, R117, R140, !PT ;  /* 0x0000008c758b7209 */ /* 0x000fe20007810000 */
[----:B------:R-:W-:Y:S01]  /*7c80*/  HGMMA.64x96x16.F32 R24, gdesc[UR28].tnspB, R24, gsb0 ;  /* 0x416000001c1879f0 */ /* 0x000fe20008000818 */
[----:B------:R-:W-:Y:S01]  /*7c90*/  UIADD3 UR28, UR10, 0x480, URZ ;  /* 0x000004800a1c7890 */ /* 0x000fe2000fffe03f */
[----:B------:R-:W-:Y:S01]  /*7ca0*/  ISETP.GT.AND P3, PT, R100, 0x51, PT ;  /* 0x000000516400780c */ /* 0x000fe20003f64270 */
[----:B------:R-:W-:Y:S01]  /*7cb0*/  UIADD3 UR30, UR7, 0xc0, URZ ;  /* 0x000000c0071e7890 */ /* 0x000fe2000fffe03f */
[----:B------:R-:W1:Y:S01]  /*7cc0*/  MUFU.TANH R99, R99 ;  /* 0x0000006300637308 */ /* 0x000e620000002400 */
[----:B------:R-:W-:Y:S01]  /*7cd0*/  UMOV UR29, 0xc0000010 ;  /* 0xc0000010001d7882 */ /* 0x000fe20000000000 */
[----:B------:R-:W-:Y:S01]  /*7ce0*/  UMOV UR31, 0x80000020 ;  /* 0x80000020001f7882 */ /* 0x000fe20000000000 */
[----:B------:R-:W-:-:S04]  /*7cf0*/  FMNMX.FTZ R139, R106, R139, !PT ;  /* 0x0000008b6a8b7209 */ /* 0x000fc80007810000 */
[----:B------:R-:W-:Y:S01]  /*7d00*/  FMNMX.FTZ R139, R118, R139, !PT ;  /* 0x0000008b768b7209 */ /* 0x000fe20007810000 */
[----:B------:R-:W2:Y:S01]  /*7d10*/  MUFU.TANH R102, R102 ;  /* 0x0000006600667308 */ /* 0x000ea20000002400 */
[----:B0-----:R-:W-:Y:S02]  /*7d20*/  FSEL R119, R119, -INF , P4 ;  /* 0xff80000077777808 */ /* 0x001fe40002000000 */
[----:B------:R-:W-:Y:S01]  /*7d30*/  FMNMX.FTZ R140, R110, R139, !PT ;  /* 0x0000008b6e8c7209 */ /* 0x000fe20007810000 */
[----:B------:R-:W-:Y:S01]  /*7d40*/  FMUL.FTZ R139, R78, UR6 ;  /* 0x000000064e8b7c20 */ /* 0x000fe20008410000 */
[----:B------:R-:W-:Y:S02]  /*7d50*/  ISETP.GT.AND P4, PT, R100, 0x58, PT ;  /* 0x000000586400780c */ /* 0x000fe40003f84270 */
[----:B------:R-:W-:Y:S01]  /*7d60*/  FMNMX.FTZ R140, R111, R140, !PT ;  /* 0x0000008c6f8c7209 */ /* 0x000fe20007810000 */
[----:B------:R0:W3:Y:S01]  /*7d70*/  MUFU.TANH R95, R137 ;  /* 0x00000089005f7308 */ /* 0x0000e20000002400 */
[----:B-1----:R-:W-:-:S02]  /*7d80*/  FSEL R99, R99, -INF , P3 ;  /* 0xff80000063637808 */ /* 0x002fc40001800000 */
[----:B------:R-:W-:Y:S02]  /*7d90*/  FMNMX.FTZ R140, R119, R140, !PT ;  /* 0x0000008c778c7209 */ /* 0x000fe40007810000 */
[----:B------:R-:W-:Y:S02]  /*7da0*/  ISETP.GT.AND P3, PT, R100, 0x59, PT ;  /* 0x000000596400780c */ /* 0x000fe40003f64270 */
[----:B------:R-:W-:Y:S01]  /*7db0*/  FMNMX.FTZ R141, R99, R140, !PT ;  /* 0x0000008c638d7209 */ /* 0x000fe20007810000 */
[----:B------:R-:W1:Y:S01]  /*7dc0*/  MUFU.TANH R103, R103 ;  /* 0x0000006700677308 */ /* 0x000e620000002400 */
[----:B0-----:R-:W-:Y:S01]  /*7dd0*/  FMUL.FTZ R137, R83, UR6 ;  /* 0x0000000653897c20 */ /* 0x001fe20008410000 */
[----:B--2---:R-:W-:Y:S01]  /*7de0*/  FSEL R102, R102, -INF , P4 ;  /* 0xff80000066667808 */ /* 0x004fe20002000000 */
[----:B------:R-:W-:Y:S01]  /*7df0*/  FMUL.FTZ R140, R79, UR6 ;  /* 0x000000064f8c7c20 */ /* 0x000fe20008410000 */
[----:B------:R-:W-:-:S04]  /*7e00*/  ISETP.GT.AND P4, PT, R100, 0x60, PT ;  /* 0x000000606400780c */ /* 0x000fc80003f84270 */
[----:B------:R0:W2:Y:S01]  /*7e10*/  MUFU.TANH R83, R82 ;  /* 0x0000005200537308 */ /* 0x0000a20000002400 */
[----:B------:R-:W-:Y:S02]  /*7e20*/  FSEL R78, R91, -INF , P4 ;  /* 0xff8000005b4e7808 */ /* 0x000fe40002000000 */
[----:B------:R-:W-:-:S05]  /*7e30*/  ISETP.GT.AND P4, PT, R100, 0x68, PT ;  /* 0x000000686400780c */ /* 0x000fca0003f84270 */
[----:B------:R4:W5:Y:S01]  /*7e40*/  MUFU.TANH R86, R137 ;  /* 0x0000008900567308 */ /* 0x0009620000002400 */
[----:B0-----:R-:W-:-:S07]  /*7e50*/  FMUL.FTZ R82, R87, UR6 ;  /* 0x0000000657527c20 */ /* 0x001fce0008410000 */
[----:B------:R0:W5:Y:S01]  /*7e60*/  MUFU.TANH R87, R138 ;  /* 0x0000008a00577308 */ /* 0x0001620000002400 */
[----:B----4-:R-:W-:-:S07]  /*7e70*/  FMUL.FTZ R137, R74, UR6 ;  /* 0x000000064a897c20 */ /* 0x010fce0008410000 */
[----:B------:R4:W5:Y:S01]  /*7e80*/  MUFU.TANH R74, R82 ;  /* 0x00000052004a7308 */ /* 0x0009620000002400 */
[----:B0-----:R-:W-:Y:S01]  /*7e90*/  FMUL.FTZ R138, R75, UR6 ;  /* 0x000000064b8a7c20 */ /* 0x001fe20008410000 */
[----:B------:R-:W-:Y:S02]  /*7ea0*/  FSEL R75, R90, -INF , P3 ;  /* 0xff8000005a4b7808 */ /* 0x000fe40001800000 */
[----:B------:R-:W-:-:S04]  /*7eb0*/  ISETP.GT.AND P3, PT, R100, 0x61, PT ;  /* 0x000000616400780c */ /* 0x000fc80003f64270 */
[----:B------:R-:W-:Y:S01]  /*7ec0*/  FSEL R94, R94, -INF , P3 ;  /* 0xff8000005e5e7808 */ /* 0x000fe20001800000 */
[----:B------:R-:W0:Y:S01]  /*7ed0*/  MUFU.TANH R137, R137 ;  /* 0x0000008900897308 */ /* 0x000e220000002400 */
[----:B----4-:R-:W-:Y:S02]  /*7ee0*/  FMNMX.FTZ R82, R102, R141, !PT ;  /* 0x0000008d66527209 */ /* 0x010fe40007810000 */
[----:B------:R-:W-:Y:S02]  /*7ef0*/  ISETP.GT.AND P3, PT, R100, 0x69, PT ;  /* 0x000000696400780c */ /* 0x000fe40003f64270 */
[----:B------:R-:W-:Y:S02]  /*7f00*/  FMNMX.FTZ R91, R75, R82, !PT ;  /* 0x000000524b5b7209 */ /* 0x000fe40007810000 */
[----:B---3--:R-:W-:Y:S01]  /*7f10*/  FSEL R82, R95, -INF , P4 ;  /* 0xff8000005f527808 */ /* 0x008fe20002000000 */
[----:B------:R-:W3:Y:S01]  /*7f20*/  MUFU.TANH R138, R138 ;  /* 0x0000008a008a7308 */ /* 0x000ee20000002400 */
[----:B------:R-:W-:-:S02]  /*7f30*/  FMNMX.FTZ R91, R78, R91, !PT ;  /* 0x0000005b4e5b7209 */ /* 0x000fc40007810000 */
[----:B------:R-:W-:Y:S02]  /*7f40*/  ISETP.GT.AND P4, PT, R100, 0x70, PT ;  /* 0x000000706400780c */ /* 0x000fe40003f84270 */
[----:B------:R-:W-:Y:S02]  /*7f50*/  FMNMX.FTZ R79, R94, R91, !PT ;  /* 0x0000005b5e4f7209 */ /* 0x000fe40007810000 */
[----:B-1----:R-:W-:Y:S01]  /*7f60*/  FSEL R91, R103, -INF , P3 ;  /* 0xff800000675b7808 */ /* 0x002fe20001800000 */
[----:B------:R-:W1:Y:S01]  /*7f70*/  MUFU.TANH R139, R139 ;  /* 0x0000008b008b7308 */ /* 0x000e620000002400 */
[----:B------:R-:W-:Y:S01]  /*7f80*/  FMNMX.FTZ R142, R82, R79, !PT ;  /* 0x0000004f528e7209 */ /* 0x000fe20007810000 */
[----:B------:R-:W-:Y:S01]  /*7f90*/  FMUL.FTZ R103, R101, UR6 ;  /* 0x0000000665677c20 */ /* 0x000fe20008410000 */
[----:B--2---:R-:W-:Y:S02]  /*7fa0*/  FSEL R90, R83, -INF , P4 ;  /* 0xff800000535a7808 */ /* 0x004fe40002000000 */
[----:B------:R-:W-:-:S02]  /*7fb0*/  ISETP.GT.AND P3, PT, R100, 0x71, PT ;  /* 0x000000716400780c */ /* 0x000fc40003f64270 */
[----:B------:R-:W-:Y:S01]  /*7fc0*/  FMNMX.FTZ R83, R91, R142, !PT ;  /* 0x0000008e5b537209 */ /* 0x000fe20007810000 */
[----:B------:R-:W2:Y:S01]  /*7fd0*/  MUFU.TANH R140, R140 ;  /* 0x0000008c008c7308 */ /* 0x000ea20000002400 */
[----:B------:R-:W-:Y:S02]  /*7fe0*/  ISETP.GT.AND P4, PT, R100, 0x78, PT ;  /* 0x000000786400780c */ /* 0x000fe40003f84270 */
[----:B-----5:R-:W-:Y:S02]  /*7ff0*/  FSEL R79, R86, -INF , P3 ;  /* 0xff800000564f7808 */ /* 0x020fe40001800000 */
[----:B------:R-:W-:Y:S02]  /*8000*/  FMNMX.FTZ R142, R90, R83, !PT ;  /* 0x000000535a8e7209 */ /* 0x000fe40007810000 */
[----:B------:R-:W-:Y:S01]  /*8010*/  ISETP.GT.AND P3, PT, R100, 0x79, PT ;  /* 0x000000796400780c */ /* 0x000fe20003f64270 */
[----:B------:R-:W4:Y:S01]  /*8020*/  MUFU.TANH R13, R13 ;  /* 0x0000000d000d7308 */ /* 0x000f220000002400 */
[----:B------:R-:W-:-:S02]  /*8030*/  WARPGROUP.DEPBAR.LE gsb0, 0x0 ;  /* 0x00008000000079c5 */ /* 0x000fc40000010000 */
[----:B------:R-:W-:Y:S01]  /*8040*/  WARPGROUP.ARRIVE ;  /* 0x00000000000079c5 */ /* 0x000fe20000000000 */
[----:B------:R-:W-:Y:S02]  /*8050*/  FSEL R86, R87, -INF , P4 ;  /* 0xff80000057567808 */ /* 0x000fe40002000000 */
[----:B------:R-:W-:Y:S02]  /*8060*/  FMNMX.FTZ R83, R79, R142, !PT ;  /* 0x0000008e4f537209 */ /* 0x000fe40007810000 */
[----:B------:R-:W-:Y:S01]  /*8070*/  FSEL R87, R74, -INF , P3 ;  /* 0xff8000004a577808 */ /* 0x000fe20001800000 */
[----:B------:R-:W-:Y:S01]  /*8080*/  HGMMA.64x96x16.F32 R24, gdesc[UR28].tnspB, R24, gsb0 ;  /* 0x416000001c1879f0 */ /* 0x000fe20008000818 */
[----:B------:R-:W-:Y:S01]  /*8090*/  UIADD3 UR28, UR10, 0x600, URZ ;  /* 0x000006000a1c7890 */ /* 0x000fe2000fffe03f */
[----:B------:R-:W-:Y:S01]  /*80a0*/  ISETP.GT.AND P4, PT, R100, 0x80, PT ;  /* 0x000000806400780c */ /* 0x000fe20003f84270 */
[----:B------:R-:W-:Y:S01]  /*80b0*/  UIADD3 UR30, UR7, 0x100, URZ ;  /* 0x00000100071e7890 */ /* 0x000fe2000fffe03f */
[----:B------:R-:W-:Y:S01]  /*80c0*/  FMNMX.FTZ R74, R86, R83, !PT ;  /* 0x00000053564a7209 */ /* 0x000fe20007810000 */
[----:B------:R-:W-:Y:S01]  /*80d0*/  UMOV UR29, 0xc0000010 ;  /* 0xc0000010001d7882 */ /* 0x000fe20000000000 */
[----:B------:R-:W-:Y:S01]  /*80e0*/  UMOV UR31, 0x80000020 ;  /* 0x80000020001f7882 */ /* 0x000fe20000000000 */
[----:B0-----:R-:W-:Y:S01]  /*80f0*/  FSEL R83, R137, -INF , P4 ;  /* 0xff80000089537808 */ /* 0x001fe20002000000 */
[----:B------:R-:W-:Y:S01]  /*8100*/  MUFU.TANH R14, R14 ;  /* 0x0000000e000e7308 */ /* 0x000fe20000002400 */
[----:B------:R-:W-:-:S02]  /*8110*/  FMNMX.FTZ R74, R87, R74, !PT ;  /* 0x0000004a574a7209 */ /* 0x000fc40007810000 */
[----:B------:R-:W-:Y:S02]  /*8120*/  ISETP.GT.AND P3, PT, R100, 0x88, PT ;  /* 0x000000886400780c */ /* 0x000fe40003f64270 */
[----:B---3--:R-:W-:Y:S02]  /*8130*/  FSEL R95, R138, -INF , P5 ;  /* 0xff8000008a5f7808 */ /* 0x008fe40002800000 */
[----:B------:R-:W-:Y:S01]  /*8140*/  FMNMX.FTZ R74, R83, R74, !PT ;  /* 0x0000004a534a7209 */ /* 0x000fe20007810000 */
[----:B------:R-:W0:Y:S01]  /*8150*/  MUFU.TANH R17, R17 ;  /* 0x0000001100117308 */ /* 0x000e220000002400 */
[----:B------:R-:W-:Y:S02]  /*8160*/  ISETP.GT.AND P4, PT, R100, 0x89, PT ;  /* 0x000000896400780c */ /* 0x000fe40003f84270 */
[----:B-1----:R-:W-:Y:S02]  /*8170*/  FSEL R101, R139, -INF , P3 ;  /* 0xff8000008b657808 */ /* 0x002fe40001800000 */
[----:B------:R-:W-:-:S02]  /*8180*/  FMNMX.FTZ R74, R95, R74, !PT ;  /* 0x0000004a5f4a7209 */ /* 0x000fc40007810000 */
[----:B--2---:R-:W-:Y:S01]  /*8190*/  FSEL R100, R140, -INF , P4 ;  /* 0xff8000008c647808 */ /* 0x004fe20002000000 */
[----:B------:R-:W-:Y:S01]  /*81a0*/  MUFU.TANH R18, R18 ;  /* 0x0000001200127308 */ /* 0x000fe20000002400 */
[----:B------:R-:W-:Y:S02]  /*81b0*/  FMNMX.FTZ R137, R101, R74, !PT ;  /* 0x0000004a65897209 */ /* 0x000fe40007810000 */
[----:B------:R-:W-:Y:S02]  /*81c0*/  ISETP.GT.AND P5, PT, R109, RZ, PT ;  /* 0x000000ff6d00720c */ /* 0x000fe40003fa4270 */
[----:B------:R-:W-:Y:S02]  /*81d0*/  FMNMX.FTZ R137, R100, R137, !PT ;  /* 0x0000008964897209 */ /* 0x000fe40007810000 */
[----:B----4-:R-:W-:Y:S01]  /*81e0*/  FSEL R13, R13, -INF , P5 ;  /* 0xff8000000d0d7808 */ /* 0x010fe20002800000 */
[----:B------:R-:W-:Y:S01]  /*81f0*/  MUFU.TANH R20, R20 ;  /* 0x0000001400147308 */ /* 0x000fe20000002400 */
[----:B------:R-:W-:Y:S01]  /*8200*/  ISETP.GT.AND P4, PT, R109, 0x8, PT ;  /* 0x000000086d00780c */ /* 0x000fe20003f84270 */
[----:B------:R-:W1:Y:S01]  /*8210*/  SHFL.BFLY PT, R74, R137, 0x2, 0x1f ;  /* 0x0c401f00894a7f89 */ /* 0x000e6200000e0000 */
[----:B------:R-:W-:-:S02]  /*8220*/  FMNMX.FTZ R140, R13, R10, !PT ;  /* 0x0000000a0d8c7209 */ /* 0x000fc40007810000 */
[----:B------:R-:W-:Y:S02]  /*8230*/  ISETP.GT.AND P5, PT, R109, 0x9, PT ;  /* 0x000000096d00780c */ /* 0x000fe40003fa4270 */
[----:B0-----:R-:W-:Y:S01]  /*8240*/  FSEL R17, R17, -INF , P4 ;  /* 0xff80000011117808 */ /* 0x001fe20002000000 */
[----:B------:R-:W0:Y:S01]  /*8250*/  MUFU.TANH R22, R22 ;  /* 0x0000001600167308 */ /* 0x000e220000002400 */
[----:B------:R-:W-:-:S07]  /*8260*/  ISETP.GT.AND P4, PT, R109, 0x11, PT ;  /* 0x000000116d00780c */ /* 0x000fce0003f84270 */
[----:B------:R-:W-:Y:S08]  /*8270*/  MUFU.TANH R128, R128 ;  /* 0x0000008000807308 */ /* 0x000ff00000002400 */
[----:B------:R-:W-:Y:S01]  /*8280*/  MUFU.TANH R130, R130 ;  /* 0x0000008200827308 */ /* 0x000fe20000002400 */
[----:B0-----:R-:W-:Y:S02]  /*8290*/  FSEL R22, R22, -INF , P4 ;  /* 0xff80000016167808 */ /* 0x001fe40002000000 */
[----:B-1----:R-:W-:Y:S01]  /*82a0*/  FMNMX.FTZ R138, R137, R74, !PT ;  /* 0x0000004a898a7209 */ /* 0x002fe20007810000 */
[----:B------:R-:W-:Y:S01]  /*82b0*/  FMUL.FTZ R137, R72, UR6 ;  /* 0x0000000648897c20 */ /* 0x000fe20008410000 */
[----:B------:R-:W0:Y:S01]  /*82c0*/  LDC R74, c[0x0][0x988] ;  /* 0x00026200ff4a7b82 */ /* 0x000e220000000800 */
[----:B------:R-:W-:-:S02]  /*82d0*/  ISETP.GT.AND P4, PT, R109, 0x20, PT ;  /* 0x000000206d00780c */ /* 0x000fc40003f84270 */
[----:B------:R-:W1:Y:S01]  /*82e0*/  SHFL.BFLY PT, R139, R138, 0x1, 0x1f ;  /* 0x0c201f008a8b7f89 */ /* 0x000e6200000e0000 */
[----:B------:R-:W2:Y:S08]  /*82f0*/  MUFU.TANH R120, R120 ;  /* 0x0000007800787308 */ /* 0x000eb00000002400 */
[----:B------:R-:W3:Y:S08]  /*8300*/  MUFU.TANH R121, R121 ;  /* 0x0000007900797308 */ /* 0x000ef00000002400 */
[----:B------:R-:W4:Y:S01]  /*8310*/  MUFU.TANH R123, R123 ;  /* 0x0000007b007b7308 */ /* 0x000f220000002400 */
[----:B--2---:R-:W-:-:S02]  /*8320*/  FSEL R120, R120, -INF , P4 ;  /* 0xff80000078787808 */ /* 0x004fc40002000000 */
[----:B------:R-:W-:Y:S02]  /*8330*/  ISETP.GT.AND P4, PT, R109, 0x29, PT ;  /* 0x000000296d00780c */ /* 0x000fe40003f84270 */
[----:B-1----:R-:W-:Y:S01]  /*8340*/  FMNMX.FTZ R72, R138, R139, !PT ;  /* 0x0000008b8a487209 */ /* 0x002fe20007810000 */
[----:B------:R-:W-:Y:S02]  /*8350*/  FMUL.FTZ R138, R77, UR6 ;  /* 0x000000064d8a7c20 */ /* 0x000fe40008410000 */
[----:B------:R-:W1:Y:S01]  /*8360*/  MUFU.TANH R124, R124 ;  /* 0x0000007c007c7308 */ /* 0x000e620000002400 */
[C---:B------:R-:W-:Y:S01]  /*8370*/  FSETP.NEU.FTZ.AND P3, PT, R72.reuse, -INF , PT ;  /* 0xff8000004800780b */ /* 0x040fe20003f7d000 */
[----:B0-----:R-:W-:-:S05]  /*8380*/  FMUL.FTZ R139, R72, R74 ;  /* 0x0000004a488b7220 */ /* 0x001fca0000410000 */
[----:B------:R-:W-:Y:S01]  /*8390*/  FSEL R77, R139, RZ, P3 ;  /* 0x000000ff8b4d7208 */ /* 0x000fe20001800000 */
[----:B------:R-:W0:Y:S01]  /*83a0*/  MUFU.TANH R112, R112 ;  /* 0x0000007000707308 */ /* 0x000e220000002400 */
[----:B------:R-:W-:Y:S02]  /*83b0*/  WARPGROUP.DEPBAR.LE gsb0, 0x0 ;  /* 0x00008000000079c5 */ /* 0x000fe40000010000 */
[----:B------:R-:W-:Y:S01]  /*83c0*/  WARPGROUP.ARRIVE ;  /* 0x00000000000079c5 */ /* 0x000fe20000000000 */
[-CC-:B------:R-:W-:Y:S01]  /*83d0*/  FFMA.FTZ R139, R129, R74.reuse, -R77.reuse ;  /* 0x0000004a818b7223 */ /* 0x180fe2000001084d */
[----:B------:R-:W-:Y:S01]  /*83e0*/  FSEL R129, R14, -INF , P6 ;  /* 0xff8000000e817808 */ /* 0x000fe20003000000 */
[--C-:B------:R-:W-:Y:S01]  /*83f0*/  FFMA.FTZ R141, R131, R74, -R77.reuse ;  /* 0x0000004a838d7223 */ /* 0x100fe2000001084d */
[----:B------:R-:W-:Y:S01]  /*8400*/  ISETP.GT.AND P6, PT, R109, 0x10, PT ;  /* 0x000000106d00780c */ /* 0x000fe20003fc4270 */
[----:B------:R2:W-:Y:S01]  /*8410*/  MUFU.EX2 R98, R139 ;  /* 0x0000008b00627308 */ /* 0x0005e20000000800 */
[----:B------:R-:W-:Y:S01]  /*8420*/  HGMMA.64x96x16.F32 R24, gdesc[UR28].tnspB, R24, gsb0 ;  /* 0x416000001c1879f0 */ /* 0x000fe20008000818 */
[----:B------:R-:W-:Y:S01]  /*8430*/  UIADD3 UR28, UR10, 0x780, URZ ;  /* 0x000007800a1c7890 */ /* 0x000fe2000fffe03f */
[----:B------:R-:W-:Y:S01]  /*8440*/  FMNMX.FTZ R140, R129, R140, !PT ;  /* 0x0000008c818c7209 */ /* 0x000fe20007810000 */
[----:B------:R-:W-:Y:S01]  /*8450*/  UIADD3 UR30, UR7, 0x140, URZ ;  /* 0x00000140071e7890 */ /* 0x000fe2000fffe03f */
[----:B------:R-:W-:Y:S01]  /*8460*/  FSEL R131, R18, -INF , P5 ;  /* 0xff80000012837808 */ /* 0x000fe20002800000 */
[----:B------:R-:W-:Y:S01]  /*8470*/  UMOV UR29, 0xc0000010 ;  /* 0xc0000010001d7882 */ /* 0x000fe20000000000 */
[----:B------:R-:W-:Y:S01]  /*8480*/  UMOV UR31, 0x80000020 ;  /* 0x80000020001f7882 */ /* 0x000fe20000000000 */
[----:B------:R-:W-:Y:S01]  /*8490*/  FMNMX.FTZ R140, R17, R140, !PT ;  /* 0x0000008c118c7209 */ /* 0x000fe20007810000 */
[-CC-:B--2---:R-:W-:Y:S01]  /*84a0*/  FFMA.FTZ R139, R132, R74.reuse, -R77.reuse ;  /* 0x0000004a848b7223 */ /* 0x184fe2000001084d */
[--C-:B------:R-:W-:Y:S01]  /*84b0*/  FFMA.FTZ R132, R133, R74, -R77.reuse ;  /* 0x0000004a85847223 */ /* 0x100fe2000001084d */
[----:B------:R-:W-:Y:S01]  /*84c0*/  FSEL R20, R20, -INF , P6 ;  /* 0xff80000014147808 */ /* 0x000fe20003000000 */
[----:B------:R-:W-:Y:S01]  /*84d0*/  MUFU.TANH R113, R113 ;  /* 0x0000007100717308 */ /* 0x000fe20000002400 */
[----:B------:R-:W-:Y:S01]  /*84e0*/  FMNMX.FTZ R133, R131, R140, !PT ;  /* 0x0000008c83857209 */ /* 0x000fe20007810000 */
[-CC-:B------:R-:W-:Y:S01]  /*84f0*/  FFMA.FTZ R140, R134, R74.reuse, -R77.reuse ;  /* 0x0000004a868c7223 */ /* 0x180fe2000001084d */
[----:B------:R-:W-:Y:S01]  /*8500*/  ISETP.GT.AND P5, PT, R109, 0x18, PT ;  /* 0x000000186d00780c */ /* 0x000fe20003fa4270 */
[-CC-:B------:R-:W-:Y:S01]  /*8510*/  FFMA.FTZ R142, R117, R74.reuse, -R77.reuse ;  /* 0x0000004a758e7223 */ /* 0x180fe2000001084d */
[----:B------:R-:W-:Y:S01]  /*8520*/  FMNMX.FTZ R133, R20, R133, !PT ;  /* 0x0000008514857209 */ /* 0x000fe20007810000 */
[-CC-:B------:R-:W-:Y:S01]  /*8530*/  FFMA.FTZ R102, R102, R74.reuse, -R77.reuse ;  /* 0x0000004a66667223 */ /* 0x180fe2000001084d */
[----:B------:R-:W-:Y:S01]  /*8540*/  ISETP.GT.AND P6, PT, R109, 0x19, PT ;  /* 0x000000196d00780c */ /* 0x000fe20003fc4270 */
[----:B------:R2:W-:Y:S01]  /*8550*/  MUFU.EX2 R18, R139 ;  /* 0x0000008b00127308 */ /* 0x0005e20000000800 */
[----:B------:R-:W-:Y:S01]  /*8560*/  FSEL R128, R128, -INF , P5 ;  /* 0xff80000080807808 */ /* 0x000fe20002800000 */
[-CC-:B------:R-:W-:Y:S01]  /*8570*/  FFMA.FTZ R15, R15, R74.reuse, -R77.reuse ;  /* 0x0000004a0f0f7223 */ /* 0x180fe2000001084d */
[----:B------:R-:W-:Y:S01]  /*8580*/  FMNMX.FTZ R133, R22, R133, !PT ;  /* 0x0000008516857209 */ /* 0x000fe20007810000 */
[-CC-:B------:R-:W-:Y:S01]  /*8590*/  FFMA.FTZ R19, R19, R74.reuse, -R77.reuse ;  /* 0x0000004a13137223 */ /* 0x180fe2000001084d */
[----:B------:R-:W-:Y:S01]  /*85a0*/  FSEL R130, R130, -INF , P6 ;  /* 0xff80000082827808 */ /* 0x000fe20003000000 */
[-CC-:B------:R-:W-:Y:S01]  /*85b0*/  FFMA.FTZ R21, R21, R74.reuse, -R77.reuse ;  /* 0x0000004a15157223 */ /* 0x180fe2000001084d */
[----:B------:R-:W-:Y:S01]  /*85c0*/  FMNMX.FTZ R133, R128, R133, !PT ;  /* 0x0000008580857209 */ /* 0x000fe20007810000 */
[----:B------:R-:W5:Y:S01]  /*85d0*/  MUFU.TANH R114, R114 ;  /* 0x0000007200727308 */ /* 0x000f620000002400 */
[----:B------:R-:W-:Y:S01]  /*85e0*/  ISETP.GT.AND P5, PT, R109, 0x21, PT ;  /* 0x000000216d00780c */ /* 0x000fe20003fa4270 */
[-CC-:B------:R-:W-:Y:S01]  /*85f0*/  FFMA.FTZ R23, R23, R74.reuse, -R77.reuse ;  /* 0x0000004a17177223 */ /* 0x180fe2000001084d */
[----:B--2---:R-:W-:Y:S01]  /*8600*/  FMNMX.FTZ R139, R130, R133, !PT ;  /* 0x00000085828b7209 */ /* 0x004fe20007810000 */
[-CC-:B------:R-:W-:Y:S01]  /*8610*/  FFMA.FTZ R122, R122, R74.reuse, -R77.reuse ;  /* 0x0000004a7a7a7223 */ /* 0x180fe2000001084d */
[----:B------:R-:W-:Y:S01]  /*8620*/  ISETP.GT.AND P6, PT, R109, 0x28, PT ;  /* 0x000000286d00780c */ /* 0x000fe20003fc4270 */
[-CC-:B------:R-:W-:Y:S01]  /*8630*/  FFMA.FTZ R94, R94, R74.reuse, -R77.reuse ;  /* 0x0000004a5e5e7223 */ /* 0x180fe2000001084d */
[----:B---3--:R-:W-:Y:S01]  /*8640*/  FSEL R133, R121, -INF , P5 ;  /* 0xff80000079857808 */ /* 0x008fe20002800000 */
[----:B------:R2:W-:Y:S01]  /*8650*/  MUFU.EX2 R14, R141 ;  /* 0x0000008d000e7308 */ /* 0x0005e20000000800 */
[----:B------:R-:W-:Y:S01]  /*8660*/  FMNMX.FTZ R134, R120, R139, !PT ;  /* 0x0000008b78867209 */ /* 0x000fe20007810000 */
[-CC-:B------:R-:W-:Y:S01]  /*8670*/  FFMA.FTZ R82, R82, R74.reuse, -R77.reuse ;  /* 0x0000004a52527223 */ /* 0x180fe2000001084d */
[----:B----4-:R-:W-:Y:S01]  /*8680*/  FSEL R123, R123, -INF , P6 ;  /* 0xff8000007b7b7808 */ /* 0x010fe20003000000 */
[--C-:B------:R-:W-:Y:S01]  /*8690*/  FFMA.FTZ R91, R91, R74, -R77.reuse ;  /* 0x0000004a5b5b7223 */ /* 0x100fe2000001084d */
[----:B------:R-:W-:Y:S01]  /*86a0*/  FMNMX.FTZ R134, R133, R134, !PT ;  /* 0x0000008685867209 */ /* 0x000fe20007810000 */
[-CC-:B------:R-:W-:Y:S01]  /*86b0*/  FFMA.FTZ R90, R90, R74.reuse, -R77.reuse ;  /* 0x0000004a5a5a7223 */ /* 0x180fe2000001084d */
[----:B------:R-:W-:Y:S01]  /*86c0*/  ISETP.GT.AND P5, PT, R109, 0x30, PT ;  /* 0x000000306d00780c */ /* 0x000fe20003fa4270 */
[----:B------:R-:W-:Y:S01]  /*86d0*/  MUFU.TANH R115, R115 ;  /* 0x0000007300737308 */ /* 0x000fe20000002400 */
[-CC-:B--2---:R-:W-:Y:S01]  /*86e0*/  FFMA.FTZ R141, R125, R74.reuse, -R77.reuse ;  /* 0x0000004a7d8d7223 */ /* 0x184fe2000001084d */
[----:B-1----:R-:W-:Y:S01]  /*86f0*/  FSEL R125, R124, -INF , P4 ;  /* 0xff8000007c7d7808 */ /* 0x002fe20002000000 */
[--C-:B------:R-:W-:Y:S01]  /*8700*/  FFMA.FTZ R86, R86, R74, -R77.reuse ;  /* 0x0000004a56567223 */ /* 0x100fe2000001084d */
[----:B------:R-:W-:Y:S01]  /*8710*/  FMNMX.FTZ R134, R123, R134, !PT ;  /* 0x000000867b867209 */ /* 0x000fe20007810000 */
[-CC-:B------:R-:W-:Y:S01]  /*8720*/  FFMA.FTZ R87, R87, R74.reuse, -R77.reuse ;  /* 0x0000004a57577223 */ /* 0x180fe2000001084d */
[----:B------:R-:W-:Y:S01]  /*8730*/  ISETP.GT.AND P6, PT, R109, 0x31, PT ;  /* 0x000000316d00780c */ /* 0x000fe20003fc4270 */
[-CC-:B------:R-:W-:Y:S01]  /*8740*/  FFMA.FTZ R83, R83, R74.reuse, -R77.reuse ;  /* 0x0000004a53537223 */ /* 0x180fe2000001084d */
[----:B------:R-:W1:Y:S01]  /*8750*/  MUFU.TANH R104, R104 ;  /* 0x0000006800687308 */ /* 0x000e620000002400 */
[----:B0-----:R-:W-:Y:S01]  /*8760*/  FSEL R112, R112, -INF , P5 ;  /* 0xff80000070707808 */ /* 0x001fe20002800000 */
[--C-:B------:R-:W-:Y:S01]  /*8770*/  FFMA.FTZ R95, R95, R74, -R77.reuse ;  /* 0x0000004a5f5f7223 */ /* 0x100fe2000001084d */
[----:B------:R-:W-:Y:S01]  /*8780*/  FMNMX.FTZ R139, R125, R134, !PT ;  /* 0x000000867d8b7209 */ /* 0x000fe20007810000 */
[-CC-:B------:R-:W-:Y:S01]  /*8790*/  FFMA.FTZ R101, R101, R74.reuse, -R77.reuse ;  /* 0x0000004a65657223 */ /* 0x180fe2000001084d */
[C---:B------:R-:W-:Y:S01]  /*87a0*/  ISETP.GT.AND P4, PT, R109.reuse, 0x38, PT ;  /* 0x000000386d00780c */ /* 0x040fe20003f84270 */
[----:B------:R-:W-:Y:S01]  /*87b0*/  FFMA.FTZ R100, R100, R74, -R77 ;  /* 0x0000004a64647223 */ /* 0x000fe2000001084d */
[----:B------:R-:W-:Y:S01]  /*87c0*/  FMNMX.FTZ R139, R112, R139, !PT ;  /* 0x0000008b708b7209 */ /* 0x000fe20007810000 */
[----:B------:R0:W-:Y:S01]  /*87d0*/  MUFU.EX2 R121, R140 ;  /* 0x0000008c00797308 */ /* 0x0001e20000000800 */
[----:B------:R-:W-:-:S02]  /*87e0*/  ISETP.GT.AND P5, PT, R109, 0x39, PT ;  /* 0x000000396d00780c */ /* 0x000fc40003fa4270 */
[----:B-----5:R-:W-:Y:S02]  /*87f0*/  FSEL R114, R114, -INF , P4 ;  /* 0xff80000072727808 */ /* 0x020fe40002000000 */
[----:B------:R-:W-:-:S03]  /*8800*/  ISETP.GT.AND P4, PT, R109, 0x41, PT ;  /* 0x000000416d00780c */ /* 0x000fc60003f84270 */
[----:B------:R-:W2:Y:S01]  /*8810*/  MUFU.TANH R105, R105 ;  /* 0x0000006900697308 */ /* 0x000ea20000002400 */
[-CC-:B0-----:R-:W-:Y:S01]  /*8820*/  FFMA.FTZ R140, R126, R74.reuse, -R77.reuse ;  /* 0x0000004a7e8c7223 */ /* 0x181fe2000001084d */
[----:B------:R-:W-:Y:S02]  /*8830*/  FSEL R126, R113, -INF , P6 ;  /* 0xff800000717e7808 */ /* 0x000fe40003000000 */
[----:B------:R-:W-:Y:S02]  /*8840*/  ISETP.GT.AND P6, PT, R109, 0x40, PT ;  /* 0x000000406d00780c */ /* 0x000fe40003fc4270 */
[----:B------:R-:W-:Y:S02]  /*8850*/  FMNMX.FTZ R139, R126, R139, !PT ;  /* 0x0000008b7e8b7209 */ /* 0x000fe40007810000 */
[----:B------:R-:W-:Y:S01]  /*8860*/  MUFU.TANH R107, R107 ;  /* 0x0000006b006b7308 */ /* 0x000fe20000002400 */
[----:B-1----:R-:W-:Y:S02]  /*8870*/  FSEL R104, R104, -INF , P6 ;  /* 0xff80000068687808 */ /* 0x002fe40003000000 */
[----:B------:R-:W-:Y:S01]  /*8880*/  FMNMX.FTZ R134, R114, R139, !PT ;  /* 0x0000008b72867209 */ /* 0x000fe20007810000 */
[----:B------:R-:W-:-:S04]  /*8890*/  FFMA.FTZ R139, R135, R74, -R77 ;  /* 0x0000004a878b7223 */ /* 0x000fc8000001084d */
[----:B------:R0:W-:Y:S01]  /*88a0*/  MUFU.EX2 R124, R141 ;  /* 0x0000008d007c7308 */ /* 0x0001e20000000800 */
[----:B--2---:R-:W-:Y:S02]  /*88b0*/  FSEL R105, R105, -INF , P4 ;  /* 0xff80000069697808 */ /* 0x004fe40002000000 */
[----:B------:R-:W-:-:S05]  /*88c0*/  ISETP.GT.AND P4, PT, R109, 0x49, PT ;  /* 0x000000496d00780c */ /* 0x000fca0003f84270 */
[----:B------:R-:W1:Y:S01]  /*88d0*/  MUFU.TANH R108, R108 ;  /* 0x0000006c006c7308 */ /* 0x000e620000002400 */
[----:B0-----:R-:W-:Y:S01]  /*88e0*/  FFMA.FTZ R141, R127, R74, -R77 ;  /* 0x0000004a7f8d7223 */ /* 0x001fe2000001084d */
[----:B------:R-:W-:Y:S02]  /*88f0*/  FSEL R127, R115, -INF , P5 ;  /* 0xff800000737f7808 */ /* 0x000fe40002800000 */
[----:B------:R-:W-:Y:S02]  /*8900*/  ISETP.GT.AND P5, PT, R109, 0x48, PT ;  /* 0x000000486d00780c */ /* 0x000fe40003fa4270 */
[----:B------:R-:W-:Y:S02]  /*8910*/  FMNMX.FTZ R135, R127, R134, !PT ;  /* 0x000000867f877209 */ /* 0x000fe40007810000 */
[----:B------:R-:W0:Y:S01]  /*8920*/  MUFU.TANH R96, R96 ;  /* 0x0000006000607308 */ /* 0x000e220000002400 */
[----:B------:R-:W-:Y:S02]  /*8930*/  WARPGROUP.DEPBAR.LE gsb0, 0x0 ;  /* 0x00008000000079c5 */ /* 0x000fe40000010000 */
[----:B------:R-:W-:-:S05]  /*8940*/  WARPGROUP.ARRIVE ;  /* 0x00000000000079c5 */ /* 0x000fca0000000000 */
[----:B------:R-:W2:Y:S01]  /*8950*/  MUFU.TANH R97, R97 ;  /* 0x0000006100617308 */ /* 0x000ea20000002400 */
[----:B-1----:R-:W-:Y:S01]  /*8960*/  FSEL R108, R108, -INF , P4 ;  /* 0xff8000006c6c7808 */ /* 0x002fe20002000000 */
[----:B------:R-:W-:Y:S01]  /*8970*/  HGMMA.64x96x16.F32 R24, gdesc[UR28].tnspB, R24, gsb0 ;  /* 0x416000001c1879f0 */ /* 0x000fe20008000818 */
[----:B------:R-:W-:Y:S01]  /*8980*/  UIADD3 UR28, UR10, 0x900, URZ ;  /* 0x000009000a1c7890 */ /* 0x000fe2000fffe03f */
[----:B------:R-:W-:Y:S01]  /*8990*/  ISETP.GT.AND P4, PT, R109, 0x51, PT ;  /* 0x000000516d00780c */ /* 0x000fe20003f84270 */
[----:B------:R-:W-:Y:S01]  /*89a0*/  UIADD3 UR30, UR7, 0x180, URZ ;  /* 0x00000180071e7890 */ /* 0x000fe2000fffe03f */
[----:B------:R-:W-:Y:S01]  /*89b0*/  UMOV UR29, 0xc0000010 ;  /* 0xc0000010001d7882 */ /* 0x000fe20000000000 */
[----:B------:R-:W-:Y:S01]  /*89c0*/  UMOV UR31, 0x80000020 ;  /* 0x80000020001f7882 */ /* 0x000fe20000000000 */
[----:B------:R1:W-:Y:S08]  /*89d0*/  MUFU.EX2 R113, R140 ;  /* 0x0000008c00717308 */ /* 0x0003f00000000800 */
[----:B------:R3:W-:Y:S01]  /*89e0*/  MUFU.EX2 R115, R141 ;  /* 0x0000008d00737308 */ /* 0x0007e20000000800 */
[----:B-1----:R-:W-:-:S04]  /*89f0*/  FMNMX.FTZ R140, R104, R135, !PT ;  /* 0x00000087688c7209 */ /* 0x002fc80007810000 */
[----:B------:R-:W-:-:S03]  /*8a00*/  FMNMX.FTZ R135, R105, R140, !PT ;  /* 0x0000008c69877209 */ /* 0x000fc60007810000 */
[----:B------:R-:W1:Y:S01]  /*8a10*/  MUFU.TANH R136, R136 ;  /* 0x0000008800887308 */ /* 0x000e620000002400 */
[----:B---3--:R-:W-:Y:S01]  /*8a20*/  FFMA.FTZ R141, R116, R74, -R77 ;  /* 0x0000004a748d7223 */ /* 0x008fe2000001084d */
[----:B------:R-:W-:Y:S02]  /*8a30*/  FSEL R116, R107, -INF , P5 ;  /* 0xff8000006b747808 */ /* 0x000fe40002800000 */
[----:B------:R-:W-:Y:S02]  /*8a40*/  ISETP.GT.AND P5, PT, R109, 0x50, PT ;  /* 0x000000506d00780c */ /* 0x000fe40003fa4270 */
[----:B------:R-:W-:Y:S02]  /*8a50*/  FMNMX.FTZ R135, R116, R135, !PT ;  /* 0x0000008774877209 */ /* 0x000fe40007810000 */
[----:B------:R-:W3:Y:S01]  /*8a60*/  MUFU.TANH R103, R103 ;  /* 0x0000006700677308 */ /* 0x000ee20000002400 */
[----:B0-----:R-:W-:Y:S02]  /*8a70*/  FSEL R117, R96, -INF , P5 ;  /* 0xff80000060757808 */ /* 0x001fe40002800000 */
[----:B------:R-:W-:-:S02]  /*8a80*/  FMNMX.FTZ R140, R108, R135, !PT ;  /* 0x000000876c8c7209 */ /* 0x000fc40007810000 */
[----:B------:R-:W-:Y:S02]  /*8a90*/  ISETP.GT.AND P5, PT, R109, 0x58, PT ;  /* 0x000000586d00780c */ /* 0x000fe40003fa4270 */
[----:B--2---:R-:W-:Y:S01]  /*8aa0*/  FSEL R135, R97, -INF , P4 ;  /* 0xff80000061877808 */ /* 0x004fe20002000000 */
[----:B------:R-:W0:Y:S01]  /*8ab0*/  MUFU.TANH R88, R88 ;  /* 0x0000005800587308 */ /* 0x000e220000002400 */
[----:B------:R-:W-:Y:S01]  /*8ac0*/  FMNMX.FTZ R140, R117, R140, !PT ;  /* 0x0000008c758c7209 */ /* 0x000fe20007810000 */
[----:B------:R-:W-:Y:S01]  /*8ad0*/  FFMA.FTZ R97, R106, R74, -R77 ;  /* 0x0000004a6a617223 */ /* 0x000fe2000001084d */
[C---:B------:R-:W-:Y:S02]  /*8ae0*/  ISETP.GT.AND P4, PT, R109.reuse, 0x59, PT ;  /* 0x000000596d00780c */ /* 0x040fe40003f84270 */
[----:B-1----:R-:W-:Y:S02]  /*8af0*/  FSEL R136, R136, -INF , P5 ;  /* 0xff80000088887808 */ /* 0x002fe40002800000 */
[----:B------:R-:W-:Y:S01]  /*8b00*/  ISETP.GT.AND P5, PT, R109, 0x60, PT ;  /* 0x000000606d00780c */ /* 0x000fe20003fa4270 */
[----:B------:R-:W-:Y:S01]  /*8b10*/  MUFU.TANH R89, R89 ;  /* 0x0000005900597308 */ /* 0x000fe20000002400 */
[----:B---3--:R-:W-:-:S02]  /*8b20*/  FSEL R103, R103, -INF , P4 ;  /* 0xff80000067677808 */ /* 0x008fc40002000000 */
[----:B------:R-:W-:-:S05]  /*8b30*/  ISETP.GT.AND P4, PT, R109, 0x61, PT ;  /* 0x000000616d00780c */ /* 0x000fca0003f84270 */
[----:B------:R-:W1:Y:S01]  /*8b40*/  MUFU.TANH R92, R92 ;  /* 0x0000005c005c7308 */ /* 0x000e620000002400 */
[----:B0-----:R-:W-:Y:S02]  /*8b50*/  FSEL R106, R88, -INF , P5 ;  /* 0xff800000586a7808 */ /* 0x001fe40002800000 */
[----:B------:R-:W-:-:S05]  /*8b60*/  ISETP.GT.AND P5, PT, R109, 0x68, PT ;  /* 0x000000686d00780c */ /* 0x000fca0003fa4270 */
[----:B------:R0:W-:Y:S08]  /*8b70*/  MUFU.EX2 R134, R139 ;  /* 0x0000008b00867308 */ /* 0x0001f00000000800 */
[----:B------:R-:W2:Y:S01]  /*8b80*/  MUFU.TANH R93, R93 ;  /* 0x0000005d005d7308 */ /* 0x000ea20000002400 */
[----:B0-----:R-:W-:Y:S02]  /*8b90*/  FMNMX.FTZ R139, R135, R140, !PT ;  /* 0x0000008c878b7209 */ /* 0x001fe40007810000 */
[----:B-1----:R-:W-:-:S02]  /*8ba0*/  FSEL R92, R92, -INF , P5 ;  /* 0xff8000005c5c7808 */ /* 0x002fc40002800000 */
[----:B------:R-:W-:Y:S02]  /*8bb0*/  FMNMX.FTZ R140, R136, R139, !PT ;  /* 0x0000008b888c7209 */ /* 0x000fe40007810000 */
[----:B------:R-:W-:Y:S01]  /*8bc0*/  ISETP.GT.AND P5, PT, R109, 0x70, PT ;  /* 0x000000706d00780c */ /* 0x000fe20003fa4270 */
[----:B------:R-:W0:Y:S01]  /*8bd0*/  MUFU.TANH R80, R80 ;  /* 0x0000005000507308 */ /* 0x000e220000002400 */
[----:B------:R-:W-:-:S04]  /*8be0*/  FMNMX.FTZ R139, R103, R140, !PT ;  /* 0x0000008c678b7209 */ /* 0x000fc80007810000 */
[----:B------:R-:W-:-:S03]  /*8bf0*/  FMNMX.FTZ R139, R106, R139, !PT ;  /* 0x0000008b6a8b7209 */ /* 0x000fc60007810000 */
[----:B------:R1:W-:Y:S08]  /*8c00*/  MUFU.EX2 R107, R141 ;  /* 0x0000008d006b7308 */ /* 0x0003f00000000800 */
[----:B------:R-:W3:Y:S01]  /*8c10*/  MUFU.TANH R81, R81 ;  /* 0x0000005100517308 */ /* 0x000ee20000002400 */
[-CC-:B-1----:R-:W-:Y:S01]  /*8c20*/  FFMA.FTZ R141, R118, R74.reuse, -R77.reuse ;  /* 0x0000004a768d7223 */ /* 0x182fe2000001084d */
[----:B------:R-:W-:Y:S01]  /*8c30*/  FSEL R118, R89, -INF , P4 ;  /* 0xff80000059767808 */ /* 0x000fe20002000000 */
[----:B------:R-:W-:Y:S01]  /*8c40*/  FFMA.FTZ R89, R110, R74, -R77 ;  /* 0x0000004a6e597223 */ /* 0x000fe2000001084d */
[----:B------:R-:W-:-:S02]  /*8c50*/  ISETP.GT.AND P4, PT, R109, 0x69, PT ;  /* 0x000000696d00780c */ /* 0x000fc40003f84270 */
[----:B------:R-:W-:Y:S01]  /*8c60*/  FMNMX.FTZ R139, R118, R139, !PT ;  /* 0x0000008b768b7209 */ /* 0x000fe20007810000 */
[----:B------:R-:W-:Y:S02]  /*8c70*/  WARPGROUP.DEPBAR.LE gsb0, 0x0 ;  /* 0x00008000000079c5 */ /* 0x000fe40000010000 */
[----:B------:R-:W-:Y:S01]  /*8c80*/  WARPGROUP.ARRIVE ;  /* 0x00000000000079c5 */ /* 0x000fe20000000000 */
[----:B------:R-:W1:Y:S01]  /*8c90*/  MUFU.TANH R84, R84 ;  /* 0x0000005400547308 */ /* 0x000e620000002400 */
[----:B--2---:R-:W-:Y:S02]  /*8ca0*/  FSEL R93, R93, -INF , P4 ;  /* 0xff8000005d5d7808 */ /* 0x004fe40002000000 */
[----:B------:R-:W-:Y:S02]  /*8cb0*/  FMNMX.FTZ R140, R92, R139, !PT ;  /* 0x0000008b5c8c7209 */ /* 0x000fe40007810000 */
[----:B------:R-:W-:Y:S01]  /*8cc0*/  HGMMA.64x96x16.F32 R24, gdesc[UR28].tnspB, R24, gsb0 ;  /* 0x416000001c1879f0 */ /* 0x000fe20008000818 */
[----:B------:R-:W-:Y:S01]  /*8cd0*/  UIADD3 UR28, UR10, 0xa80, URZ ;  /* 0x00000a800a1c7890 */ /* 0x000fe2000fffe03f */
[----:B------:R-:W-:Y:S01]  /*8ce0*/  ISETP.GT.AND P4, PT, R109, 0x71, PT ;  /* 0x000000716d00780c */ /* 0x000fe20003f84270 */
[----:B------:R-:W-:Y:S01]  /*8cf0*/  UIADD3 UR30, UR7, 0x1c0, URZ ;  /* 0x000001c0071e7890 */ /* 0x000fe2000fffe03f */
[----:B------:R-:W2:Y:S01]  /*8d00*/  MUFU.TANH R85, R85 ;  /* 0x0000005500557308 */ /* 0x000ea20000002400 */
[----:B------:R-:W-:Y:S01]  /*8d10*/  UMOV UR29, 0xc0000010 ;  /* 0xc0000010001d7882 */ /* 0x000fe20000000000 */
[----:B------:R-:W-:Y:S01]  /*8d20*/  UMOV UR31, 0x80000020 ;  /* 0x80000020001f7882 */ /* 0x000fe20000000000 */
[----:B0-----:R-:W-:-:S02]  /*8d30*/  FSEL R110, R80, -INF , P5 ;  /* 0xff800000506e7808 */ /* 0x001fc40002800000 */
[----:B------:R-:W-:Y:S02]  /*8d40*/  FMNMX.FTZ R139, R93, R140, !PT ;  /* 0x0000008c5d8b7209 */ /* 0x000fe40007810000 */
[----:B------:R-:W-:Y:S01]  /*8d50*/  ISETP.GT.AND P5, PT, R109, 0x78, PT ;  /* 0x000000786d00780c */ /* 0x000fe20003fa4270 */
[----:B------:R-:W0:Y:S01]  /*8d60*/  MUFU.TANH R137, R137 ;  /* 0x0000008900897308 */ /* 0x000e220000002400 */
[----:B------:R-:W-:-:S07]  /*8d70*/  FMNMX.FTZ R140, R110, R139, !PT ;  /* 0x0000008b6e8c7209 */ /* 0x000fce0007810000 */
[----:B------:R-:W4:Y:S08]  /*8d80*/  MUFU.TANH R73, R73 ;  /* 0x0000004900497308 */ /* 0x000f300000002400 */
[----:B------:R5:W-:Y:S08]  /*8d90*/  MUFU.EX2 R88, R141 ;  /* 0x0000008d00587308 */ /* 0x000bf00000000800 */
[----:B------:R-:W4:Y:S01]  /*8da0*/  MUFU.TANH R76, R76 ;  /* 0x0000004c004c7308 */ /* 0x000f220000002400 */
[-CC-:B-----5:R-:W-:Y:S01]  /*8db0*/  FFMA.FTZ R141, R111, R74.reuse, -R77.reuse ;  /* 0x0000004a6f8d7223 */ /* 0x1a0fe2000001084d */
[----:B---3--:R-:W-:Y:S01]  /*8dc0*/  FSEL R111, R81, -INF , P4 ;  /* 0xff800000516f7808 */ /* 0x008fe20002000000 */
[----:B------:R-:W-:Y:S01]  /*8dd0*/  FFMA.FTZ R81, R119, R74, -R77 ;  /* 0x0000004a77517223 */ /* 0x000fe2000001084d */
[----:B------:R-:W-:-:S02]  /*8de0*/  ISETP.GT.AND P4, PT, R109, 0x79, PT ;  /* 0x000000796d00780c */ /* 0x000fc40003f84270 */
[----:B-1----:R-:W-:Y:S01]  /*8df0*/  FSEL R119, R84, -INF , P5 ;  /* 0xff80000054777808 */ /* 0x002fe20002800000 */
[--C-:B------:R-:W-:Y:S01]  /*8e00*/  FFMA.FTZ R84, R99, R74, -R77.reuse ;  /* 0x0000004a63547223 */ /* 0x100fe2000001084d */
[----:B------:R-:W-:Y:S01]  /*8e10*/  FMNMX.FTZ R140, R111, R140, !PT ;  /* 0x0000008c6f8c7209 */ /* 0x000fe20007810000 */
[----:B------:R-:W1:Y:S01]  /*8e20*/  MUFU.TANH R138, R138 ;  /* 0x0000008a008a7308 */ /* 0x000e620000002400 */
[----:B------:R-:W-:Y:S01]  /*8e30*/  ISETP.GT.AND P5, PT, R109, 0x80, PT ;  /* 0x000000806d00780c */ /* 0x000fe20003fa4270 */
[----:B------:R-:W-:Y:S01]  /*8e40*/  FFMA.FTZ R99, R78, R74, -R77 ;  /* 0x0000004a4e637223 */ /* 0x000fe2000001084d */
[----:B--2---:R-:W-:Y:S02]  /*8e50*/  FSEL R139, R85, -INF , P4 ;  /* 0xff800000558b7808 */ /* 0x004fe40002000000 */
[----:B------:R-:W-:Y:S02]  /*8e60*/  FMNMX.FTZ R140, R119, R140, !PT ;  /* 0x0000008c778c7209 */ /* 0x000fe40007810000 */
[----:B------:R-:W-:Y:S01]  /*8e70*/  ISETP.GT.AND P4, PT, R109, 0x81, PT ;  /* 0x000000816d00780c */ /* 0x000fe20003f84270 */
[----:B------:R2:W-:Y:S01]  /*8e80*/  MUFU.EX2 R96, R142 ;  /* 0x0000008e00607308 */ /* 0x0005e20000000800 */
[----:B0-----:R-:W-:-:S02]  /*8e90*/  FSEL R137, R137, -INF , P5 ;  /* 0xff80000089897808 */ /* 0x001fc40002800000 */
[----:B------:R-:W-:-:S05]  /*8ea0*/  ISETP.GT.AND P5, PT, R109, 0x88, PT ;  /* 0x000000886d00780c */ /* 0x000fca0003fa4270 */
[----:B------:R0:W-:Y:S01]  /*8eb0*/  MUFU.EX2 R80, R141 ;  /* 0x0000008d00507308 */ /* 0x0001e20000000800 */
[----:B--2---:R-:W-:Y:S02]  /*8ec0*/  FMNMX.FTZ R142, R139, R140, !PT ;  /* 0x0000008c8b8e7209 */ /* 0x004fe40007810000 */
[----:B----4-:R-:W-:Y:S02]  /*8ed0*/  FSEL R140, R73, -INF , P4 ;  /* 0xff800000498c7808 */ /* 0x010fe40002000000 */
[----:B------:R-:W-:Y:S01]  /*8ee0*/  FMNMX.FTZ R73, R137, R142, !PT ;  /* 0x0000008e89497209 */ /* 0x000fe20007810000 */
[----:B------:R-:W-:Y:S01]  /*8ef0*/  IMAD.U32 R142, RZ, RZ, UR5 ;  /* 0x00000005ff8e7e24 */ /* 0x000fe2000f8e00ff */
[----:B------:R-:W-:Y:S01]  /*8f00*/  ISETP.GT.AND P4, PT, R109, 0x89, PT ;  /* 0x000000896d00780c */ /* 0x000fe20003f84270 */
[----:B------:R-:W-:Y:S01]  /*8f10*/  MUFU.EX2 R15, R15 ;  /* 0x0000000f000f7308 */ /* 0x000fe20000000800 */
[----:B------:R-:W-:Y:S01]  /*8f20*/  FSEL R109, R76, -INF , P5 ;  /* 0xff8000004c6d7808 */ /* 0x000fe20002800000 */
[----:B0-----:R-:W-:Y:S01]  /*8f30*/  FFMA.FTZ R141, R75, R74, -R77 ;  /* 0x0000004a4b8d7223 */ /* 0x001fe2000001084d */
[----:B------:R-:W-:Y:S01]  /*8f40*/  FMNMX.FTZ R76, R140, R73, !PT ;  /* 0x000000498c4c7209 */ /* 0x000fe20007810000 */
[----:B------:R-:W-:Y:S01]  /*8f50*/  UMOV UR5, UR4 ;  /* 0x0000000400057c82 */ /* 0x000fe20008000000 */
[----:B-1----:R-:W-:-:S02]  /*8f60*/  FSEL R138, R138, -INF , P4 ;  /* 0xff8000008a8a7808 */ /* 0x002fc40002000000 */
[----:B------:R-:W-:Y:S01]  /*8f70*/  FMNMX.FTZ R85, R109, R76, !PT ;  /* 0x0000004c6d557209 */ /* 0x000fe20007810000 */
[----:B------:R0:W-:Y:S01]  /*8f80*/  MUFU.EX2 R73, R102 ;  /* 0x0000006600497308 */ /* 0x0001e20000000800 */
[----:B------:R-:W-:Y:S02]  /*8f90*/  @!P1 LEA R142, R142, UR60, 0x3 ;  /* 0x0000003c8e8e9c11 */ /* 0x000fe4000f8e18ff */
[----:B------:R-:W-:-:S05]  /*8fa0*/  FMNMX.FTZ R75, R138, R85, !PT ;  /* 0x000000558a4b7209 */ /* 0x000fca0007810000 */
[----:B------:R-:W1:Y:S01]  /*8fb0*/  SHFL.BFLY PT, R76, R75, 0x2, 0x1f ;  /* 0x0c401f004b4c7f89 */ /* 0x000e6200000e0000 */
[----:B------:R2:W-:Y:S01]  /*8fc0*/  MUFU.EX2 R85, R141 ;  /* 0x0000008d00557308 */ /* 0x0005e20000000800 */
[----:B0-----:R-:W-:Y:S01]  /*8fd0*/  FFMA.FTZ R102, R79, R74, -R77 ;  /* 0x0000004a4f667223 */ /* 0x001fe2000001084d */
[----:B------:R-:W-:-:S05]  /*8fe0*/  IMAD.U32 R79, RZ, RZ, UR4 ;  /* 0x00000004ff4f7e24 */ /* 0x000fca000f8e00ff */
[----:B------:R-:W-:Y:S01]  /*8ff0*/  @!P1 LEA R79, R79, UR60, 0x3 ;  /* 0x0000003c4f4f9c11 */ /* 0x000fe2000f8e18ff */
[----:B------:R-:W-:Y:S04]  /*9000*/  MUFU.EX2 R19, R19 ;  /* 0x0000001300137308 */ /* 0x000fe80000000800 */
[----:B------:R-:W-:Y:S01]  /*9010*/  @!P1 VIADD R79, R79, 0x31c40 ;  /* 0x00031c404f4f9836 */ /* 0x000fe20000000000 */
[----:B------:R-:W-:Y:S02]  /*9020*/  WARPGROUP.DEPBAR.LE gsb0, 0x0 ;  /* 0x00008000000079c5 */ /* 0x000fe40000010000 */
[----:B------:R-:W-:Y:S01]  /*9030*/  WARPGROUP.ARRIVE ;  /* 0x00000000000079c5 */ /* 0x000fe20000000000 */
[----:B------:R-:W-:Y:S01]  /*9040*/  MUFU.EX2 R21, R21 ;  /* 0x0000001500157308 */ /* 0x000fe20000000800 */
[----:B------:R-:W-:-:S02]  /*9050*/  @!P1 PRMT R79, RZ, 0x654, R79 ;  /* 0x00000654ff4f9816 */ /* 0x000fc4000000004f */
[----:B-1----:R-:W-:Y:S02]  /*9060*/  FMNMX.FTZ R76, R75, R76, !PT ;  /* 0x0000004c4b4c7209 */ /* 0x002fe40007810000 */
[----:B------:R-:W-:Y:S01]  /*9070*/  HGMMA.64x96x16.F32 R24, gdesc[UR28].tnspB, R24, gsb0 ;  /* 0x416000001c1879f0 */ /* 0x000fe20008000818 */
[----:B------:R-:W-:Y:S02]  /*9080*/  UIADD3 UR28, UR10, 0xc00, URZ ;  /* 0x00000c000a1c7890 */ /* 0x000fe4000fffe03f */
[----:B------:R-:W-:Y:S01]  /*9090*/  UIADD3 UR30, UR7, 0x200, URZ ;  /* 0x00000200071e7890 */ /* 0x000fe2000fffe03f */
[----:B------:R-:W0:Y:S01]  /*90a0*/  SHFL.BFLY PT, R75, R76, 0x1, 0x1f ;  /* 0x0c201f004c4b7f89 */ /* 0x000e2200000e0000 */
[----:B------:R-:W-:Y:S01]  /*90b0*/  UMOV UR29, 0xc0000010 ;  /* 0xc0000010001d7882 */ /* 0x000fe20000000000 */
[----:B------:R-:W-:Y:S01]  /*90c0*/  UMOV UR31, 0x80000020 ;  /* 0x80000020001f7882 */ /* 0x000fe20000000000 */
[----:B------:R-:W-:Y:S08]  /*90d0*/  MUFU.EX2 R23, R23 ;  /* 0x0000001700177308 */ /* 0x000ff00000000800 */
[----:B------:R-:W-:Y:S08]  /*90e0*/  MUFU.EX2 R132, R132 ;  /* 0x0000008400847308 */ /* 0x000ff00000000800 */
[----:B------:R-:W-:Y:S01]  /*90f0*/  MUFU.EX2 R122, R122 ;  /* 0x0000007a007a7308 */ /* 0x000fe20000000800 */
[----:B0-----:R-:W-:-:S07]  /*9100*/  FMNMX.FTZ R75, R76, R75, !PT ;  /* 0x0000004b4c4b7209 */ /* 0x001fce0007810000 */
[----:B------:R-:W-:Y:S01]  /*9110*/  MUFU.EX2 R97, R97 ;  /* 0x0000006100617308 */ /* 0x000fe20000000800 */
[C---:B------:R-:W-:Y:S01]  /*9120*/  FSETP.NEU.FTZ.AND P4, PT, R75.reuse, -INF , PT ;  /* 0xff8000004b00780b */ /* 0x040fe20003f9d000 */
[----:B--2---:R-:W-:-:S05]  /*9130*/  FMUL.FTZ R141, R75, R74 ;  /* 0x0000004a4b8d7220 */ /* 0x004fca0000410000 */
[----:B------:R-:W-:Y:S01]  /*9140*/  FSEL R141, R141, RZ, P4 ;  /* 0x000000ff8d8d7208 */ /* 0x000fe20002000000 */
[----:B------:R-:W-:Y:S04]  /*9150*/  MUFU.EX2 R89, R89 ;  /* 0x0000005900597308 */ /* 0x000fe80000000800 */
[-CC-:B------:R-:W-:Y:S01]  /*9160*/  FFMA.FTZ R78, R17, R74.reuse, -R141.reuse ;  /* 0x0000004a114e7223 */ /* 0x180fe2000001088d */
[-CC-:B------:R-:W-:Y:S01]  /*9170*/  FFMA.FTZ R17, R131, R74.reuse, -R141.reuse ;  /* 0x0000004a83117223 */ /* 0x180fe2000001088d */
[-CC-:B------:R-:W-:Y:S01]  /*9180*/  FFMA.FTZ R131, R125, R74.reuse, -R141.reuse ;  /* 0x0000004a7d837223 */ /* 0x180fe2000001088d */
[-CC-:B------:R-:W-:Y:S01]  /*9190*/  FFMA.FTZ R125, R104, R74.reuse, -R141.reuse ;  /* 0x0000004a687d7223 */ /* 0x180fe2000001088d */
[----:B------:R-:W-:Y:S01]  /*91a0*/  FSEL R104, R72, RZ, P3 ;  /* 0x000000ff48687208 */ /* 0x000fe20001800000 */
[-CC-:B------:R-:W-:Y:S01]  /*91b0*/  FFMA.FTZ R76, R13, R74.reuse, -R141.reuse ;  /* 0x0000004a0d4c7223 */ /* 0x180fe2000001088d */
[-CC-:B------:R-:W-:Y:S01]  /*91c0*/  FFMA.FTZ R13, R129, R74.reuse, -R141.reuse ;  /* 0x0000004a810d7223 */ /* 0x180fe2000001088d */
[-CC-:B------:R-:W-:Y:S01]  /*91d0*/  FFMA.FTZ R129, R130, R74.reuse, -R141.reuse ;  /* 0x0000004a82817223 */ /* 0x180fe2000001088d */
[-C--:B------:R-:W-:Y:S01]  /*91e0*/  FFMA.FTZ R130, R126, R74.reuse, -R141 ;  /* 0x0000004a7e827223 */ /* 0x080fe2000001088d */
[----:B------:R-:W-:Y:S01]  /*91f0*/  FADD.FTZ R77, -R104, R11 ;  /* 0x0000000b684d7221 */ /* 0x000fe20000010100 */
[----:B------:R-:W-:Y:S01]  /*9200*/  FSEL R11, R75, RZ, P4 ;  /* 0x000000ff4b0b7208 */ /* 0x000fe20002000000 */
[-CC-:B------:R-:W-:Y:S01]  /*9210*/  FFMA.FTZ R126, R127, R74.reuse, -R141.reuse ;  /* 0x0000004a7f7e7223 */ /* 0x180fe2000001088d */
[-CC-:B------:R-:W-:Y:S01]  /*9220*/  FFMA.FTZ R127, R105, R74.reuse, -R141.reuse ;  /* 0x0000004a697f7223 */ /* 0x180fe2000001088d */
[-C--:B------:R-:W-:Y:S01]  /*9230*/  FMUL.FTZ R105, R77, R74.reuse ;  /* 0x0000004a4d697220 */ /* 0x080fe20000410000 */
[----:B------:R-:W-:Y:S01]  /*9240*/  ISETP.GE.U32.AND P3, PT, R146, 0x180, PT ;  /* 0x000001809200780c */ /* 0x000fe20003f66070 */
[----:B------:R-:W-:Y:S01]  /*9250*/  FADD.FTZ R77, -R11, R10 ;  /* 0x0000000a0b4d7221 */ /* 0x000fe20000010100 */
[----:B------:R-:W-:Y:S01]  /*9260*/  VIADD R11, R144, 0x9 ;  /* 0x00000009900b7836 */ /* 0x000fe20000000000 */
[----:B------:R-:W-:Y:S01]  /*9270*/  MUFU.EX2 R76, R76 ;  /* 0x0000004c004c7308 */ /* 0x000fe20000000800 */
[-CC-:B------:R-:W-:Y:S01]  /*9280*/  FFMA.FTZ R20, R20, R74.reuse, -R141.reuse ;  /* 0x0000004a14147223 */ /* 0x180fe2000001088d */
[-C--:B------:R-:W-:Y:S01]  /*9290*/  FMUL.FTZ R104, R77, R74.reuse ;  /* 0x0000004a4d687220 */ /* 0x080fe20000410000 */
[-CC-:B------:R-:W-:Y:S01]  /*92a0*/  FFMA.FTZ R22, R22, R74.reuse, -R141.reuse ;  /* 0x0000004a16167223 */ /* 0x180fe2000001088d */
[----:B------:R-:W-:Y:S01]  /*92b0*/  SEL R77, R11, 0x9, !P3 ;  /* 0x000000090b4d7807 */ /* 0x000fe20005800000 */
[-CC-:B------:R-:W-:Y:S01]  /*92c0*/  FFMA.FTZ R128, R128, R74.reuse, -R141.reuse ;  /* 0x0000004a80807223 */ /* 0x180fe2000001088d */
[-CC-:B------:R-:W-:Y:S01]  /*92d0*/  FFMA.FTZ R120, R120, R74.reuse, -R141.reuse ;  /* 0x0000004a78787223 */ /* 0x180fe2000001088d */
[-CC-:B------:R-:W-:Y:S01]  /*92e0*/  FFMA.FTZ R133, R133, R74.reuse, -R141.reuse ;  /* 0x0000004a85857223 */ /* 0x180fe2000001088d */
[----:B------:R-:W0:Y:S01]  /*92f0*/  MUFU.EX2 R11, R104 ;  /* 0x00000068000b7308 */ /* 0x000e220000000800 */
[-CC-:B------:R-:W-:Y:S01]  /*9300*/  FFMA.FTZ R123, R123, R74.reuse, -R141.reuse ;  /* 0x0000004a7b7b7223 */ /* 0x180fe2000001088d */
[-CC-:B------:R-:W-:Y:S01]  /*9310*/  FFMA.FTZ R112, R112, R74.reuse, -R141.reuse ;  /* 0x0000004a70707223 */ /* 0x180fe2000001088d */
[-CC-:B------:R-:W-:Y:S01]  /*9320*/  FFMA.FTZ R114, R114, R74.reuse, -R141.reuse ;  /* 0x0000004a72727223 */ /* 0x180fe2000001088d */
[-CC-:B------:R-:W-:Y:S01]  /*9330*/  FFMA.FTZ R103, R103, R74.reuse, -R141.reuse ;  /* 0x0000004a67677223 */ /* 0x180fe2000001088d */
[-CC-:B------:R-:W-:Y:S01]  /*9340*/  FFMA.FTZ R116, R116, R74.reuse, -R141.reuse ;  /* 0x0000004a74747223 */ /* 0x180fe2000001088d */
[-CC-:B------:R-:W-:Y:S01]  /*9350*/  FFMA.FTZ R108, R108, R74.reuse, -R141.reuse ;  /* 0x0000004a6c6c7223 */ /* 0x180fe2000001088d */
[-CC-:B------:R-:W-:Y:S01]  /*9360*/  FFMA.FTZ R117, R117, R74.reuse, -R141.reuse ;  /* 0x0000004a75757223 */ /* 0x180fe2000001088d */
[----:B------:R1:W2:Y:S01]  /*9370*/  MUFU.EX2 R10, R105 ;  /* 0x00000069000a7308 */ /* 0x0002a20000000800 */
[-CC-:B------:R-:W-:Y:S01]  /*9380*/  FFMA.FTZ R118, R118, R74.reuse, -R141.reuse ;  /* 0x0000004a76767223 */ /* 0x180fe2000001088d */
[-CC-:B------:R-:W-:Y:S01]  /*9390*/  FFMA.FTZ R93, R93, R74.reuse, -R141.reuse ;  /* 0x0000004a5d5d7223 */ /* 0x180fe2000001088d */
[-CC-:B------:R-:W-:Y:S01]  /*93a0*/  FFMA.FTZ R119, R119, R74.reuse, -R141.reuse ;  /* 0x0000004a77777223 */ /* 0x180fe2000001088d */
[-CC-:B------:R-:W-:Y:S01]  /*93b0*/  FFMA.FTZ R139, R139, R74.reuse, -R141.reuse ;  /* 0x0000004a8b8b7223 */ /* 0x180fe2000001088d */
[-CC-:B------:R-:W-:Y:S01]  /*93c0*/  FFMA.FTZ R137, R137, R74.reuse, -R141.reuse ;  /* 0x0000004a89897223 */ /* 0x180fe2000001088d */
[-CC-:B------:R-:W-:Y:S01]  /*93d0*/  FFMA.FTZ R140, R140, R74.reuse, -R141.reuse ;  /* 0x0000004a8c8c7223 */ /* 0x180fe2000001088d */
[----:B------:R-:W-:Y:S01]  /*93e0*/  FFMA.FTZ R109, R109, R74, -R141 ;  /* 0x0000004a6d6d7223 */ /* 0x000fe2000001088d */
[----:B------:R-:W3:Y:S01]  /*93f0*/  MUFU.EX2 R13, R13 ;  /* 0x0000000d000d7308 */ /* 0x000ee20000000800 */
[----:B-1----:R-:W-:-:S02]  /*9400*/  @!P1 VIADD R105, R142, 0x31c60 ;  /* 0x00031c608e699836 */ /* 0x002fc40000000000 */
[----:B0-----:R-:W-:Y:S01]  /*9410*/  FFMA.FTZ R104, R11, R6, R76 ;  /* 0x000000060b687223 */ /* 0x001fe2000001004c */
[-CC-:B------:R-:W-:Y:S01]  /*9420*/  FFMA.FTZ R6, R135, R74.reuse, -R141.reuse ;  /* 0x0000004a87067223 */ /* 0x180fe2000001088d */
[-CC-:B------:R-:W-:Y:S01]  /*9430*/  FFMA.FTZ R138, R138, R74.reuse, -R141.reuse ;  /* 0x0000004a8a8a7223 */ /* 0x180fe2000001088d */
[----:B------:R-:W-:Y:S01]  /*9440*/  FFMA.FTZ R111, R111, R74, -R141 ;  /* 0x0000004a6f6f7223 */ /* 0x000fe2000001088d */
[----:B------:R-:W-:Y:S01]  /*9450*/  @!P1 PRMT R105, RZ, 0x654, R105 ;  /* 0x00000654ff699816 */ /* 0x000fe20000000069 */
[----:B------:R-:W0:Y:S01]  /*9460*/  MUFU.EX2 R78, R78 ;  /* 0x0000004e004e7308 */ /* 0x000e220000000800 */
[----:B--2---:R-:W-:Y:S01]  /*9470*/  FFMA.FTZ R142, R10, R5, R15 ;  /* 0x000000050a8e7223 */ /* 0x004fe2000001000f */
[C---:B------:R-:W-:Y:S01]  /*9480*/  ISETP.GT.AND P3, PT, R9.reuse, R12, PT ;  /* 0x0000000c0900720c */ /* 0x040fe20003f64270 */
[----:B------:R-:W-:Y:S02]  /*9490*/  VIADD R9, R9, 0xffffffff ;  /* 0xffffffff09097836 */ /* 0x000fe40000000000 */
[----:B------:R-:W-:-:S03]  /*94a0*/  FADD.FTZ R142, R19, R142 ;  /* 0x0000008e138e7221 */ /* 0x000fc60000010000 */
[----:B------:R-:W1:Y:S01]  /*94b0*/  MUFU.EX2 R17, R17 ;  /* 0x0000001100117308 */ /* 0x000e620000000800 */
[----:B------:R-:W-:Y:S01]  /*94c0*/  FADD.FTZ R142, R21, R142 ;  /* 0x0000008e158e7221 */ /* 0x000fe20000010000 */
[----:B------:R-:W-:Y:S02]  /*94d0*/  WARPGROUP.DEPBAR.LE gsb0, 0x0 ;  /* 0x00008000000079c5 */ /* 0x000fe40000010000 */
[----:B------:R-:W-:Y:S01]  /*94e0*/  WARPGROUP.ARRIVE ;  /* 0x00000000000079c5 */ /* 0x000fe20000000000 */
[----:B---3--:R-:W-:-:S03]  /*94f0*/  F2FP.F16.F32.PACK_AB R76, R13, R76 ;  /* 0x0000004c0d4c723e */ /* 0x008fc600000000ff */
[----:B------:R-:W2:Y:S02]  /*9500*/  MUFU.EX2 R20, R20 ;  /* 0x0000001400147308 */ /* 0x000ea40000000800 */
[----:B------:R-:W-:Y:S06]  /*9510*/  HGMMA.64x96x16.F32 R24, gdesc[UR28].tnspB, R24, gsb0 ;  /* 0x416000001c1879f0 */ /* 0x000fec0008000818 */
[----:B------:R-:W3:Y:S08]  /*9520*/  MUFU.EX2 R22, R22 ;  /* 0x0000001600167308 */ /* 0x000ef00000000800 */
[----:B------:R-:W-:Y:S08]  /*9530*/  MUFU.EX2 R128, R128 ;  /* 0x0000008000807308 */ /* 0x000ff00000000800 */
        /* <DEDUP_REMOVED lines=11> */
[----:B------:R0:W-:Y:S06]  /*95f0*/  BAR.ARV R77, 0x100 ;  /* 0x0004004d0000751d */ /* 0x0001ec0000002000 */
[----:B------:R1:W-:Y:S01]  /*9600*/  @!P1 SYNCS.ARRIVE.TRANS64.RED.A1T0 RZ, [R79+URZ], RZ ;  /* 0x000000ff4fff99a7 */ /* 0x0003e2000810043f */
[----:B------:R-:W5:Y:S01]  /*9610*/  MUFU.EX2 R127, R127 ;  /* 0x0000007f007f7308 */ /* 0x000f620000000800 */
[----:B0-----:R-:W-:Y:S01]  /*9620*/  F2FP.F16.F32.PACK_AB R77, R19, R15 ;  /* 0x0000000f134d723e */ /* 0x001fe200000000ff */
[-CC-:B------:R-:W-:Y:S01]  /*9630*/  FFMA.FTZ R15, R106, R74.reuse, -R141.reuse ;  /* 0x0000004a6a0f7223 */ /* 0x180fe2000001088d */
[-C--:B------:R-:W-:Y:S01]  /*9640*/  FMUL.FTZ R24, R24, R11.reuse ;  /* 0x0000000b18187220 */ /* 0x080fe20000410000 */
[-C--:B------:R-:W-:Y:S01]  /*9650*/  FMUL.FTZ R25, R25, R11.reuse ;  /* 0x0000000b19197220 */ /* 0x080fe20000410000 */
[-C--:B------:R-:W-:Y:S01]  /*9660*/  FMUL.FTZ R28, R28, R11.reuse ;  /* 0x0000000b1c1c7220 */ /* 0x080fe20000410000 */
[----:B------:R-:W-:Y:S01]  /*9670*/  FMUL.FTZ R29, R29, R11 ;  /* 0x0000000b1d1d7220 */ /* 0x000fe20000410000 */
[----:B-1----:R-:W-:Y:S01]  /*9680*/  FADD.FTZ R79, R13, R104 ;  /* 0x000000680d4f7221 */ /* 0x002fe20000010000 */
[----:B------:R0:W-:Y:S01]  /*9690*/  @!P1 SYNCS.ARRIVE.TRANS64.RED.A1T0 RZ, [R105+URZ], RZ ;  /* 0x000000ff69ff99a7 */ /* 0x0001e2000810043f */
[----:B------:R-:W1:Y:S01]  /*96a0*/  MUFU.EX2 R116, R116 ;  /* 0x0000007400747308 */ /* 0x000e620000000800 */
[----:B------:R-:W-:Y:S01]  /*96b0*/  FFMA.FTZ R13, R136, R74, -R141 ;  /* 0x0000004a880d7223 */ /* 0x000fe2000001088d */
[----:B------:R-:W-:Y:S01]  /*96c0*/  FADD.FTZ R104, R78, R79 ;  /* 0x0000004f4e687221 */ /* 0x000fe20000010000 */
[----:B------:R-:W-:Y:S01]  /*96d0*/  F2FP.F16.F32.PACK_AB R79, R23, R21 ;  /* 0x00000015174f723e */ /* 0x000fe200000000ff */
[-C--:B------:R-:W-:Y:S01]  /*96e0*/  FMUL.FTZ R32, R32, R11.reuse ;  /* 0x0000000b20207220 */ /* 0x080fe20000410000 */
[C---:B------:R-:W-:Y:S01]  /*96f0*/  F2FP.F16.F32.PACK_AB R78, R17.reuse, R78 ;  /* 0x0000004e114e723e */ /* 0x040fe200000000ff */
[----:B------:R-:W-:Y:S01]  /*9700*/  FADD.FTZ R19, R17, R104 ;  /* 0x0000006811137221 */ /* 0x000fe20000010000 */
[----:B0-----:R-:W-:Y:S01]  /*9710*/  FADD.FTZ R105, R23, R142 ;  /* 0x0000008e17697221 */ /* 0x001fe20000010000 */
[----:B------:R-:W-:Y:S01]  /*9720*/  FFMA.FTZ R17, R92, R74, -R141 ;  /* 0x0000004a5c117223 */ /* 0x000fe2000001088d */
[----:B------:R-:W0:Y:S01]  /*9730*/  MUFU.EX2 R108, R108 ;  /* 0x0000006c006c7308 */ /* 0x000e220000000800 */
[----:B--2---:R-:W-:Y:S01]  /*9740*/  FADD.FTZ R19, R20, R19 ;  /* 0x0000001314137221 */ /* 0x004fe20000010000 */
[----:B------:R-:W-:Y:S01]  /*9750*/  FADD.FTZ R105, R98, R105 ;  /* 0x0000006962697221 */ /* 0x000fe20000010000 */
[----:B------:R2:W-:Y:S01]  /*9760*/  STSM.16.M88.4 [R0+0x24300], R76 ;  /* 0x0243004c00007844 */ /* 0x0005e20000000200 */
[C---:B---3--:R-:W-:Y:S01]  /*9770*/  F2FP.F16.F32.PACK_AB R20, R22.reuse, R20 ;  /* 0x000000141614723e */ /* 0x048fe200000000ff */
[----:B------:R-:W-:Y:S01]  /*9780*/  FADD.FTZ R19, R22, R19 ;  /* 0x0000001316137221 */ /* 0x000fe20000010000 */
[----:B------:R-:W-:Y:S01]  /*9790*/  FADD.FTZ R105, R14, R105 ;  /* 0x000000690e697221 */ /* 0x000fe20000010000 */
[----:B----4-:R-:W-:Y:S01]  /*97a0*/  F2FP.F16.F32.PACK_AB R22, R129, R128 ;  /* 0x000000808116723e */ /* 0x010fe200000000ff */
[----:B------:R3:W-:Y:S01]  /*97b0*/  MUFU.EX2 R92, R103 ;  /* 0x00000067005c7308 */ /* 0x0007e20000000800 */
[----:B------:R-:W-:Y:S01]  /*97c0*/  FADD.FTZ R104, R128, R19 ;  /* 0x0000001380687221 */ /* 0x000fe20000010000 */
[----:B------:R-:W-:Y:S01]  /*97d0*/  FADD.FTZ R105, R18, R105 ;  /* 0x0000006912697221 */ /* 0x000fe20000010000 */
[----:B------:R-:W-:Y:S01]  /*97e0*/  FFMA.FTZ R19, R110, R74, -R141 ;  /* 0x0000004a6e137223 */ /* 0x000fe2000001088d */
[-C--:B------:R-:W-:Y:S01]  /*97f0*/  FMUL.FTZ R33, R33, R11.reuse ;  /* 0x0000000b21217220 */ /* 0x080fe20000410000 */
[----:B------:R-:W-:Y:S01]  /*9800*/  FADD.FTZ R21, R129, R104 ;  /* 0x0000006881157221 */ /* 0x000fe20000010000 */
[----:B------:R-:W-:Y:S01]  /*9810*/  FADD.FTZ R105, R132, R105 ;  /* 0x0000006984697221 */ /* 0x000fe20000010000 */
[-C--:B------:R-:W-:Y:S01]  /*9820*/  FMUL.FTZ R36, R36, R11.reuse ;  /* 0x0000000b24247220 */ /* 0x080fe20000410000 */
[----:B------:R-:W4:Y:S01]  /*9830*/  MUFU.EX2 R5, R117 ;  /* 0x0000007500057308 */ /* 0x000f220000000800 */
[----:B-----5:R-:W-:Y:S01]  /*9840*/  FADD.FTZ R104, R120, R21 ;  /* 0x0000001578687221 */ /* 0x020fe20000010000 */
[----:B------:R-:W-:Y:S01]  /*9850*/  FADD.FTZ R106, R122, R105 ;  /* 0x000000697a6a7221 */ /* 0x000fe20000010000 */
[----:B------:R-:W-:Y:S01]  /*9860*/  F2FP.F16.F32.PACK_AB R120, R133, R120 ;  /* 0x000000788578723e */ /* 0x000fe200000000ff */
[----:B------:R-:W-:Y:S01]  /*9870*/  FMUL.FTZ R37, R37, R11 ;  /* 0x0000000b25257220 */ /* 0x000fe20000410000 */
[----:B------:R-:W-:Y:S01]  /*9880*/  FADD.FTZ R104, R133, R104 ;  /* 0x0000006885687221 */ /* 0x000fe20000010000 */
[C---:B------:R-:W-:Y:S01]  /*9890*/  FADD.FTZ R21, R121.reuse, R106 ;  /* 0x0000006a79157221 */ /* 0x040fe20000010000 */
[----:B------:R-:W-:Y:S01]  /*98a0*/  F2FP.F16.F32.PACK_AB R121, R121, R122 ;  /* 0x0000007a7979723e */ /* 0x000fe200000000ff */
[----:B------:R-:W5:Y:S01]  /*98b0*/  MUFU.EX2 R81, R81 ;  /* 0x0000005100517308 */ /* 0x000f620000000800 */
[----:B------:R-:W-:Y:S01]  /*98c0*/  FADD.FTZ R104, R123, R104 ;  /* 0x000000687b687221 */ /* 0x000fe20000010000 */
[----:B------:R-:W-:Y:S01]  /*98d0*/  FADD.FTZ R106, R124, R21 ;  /* 0x000000157c6a7221 */ /* 0x000fe20000010000 */
[C---:B------:R-:W-:Y:S01]  /*98e0*/  F2FP.F16.F32.PACK_AB R122, R131.reuse, R123 ;  /* 0x0000007b837a723e */ /* 0x040fe200000000ff */
[-C--:B------:R-:W-:Y:S01]  /*98f0*/  FMUL.FTZ R40, R40, R11.reuse ;  /* 0x0000000b28287220 */ /* 0x080fe20000410000 */
[----:B------:R-:W-:Y:S01]  /*9900*/  FADD.FTZ R21, R131, R104 ;  /* 0x0000006883157221 */ /* 0x000fe20000010000 */
[C---:B------:R-:W-:Y:S01]  /*9910*/  FADD.FTZ R106, R113.reuse, R106 ;  /* 0x0000006a716a7221 */ /* 0x040fe20000010000 */
[----:B------:R-:W-:Y:S01]  /*9920*/  F2FP.F16.F32.PACK_AB R123, R113, R124 ;  /* 0x0000007c717b723e */ /* 0x000fe200000000ff */
[----:B------:R-:W-:Y:S01]  /*9930*/  MUFU.EX2 R6, R6 ;  /* 0x0000000600067308 */ /* 0x000fe20000000800 */
[----:B------:R-:W-:Y:S01]  /*9940*/  FADD.FTZ R23, R112, R21 ;  /* 0x0000001570177221 */ /* 0x000fe20000010000 */
[----:B---3--:R-:W-:Y:S01]  /*9950*/  FADD.FTZ R103, R115, R106 ;  /* 0x0000006a73677221 */ /* 0x008fe20000010000 */
[----:B------:R-:W-:Y:S01]  /*9960*/  F2FP.F16.F32.PACK_AB R21, R14, R98 ;  /* 0x000000620e15723e */ /* 0x000fe200000000ff */
[-C--:B------:R-:W-:Y:S01]  /*9970*/  FMUL.FTZ R41, R41, R11.reuse ;  /* 0x0000000b29297220 */ /* 0x080fe20000410000 */
[----:B------:R-:W-:Y:S01]  /*9980*/  FADD.FTZ R23, R130, R23 ;  /* 0x0000001782177221 */ /* 0x000fe20000010000 */
[----:B------:R-:W-:Y:S01]  /*9990*/  FADD.FTZ R14, R134, R103 ;  /* 0x00000067860e7221 */ /* 0x000fe20000010000 */
[----:B------:R-:W-:Y:S01]  /*99a0*/  F2FP.F16.F32.PACK_AB R104, R130, R112 ;  /* 0x000000708268723e */ /* 0x000fe200000000ff */
[----:B------:R-:W-:Y:S01]  /*99b0*/  MUFU.EX2 R84, R84 ;  /* 0x0000005400547308 */ /* 0x000fe20000000800 */
[----:B--2---:R-:W-:Y:S01]  /*99c0*/  FADD.FTZ R77, R114, R23 ;  /* 0x00000017724d7221 */ /* 0x004fe20000010000 */
[----:B------:R-:W-:Y:S01]  /*99d0*/  FADD.FTZ R79, R107, R14 ;  /* 0x0000000e6b4f7221 */ /* 0x000fe20000010000 */
[----:B------:R-:W-:Y:S01]  /*99e0*/  F2FP.F16.F32.PACK_AB R23, R132, R18 ;  /* 0x000000128417723e */ /* 0x000fe200000000ff */
[----:B------:R-:W-:Y:S01]  /*99f0*/  FMUL.FTZ R44, R44, R11 ;  /* 0x0000000b2c2c7220 */ /* 0x000fe20000410000 */
[----:B------:R-:W-:Y:S01]  /*9a00*/  FADD.FTZ R14, R126, R77 ;  /* 0x0000004d7e0e7221 */ /* 0x000fe20000010000 */
[----:B------:R-:W-:Y:S01]  /*9a10*/  FADD.FTZ R18, R96, R79 ;  /* 0x0000004f60127221 */ /* 0x000fe20000010000 */
[----:B------:R-:W-:Y:S01]  /*9a20*/  F2FP.F16.F32.PACK_AB R105, R134, R115 ;  /* 0x000000738669723e */ /* 0x000fe200000000ff */
[----:B------:R-:W2:Y:S01]  /*9a30*/  MUFU.EX2 R13, R13 ;  /* 0x0000000d000d7308 */ /* 0x000ea20000000800 */
[----:B------:R-:W-:Y:S01]  /*9a40*/  FADD.FTZ R14, R125, R14 ;  /* 0x0000000e7d0e7221 */ /* 0x000fe20000010000 */
[----:B------:R-:W-:Y:S01]  /*9a50*/  FADD.FTZ R77, R97, R18 ;  /* 0x00000012614d7221 */ /* 0x000fe20000010000 */
[----:B------:R-:W-:Y:S01]  /*9a60*/  F2FP.F16.F32.PACK_AB R106, R126, R114 ;  /* 0x000000727e6a723e */ /* 0x000fe200000000ff */
[----:B------:R3:W-:Y:S01]  /*9a70*/  STSM.16.M88.4 [R0+0x25b00], R20 ;  /* 0x025b001400007844 */ /* 0x0007e20000000200 */
[----:B------:R-:W-:Y:S01]  /*9a80*/  FADD.FTZ R79, R127, R14 ;  /* 0x0000000e7f4f7221 */ /* 0x000fe20000010000 */
[----:B------:R-:W-:Y:S01]  /*9a90*/  FADD.FTZ R18, R88, R77 ;  /* 0x0000004d58127221 */ /* 0x000fe20000010000 */
[----:B------:R-:W-:Y:S01]  /*9aa0*/  F2FP.F16.F32.PACK_AB R107, R96, R107 ;  /* 0x0000006b606b723e */ /* 0x000fe200000000ff */
[----:B------:R-:W3:Y:S01]  /*9ab0*/  MUFU.EX2 R15, R15 ;  /* 0x0000000f000f7308 */ /* 0x000ee20000000800 */
[----:B-1----:R-:W-:Y:S01]  /*9ac0*/  FADD.FTZ R79, R116, R79 ;  /* 0x0000004f744f7221 */ /* 0x002fe20000010000 */
[----:B------:R-:W-:Y:S01]  /*9ad0*/  FADD.FTZ R77, R89, R18 ;  /* 0x00000012594d7221 */ /* 0x000fe20000010000 */
[----:B------:R-:W-:Y:S01]  /*9ae0*/  STSM.16.M88.4 [R0+0x27300], R120 ;  /* 0x0273007800007844 */ /* 0x000fe20000000200 */
[----:B------:R-:W-:Y:S01]  /*9af0*/  FMUL.FTZ R45, R45, R11 ;  /* 0x0000000b2d2d7220 */ /* 0x000fe20000410000 */
[----:B0-----:R-:W-:Y:S01]  /*9b00*/  FADD.FTZ R18, R108, R79 ;  /* 0x0000004f6c127221 */ /* 0x001fe20000010000 */
[----:B------:R-:W-:Y:S01]  /*9b10*/  FADD.FTZ R76, R80, R77 ;  /* 0x0000004d504c7221 */ /* 0x000fe20000010000 */
[----:B------:R-:W-:Y:S01]  /*9b20*/  STSM.16.M88.4 [R0+0x28b00], R104 ;  /* 0x028b006800007844 */ /* 0x000fe20000000200 */
[----:B------:R-:W0:Y:S01]  /*9b30*/  MUFU.EX2 R99, R99 ;  /* 0x0000006300637308 */ /* 0x000e220000000800 */
[----:B----4-:R-:W-:Y:S01]  /*9b40*/  FADD.FTZ R77, R5, R18 ;  /* 0x00000012054d7221 */ /* 0x010fe20000010000 */
[----:B-----5:R-:W-:Y:S01]  /*9b50*/  FADD.FTZ R79, R81, R76 ;  /* 0x0000004c514f7221 */ /* 0x020fe20000010000 */
[----:B--2---:R-:W-:Y:S01]  /*9b60*/  F2FP.F16.F32.PACK_AB R78, R92, R13 ;  /* 0x0000000d5c4e723e */ /* 0x004fe200000000ff */
[----:B------:R-:W-:Y:S01]  /*9b70*/  FMUL.FTZ R48, R48, R11 ;  /* 0x0000000b30307220 */ /* 0x000fe20000410000 */
[----:B------:R-:W-:Y:S01]  /*9b80*/  FADD.FTZ R18, R6, R77 ;  /* 0x0000004d06127221 */ /* 0x000fe20000010000 */
[----:B------:R-:W-:Y:S01]  /*9b90*/  FADD.FTZ R76, R84, R79 ;  /* 0x0000004f544c7221 */ /* 0x000fe20000010000 */
[----:B---3--:R-:W-:Y:S01]  /*9ba0*/  F2FP.F16.F32.PACK_AB R20, R127, R125 ;  /* 0x0000007d7f14723e */ /* 0x008fe200000000ff */
[----:B------:R-:W1:Y:S01]  /*9bb0*/  MUFU.EX2 R110, R118 ;  /* 0x00000076006e7308 */ /* 0x000e620000000800 */
[----:B------:R-:W-:Y:S01]  /*9bc0*/  FADD.FTZ R77, R13, R18 ;  /* 0x000000120d4d7221 */ /* 0x000fe20000010000 */
        /* <DEDUP_REMOVED lines=8> */
[----:B0-----:R-:W-:Y:S01]  /*9c50*/  FADD.FTZ R79, R99, R76 ;  /* 0x0000004c634f7221 */ /* 0x001fe20000010000 */
[----:B------:R-:W-:Y:S01]  /*9c60*/  F2FP.F16.F32.PACK_AB R76, R6, R5 ;  /* 0x00000005064c723e */ /* 0x000fe200000000ff */
[----:B------:R-:W-:Y:S01]  /*9c70*/  FMUL.FTZ R52, R52, R11 ;  /* 0x0000000b34347220 */ /* 0x000fe20000410000 */
[----:B------:R-:W-:Y:S01]  /*9c80*/  F2FP.F16.F32.PACK_AB R23, R80, R89 ;  /* 0x000000595017723e */ /* 0x000fe200000000ff */
[-C--:B------:R-:W-:Y:S01]  /*9c90*/  FMUL.FTZ R53, R53, R11.reuse ;  /* 0x0000000b35357220 */ /* 0x080fe20000410000 */
[----:B------:R-:W-:Y:S01]  /*9ca0*/  FMUL.FTZ R56, R56, R11 ;  /* 0x0000000b38387220 */ /* 0x000fe20000410000 */
[----:B------:R-:W0:Y:S01]  /*9cb0*/  MUFU.EX2 R17, R17 ;  /* 0x0000001100117308 */ /* 0x000e220000000800 */
[----:B-1----:R-:W-:Y:S01]  /*9cc0*/  FADD.FTZ R6, R110, R77 ;  /* 0x0000004d6e067221 */ /* 0x002fe20000010000 */
[----:B------:R-:W-:Y:S01]  /*9cd0*/  F2FP.F16.F32.PACK_AB R77, R84, R81 ;  /* 0x00000051544d723e */ /* 0x000fe200000000ff */
[----:B------:R1:W-:Y:S01]  /*9ce0*/  STSM.16.M88.4 [R0+0x2a300], R20 ;  /* 0x02a3001400007844 */ /* 0x0003e20000000200 */
[----:B------:R-:W-:Y:S01]  /*9cf0*/  F2FP.F16.F32.PACK_AB R96, R110, R15 ;  /* 0x0000000f6e60723e */ /* 0x000fe200000000ff */
[-C--:B------:R-:W-:Y:S01]  /*9d00*/  FMUL.FTZ R57, R57, R11.reuse ;  /* 0x0000000b39397220 */ /* 0x080fe20000410000 */
[-C--:B------:R-:W-:Y:S01]  /*9d10*/  FMUL.FTZ R60, R60, R11.reuse ;  /* 0x0000000b3c3c7220 */ /* 0x080fe20000410000 */
[----:B------:R-:W-:Y:S01]  /*9d20*/  FMUL.FTZ R61, R61, R11 ;  /* 0x0000000b3d3d7220 */ /* 0x000fe20000410000 */
[----:B------:R-:W3:Y:S01]  /*9d30*/  MUFU.EX2 R82, R82 ;  /* 0x0000005200527308 */ /* 0x000ee20000000800 */
[C---:B--2---:R-:W-:Y:S01]  /*9d40*/  FADD.FTZ R79, R94.reuse, R79 ;  /* 0x0000004f5e4f7221 */ /* 0x044fe20000010000 */
[----:B------:R-:W-:Y:S01]  /*9d50*/  F2FP.F16.F32.PACK_AB R97, R94, R99 ;  /* 0x000000635e61723e */ /* 0x000fe200000000ff */
[-C--:B------:R-:W-:Y:S01]  /*9d60*/  FMUL.FTZ R64, R64, R11.reuse ;  /* 0x0000000b40407220 */ /* 0x080fe20000410000 */
[-C--:B------:R-:W-:Y:S01]  /*9d70*/  FMUL.FTZ R65, R65, R11.reuse ;  /* 0x0000000b41417220 */ /* 0x080fe20000410000 */
[-C--:B------:R-:W-:Y:S01]  /*9d80*/  FMUL.FTZ R68, R68, R11.reuse ;  /* 0x0000000b44447220 */ /* 0x080fe20000410000 */
[----:B------:R-:W-:Y:S01]  /*9d90*/  FMUL.FTZ R69, R69, R11 ;  /* 0x0000000b45457220 */ /* 0x000fe20000410000 */
        /* <DEDUP_REMOVED lines=10> */
[----:B---3--:R-:W-:Y:S01]  /*9e40*/  FADD.FTZ R6, R82, R79 ;  /* 0x0000004f52067221 */ /* 0x008fe20000010000 */
[----:B------:R-:W-:Y:S01]  /*9e50*/  F2FP.F16.F32.PACK_AB R79, R85, R73 ;  /* 0x00000049554f723e */ /* 0x000fe200000000ff */
[-C--:B------:R-:W-:Y:S01]  /*9e60*/  FMUL.FTZ R39, R39, R10.reuse ;  /* 0x0000000a27277220 */ /* 0x080fe20000410000 */
[-C--:B------:R-:W-:Y:S01]  /*9e70*/  FMUL.FTZ R42, R42, R10.reuse ;  /* 0x0000000a2a2a7220 */ /* 0x080fe20000410000 */
[-C--:B------:R-:W-:Y:S01]  /*9e80*/  FMUL.FTZ R43, R43, R10.reuse ;  /* 0x0000000a2b2b7220 */ /* 0x080fe20000410000 */
[-C--:B------:R-:W-:Y:S01]  /*9e90*/  FMUL.FTZ R46, R46, R10.reuse ;  /* 0x0000000a2e2e7220 */ /* 0x080fe20000410000 */
[----:B------:R3:W-:Y:S01]  /*9ea0*/  STSM.16.M88.4 [R0+0x2bb00], R76 ;  /* 0x02bb004c00007844 */ /* 0x0007e20000000200 */
[----:B------:R-:W4:Y:S01]  /*9eb0*/  MUFU.EX2 R90, R90 ;  /* 0x0000005a005a7308 */ /* 0x000f220000000800 */
[C---:B--2---:R-:W-:Y:S01]  /*9ec0*/  FADD.FTZ R18, R98.reuse, R5 ;  /* 0x0000000562127221 */ /* 0x044fe20000010000 */
[----:B------:R-:W-:Y:S01]  /*9ed0*/  F2FP.F16.F32.PACK_AB R98, R98, R17 ;  /* 0x000000116262723e */ /* 0x000fe200000000ff */
[-C--:B------:R-:W-:Y:S01]  /*9ee0*/  FMUL.FTZ R47, R47, R10.reuse ;  /* 0x0000000a2f2f7220 */ /* 0x080fe20000410000 */
[-C--:B------:R-:W-:Y:S01]  /*9ef0*/  FMUL.FTZ R50, R50, R10.reuse ;  /* 0x0000000a32327220 */ /* 0x080fe20000410000 */
[-C--:B------:R-:W-:Y:S01]  /*9f00*/  FMUL.FTZ R51, R51, R10.reuse ;  /* 0x0000000a33337220 */ /* 0x080fe20000410000 */
[-C--:B------:R-:W-:Y:S01]  /*9f10*/  FMUL.FTZ R54, R54, R10.reuse ;  /* 0x0000000a36367220 */ /* 0x080fe20000410000 */
[----:B------:R-:W-:Y:S01]  /*9f20*/  FMUL.FTZ R55, R55, R10 ;  /* 0x0000000a37377220 */ /* 0x000fe20000410000 */
[----:B------:R-:W1:Y:S01]  /*9f30*/  MUFU.EX2 R102, R102 ;  /* 0x0000006600667308 */ /* 0x000e620000000800 */
[C---:B0-----:R-:W-:Y:S01]  /*9f40*/  F2FP.F16.F32.PACK_AB R99, R91.reuse, R82 ;  /* 0x000000525b63723e */ /* 0x041fe200000000ff */
[----:B------:R-:W-:Y:S01]  /*9f50*/  FADD.FTZ R5, R91, R6 ;  /* 0x000000065b057221 */ /* 0x000fe20000010000 */
[-C--:B------:R-:W-:Y:S01]  /*9f60*/  FMUL.FTZ R58, R58, R10.reuse ;  /* 0x0000000a3a3a7220 */ /* 0x080fe20000410000 */
[-C--:B------:R-:W-:Y:S01]  /*9f70*/  FMUL.FTZ R59, R59, R10.reuse ;  /* 0x0000000a3b3b7220 */ /* 0x080fe20000410000 */
[-C--:B------:R-:W-:Y:S01]  /*9f80*/  FMUL.FTZ R62, R62, R10.reuse ;  /* 0x0000000a3e3e7220 */ /* 0x080fe20000410000 */
[----:B------:R2:W-:Y:S01]  /*9f90*/  STSM.16.M88.4 [R0+0x2d300], R96 ;  /* 0x02d3006000007844 */ /* 0x0005e20000000200 */
[-C--:B------:R-:W-:Y:S01]  /*9fa0*/  FMUL.FTZ R63, R63, R10.reuse ;  /* 0x0000000a3f3f7220 */ /* 0x080fe20000410000 */
[----:B------:R-:W-:Y:S01]  /*9fb0*/  MUFU.EX2 R86, R86 ;  /* 0x0000005600567308 */ /* 0x000fe20000000800 */
[----:B----4-:R-:W-:Y:S01]  /*9fc0*/  FADD.FTZ R5, R90, R5 ;  /* 0x000000055a057221 */ /* 0x010fe20000010000 */
[-C--:B------:R-:W-:Y:S01]  /*9fd0*/  FMUL.FTZ R66, R66, R10.reuse ;  /* 0x0000000a42427220 */ /* 0x080fe20000410000 */
[-C--:B------:R-:W-:Y:S01]  /*9fe0*/  FMUL.FTZ R67, R67, R10.reuse ;  /* 0x0000000a43437220 */ /* 0x080fe20000410000 */
[-C--:B------:R-:W-:Y:S01]  /*9ff0*/  FMUL.FTZ R70, R70, R10.reuse ;  /* 0x0000000a46467220 */ /* 0x080fe20000410000 */
[----:B------:R-:W-:Y:S01]  /*a000*/  FMUL.FTZ R71, R71, R10 ;  /* 0x0000000a47477220 */ /* 0x000fe20000410000 */
[----:B------:R-:W-:-:S02]  /*a010*/  IMAD.MOV.U32 R11, RZ, RZ, R72 ;  /* 0x000000ffff0b7224 */ /* 0x000fc400078e0048 */
[----:B------:R-:W0:Y:S01]  /*a020*/  MUFU.EX2 R87, R87 ;  /* 0x0000005700577308 */ /* 0x000e220000000800 */
[C---:B-1----:R-:W-:Y:S01]  /*a030*/  F2FP.F16.F32.PACK_AB R21, R102.reuse, R90 ;  /* 0x0000005a6615723e */ /* 0x042fe200000000ff */
[----:B------:R-:W-:Y:S01]  /*a040*/  FADD.FTZ R5, R102, R5 ;  /* 0x0000000566057221 */ /* 0x000fe20000010000 */
[----:B------:R-:W-:-:S05]  /*a050*/  IMAD.MOV.U32 R10, RZ, RZ, R75 ;  /* 0x000000ffff0a7224 */ /* 0x000fca00078e004b */
[----:B------:R-:W1:Y:S08]  /*a060*/  MUFU.EX2 R19, R19 ;  /* 0x0000001300137308 */ /* 0x000e700000000800 */
[----:B------:R-:W4:Y:S01]  /*a070*/  MUFU.EX2 R14, R111 ;  /* 0x0000006f000e7308 */ /* 0x000f220000000800 */
[----:B0-----:R-:W-:-:S07]  /*a080*/  F2FP.F16.F32.PACK_AB R23, R87, R86 ;  /* 0x000000565717723e */ /* 0x001fce00000000ff */
[----:B------:R-:W0:Y:S01]  /*a090*/  MUFU.EX2 R119, R119 ;  /* 0x0000007700777308 */ /* 0x000e220000000800 */
[----:B-1----:R-:W-:Y:S01]  /*a0a0*/  FADD.FTZ R13, R19, R18 ;  /* 0x00000012130d7221 */ /* 0x002fe20000010000 */
[----:B------:R-:W-:-:S04]  /*a0b0*/  FADD.FTZ R18, R86, R5 ;  /* 0x0000000556127221 */ /* 0x000fc80000010000 */
[----:B------:R-:W-:Y:S02]  /*a0c0*/  FADD.FTZ R18, R87, R18 ;  /* 0x0000001257127221 */ /* 0x000fe40000010000 */
[----:B------:R-:W1:Y:S01]  /*a0d0*/  MUFU.EX2 R139, R139 ;  /* 0x0000008b008b7308 */ /* 0x000e620000000800 */
[C---:B----4-:R-:W-:Y:S01]  /*a0e0*/  F2FP.F16.F32.PACK_AB R20, R14.reuse, R19 ;  /* 0x000000130e14723e */ /* 0x050fe200000000ff */
[----:B------:R-:W-:Y:S01]  /*a0f0*/  FADD.FTZ R6, R14, R13 ;  /* 0x0000000d0e067221 */ /* 0x000fe20000010000 */
[----:B------:R-:W-:-:S05]  /*a100*/  IMAD.MOV.U32 R13, RZ, RZ, R4 ;  /* 0x000000ffff0d7224 */ /* 0x000fca00078e0004 */
[----:B------:R-:W4:Y:S01]  /*a110*/  MUFU.EX2 R83, R83 ;  /* 0x0000005300537308 */ /* 0x000f220000000800 */
[----:B0-----:R-:W-:-:S07]  /*a120*/  FADD.FTZ R6, R119, R6 ;  /* 0x0000000677067221 */ /* 0x001fce0000010000 */
[----:B------:R-:W3:Y:S01]  /*a130*/  MUFU.EX2 R95, R95 ;  /* 0x0000005f005f7308 */ /* 0x000ee20000000800 */
[C---:B-1----:R-:W-:Y:S01]  /*a140*/  F2FP.F16.F32.PACK_AB R22, R139.reuse, R119 ;  /* 0x000000778b16723e */ /* 0x042fe200000000ff */
[----:B------:R-:W-:-:S04]  /*a150*/  FADD.FTZ R6, R139, R6 ;  /* 0x000000068b067221 */ /* 0x000fc80000010000 */
[----:B------:R2:W-:Y:S02]  /*a160*/  STSM.16.M88.4 [R0+0x2eb00], R20 ;  /* 0x02eb001400007844 */ /* 0x0005e40000000200 */
[----:B------:R-:W0:Y:S01]  /*a170*/  MUFU.EX2 R101, R101 ;  /* 0x0000006500657308 */ /* 0x000e220000000800 */
[----:B----4-:R-:W-:-:S07]  /*a180*/  FADD.FTZ R18, R83, R18 ;  /* 0x0000001253127221 */ /* 0x010fce0000010000 */
[----:B------:R-:W1:Y:S01]  /*a190*/  MUFU.EX2 R100, R100 ;  /* 0x0000006400647308 */ /* 0x000e620000000800 */
[C---:B---3--:R-:W-:Y:S01]  /*a1a0*/  F2FP.F16.F32.PACK_AB R77, R95.reuse, R83 ;  /* 0x000000535f4d723e */ /* 0x048fe200000000ff */
[----:B------:R-:W-:-:S06]  /*a1b0*/  FADD.FTZ R18, R95, R18 ;  /* 0x000000125f127221 */ /* 0x000fcc0000010000 */
[----:B------:R-:W3:Y:S01]  /*a1c0*/  MUFU.EX2 R137, R137 ;  /* 0x0000008900897308 */ /* 0x000ee20000000800 */
[----:B0-----:R-:W-:-:S07]  /*a1d0*/  FADD.FTZ R5, R101, R18 ;  /* 0x0000001265057221 */ /* 0x001fce0000010000 */
[----:B------:R-:W0:Y:S01]  /*a1e0*/  MUFU.EX2 R140, R140 ;  /* 0x0000008c008c7308 */ /* 0x000e220000000800 */
[C---:B-1----:R-:W-:Y:S01]  /*a1f0*/  F2FP.F16.F32.PACK_AB R79, R100.reuse, R101 ;  /* 0x00000065644f723e */ /* 0x042fe200000000ff */
[----:B------:R-:W-:-:S06]  /*a200*/  FADD.FTZ R5, R100, R5 ;  /* 0x0000000564057221 */ /* 0x000fcc0000010000 */
[----:B------:R-:W1:Y:S01]  /*a210*/  MUFU.EX2 R109, R109 ;  /* 0x0000006d006d7308 */ /* 0x000e620000000800 */
[----:B---3--:R-:W-:-:S07]  /*a220*/  FADD.FTZ R6, R137, R6 ;  /* 0x0000000689067221 */ /* 0x008fce0000010000 */
[----:B------:R-:W3:Y:S01]  /*a230*/  MUFU.EX2 R138, R138 ;  /* 0x0000008a008a7308 */ /* 0x000ee20000000800 */
[C---:B0-----:R-:W-:Y:S01]  /*a240*/  F2FP.F16.F32.PACK_AB R76, R140.reuse, R137 ;  /* 0x000000898c4c723e */ /* 0x041fe200000000ff */
[----:B------:R-:W-:-:S04]  /*a250*/  FADD.FTZ R6, R140, R6 ;  /* 0x000000068c067221 */ /* 0x000fc80000010000 */
[----:B-1----:R-:W-:Y:S01]  /*a260*/  FADD.FTZ R6, R109, R6 ;  /* 0x000000066d067221 */ /* 0x002fe20000010000 */
[----:B---3--:R-:W-:-:S03]  /*a270*/  F2FP.F16.F32.PACK_AB R78, R138, R109 ;  /* 0x0000006d8a4e723e */ /* 0x008fc600000000ff */
        /* <DEDUP_REMOVED lines=10> */
.L_x_1915:
[----:B------:R-:W-:-:S13]  /*a320*/  ISETP.GE.AND P2, PT, R9, R156, PT ;  /* 0x0000009c0900720c */ /* 0x000fda0003f46270 */
[----:B------:R-:W-:Y:S05]  /*a330*/  @!P2 BRA `(.L_x_1925) ;  /* 0x0000004000b4a947 */ /* 0x000fea0003800000 */
[----:B------:R-:W1:Y:S01]  /*a340*/  S2R R10, SR_TID.X ;  /* 0x00000000000a7919 */ /* 0x000e620000002100 */
[----:B------:R-:W-:Y:S01]  /*a350*/  R2UR UR5, R157 ;  /* 0x000000009d0572ca */ /* 0x000fe200000e0000 */
[----:B------:R-:W-:Y:S01]  /*a360*/  UMOV UR23, 0xc0000010 ;  /* 0xc000001000177882 */ /* 0x000fe20000000000 */
[----:B------:R-:W-:Y:S01]  /*a370*/  UMOV UR27, 0xc0000010 ;  /* 0xc0000010001b7882 */ /* 0x000fe20000000000 */
[----:B------:R-:W-:Y:S01]  /*a380*/  IMAD.MOV.U32 R8, RZ, RZ, R72 ;  /* 0x000000ffff087224 */ /* 0x000fe200078e0048 */
[----:B------:R-:W-:Y:S01]  /*a390*/  UMOV UR7, UR4 ;  /* 0x0000000400077c82 */ /* 0x000fe20008000000 */
[----:B------:R-:W-:Y:S01]  /*a3a0*/  IMAD.MOV.U32 R7, RZ, RZ, R75 ;  /* 0x000000ffff077224 */ /* 0x000fe200078e004b */
[----:B------:R-:W-:Y:S01]  /*a3b0*/  UMOV UR57, 0xc0000010 ;  /* 0xc000001000397882 */ /* 0x000fe20000000000 */
[----:B------:R-:W-:Y:S01]  /*a3c0*/  IMAD.U32 R153, RZ, RZ, UR23 ;  /* 0x00000017ff997e24 */ /* 0x000fe2000f8e00ff */
[----:B------:R-:W-:Y:S01]  /*a3d0*/  UMOV UR53, 0xc0000010 ;  /* 0xc000001000357882 */ /* 0x000fe20000000000 */
[----:B------:R-:W-:-:S02]  /*a3e0*/  IMAD.U32 R151, RZ, RZ, UR27 ;  /* 0x0000001bff977e24 */ /* 0x000fc4000f8e00ff */
[----:B------:R-:W-:Y:S02]  /*a3f0*/  IMAD.U32 R147, RZ, RZ, UR23 ;  /* 0x00000017ff937e24 */ /* 0x000fe4000f8e00ff */
[----:B------:R-:W-:-:S04]  /*a400*/  ULOP3.LUT UR5, UR5, 0x10000, URZ, 0xfc, !UPT ;  /* 0x0001000005057892 */ /* 0x000fc8000f8efc3f */
[----:B------:R-:W-:Y:S02]  /*a410*/  UIADD3 UR6, UR5, 0x180, URZ ;  /* 0x0000018005067890 */ /* 0x000fe4000fffe03f */
[----:B------:R-:W-:Y:S02]  /*a420*/  UIADD3 UR10, UR5, 0x300, URZ ;  /* 0x00000300050a7890 */ /* 0x000fe4000fffe03f */
[----:B------:R-:W-:Y:S01]  /*a430*/  IMAD.U32 R155, RZ, RZ, UR5 ;  /* 0x00000005ff9b7e24 */ /* 0x000fe2000f8e00ff */
[----:B------:R-:W-:Y:S02]  /*a440*/  UIADD3 UR11, UR5, 0x480, URZ ;  /* 0x00000480050b7890 */ /* 0x000fe4000fffe03f */
[----:B------:R-:W-:Y:S02]  /*a450*/  UIADD3 UR14, UR5, 0x600, URZ ;  /* 0x00000600050e7890 */ /* 0x000fe4000fffe03f */
[----:B------:R-:W-:Y:S02]  /*a460*/  UIADD3 UR15, UR5, 0x780, URZ ;  /* 0x00000780050f7890 */ /* 0x000fe4000fffe03f */
[----:B------:R-:W-:Y:S01]  /*a470*/  UIADD3 UR18, UR5, 0x900, URZ ;  /* 0x0000090005127890 */ /* 0x000fe2000fffe03f */
[----:B------:R-:W-:Y:S01]  /*a480*/  UMOV UR22, UR6 ;  /* 0x0000000600167c82 */ /* 0x000fe20008000000 */
[----:B------:R-:W-:Y:S01]  /*a490*/  UMOV UR26, UR10 ;  /* 0x0000000a001a7c82 */ /* 0x000fe20008000000 */
[----:B-1----:R-:W-:Y:S01]  /*a4a0*/  SHF.R.U32.HI R11, RZ, 0x7, R10 ;  /* 0x00000007ff0b7819 */ /* 0x002fe2000001160a */
[----:B------:R-:W-:Y:S01]  /*a4b0*/  UMOV UR10, UR11 ;  /* 0x0000000b000a7c82 */ /* 0x000fe20008000000 */
[----:B------:R-:W-:Y:S01]  /*a4c0*/  MOV R152, UR22 ;  /* 0x0000001600987c02 */ /* 0x000fe20008000f00 */
[----:B------:R-:W-:Y:S01]  /*a4d0*/  UMOV UR22, UR14 ;  /* 0x0000000e00167c82 */ /* 0x000fe20008000000 */
[----:B------:R-:W-:Y:S01]  /*a4e0*/  ISETP.GE.U32.AND P2, PT, R10, 0x180, PT ;  /* 0x000001800a00780c */ /* 0x000fe20003f46070 */
[----:B------:R-:W-:Y:S01]  /*a4f0*/  VIADD R154, R11, 0x9 ;  /* 0x000000090b9a7836 */ /* 0x000fe20000000000 */
[----:B------:R-:W-:Y:S01]  /*a500*/  UMOV UR14, UR15 ;  /* 0x0000000f000e7c82 */ /* 0x000fe20008000000 */
[----:B------:R-:W-:Y:S01]  /*a510*/  IMAD.U32 R148, RZ, RZ, UR10 ;  /* 0x0000000aff947e24 */ /* 0x000fe2000f8e00ff */
[----:B------:R-:W-:Y:S01]  /*a520*/  UMOV UR11, 0xc0000010 ;  /* 0xc0000010000b7882 */ /* 0x000fe20000000000 */
[----:B------:R-:W-:Y:S01]  /*a530*/  UMOV UR15, 0xc0000010 ;  /* 0xc0000010000f7882 */ /* 0x000fe20000000000 */
[----:B------:R-:W-:Y:S01]  /*a540*/  UMOV UR10, UR18 ;  /* 0x00000012000a7c82 */ /* 0x000fe20008000000 */
[----:B------:R-:W-:Y:S01]  /*a550*/  IMAD.MOV.U32 R10, RZ, RZ, R4 ;  /* 0x000000ffff0a7224 */ /* 0x000fe200078e0004 */
[----:B------:R-:W-:Y:S01]  /*a560*/  SEL R154, R154, 0x9, !P2 ;  /* 0x000000099a9a7807 */ /* 0x000fe20005000000 */
[----:B------:R-:W-:Y:S01]  /*a570*/  IMAD.U32 R150, RZ, RZ, UR26 ;  /* 0x0000001aff967e24 */ /* 0x000fe2000f8e00ff */
[----:B------:R-:W-:Y:S01]  /*a580*/  UIADD3 UR56, UR5, 0xa80, URZ ;  /* 0x00000a8005387890 */ /* 0x000fe2000fffe03f */
[----:B------:R-:W-:Y:S01]  /*a590*/  IMAD.U32 R149, RZ, RZ, UR11 ;  /* 0x0000000bff957e24 */ /* 0x000fe2000f8e00ff */
[----:B------:R-:W-:Y:S01]  /*a5a0*/  UIADD3 UR52, UR5, 0xc00, URZ ;  /* 0x00000c0005347890 */ /* 0x000fe2000fffe03f */
[----:B------:R-:W-:-:S02]  /*a5b0*/  IMAD.U32 R146, RZ, RZ, UR22 ;  /* 0x00000016ff927e24 */ /* 0x000fc4000f8e00ff */
[----:B------:R-:W-:Y:S01]  /*a5c0*/  IMAD.U32 R18, RZ, RZ, UR14 ;  /* 0x0000000eff127e24 */ /* 0x000fe2000f8e00ff */
[----:B------:R-:W-:Y:S01]  /*a5d0*/  ULDC UR5, c[0x0][0x9d8] ;  /* 0x0002760000057ab9 */ /* 0x000fe20000000800 */
[----:B------:R-:W-:Y:S02]  /*a5e0*/  IMAD.U32 R19, RZ, RZ, UR15 ;  /* 0x0000000fff137e24 */ /* 0x000fe4000f8e00ff */
[----:B0-2---:R-:W-:Y:S02]  /*a5f0*/  IMAD.U32 R20, RZ, RZ, UR10 ;  /* 0x0000000aff147e24 */ /* 0x005fe4000f8e00ff */
[----:B------:R-:W-:-:S07]  /*a600*/  IMAD.U32 R21, RZ, RZ, UR11 ;  /* 0x0000000bff157e24 */ /* 0x000fce000f8e00ff */
.L_x_1934:
[----:B------:R-:W-:Y:S01]  /*a610*/  R2UR UR10, R145 ;  /* 0x00000000910a72ca */ /* 0x000fe200000e0000 */
[----:B------:R-:W-:-:S04]  /*a620*/  UIADD3 UR4, UR7, 0x1, URZ ;  /* 0x0000000107047890 */ /* 0x000fc8000fffe03f */
[----:B------:R-:W-:-:S04]  /*a630*/  UISETP.NE.AND UP0, UPT, UR4, 0x2, UPT ;  /* 0x000000020400788c */ /* 0x000fc8000bf05270 */
[----:B------:R-:W-:Y:S02]  /*a640*/  USEL UR6, URZ, 0x1, UP0 ;  /* 0x000000013f067887 */ /* 0x000fe40008000000 */
[----:B------:R-:W-:Y:S02]  /*a650*/  USEL UR4, UR4, URZ, UP0 ;  /* 0x0000003f04047287 */ /* 0x000fe40008000000 */
[----:B------:R-:W-:Y:S02]  /*a660*/  ISETP.NE.AND P3, PT, RZ, UR10, PT ;  /* 0x0000000aff007c0c */ /* 0x000fe4000bf65270 */
[----:B------:R-:W-:-:S11]  /*a670*/  LOP3.LUT R4, R10, UR6, RZ, 0x3c, !PT ;  /* 0x000000060a047c12 */ /* 0x000fd6000f8e3cff */
[----:B----4-:R-:W-:Y:S05]  /*a680*/  @P3 BRA `(.L_x_1926) ;  /* 0x0000000000283947 */ /* 0x010fea0003800000 */
[----:B------:R-:W-:Y:S05]  /*a690*/  @!P0 BRA `(.L_x_1927) ;  /* 0x0000000000048947 */ /* 0x000fea0003800000 */
[----:B------:R-:W-:Y:S01]  /*a6a0*/  BPT.TRAP 0x1 ;  /* 0x000000040000795c */ /* 0x000fe20000300000 */
.L_x_1927:
[----:B------:R-:W-:Y:S01]  /*a6b0*/  ULEA UR6, UR4, UR60, 0x3 ;  /* 0x0000003c04067291 */ /* 0x000fe2000f8e183f */
[----:B------:R-:W-:-:S08]  /*a6c0*/  SHF.L.U32 R11, R4, 0x1f, RZ ;  /* 0x0000001f040b7819 */ /* 0x000fd000000006ff */
[----:B------:R0:W1:Y:S01]  /*a6d0*/  SYNCS.PHASECHK.TRANS64.TRYWAIT P2, [UR6+0x31c30], R11 ;  /* 0x031c300bff0075a7 */ /* 0x0000620008040146 */
[----:B------:R-:W-:Y:S05]  /*a6e0*/  @!P0 BRA `(.L_x_1928) ;  /* 0x0000000000048947 */ /* 0x000fea0003800000 */
[----:B------:R-:W-:Y:S01]  /*a6f0*/  BPT.TRAP 0x1 ;  /* 0x000000040000795c */ /* 0x000fe20000300000 */
.L_x_1928:
[----:B-1----:R-:W-:Y:S05]  /*a700*/  @P2 BRA `(.L_x_1926) ;  /* 0x0000000000082947 */ /* 0x002fea0003800000 */
[----:B------:R-:W1:Y:S02]  /*a710*/  SYNCS.PHASECHK.TRANS64.TRYWAIT P2, [UR6+0x31c30], R11 ;  /* 0x031c300bff0075a7 */ /* 0x000e640008040146 */
[----:B-1----:R-:W-:Y:S05]  /*a720*/  @!P2 BRA `(.L_x_1929) ;  /* 0x000000a0004ca947 */ /* 0x002fea0003800000 */
.L_x_1926:
[----:B-1----:R-:W1:Y:S01]  /*a730*/  S2R R12, SR_TID.X ;  /* 0x00000000000c7919 */ /* 0x002e620000002100 */
        /* <DEDUP_REMOVED lines=24> */
[----:B------:R-:W-:Y:S01]  /*a8c0*/  UMOV UR48, UR24 ;  /* 0x0000001800307c82 */ /* 0x000fe20008000000 */
[----:B------:R-:W-:Y:S01]  /*a8d0*/  UMOV UR49, UR25 ;  /* 0x0000001900317c82 */ /* 0x000fe20008000000 */
[----:B------:R-:W-:Y:S01]  /*a8e0*/  UMOV UR51, 0x80000020 ;  /* 0x8000002000337882 */ /* 0x000fe20000000000 */
[----:B------:R-:W-:Y:S01]  /*a8f0*/  UIADD3 UR10, UR6, 0x202, URZ ;  /* 0x00000202060a7890 */ /* 0x000fe2000fffe03f */
[----:B-1----:R-:W-:Y:S01]  /*a900*/  SHF.R.U32.HI R12, RZ, 0x7, R12 ;  /* 0x00000007ff0c7819 */ /* 0x002fe2000001160c */
[----:B------:R-:W-:Y:S01]  /*a910*/  UMOV UR11, 0x80000020 ;  /* 0x80000020000b7882 */ /* 0x000fe20000000000 */
[----:B------:R-:W-:Y:S01]  /*a920*/  UIADD3 UR14, UR6, 0x440, URZ ;  /* 0x00000440060e7890 */ /* 0x000fe2000fffe03f */
[----:B------:R-:W-:-:S02]  /*a930*/  UMOV UR15, 0x80000020 ;  /* 0x80000020000f7882 */ /* 0x000fc40000000000 */
[----:B------:R-:W-:Y:S01]  /*a940*/  VIADD R12, R12, 0x8 ;  /* 0x000000080c0c7836 */ /* 0x000fe20000000000 */
[----:B------:R-:W-:Y:S01]  /*a950*/  UIADD3 UR18, UR6, 0x480, URZ ;  /* 0x0000048006127890 */ /* 0x000fe2000fffe03f */
[----:B------:R-:W-:Y:S01]  /*a960*/  UMOV UR19, 0x80000020 ;  /* 0x8000002000137882 */ /* 0x000fe20000000000 */
[----:B------:R-:W-:Y:S02]  /*a970*/  UIADD3 UR22, UR6, 0x482, URZ ;  /* 0x0000048206167890 */ /* 0x000fe4000fffe03f */
[----:B------:R1:W-:Y:S06]  /*a980*/  BAR.SYNC.DEFER_BLOCKING R12, 0x100 ;  /* 0x0004000c0000751d */ /* 0x0003ec0000010000 */
[----:B------:R-:W-:Y:S01]  /*a990*/  UMOV UR23, 0x80000020 ;  /* 0x8000002000177882 */ /* 0x000fe20000000000 */
        /* <DEDUP_REMOVED lines=322> */
.L_x_1931:
[----:B------:R-:W-:Y:S01]  /*bdc0*/  ULEA UR6, UR7, UR60, 0x3 ;  /* 0x0000003c07067291 */ /* 0x000fe2000f8e183f */
[----:B------:R-:W-:-:S08]  /*bdd0*/  SHF.L.U32 R10, R10, 0x1f, RZ ;  /* 0x0000001f0a0a7819 */ /* 0x000fd000000006ff */
[----:B------:R1:W2:Y:S01]  /*bde0*/  SYNCS.PHASECHK.TRANS64.TRYWAIT P2, [UR6+0x31c50], R10 ;  /* 0x031c500aff0075a7 */ /* 0x0002a20008040146 */
[----:B------:R-:W-:Y:S05]  /*bdf0*/  @!P0 BRA `(.L_x_1932) ;  /* 0x0000000000048947 */ /* 0x000fea0003800000 */
[----:B------:R-:W-:Y:S01]  /*be00*/  BPT.TRAP 0x1 ;  /* 0x000000040000795c */ /* 0x000fe20000300000 */
.L_x_1932:
[----:B--2---:R-:W-:Y:S05]  /*be10*/  @P2 BRA `(.L_x_1930) ;  /* 0x0000000000082947 */ /* 0x004fea0003800000 */
[----:B------:R-:W2:Y:S02]  /*be20*/  SYNCS.PHASECHK.TRANS64.TRYWAIT P2, [UR6+0x31c50], R10 ;  /* 0x031c500aff0075a7 */ /* 0x000ea40008040146 */
[----:B--2---:R-:W-:Y:S05]  /*be30*/  @!P2 BRA `(.L_x_1933) ;  /* 0x0000008800a0a947 */ /* 0x004fea0003800000 */
.L_x_1930:
[----:B------:R-:W-:Y:S01]  /*be40*/  UIADD3 UR6, UR60, 0x200, URZ ;  /* 0x000002003c067890 */ /* 0x000fe2000fffe03f */
[----:B------:R-:W-:Y:S01]  /*be50*/  R2UR UR10, R155 ;  /* 0x000000009b0a72ca */ /* 0x000fe200000e0000 */
[----:B------:R-:W-:Y:S01]  /*be60*/  WARPGROUP.ARRIVE ;  /* 0x00000000000079c5 */ /* 0x000fe20000000000 */
[----:B------:R-:W-:Y:S01]  /*be70*/  UMOV UR29, 0xc0000010 ;  /* 0xc0000010001d7882 */ /* 0x000fe20000000000 */
[----:B------:R-:W-:Y:S01]  /*be80*/  USHF.R.U32.HI UR6, URZ, 0x4, UR6 ;  /* 0x000000043f067899 */ /* 0x000fe20008011606 */
[----:B------:R-:W-:Y:S01]  /*be90*/  R2UR UR32, R152 ;  /* 0x00000000982072ca */ /* 0x000fe200000e0000 */
[----:B------:R-:W-:Y:S01]  /*bea0*/  UMOV UR31, 0x80000020 ;  /* 0x80000020001f7882 */ /* 0x000fe20000000000 */
[----:B------:R-:W-:Y:S01]  /*beb0*/  R2UR UR33, R153 ;  /* 0x00000000992172ca */ /* 0x000fe200000e0000 */
[----:B------:R-:W-:Y:S01]  /*bec0*/  ULOP3.LUT UR6, UR6, 0x3fff, URZ, 0xc0, !UPT ;  /* 0x00003fff06067892 */ /* 0x000fe2000f8ec03f */
[----:B01----:R-:W-:Y:S01]  /*bed0*/  FMUL.FTZ R10, R136, UR5 ;  /* 0x00000005880a7c20 */ /* 0x003fe20008410000 */
[----:B------:R-:W-:Y:S01]  /*bee0*/  UMOV UR35, 0x80000020 ;  /* 0x8000002000237882 */ /* 0x000fe20000000000 */
[----:B------:R-:W-:Y:S01]  /*bef0*/  FMUL.FTZ R11, R137, UR5 ;  /* 0x00000005890b7c20 */ /* 0x000fe20008410000 */
[----:B------:R-:W-:Y:S01]  /*bf00*/  ULOP3.LUT UR6, UR6, 0x2400000, URZ, 0xfc, !UPT ;  /* 0x0240000006067892 */ /* 0x000fe2000f8efc3f */
[----:B------:R-:W-:Y:S01]  /*bf10*/  FMUL.FTZ R12, R140, UR5 ;  /* 0x000000058c0c7c20 */ /* 0x000fe20008410000 */
[----:B------:R-:W-:Y:S01]  /*bf20*/  UMOV UR28, UR10 ;  /* 0x0000000a001c7c82 */ /* 0x000fe20008000000 */
[----:B------:R-:W0:Y:S01]  /*bf30*/  MUFU.TANH R10, R10 ;  /* 0x0000000a000a7308 */ /* 0x000e220000002400 */
[----:B------:R-:W-:Y:S01]  /*bf40*/  UIMAD UR30, UR7, 0x6c0, UR6 ;  /* 0x000006c0071e78a4 */ /* 0x000fe2000f8e0206 */
[----:B------:R-:W-:Y:S01]  /*bf50*/  FMUL.FTZ R13, R141, UR5 ;  /* 0x000000058d0d7c20 */ /* 0x000fe20008410000 */
[----:B------:R-:W-:Y:S01]  /*bf60*/  FMUL.FTZ R15, R128, UR5 ;  /* 0x00000005800f7c20 */ /* 0x000fe20008410000 */
[----:B------:R-:W-:Y:S01]  /*bf70*/  FMUL.FTZ R16, R129, UR5 ;  /* 0x0000000581107c20 */ /* 0x000fe20008410000 */
[----:B------:R-:W-:Y:S01]  /*bf80*/  UIADD3 UR6, UR30, 0x40, URZ ;  /* 0x000000401e067890 */ /* 0x000fe2000fffe03f */
[----:B------:R-:W-:Y:S01]  /*bf90*/  FMUL.FTZ R23, R132, UR5 ;  /* 0x0000000584177c20 */ /* 0x000fe20008410000 */
[----:B------:R-:W-:Y:S01]  /*bfa0*/  FMUL.FTZ R22, R131, UR5 ;  /* 0x0000000583167c20 */ /* 0x000fe20008410000 */
[----:B------:R-:W1:Y:S01]  /*bfb0*/  MUFU.TANH R11, R11 ;  /* 0x0000000b000b7308 */ /* 0x000e620000002400 */
[----:B------:R-:W-:Y:S01]  /*bfc0*/  FMUL.FTZ R128, R133, UR5 ;  /* 0x0000000585807c20 */ /* 0x000fe20008410000 */
[----:B------:R-:W-:Y:S01]  /*bfd0*/  HGMMA.64x96x16.F32 R24, gdesc[UR28].tnspB, R24, gsb0 ;  /* 0x416000001c1879f0 */ /* 0x000fe20008000818 */
[----:B------:R-:W-:Y:S01]  /*bfe0*/  FMUL.FTZ R120, R120, UR5 ;  /* 0x0000000578787c20 */ /* 0x000fe20008410000 */
[----:B------:R-:W-:Y:S01]  /*bff0*/  UMOV UR34, UR6 ;  /* 0x0000000600227c82 */ /* 0x000fe20008000000 */
[----:B------:R-:W-:Y:S01]  /*c000*/  UIADD3 UR6, UR30, 0x80, URZ ;  /* 0x000000801e067890 */ /* 0x000fe2000fffe03f */
        /* <DEDUP_REMOVED lines=54> */
[----:B------:R-:W-:Y:S01]  /*c370*/  UIADD3 UR58, UR30, 0x1c0, URZ ;  /* 0x000001c01e3a7890 */ /* 0x000fe2000fffe03f */
[----:B------:R-:W-:Y:S01]  /*c380*/  FMUL.FTZ R118, R118, UR5 ;  /* 0x0000000576767c20 */ /* 0x000fe20008410000 */
[----:B------:R-:W-:Y:S01]  /*c390*/  FMUL.FTZ R119, R119, UR5 ;  /* 0x0000000577777c20 */ /* 0x000fe20008410000 */
[----:B------:R-:W-:Y:S01]  /*c3a0*/  UMOV UR59, 0x80000020 ;  /* 0x80000020003b7882 */ /* 0x000fe20000000000 */
        /* <DEDUP_REMOVED lines=26> */
[----:B------:R-:W-:Y:S01]  /*c550*/  UIADD3 UR54, UR30, 0x200, URZ ;  /* 0x000002001e367890 */ /* 0x000fe2000fffe03f */
[C---:B------:R-:W-:Y:S01]  /*c560*/  ISETP.GT.AND P2, PT, R9.reuse, R156, PT ;  /* 0x0000009c0900720c */ /* 0x040fe20003f44270 */
[----:B------:R-:W-:Y:S01]  /*c570*/  UMOV UR55, 0x80000020 ;  /* 0x8000002000377882 */ /* 0x000fe20000000000 */
[----:B------:R-:W-:-:S03]  /*c580*/  VIADD R9, R9, 0xffffffff ;  /* 0xffffffff09097836 */ /* 0x000fc60000000000 */
[----:B------:R-:W1:Y:S01]  /*c590*/  MUFU.TANH R113, R113 ;  /* 0x0000007100717308 */ /* 0x000e620000002400 */
[----:B--2---:R-:W-:Y:S01]  /*c5a0*/  FMNMX.FTZ R131, R125, R132, !PT ;  /* 0x000000847d837209 */ /* 0x004fe20007810000 */
[----:B------:R-:W-:Y:S02]  /*c5b0*/  WARPGROUP.DEPBAR.LE gsb0, 0x0 ;  /* 0x00008000000079c5 */ /* 0x000fe40000010000 */
[----:B------:R-:W-:-:S04]  /*c5c0*/  WARPGROUP.ARRIVE ;  /* 0x00000000000079c5 */ /* 0x000fc80000000000 */
[----:B------:R-:W2:Y:S01]  /*c5d0*/  MUFU.TANH R116, R116 ;  /* 0x0000007400747308 */ /* 0x000ea20000002400 */
[----:B0-----:R-:W-:Y:S01]  /*c5e0*/  FMNMX.FTZ R132, R112, R131, !PT ;  /* 0x0000008370847209 */ /* 0x001fe20007810000 */
[----:B------:R-:W-:Y:S01]  /*c5f0*/  HGMMA.64x96x16.F32 R24, gdesc[UR32].tnspB, R24, gsb0 ;  /* 0x41600000201879f0 */ /* 0x000fe20008000818 */
[----:B------:R-:W-:Y:S01]  /*c600*/  R2UR UR32, R150 ;  /* 0x00000000962072ca */ /* 0x000fe200000e0000 */
[----:B------:R-:W-:Y:S01]  /*c610*/  UMOV UR34, UR6 ;  /* 0x0000000600227c82 */ /* 0x000fe20008000000 */
[----:B------:R-:W-:Y:S01]  /*c620*/  R2UR UR33, R151 ;  /* 0x00000000972172ca */ /* 0x000fe200000e0000 */
[----:B------:R-:W-:Y:S01]  /*c630*/  UMOV UR35, 0x80000020 ;  /* 0x8000002000237882 */ /* 0x000fe20000000000 */
[----:B------:R-:W-:Y:S01]  /*c640*/  UIADD3 UR6, UR30, 0xc0, URZ ;  /* 0x000000c01e067890 */ /* 0x000fe2000fffe03f */
[----:B------:R-:W0:Y:S01]  /*c650*/  MUFU.TANH R117, R117 ;  /* 0x0000007500757308 */ /* 0x000e220000002400 */
[----:B-1----:R-:W-:-:S04]  /*c660*/  FMNMX.FTZ R131, R113, R132, !PT ;  /* 0x0000008471837209 */ /* 0x002fc80007810000 */
[----:B--2---:R-:W-:-:S03]  /*c670*/  FMNMX.FTZ R132, R116, R131, !PT ;  /* 0x0000008374847209 */ /* 0x004fc60007810000 */
[----:B------:R-:W1:Y:S08]  /*c680*/  MUFU.TANH R104, R104 ;  /* 0x0000006800687308 */ /* 0x000e700000002400 */
        /* <DEDUP_REMOVED lines=25> */
[----:B------:R-:W-:Y:S01]  /*c820*/  R2UR UR32, R148 ;  /* 0x00000000942072ca */ /* 0x000fe200000e0000 */
[----:B------:R-:W-:Y:S01]  /*c830*/  UMOV UR34, UR6 ;  /* 0x0000000600227c82 */ /* 0x000fe20008000000 */
[----:B------:R-:W-:Y:S01]  /*c840*/  R2UR UR33, R149 ;  /* 0x00000000952172ca */ /* 0x000fe200000e0000 */
[----:B------:R-:W-:Y:S01]  /*c850*/  UMOV UR35, 0x80000020 ;  /* 0x8000002000237882 */ /* 0x000fe20000000000 */
[----:B------:R-:W-:Y:S01]  /*c860*/  UIADD3 UR6, UR30, 0x100, URZ ;  /* 0x000001001e067890 */ /* 0x000fe2000fffe03f */
        /* <DEDUP_REMOVED lines=19> */
[----:B0-----:R-:W-:-:S05]  /*c9a0*/  FMNMX.FTZ R131, R77, R132, !PT ;  /* 0x000000844d837209 */ /* 0x001fca0007810000 */
[----:B------:R-:W0:Y:S02]  /*c9b0*/  SHFL.BFLY PT, R132, R131, 0x2, 0x1f ;  /* 0x0c401f0083847f89 */ /* 0x000e2400000e0000 */
[----:B------:R-:W3:Y:S08]  /*c9c0*/  MUFU.TANH R138, R138 ;  /* 0x0000008a008a7308 */ /* 0x000ef00000002400 */
[----:B------:R-:W4:Y:S01]  /*c9d0*/  MUFU.TANH R14, R14 ;  /* 0x0000000e000e7308 */ /* 0x000f220000002400 */
[----:B------:R-:W-:-:S02]  /*c9e0*/  WARPGROUP.DEPBAR.LE gsb0, 0x0 ;  /* 0x00008000000079c5 */ /* 0x000fc40000010000 */
[----:B------:R-:W-:-:S05]  /*c9f0*/  WARPGROUP.ARRIVE ;  /* 0x00000000000079c5 */ /* 0x000fca0000000000 */
[----:B------:R-:W5:Y:S01]  /*ca00*/  MUFU.TANH R17, R17 ;  /* 0x0000001100117308 */ /* 0x000f620000002400 */
[----:B0-----:R-:W-:Y:S01]  /*ca10*/  FMNMX.FTZ R133, R131, R132, !PT ;  /* 0x0000008483857209 */ /* 0x001fe20007810000 */
[----:B------:R-:W-:Y:S01]  /*ca20*/  FMUL.FTZ R131, R74, UR5 ;  /* 0x000000054a837c20 */ /* 0x000fe20008410000 */
[----:B------:R-:W-:Y:S01]  /*ca30*/  HGMMA.64x96x16.F32 R24, gdesc[UR32].tnspB, R24, gsb0 ;  /* 0x41600000201879f0 */ /* 0x000fe20008000818 */
[----:B------:R-:W-:Y:S01]  /*ca40*/  R2UR UR32, R146 ;  /* 0x00000000922072ca */ /* 0x000fe200000e0000 */
[----:B------:R-:W-:Y:S01]  /*ca50*/  UMOV UR34, UR6 ;  /* 0x0000000600227c82 */ /* 0x000fe20008000000 */
[----:B------:R-:W-:Y:S01]  /*ca60*/  R2UR UR33, R147 ;  /* 0x00000000932172ca */ /* 0x000fe200000e0000 */
[----:B------:R-:W-:Y:S01]  /*ca70*/  UMOV UR35, 0x80000020 ;  /* 0x8000002000237882 */ /* 0x000fe20000000000 */
[----:B------:R-:W-:Y:S01]  /*ca80*/  UIADD3 UR6, UR30, 0x140, URZ ;  /* 0x000001401e067890 */ /* 0x000fe2000fffe03f */
[----:B------:R-:W0:Y:S01]  /*ca90*/  SHFL.BFLY PT, R134, R133, 0x1, 0x1f ;  /* 0x0c201f0085867f89 */ /* 0x000e2200000e0000 */
[----:B------:R-:W2:Y:S01]  /*caa0*/  LDC R74, c[0x0][0x988] ;  /* 0x00026200ff4a7b82 */ /* 0x000ea20000000800 */
[----:B------:R-:W-:Y:S01]  /*cab0*/  FMUL.FTZ R132, R75, UR5 ;  /* 0x000000054b847c20 */ /* 0x000fe20008410000 */
[----:B------:R-:W5:Y:S08]  /*cac0*/  MUFU.TANH R22, R22 ;  /* 0x0000001600167308 */ /* 0x000f700000002400 */
[----:B------:R-:W5:Y:S08]  /*cad0*/  MUFU.TANH R129, R129 ;  /* 0x0000008100817308 */ /* 0x000f700000002400 */
[----:B------:R-:W5:Y:S01]  /*cae0*/  MUFU.TANH R130, R130 ;  /* 0x0000008200827308 */ /* 0x000f620000002400 */
[----:B0-----:R-:W-:-:S07]  /*caf0*/  FMNMX.FTZ R75, R133, R134, !PT ;  /* 0x00000086854b7209 */ /* 0x001fce0007810000 */
[----:B------:R-:W0:Y:S01]  /*cb00*/  MUFU.TANH R122, R122 ;  /* 0x0000007a007a7308 */ /* 0x000e220000002400 */
[C---:B--2---:R-:W-:Y:S01]  /*cb10*/  FMUL.FTZ R133, R75.reuse, R74 ;  /* 0x0000004a4b857220 */ /* 0x044fe20000410000 */
[----:B------:R-:W-:-:S03]  /*cb20*/  FADD.FTZ R7, -R75, R7 ;  /* 0x000000074b077221 */ /* 0x000fc60000010100 */
[-CC-:B------:R-:W-:Y:S01]  /*cb30*/  FFMA.FTZ R135, R13, R74.reuse, -R133.reuse ;  /* 0x0000004a0d877223 */ /* 0x180fe20000010885 */
[--C-:B------:R-:W-:Y:S01]  /*cb40*/  FFMA.FTZ R13, R16, R74, -R133.reuse ;  /* 0x0000004a100d7223 */ /* 0x100fe20000010885 */
[----:B------:R-:W-:Y:S01]  /*cb50*/  FMNMX.FTZ R16, R144, R8, !PT ;  /* 0x0000000890107209 */ /* 0x000fe20007810000 */
[-CC-:B------:R-:W-:Y:S01]  /*cb60*/  FFMA.FTZ R134, R12, R74.reuse, -R133.reuse ;  /* 0x0000004a0c867223 */ /* 0x180fe20000010885 */
[-CC-:B------:R-:W-:Y:S01]  /*cb70*/  FFMA.FTZ R12, R15, R74.reuse, -R133.reuse ;  /* 0x0000004a0f0c7223 */ /* 0x180fe20000010885 */
[--C-:B------:R-:W-:Y:S01]  /*cb80*/  FFMA.FTZ R15, R23, R74, -R133.reuse ;  /* 0x0000004a170f7223 */ /* 0x100fe20000010885 */
[----:B-1----:R-:W-:Y:S01]  /*cb90*/  FMNMX.FTZ R23, R139, R16, !PT ;  /* 0x000000108b177209 */ /* 0x002fe20007810000 */
[-CC-:B------:R-:W-:Y:S01]  /*cba0*/  FFMA.FTZ R16, R128, R74.reuse, -R133.reuse ;  /* 0x0000004a80107223 */ /* 0x180fe20000010885 */
[----:B------:R-:W1:Y:S01]  /*cbb0*/  MUFU.TANH R123, R123 ;  /* 0x0000007b007b7308 */ /* 0x000e620000002400 */
[-CC-:B------:R-:W-:Y:S01]  /*cbc0*/  FFMA.FTZ R136, R120, R74.reuse, -R133.reuse ;  /* 0x0000004a78887223 */ /* 0x180fe20000010885 */
[----:B---3--:R-:W-:Y:S01]  /*cbd0*/  FMNMX.FTZ R23, R138, R23, !PT ;  /* 0x000000178a177209 */ /* 0x008fe20007810000 */
[-CC-:B------:R-:W-:Y:S01]  /*cbe0*/  FFMA.FTZ R10, R10, R74.reuse, -R133.reuse ;  /* 0x0000004a0a0a7223 */ /* 0x180fe20000010885 */
[-CC-:B------:R-:W-:Y:S01]  /*cbf0*/  FFMA.FTZ R11, R11, R74.reuse, -R133.reuse ;  /* 0x0000004a0b0b7223 */ /* 0x180fe20000010885 */
[-CC-:B------:R-:W-:Y:S01]  /*cc00*/  FFMA.FTZ R112, R112, R74.reuse, -R133.reuse ;  /* 0x0000004a70707223 */ /* 0x180fe20000010885 */
[----:B----4-:R-:W-:Y:S01]  /*cc10*/  FMNMX.FTZ R128, R14, R23, !PT ;  /* 0x000000170e807209 */ /* 0x010fe20007810000 */
[-CC-:B------:R-:W-:Y:S01]  /*cc20*/  FFMA.FTZ R113, R113, R74.reuse, -R133.reuse ;  /* 0x0000004a71717223 */ /* 0x180fe20000010885 */
[----:B------:R-:W2:Y:S01]  /*cc30*/  MUFU.TANH R126, R126 ;  /* 0x0000007e007e7308 */ /* 0x000ea20000002400 */
[--C-:B------:R-:W-:Y:S01]  /*cc40*/  FFMA.FTZ R116, R116, R74, -R133.reuse ;  /* 0x0000004a74747223 */ /* 0x100fe20000010885 */
[----:B-----5:R-:W-:Y:S01]  /*cc50*/  FMNMX.FTZ R23, R17, R128, !PT ;  /* 0x0000008011177209 */ /* 0x020fe20007810000 */
[-CC-:B------:R-:W-:Y:S01]  /*cc60*/  FFMA.FTZ R117, R117, R74.reuse, -R133.reuse ;  /* 0x0000004a75757223 */ /* 0x180fe20000010885 */
[-CC-:B------:R-:W-:Y:S01]  /*cc70*/  FFMA.FTZ R104, R104, R74.reuse, -R133.reuse ;  /* 0x0000004a68687223 */ /* 0x180fe20000010885 */
[-CC-:B------:R-:W-:Y:S01]  /*cc80*/  FFMA.FTZ R105, R105, R74.reuse, -R133.reuse ;  /* 0x0000004a69697223 */ /* 0x180fe20000010885 */
[----:B------:R-:W-:Y:S01]  /*cc90*/  FMNMX.FTZ R120, R22, R23, !PT ;  /* 0x0000001716787209 */ /* 0x000fe20007810000 */
[-CC-:B------:R-:W-:Y:S01]  /*cca0*/  FFMA.FTZ R108, R108, R74.reuse, -R133.reuse ;  /* 0x0000004a6c6c7223 */ /* 0x180fe20000010885 */
[----:B------:R-:W3:Y:S01]  /*ccb0*/  MUFU.TANH R127, R127 ;  /* 0x0000007f007f7308 */ /* 0x000ee20000002400 */
[--C-:B------:R-:W-:Y:S01]  /*ccc0*/  FFMA.FTZ R109, R109, R74, -R133.reuse ;  /* 0x0000004a6d6d7223 */ /* 0x100fe20000010885 */
[----:B------:R-:W-:Y:S01]  /*ccd0*/  FMNMX.FTZ R137, R129, R120, !PT ;  /* 0x0000007881897209 */ /* 0x000fe20007810000 */
[-CC-:B------:R-:W-:Y:S01]  /*cce0*/  FFMA.FTZ R120, R121, R74.reuse, -R133.reuse ;  /* 0x0000004a79787223 */ /* 0x180fe20000010885 */
[-CC-:B------:R-:W-:Y:S01]  /*ccf0*/  FFMA.FTZ R121, R124, R74.reuse, -R133.reuse ;  /* 0x0000004a7c797223 */ /* 0x180fe20000010885 */
[-CC-:B------:R-:W-:Y:S01]  /*cd00*/  FFMA.FTZ R100, R100, R74.reuse, -R133.reuse ;  /* 0x0000004a64647223 */ /* 0x180fe20000010885 */
[----:B------:R-:W-:Y:S01]  /*cd10*/  FMNMX.FTZ R137, R130, R137, !PT ;  /* 0x0000008982897209 */ /* 0x000fe20007810000 */
[-CC-:B------:R-:W-:Y:S01]  /*cd20*/  FFMA.FTZ R101, R101, R74.reuse, -R133.reuse ;  /* 0x0000004a65657223 */ /* 0x180fe20000010885 */
[----:B------:R-:W4:Y:S01]  /*cd30*/  MUFU.TANH R114, R114 ;  /* 0x0000007200727308 */ /* 0x000f220000002400 */
[-CC-:B------:R-:W-:Y:S01]  /*cd40*/  FFMA.FTZ R88, R88, R74.reuse, -R133.reuse ;  /* 0x0000004a58587223 */ /* 0x180fe20000010885 */
[----:B0-----:R-:W-:Y:S01]  /*cd50*/  FMNMX.FTZ R128, R122, R137, !PT ;  /* 0x000000897a807209 */ /* 0x001fe20007810000 */
[-CC-:B------:R-:W-:Y:S01]  /*cd60*/  FFMA.FTZ R89, R89, R74.reuse, -R133.reuse ;  /* 0x0000004a59597223 */ /* 0x180fe20000010885 */
[-CC-:B------:R-:W-:Y:S01]  /*cd70*/  FFMA.FTZ R92, R92, R74.reuse, -R133.reuse ;  /* 0x0000004a5c5c7223 */ /* 0x180fe20000010885 */
[--C-:B------:R-:W-:Y:S01]  /*cd80*/  FFMA.FTZ R93, R93, R74, -R133.reuse ;  /* 0x0000004a5d5d7223 */ /* 0x100fe20000010885 */
[----:B-1----:R-:W-:Y:S01]  /*cd90*/  FMNMX.FTZ R137, R123, R128, !PT ;  /* 0x000000807b897209 */ /* 0x002fe20007810000 */
[-CC-:B------:R-:W-:Y:S01]  /*cda0*/  FFMA.FTZ R80, R80, R74.reuse, -R133.reuse ;  /* 0x0000004a50507223 */ /* 0x180fe20000010885 */
[----:B------:R-:W0:Y:S01]  /*cdb0*/  MUFU.TANH R115, R115 ;  /* 0x0000007300737308 */ /* 0x000e220000002400 */
[-CC-:B------:R-:W-:Y:S01]  /*cdc0*/  FFMA.FTZ R81, R81, R74.reuse, -R133.reuse ;  /* 0x0000004a51517223 */ /* 0x180fe20000010885 */
[----:B--2---:R-:W-:Y:S01]  /*cdd0*/  FMNMX.FTZ R124, R126, R137, !PT ;  /* 0x000000897e7c7209 */ /* 0x004fe20007810000 */
[-CC-:B------:R-:W-:Y:S01]  /*cde0*/  FFMA.FTZ R84, R84, R74.reuse, -R133.reuse ;  /* 0x0000004a54547223 */ /* 0x180fe20000010885 */
[-CC-:B------:R-:W-:Y:S01]  /*cdf0*/  FFMA.FTZ R85, R85, R74.reuse, -R133.reuse ;  /* 0x0000004a55557223 */ /* 0x180fe20000010885 */
[-C--:B------:R-:W-:Y:S01]  /*ce00*/  FFMA.FTZ R73, R73, R74.reuse, -R133 ;  /* 0x0000004a49497223 */ /* 0x080fe20000010885 */
[----:B------:R-:W-:-:S02]  /*ce10*/  FMUL.FTZ R7, R7, R74 ;  /* 0x0000004a07077220 */ /* 0x000fc40000410000 */
[----:B------:R-:W1:Y:S08]  /*ce20*/  MUFU.TANH R118, R118 ;  /* 0x0000007600767308 */ /* 0x000e700000002400 */
[----:B------:R2:W-:Y:S01]  /*ce30*/  MUFU.EX2 R23, R136 ;  /* 0x0000008800177308 */ /* 0x0005e20000000800 */
[----:B------:R-:W-:Y:S02]  /*ce40*/  WARPGROUP.DEPBAR.LE gsb0, 0x0 ;  /* 0x00008000000079c5 */ /* 0x000fe40000010000 */
[----:B------:R-:W-:-:S05]  /*ce50*/  WARPGROUP.ARRIVE ;  /* 0x00000000000079c5 */ /* 0x000fca0000000000 */
[----:B------:R-:W5:Y:S01]  /*ce60*/  MUFU.TANH R119, R119 ;  /* 0x0000007700777308 */ /* 0x000f620000002400 */
[----:B--2---:R-:W-:Y:S01]  /*ce70*/  FFMA.FTZ R136, R125, R74, -R133 ;  /* 0x0000004a7d887223 */ /* 0x004fe20000010885 */
[----:B---3--:R-:W-:Y:S01]  /*ce80*/  FMNMX.FTZ R125, R127, R124, !PT ;  /* 0x0000007c7f7d7209 */ /* 0x008fe20007810000 */
[----:B------:R-:W-:Y:S01]  /*ce90*/  HGMMA.64x96x16.F32 R24, gdesc[UR32].tnspB, R24, gsb0 ;  /* 0x41600000201879f0 */ /* 0x000fe20008000818 */
[----:B------:R-:W-:Y:S01]  /*cea0*/  R2UR UR32, R18 ;  /* 0x00000000122072ca */ /* 0x000fe200000e0000 */
[----:B------:R-:W-:Y:S01]  /*ceb0*/  UMOV UR34, UR6 ;  /* 0x0000000600227c82 */ /* 0x000fe20008000000 */
[----:B------:R-:W-:Y:S01]  /*cec0*/  R2UR UR33, R19 ;  /* 0x00000000132172ca */ /* 0x000fe200000e0000 */
[----:B------:R-:W-:Y:S01]  /*ced0*/  UMOV UR35, 0x80000020 ;  /* 0x8000002000237882 */ /* 0x000fe20000000000 */
[----:B------:R-:W-:Y:S01]  /*cee0*/  UIADD3 UR6, UR30, 0x180, URZ ;  /* 0x000001801e067890 */ /* 0x000fe2000fffe03f */
[----:B------:R-:W2:Y:S01]  /*cef0*/  MUFU.TANH R106, R106 ;  /* 0x0000006a006a7308 */ /* 0x000ea20000002400 */
[----:B----4-:R-:W-:-:S04]  /*cf00*/  FMNMX.FTZ R128, R114, R125, !PT ;  /* 0x0000007d72807209 */ /* 0x010fc80007810000 */
[----:B0-----:R-:W-:-:S03]  /*cf10*/  FMNMX.FTZ R125, R115, R128, !PT ;  /* 0x00000080737d7209 */ /* 0x001fc60007810000 */
[----:B------:R-:W0:Y:S01]  /*cf20*/  MUFU.TANH R107, R107 ;  /* 0x0000006b006b7308 */ /* 0x000e220000002400 */
[----:B-1----:R-:W-:-:S04]  /*cf30*/  FMNMX.FTZ R128, R118, R125, !PT ;  /* 0x0000007d76807209 */ /* 0x002fc80007810000 */
[----:B-----5:R-:W-:-:S03]  /*cf40*/  FMNMX.FTZ R125, R119, R128, !PT ;  /* 0x00000080777d7209 */ /* 0x020fc60007810000 */
        /* <DEDUP_REMOVED lines=28> */
[----:B------:R-:W-:Y:S02]  /*d110*/  UMOV UR35, 0x80000020 ;  /* 0x8000002000237882 */ /* 0x000fe40000000000 */
[----:B------:R-:W0:Y:S01]  /*d120*/  MUFU.TANH R83, R83 ;  /* 0x0000005300537308 */ /* 0x000e220000002400 */
[----:B-1----:R-:W-:-:S04]  /*d130*/  FMNMX.FTZ R125, R95, R128, !PT ;  /* 0x000000805f7d7209 */ /* 0x002fc80007810000 */
[----:B--2---:R-:W-:-:S03]  /*d140*/  FMNMX.FTZ R128, R82, R125, !PT ;  /* 0x0000007d52807209 */ /* 0x004fc60007810000 */
[----:B------:R-:W1:Y:S01]  /*d150*/  MUFU.TANH R86, R86 ;  /* 0x0000005600567308 */ /* 0x000e620000002400 */
[----:B------:R-:W-:-:S07]  /*d160*/  FFMA.FTZ R125, R96, R74, -R133 ;  /* 0x0000004a607d7223 */ /* 0x000fce0000010885 */
[----:B------:R-:W2:Y:S01]  /*d170*/  MUFU.TANH R87, R87 ;  /* 0x0000005700577308 */ /* 0x000ea20000002400 */
[----:B0-----:R-:W-:Y:S01]  /*d180*/  FMNMX.FTZ R137, R83, R128, !PT ;  /* 0x0000008053897209 */ /* 0x001fe20007810000 */
[----:B------:R-:W-:-:S06]  /*d190*/  FFMA.FTZ R128, R97, R74, -R133 ;  /* 0x0000004a61807223 */ /* 0x000fcc0000010885 */
[----:B------:R-:W0:Y:S01]  /*d1a0*/  MUFU.TANH R131, R131 ;  /* 0x0000008300837308 */ /* 0x000e220000002400 */
[----:B-1----:R-:W-:Y:S01]  /*d1b0*/  FMNMX.FTZ R96, R86, R137, !PT ;  /* 0x0000008956607209 */ /* 0x002fe20007810000 */
[-CC-:B------:R-:W-:Y:S01]  /*d1c0*/  FFMA.FTZ R137, R76, R74.reuse, -R133.reuse ;  /* 0x0000004a4c897223 */ /* 0x180fe20000010885 */
[----:B------:R-:W-:-:S05]  /*d1d0*/  FFMA.FTZ R76, R77, R74, -R133 ;  /* 0x0000004a4d4c7223 */ /* 0x000fca0000010885 */
[----:B------:R-:W1:Y:S01]  /*d1e0*/  MUFU.TANH R132, R132 ;  /* 0x0000008400847308 */ /* 0x000e620000002400 */
[----:B--2---:R-:W-:-:S07]  /*d1f0*/  FMNMX.FTZ R96, R87, R96, !PT ;  /* 0x0000006057607209 */ /* 0x004fce0007810000 */
[----:B------:R-:W2:Y:S01]  /*d200*/  MUFU.TANH R78, R78 ;  /* 0x0000004e004e7308 */ /* 0x000ea20000002400 */
[----:B0-----:R-:W-:-:S07]  /*d210*/  FMNMX.FTZ R97, R131, R96, !PT ;  /* 0x0000006083617209 */ /* 0x001fce0007810000 */
[----:B------:R-:W0:Y:S01]  /*d220*/  MUFU.TANH R79, R79 ;  /* 0x0000004f004f7308 */ /* 0x000e220000002400 */
[----:B-1----:R-:W-:-:S07]  /*d230*/  FMNMX.FTZ R97, R132, R97, !PT ;  /* 0x0000006184617209 */ /* 0x002fce0007810000 */
[----:B------:R1:W-:Y:S01]  /*d240*/  MUFU.EX2 R124, R136 ;  /* 0x00000088007c7308 */ /* 0x0003e20000000800 */
[----:B--2---:R-:W-:-:S07]  /*d250*/  FMNMX.FTZ R96, R78, R97, !PT ;  /* 0x000000614e607209 */ /* 0x004fce0007810000 */
[----:B------:R-:W-:Y:S01]  /*d260*/  MUFU.EX2 R7, R7 ;  /* 0x0000000700077308 */ /* 0x000fe20000000800 */
[----:B0-----:R-:W-:Y:S01]  /*d270*/  FMNMX.FTZ R96, R79, R96, !PT ;  /* 0x000000604f607209 */ /* 0x001fe20007810000 */
[----:B-1----:R-:W-:-:S04]  /*d280*/  FFMA.FTZ R136, R72, R74, -R133 ;  /* 0x0000004a48887223 */ /* 0x002fc80000010885 */
[----:B------:R-:W0:Y:S02]  /*d290*/  SHFL.BFLY PT, R97, R96, 0x2, 0x1f ;  /* 0x0c401f0060617f89 */ /* 0x000e2400000e0000 */
[----:B------:R-:W1:Y:S08]  /*d2a0*/  MUFU.EX2 R10, R10 ;  /* 0x0000000a000a7308 */ /* 0x000e700000000800 */
[----:B------:R-:W2:Y:S08]  /*d2b0*/  MUFU.EX2 R11, R11 ;  /* 0x0000000b000b7308 */ /* 0x000eb00000000800 */
[----:B------:R-:W3:Y:S01]  /*d2c0*/  MUFU.EX2 R134, R134 ;  /* 0x0000008600867308 */ /* 0x000ee20000000800 */
[----:B-1----:R-:W-:Y:S01]  /*d2d0*/  FFMA.FTZ R142, R7, R6, R10 ;  /* 0x00000006078e7223 */ /* 0x002fe2000001000a */
[----:B0-----:R-:W-:-:S06]  /*d2e0*/  FMNMX.FTZ R96, R96, R97, !PT ;  /* 0x0000006160607209 */ /* 0x001fcc0007810000 */
[----:B------:R-:W0:Y:S01]  /*d2f0*/  MUFU.EX2 R135, R135 ;  /* 0x0000008700877308 */ /* 0x000e220000000800 */
[----:B------:R-:W-:Y:S02]  /*d300*/  WARPGROUP.DEPBAR.LE gsb0, 0x0 ;  /* 0x00008000000079c5 */ /* 0x000fe40000010000 */
[----:B------:R-:W-:Y:S01]  /*d310*/  WARPGROUP.ARRIVE ;  /* 0x00000000000079c5 */ /* 0x000fe20000000000 */
[----:B------:R-:W1:Y:S04]  /*d320*/  SHFL.BFLY PT, R97, R96, 0x1, 0x1f ;  /* 0x0c201f0060617f89 */ /* 0x000e6800000e0000 */
[----:B------:R-:W-:Y:S01]  /*d330*/  MUFU.EX2 R12, R12 ;  /* 0x0000000c000c7308 */ /* 0x000fe20000000800 */
[----:B------:R-:W-:Y:S07]  /*d340*/  HGMMA.64x96x16.F32 R24, gdesc[UR32].tnspB, R24, gsb0 ;  /* 0x41600000201879f0 */ /* 0x000fee0008000818 */
[----:B------:R-:W-:Y:S08]  /*d350*/  MUFU.EX2 R13, R13 ;  /* 0x0000000d000d7308 */ /* 0x000ff00000000800 */
[----:B------:R-:W-:Y:S01]  /*d360*/  MUFU.EX2 R15, R15 ;  /* 0x0000000f000f7308 */ /* 0x000fe20000000800 */
[----:B-1----:R-:W-:Y:S01]  /*d370*/  FMNMX.FTZ R72, R96, R97, !PT ;  /* 0x0000006160487209 */ /* 0x002fe20007810000 */
[----:B------:R-:W-:-:S06]  /*d380*/  IMAD.U32 R96, RZ, RZ, UR4 ;  /* 0x00000004ff607e24 */ /* 0x000fcc000f8e00ff */
[----:B------:R-:W-:Y:S01]  /*d390*/  MUFU.EX2 R16, R16 ;  /* 0x0000001000107308 */ /* 0x000fe20000000800 */
[----:B------:R-:W-:Y:S01]  /*d3a0*/  FADD.FTZ R77, -R72, R8 ;  /* 0x00000008484d7221 */ /* 0x000fe20000010100 */
[----:B------:R-:W-:-:S03]  /*d3b0*/  @!P1 LEA R96, R96, UR60, 0x3 ;  /* 0x0000003c60609c11 */ /* 0x000fc6000f8e18ff */
[-C--:B------:R-:W-:Y:S01]  /*d3c0*/  FMUL.FTZ R133, R77, R74.reuse ;  /* 0x0000004a4d857220 */ /* 0x080fe20000410000 */
[-C--:B------:R-:W-:Y:S02]  /*d3d0*/  FMUL.FTZ R77, R72, R74.reuse ;  /* 0x0000004a484d7220 */ /* 0x080fe40000410000 */
[----:B------:R1:W-:Y:S02]  /*d3e0*/  MUFU.EX2 R8, R76 ;  /* 0x0000004c00087308 */ /* 0x0003e40000000800 */
[-CC-:B------:R-:W-:Y:S01]  /*d3f0*/  FFMA.FTZ R97, R144, R74.reuse, -R77.reuse ;  /* 0x0000004a90617223 */ /* 0x180fe2000001084d */
[-CC-:B------:R-:W-:Y:S01]  /*d400*/  FFMA.FTZ R141, R22, R74.reuse, -R77.reuse ;  /* 0x0000004a168d7223 */ /* 0x180fe2000001084d */
[-CC-:B------:R-:W-:Y:S01]  /*d410*/  FFMA.FTZ R22, R114, R74.reuse, -R77.reuse ;  /* 0x0000004a72167223 */ /* 0x180fe2000001084d */
[-CC-:B------:R-:W-:Y:S01]  /*d420*/  FFMA.FTZ R114, R115, R74.reuse, -R77.reuse ;  /* 0x0000004a73727223 */ /* 0x180fe2000001084d */
[-CC-:B------:R-:W-:Y:S01]  /*d430*/  FFMA.FTZ R139, R139, R74.reuse, -R77.reuse ;  /* 0x0000004a8b8b7223 */ /* 0x180fe2000001084d */
[-CC-:B------:R-:W-:Y:S01]  /*d440*/  FFMA.FTZ R115, R118, R74.reuse, -R77.reuse ;  /* 0x0000004a76737223 */ /* 0x180fe2000001084d */
[-CC-:B------:R-:W-:Y:S01]  /*d450*/  FFMA.FTZ R118, R119, R74.reuse, -R77.reuse ;  /* 0x0000004a77767223 */ /* 0x180fe2000001084d */
[----:B------:R-:W-:Y:S01]  /*d460*/  MUFU.EX2 R133, R133 ;  /* 0x0000008500857308 */ /* 0x000fe20000000800 */
[----:B------:R-:W-:Y:S01]  /*d470*/  FFMA.FTZ R140, R14, R74, -R77 ;  /* 0x0000004a0e8c7223 */ /* 0x000fe2000001084d */
[----:B------:R-:W-:-:S02]  /*d480*/  IMAD.U32 R119, RZ, RZ, UR7 ;  /* 0x00000007ff777e24 */ /* 0x000fc4000f8e00ff */
[-CC-:B------:R-:W-:Y:S01]  /*d490*/  FFMA.FTZ R14, R17, R74.reuse, -R77.reuse ;  /* 0x0000004a110e7223 */ /* 0x180fe2000001084d */
[-CC-:B------:R-:W-:Y:S01]  /*d4a0*/  FFMA.FTZ R138, R138, R74.reuse, -R77.reuse ;  /* 0x0000004a8a8a7223 */ /* 0x180fe2000001084d */
[-CC-:B------:R-:W-:Y:S01]  /*d4b0*/  FFMA.FTZ R17, R106, R74.reuse, -R77.reuse ;  /* 0x0000004a6a117223 */ /* 0x180fe2000001084d */
[-CC-:B------:R-:W-:Y:S01]  /*d4c0*/  FFMA.FTZ R106, R107, R74.reuse, -R77.reuse ;  /* 0x0000004a6b6a7223 */ /* 0x180fe2000001084d */
[-CC-:B------:R-:W-:Y:S01]  /*d4d0*/  FFMA.FTZ R107, R110, R74.reuse, -R77.reuse ;  /* 0x0000004a6e6b7223 */ /* 0x180fe2000001084d */
[----:B------:R-:W4:Y:S01]  /*d4e0*/  MUFU.EX2 R97, R97 ;  /* 0x0000006100617308 */ /* 0x000f220000000800 */
[----:B------:R-:W-:Y:S01]  /*d4f0*/  @!P1 LEA R110, R119, UR60, 0x3 ;  /* 0x0000003c776e9c11 */ /* 0x000fe2000f8e18ff */
[----:B------:R-:W-:Y:S02]  /*d500*/  @!P1 VIADD R119, R96, 0x31c40 ;  /* 0x00031c4060779836 */ /* 0x000fe40000000000 */
[-CC-:B-1----:R-:W-:Y:S01]  /*d510*/  FFMA.FTZ R76, R129, R74.reuse, -R77.reuse ;  /* 0x0000004a814c7223 */ /* 0x182fe2000001084d */
[-CC-:B------:R-:W-:Y:S01]  /*d520*/  FFMA.FTZ R130, R130, R74.reuse, -R77.reuse ;  /* 0x0000004a82827223 */ /* 0x180fe2000001084d */
[-C--:B------:R-:W-:Y:S01]  /*d530*/  FFMA.FTZ R98, R98, R74.reuse, -R77 ;  /* 0x0000004a62627223 */ /* 0x080fe2000001084d */
[----:B------:R-:W-:Y:S01]  /*d540*/  @!P1 VIADD R96, R110, 0x31c60 ;  /* 0x00031c606e609836 */ /* 0x000fe20000000000 */
[----:B------:R-:W-:Y:S01]  /*d550*/  @!P1 PRMT R119, RZ, 0x654, R119 ;  /* 0x00000654ff779816 */ /* 0x000fe20000000077 */
[----:B------:R-:W1:Y:S01]  /*d560*/  MUFU.EX2 R139, R139 ;  /* 0x0000008b008b7308 */ /* 0x000e620000000800 */
[-CC-:B------:R-:W-:Y:S01]  /*d570*/  FFMA.FTZ R110, R111, R74.reuse, -R77.reuse ;  /* 0x0000004a6f6e7223 */ /* 0x180fe2000001084d */
[----:B--2---:R-:W-:Y:S01]  /*d580*/  FADD.FTZ R111, R11, R142 ;  /* 0x0000008e0b6f7221 */ /* 0x004fe20000010000 */
[-CC-:B------:R-:W-:Y:S01]  /*d590*/  FFMA.FTZ R129, R122, R74.reuse, -R77.reuse ;  /* 0x0000004a7a817223 */ /* 0x180fe2000001084d */
[-CC-:B------:R-:W-:Y:S01]  /*d5a0*/  FFMA.FTZ R123, R123, R74.reuse, -R77.reuse ;  /* 0x0000004a7b7b7223 */ /* 0x180fe2000001084d */
[-C--:B------:R-:W-:Y:S01]  /*d5b0*/  FFMA.FTZ R122, R126, R74.reuse, -R77 ;  /* 0x0000004a7e7a7223 */ /* 0x080fe2000001084d */
[----:B---3--:R-:W-:Y:S01]  /*d5c0*/  FADD.FTZ R142, R134, R111 ;  /* 0x0000006f868e7221 */ /* 0x008fe20000010000 */
[-CC-:B------:R-:W-:Y:S01]  /*d5d0*/  FFMA.FTZ R126, R127, R74.reuse, -R77.reuse ;  /* 0x0000004a7f7e7223 */ /* 0x180fe2000001084d */
[----:B------:R-:W2:Y:S01]  /*d5e0*/  MUFU.EX2 R138, R138 ;  /* 0x0000008a008a7308 */ /* 0x000ea20000000800 */
[-CC-:B------:R-:W-:Y:S01]  /*d5f0*/  FFMA.FTZ R127, R103, R74.reuse, -R77.reuse ;  /* 0x0000004a677f7223 */ /* 0x180fe2000001084d */
[-CC-:B------:R-:W-:Y:S01]  /*d600*/  FFMA.FTZ R103, R95, R74.reuse, -R77.reuse ;  /* 0x0000004a5f677223 */ /* 0x180fe2000001084d */
[-CC-:B------:R-:W-:Y:S01]  /*d610*/  FFMA.FTZ R111, R91, R74.reuse, -R77.reuse ;  /* 0x0000004a5b6f7223 */ /* 0x180fe2000001084d */
[-CC-:B------:R-:W-:Y:S01]  /*d620*/  FFMA.FTZ R91, R94, R74.reuse, -R77.reuse ;  /* 0x0000004a5e5b7223 */ /* 0x180fe2000001084d */
[-CC-:B------:R-:W-:Y:S01]  /*d630*/  FFMA.FTZ R131, R131, R74.reuse, -R77.reuse ;  /* 0x0000004a83837223 */ /* 0x180fe2000001084d */
[----:B------:R-:W-:Y:S01]  /*d640*/  FFMA.FTZ R132, R132, R74, -R77 ;  /* 0x0000004a84847223 */ /* 0x000fe2000001084d */
[----:B------:R-:W-:Y:S01]  /*d650*/  UMOV UR7, UR4 ;  /* 0x0000000400077c82 */ /* 0x000fe20008000000 */
[----:B------:R-:W3:Y:S08]  /*d660*/  MUFU.EX2 R140, R140 ;  /* 0x0000008c008c7308 */ /* 0x000ef00000000800 */
[----:B------:R-:W5:Y:S08]  /*d670*/  MUFU.EX2 R14, R14 ;  /* 0x0000000e000e7308 */ /* 0x000f700000000800 */
[----:B------:R-:W5:Y:S08]  /*d680*/  MUFU.EX2 R141, R141 ;  /* 0x0000008d008d7308 */ /* 0x000f700000000800 */
[----:B------:R-:W5:Y:S01]  /*d690*/  MUFU.EX2 R76, R76 ;  /* 0x0000004c004c7308 */ /* 0x000f620000000800 */
[----:B------:R-:W-:-:S02]  /*d6a0*/  WARPGROUP.DEPBAR.LE gsb0, 0x0 ;  /* 0x00008000000079c5 */ /* 0x000fc40000010000 */
[----:B------:R-:W-:-:S05]  /*d6b0*/  WARPGROUP.ARRIVE ;  /* 0x00000000000079c5 */ /* 0x000fca0000000000 */
[----:B------:R0:W-:Y:S01]  /*d6c0*/  MUFU.EX2 R6, R98 ;  /* 0x0000006200067308 */ /* 0x0001e20000000800 */
[----:B------:R-:W-:Y:S07]  /*d6d0*/  HGMMA.64x96x16.F32 R24, gdesc[UR56].tnspB, R24, gsb0 ;  /* 0x41600000381879f0 */ /* 0x000fee0008000818 */
[----:B------:R-:W5:Y:S01]  /*d6e0*/  MUFU.EX2 R130, R130 ;  /* 0x0000008200827308 */ /* 0x000f620000000800 */
[----:B0-----:R-:W-:-:S07]  /*d6f0*/  F2FP.F16.F32.PACK_AB R98, R135, R134 ;  /* 0x000000868762723e */ /* 0x001fce00000000ff */
[----:B------:R-:W0:Y:S08]  /*d700*/  MUFU.EX2 R129, R129 ;  /* 0x0000008100817308 */ /* 0x000e300000000800 */
        /* <DEDUP_REMOVED lines=10> */
[----:B------:R-:W0:Y:S01]  /*d7b0*/  MUFU.EX2 R115, R115 ;  /* 0x0000007300737308 */ /* 0x000e220000000800 */
[----:B------:R-:W-:-:S02]  /*d7c0*/  WARPGROUP.DEPBAR.LE gsb0, 0x0 ;  /* 0x00008000000079c5 */ /* 0x000fc40000010000 */
[----:B------:R-:W-:-:S05]  /*d7d0*/  WARPGROUP.ARRIVE ;  /* 0x00000000000079c5 */ /* 0x000fca0000000000 */
[----:B------:R-:W0:Y:S01]  /*d7e0*/  MUFU.EX2 R117, R117 ;  /* 0x0000007500757308 */ /* 0x000e220000000800 */
[----:B------:R-:W-:Y:S07]  /*d7f0*/  HGMMA.64x96x16.F32 R24, gdesc[UR52].tnspB, R24, gsb0 ;  /* 0x41600000341879f0 */ /* 0x000fee0008000818 */
        /* <DEDUP_REMOVED lines=22> */
[----:B------:R-:W-:Y:S01]  /*d960*/  FMUL.FTZ R33, R33, R7 ;  /* 0x0000000721217220 */ /* 0x000fe20000410000 */
[----:B----4-:R-:W-:Y:S01]  /*d970*/  @!P1 PRMT R119, RZ, 0x654, R96 ;  /* 0x00000654ff779816 */ /* 0x010fe20000000060 */
[----:B------:R-:W-:Y:S01]  /*d980*/  FFMA.FTZ R96, R133, R5, R97 ;  /* 0x0000000585607223 */ /* 0x000fe20000010061 */
[--C-:B------:R-:W-:Y:S01]  /*d990*/  FFMA.FTZ R5, R99, R74, -R77.reuse ;  /* 0x0000004a63057223 */ /* 0x100fe2000001084d */
[C---:B-1----:R-:W-:Y:S01]  /*d9a0*/  F2FP.F16.F32.PACK_AB R97, R139.reuse, R97 ;  /* 0x000000618b61723e */ /* 0x042fe200000000ff */
[----:B------:R1:W-:Y:S01]  /*d9b0*/  @!P1 SYNCS.ARRIVE.TRANS64.RED.A1T0 RZ, [R119+URZ], RZ ;  /* 0x000000ff77ff99a7 */ /* 0x0003e2000810043f */
[----:B------:R-:W-:Y:S01]  /*d9c0*/  FADD.FTZ R99, R139, R96 ;  /* 0x000000608b637221 */ /* 0x000fe20000010000 */
[----:B------:R-:W-:Y:S01]  /*d9d0*/  F2FP.F16.F32.PACK_AB R96, R11, R10 ;  /* 0x0000000a0b60723e */ /* 0x000fe200000000ff */
[----:B------:R-:W-:Y:S01]  /*d9e0*/  FADD.FTZ R11, R135, R142 ;  /* 0x0000008e870b7221 */ /* 0x000fe20000010000 */
[-C--:B------:R-:W-:Y:S01]  /*d9f0*/  FFMA.FTZ R10, R102, R74.reuse, -R77 ;  /* 0x0000004a660a7223 */ /* 0x080fe2000001084d */
[----:B--2---:R-:W-:Y:S01]  /*da00*/  FADD.FTZ R99, R138, R99 ;  /* 0x000000638a637221 */ /* 0x004fe20000010000 */
[----:B------:R-:W2:Y:S01]  /*da10*/  MUFU.EX2 R5, R5 ;  /* 0x0000000500057308 */ /* 0x000ea20000000800 */
[-C--:B------:R-:W-:Y:S01]  /*da20*/  FMUL.FTZ R36, R36, R7.reuse ;  /* 0x0000000724247220 */ /* 0x080fe20000410000 */
[----:B-1----:R-:W-:Y:S01]  /*da30*/  FFMA.FTZ R119, R90, R74, -R77 ;  /* 0x0000004a5a777223 */ /* 0x002fe2000001084d */
[----:B---3--:R-:W-:Y:S01]  /*da40*/  FADD.FTZ R135, R140, R99 ;  /* 0x000000638c877221 */ /* 0x008fe20000010000 */
[----:B------:R-:W-:Y:S01]  /*da50*/  FADD.FTZ R90, R12, R11 ;  /* 0x0000000b0c5a7221 */ /* 0x000fe20000010000 */
[----:B------:R-:W-:Y:S01]  /*da60*/  F2FP.F16.F32.PACK_AB R99, R140, R138 ;  /* 0x0000008a8c63723e */ /* 0x000fe200000000ff */
[----:B------:R-:W-:Y:S01]  /*da70*/  FMUL.FTZ R37, R37, R7 ;  /* 0x0000000725257220 */ /* 0x000fe20000410000 */
[----:B-----5:R-:W-:Y:S01]  /*da80*/  FADD.FTZ R102, R14, R135 ;  /* 0x000000870e667221 */ /* 0x020fe20000010000 */
[----:B------:R-:W-:Y:S01]  /*da90*/  FADD.FTZ R90, R13, R90 ;  /* 0x0000005a0d5a7221 */ /* 0x000fe20000010000 */
[----:B------:R1:W-:Y:S01]  /*daa0*/  MUFU.EX2 R11, R127 ;  /* 0x0000007f000b7308 */ /* 0x0003e20000000800 */
[----:B------:R3:W-:Y:S01]  /*dab0*/  STSM.16.M88.4 [R0+0x24300], R96 ;  /* 0x0243006000007844 */ /* 0x0007e20000000200 */
[----:B------:R-:W-:Y:S01]  /*dac0*/  FADD.FTZ R95, R141, R102 ;  /* 0x000000668d5f7221 */ /* 0x000fe20000010000 */
[----:B------:R-:W-:Y:S01]  /*dad0*/  FADD.FTZ R135, R15, R90 ;  /* 0x0000005a0f877221 */ /* 0x000fe20000010000 */
[-CC-:B------:R-:W-:Y:S01]  /*dae0*/  FFMA.FTZ R90, R86, R74.reuse, -R77.reuse ;  /* 0x0000004a565a7223 */ /* 0x180fe2000001084d */
[-C--:B------:R-:W-:Y:S01]  /*daf0*/  FFMA.FTZ R102, R82, R74.reuse, -R77 ;  /* 0x0000004a52667223 */ /* 0x080fe2000001084d */
[----:B------:R-:W-:Y:S01]  /*db00*/  FADD.FTZ R139, R76, R95 ;  /* 0x0000005f4c8b7221 */ /* 0x000fe20000010000 */
[----:B------:R-:W-:Y:S01]  /*db10*/  FADD.FTZ R94, R16, R135 ;  /* 0x00000087105e7221 */ /* 0x000fe20000010000 */
[-C--:B------:R-:W-:Y:S01]  /*db20*/  FFMA.FTZ R95, R83, R74.reuse, -R77 ;  /* 0x0000004a535f7223 */ /* 0x080fe2000001084d */
[----:B------:R4:W-:Y:S01]  /*db30*/  MUFU.EX2 R82, R119 ;  /* 0x0000007700527308 */ /* 0x0009e20000000800 */
[----:B------:R-:W-:Y:S01]  /*db40*/  FADD.FTZ R86, R130, R139 ;  /* 0x0000008b82567221 */ /* 0x000fe20000010000 */
[----:B------:R-:W-:Y:S01]  /*db50*/  FADD.FTZ R83, R23, R94 ;  /* 0x0000005e17537221 */ /* 0x000fe20000010000 */
[----:B------:R-:W-:Y:S01]  /*db60*/  FFMA.FTZ R94, R87, R74, -R77 ;  /* 0x0000004a575e7223 */ /* 0x000fe2000001084d */
[----:B------:R-:W-:Y:S01]  /*db70*/  F2FP.F16.F32.PACK_AB R12, R13, R12 ;  /* 0x0000000c0d0c723e */ /* 0x000fe200000000ff */
[----:B0-----:R-:W-:Y:S01]  /*db80*/  FADD.FTZ R86, R129, R86 ;  /* 0x0000005681567221 */ /* 0x001fe20000010000 */
[----:B------:R-:W-:Y:S01]  /*db90*/  FADD.FTZ R134, R120, R83 ;  /* 0x0000005378867221 */ /* 0x000fe20000010000 */
[----:B------:R-:W-:Y:S01]  /*dba0*/  F2FP.F16.F32.PACK_AB R13, R141, R14 ;  /* 0x0000000e8d0d723e */ /* 0x000fe200000000ff */
[----:B------:R-:W0:Y:S01]  /*dbb0*/  MUFU.EX2 R10, R10 ;  /* 0x0000000a000a7308 */ /* 0x000e220000000800 */
[----:B------:R-:W-:Y:S01]  /*dbc0*/  FADD.FTZ R87, R123, R86 ;  /* 0x000000567b577221 */ /* 0x000fe20000010000 */
[----:B-1----:R-:W-:Y:S01]  /*dbd0*/  FADD.FTZ R127, R121, R134 ;  /* 0x00000086797f7221 */ /* 0x002fe20000010000 */
[-C--:B------:R-:W-:Y:S01]  /*dbe0*/  FFMA.FTZ R86, R78, R74.reuse, -R77 ;  /* 0x0000004a4e567223 */ /* 0x080fe2000001084d */
[----:B------:R-:W-:Y:S01]  /*dbf0*/  F2FP.F16.F32.PACK_AB R14, R16, R15 ;  /* 0x0000000f100e723e */ /* 0x000fe200000000ff */
[----:B----4-:R-:W-:Y:S01]  /*dc00*/  FADD.FTZ R119, R122, R87 ;  /* 0x000000577a777221 */ /* 0x010fe20000010000 */
[----:B------:R-:W-:Y:S01]  /*dc10*/  FADD.FTZ R127, R124, R127 ;  /* 0x0000007f7c7f7221 */ /* 0x000fe20000010000 */
[----:B------:R-:W-:Y:S01]  /*dc20*/  FFMA.FTZ R87, R79, R74, -R77 ;  /* 0x0000004a4f577223 */ /* 0x000fe2000001084d */
[----:B------:R-:W-:Y:S01]  /*dc30*/  F2FP.F16.F32.PACK_AB R15, R130, R76 ;  /* 0x0000004c820f723e */ /* 0x000fe200000000ff */
[----:B------:R-:W-:Y:S01]  /*dc40*/  FADD.FTZ R119, R126, R119 ;  /* 0x000000777e777221 */ /* 0x000fe20000010000 */
[----:B------:R-:W-:Y:S01]  /*dc50*/  FADD.FTZ R78, R112, R127 ;  /* 0x0000007f704e7221 */ /* 0x000fe20000010000 */
[----:B------:R-:W-:Y:S01]  /*dc60*/  F2FP.F16.F32.PACK_AB R76, R120, R23 ;  /* 0x00000017784c723e */ /* 0x000fe200000000ff */
[----:B------:R-:W1:Y:S01]  /*dc70*/  MUFU.EX2 R89, R89 ;  /* 0x0000005900597308 */ /* 0x000e620000000800 */
[----:B------:R-:W-:Y:S01]  /*dc80*/  FADD.FTZ R119, R22, R119 ;  /* 0x0000007716777221 */ /* 0x000fe20000010000 */
[C---:B------:R-:W-:Y:S01]  /*dc90*/  FADD.FTZ R77, R113.reuse, R78 ;  /* 0x0000004e714d7221 */ /* 0x040fe20000010000 */
[----:B------:R-:W-:Y:S01]  /*dca0*/  F2FP.F16.F32.PACK_AB R112, R113, R112 ;  /* 0x000000707170723e */ /* 0x000fe200000000ff */
[----:B------:R4:W-:Y:S01]  /*dcb0*/  STSM.16.M88.4 [R0+0x25b00], R12 ;  /* 0x025b000c00007844 */ /* 0x0009e20000000200 */
[----:B------:R-:W-:Y:S01]  /*dcc0*/  FADD.FTZ R78, R114, R119 ;  /* 0x00000077724e7221 */ /* 0x000fe20000010000 */
[----:B---3--:R-:W-:Y:S01]  /*dcd0*/  FADD.FTZ R96, R116, R77 ;  /* 0x0000004d74607221 */ /* 0x008fe20000010000 */
[----:B------:R-:W-:Y:S01]  /*dce0*/  F2FP.F16.F32.PACK_AB R113, R114, R22 ;  /* 0x000000167271723e */ /* 0x000fe200000000ff */
[----:B------:R-:W3:Y:S01]  /*dcf0*/  MUFU.EX2 R83, R111 ;  /* 0x0000006f00537308 */ /* 0x000ee20000000800 */
        /* <DEDUP_REMOVED lines=18> */
[----:B------:R5:W-:Y:S01]  /*de20*/  STSM.16.M88.4 [R0+0x27300], R76 ;  /* 0x0273004c00007844 */ /* 0x000be20000000200 */
[----:B------:R-:W-:Y:S01]  /*de30*/  F2FP.F16.F32.PACK_AB R105, R106, R17 ;  /* 0x000000116a69723e */ /* 0x000fe200000000ff */
[----:B------:R-:W-:Y:S01]  /*de40*/  FADD.FTZ R23, R110, R23 ;  /* 0x000000176e177221 */ /* 0x000fe20000010000 */
[----:B------:R-:W-:Y:S01]  /*de50*/  FADD.FTZ R97, R125, R98 ;  /* 0x000000627d617221 */ /* 0x000fe20000010000 */
[----:B--2---:R-:W-:Y:S01]  /*de60*/  F2FP.F16.F32.PACK_AB R129, R5, R6 ;  /* 0x000000060581723e */ /* 0x004fe200000000ff */
[----:B------:R0:W-:Y:S01]  /*de70*/  MUFU.EX2 R22, R90 ;  /* 0x0000005a00167308 */ /* 0x0001e20000000800 */
        /* <DEDUP_REMOVED lines=8> */
[----:B0-----:R-:W-:Y:S01]  /*df00*/  FADD.FTZ R90, R10, R99 ;  /* 0x000000630a5a7221 */ /* 0x001fe20000010000 */
[----:B----4-:R-:W-:Y:S01]  /*df10*/  FADD.FTZ R13, R101, R96 ;  /* 0x00000060650d7221 */ /* 0x010fe20000010000 */
[----:B------:R-:W-:Y:S01]  /*df20*/  F2FP.F16.F32.PACK_AB R106, R109, R108 ;  /* 0x0000006c6d6a723e */ /* 0x000fe200000000ff */
[----:B------:R4:W-:Y:S01]  /*df30*/  STSM.16.M88.4 [R0+0x28b00], R112 ;  /* 0x028b007000007844 */ /* 0x0009e20000000200 */
[----:B------:R-:W-:Y:S01]  /*df40*/  FADD.FTZ R15, R11, R90 ;  /* 0x0000005a0b0f7221 */ /* 0x000fe20000010000 */
[----:B------:R-:W-:Y:S01]  /*df50*/  FADD.FTZ R12, R88, R13 ;  /* 0x0000000d580c7221 */ /* 0x000fe20000010000 */
[----:B------:R-:W-:Y:S01]  /*df60*/  F2FP.F16.F32.PACK_AB R107, R110, R107 ;  /* 0x0000006b6e6b723e */ /* 0x000fe200000000ff */
[----:B------:R-:W0:Y:S01]  /*df70*/  MUFU.EX2 R16, R103 ;  /* 0x0000006700107308 */ /* 0x000e220000000800 */
[----:B------:R-:W-:Y:S01]  /*df80*/  FADD.FTZ R14, R82, R15 ;  /* 0x0000000f520e7221 */ /* 0x000fe20000010000 */
[----:B-1----:R-:W-:Y:S01]  /*df90*/  FADD.FTZ R13, R89, R12 ;  /* 0x0000000c590d7221 */ /* 0x002fe20000010000 */
[----:B------:R-:W-:Y:S01]  /*dfa0*/  F2FP.F16.F32.PACK_AB R128, R128, R125 ;  /* 0x0000007d8080723e */ /* 0x000fe200000000ff */
[----:B------:R4:W-:Y:S01]  /*dfb0*/  STSM.16.M88.4 [R0+0x2a300], R104 ;  /* 0x02a3006800007844 */ /* 0x0009e20000000200 */
[----:B---3--:R-:W-:Y:S01]  /*dfc0*/  FADD.FTZ R14, R83, R14 ;  /* 0x0000000e530e7221 */ /* 0x008fe20000010000 */
[----:B-----5:R-:W-:Y:S01]  /*dfd0*/  FADD.FTZ R6, R92, R13 ;  /* 0x0000000d5c067221 */ /* 0x020fe20000010000 */
[----:B------:R-:W-:Y:S01]  /*dfe0*/  F2FP.F16.F32.PACK_AB R130, R101, R100 ;  /* 0x000000646582723e */ /* 0x000fe200000000ff */
[----:B------:R-:W-:Y:S01]  /*dff0*/  MUFU.EX2 R80, R80 ;  /* 0x0000005000507308 */ /* 0x000fe20000000800 */
[----:B------:R-:W-:Y:S01]  /*e000*/  FADD.FTZ R5, R91, R14 ;  /* 0x0000000e5b057221 */ /* 0x000fe20000010000 */
[----:B------:R-:W-:Y:S01]  /*e010*/  F2FP.F16.F32.PACK_AB R88, R89, R88 ;  /* 0x000000585958723e */ /* 0x000fe200000000ff */
[-C--:B------:R-:W-:Y:S01]  /*e020*/  FMUL.FTZ R45, R45, R7.reuse ;  /* 0x000000072d2d7220 */ /* 0x080fe20000410000 */
[----:B------:R-:W-:Y:S01]  /*e030*/  F2FP.F16.F32.PACK_AB R89, R83, R82 ;  /* 0x000000525359723e */ /* 0x000fe200000000ff */
[-C--:B------:R-:W-:Y:S01]  /*e040*/  FMUL.FTZ R48, R48, R7.reuse ;  /* 0x0000000730307220 */ /* 0x080fe20000410000 */
[----:B--2---:R-:W-:Y:S01]  /*e050*/  F2FP.F16.F32.PACK_AB R90, R93, R92 ;  /* 0x0000005c5d5a723e */ /* 0x004fe200000000ff */
[----:B------:R-:W-:Y:S01]  /*e060*/  FMUL.FTZ R49, R49, R7 ;  /* 0x0000000731317220 */ /* 0x000fe20000410000 */
[----:B------:R-:W-:Y:S01]  /*e070*/  MUFU.EX2 R102, R102 ;  /* 0x0000006600667308 */ /* 0x000fe20000000800 */
[C---:B0-----:R-:W-:Y:S01]  /*e080*/  FADD.FTZ R5, R16.reuse, R5 ;  /* 0x0000000510057221 */ /* 0x041fe20000010000 */
[----:B------:R-:W-:Y:S01]  /*e090*/  F2FP.F16.F32.PACK_AB R91, R16, R91 ;  /* 0x0000005b105b723e */ /* 0x000fe200000000ff */
        /* <DEDUP_REMOVED lines=10> */
[----:B------:R-:W-:Y:S01]  /*e140*/  FMUL.FTZ R69, R69, R7 ;  /* 0x0000000745457220 */ /* 0x000fe20000410000 */
        /* <DEDUP_REMOVED lines=10> */
[----:B------:R-:W0:Y:S01]  /*e1f0*/  MUFU.EX2 R85, R85 ;  /* 0x0000005500557308 */ /* 0x000e220000000800 */
        /* <DEDUP_REMOVED lines=15> */
[----:B------:R-:W1:Y:S01]  /*e2f0*/  MUFU.EX2 R23, R94 ;  /* 0x0000005e00177308 */ /* 0x000e620000000800 */
[----:B0-----:R-:W-:Y:S01]  /*e300*/  F2FP.F16.F32.PACK_AB R82, R85, R84 ;  /* 0x000000545552723e */ /* 0x001fe200000000ff */
[----:B------:R-:W-:Y:S01]  /*e310*/  FMUL.FTZ R71, R71, R133 ;  /* 0x0000008547477220 */ /* 0x000fe20000410000 */
[----:B------:R-:W-:-:S05]  /*e320*/  IMAD.MOV.U32 R7, RZ, RZ, R75 ;  /* 0x000000ffff077224 */ /* 0x000fca00078e004b */
[----:B------:R-:W-:Y:S08]  /*e330*/  MUFU.EX2 R136, R136 ;  /* 0x0000008800887308 */ /* 0x000ff00000000800 */
[----:B------:R-:W0:Y:S01]  /*e340*/  MUFU.EX2 R73, R73 ;  /* 0x0000004900497308 */ /* 0x000e220000000800 */
[----:B-1----:R-:W-:-:S07]  /*e350*/  F2FP.F16.F32.PACK_AB R83, R23, R22 ;  /* 0x000000161753723e */ /* 0x002fce00000000ff */
[----:B------:R-:W1:Y:S08]  /*e360*/  MUFU.EX2 R137, R137 ;  /* 0x0000008900897308 */ /* 0x000e700000000800 */
[----:B------:R2:W-:Y:S01]  /*e370*/  MUFU.EX2 R17, R131 ;  /* 0x0000008300117308 */ /* 0x0005e20000000800 */
[----:B0-----:R-:W-:-:S07]  /*e380*/  F2FP.F16.F32.PACK_AB R12, R73, R136 ;  /* 0x00000088490c723e */ /* 0x001fce00000000ff */
[----:B------:R-:W0:Y:S01]  /*e390*/  MUFU.EX2 R132, R132 ;  /* 0x0000008400847308 */ /* 0x000e220000000800 */
[----:B--2---:R-:W-:Y:S01]  /*e3a0*/  F2FP.F16.F32.PACK_AB R131, R11, R10 ;  /* 0x0000000a0b83723e */ /* 0x004fe200000000ff */
[----:B------:R-:W-:Y:S01]  /*e3b0*/  FADD.FTZ R11, R93, R6 ;  /* 0x000000065d0b7221 */ /* 0x000fe20000010000 */
[----:B------:R-:W-:Y:S01]  /*e3c0*/  FADD.FTZ R10, R102, R5 ;  /* 0x00000005660a7221 */ /* 0x000fe20000010000 */
[----:B-1----:R-:W-:Y:S02]  /*e3d0*/  F2FP.F16.F32.PACK_AB R14, R8, R137 ;  /* 0x00000089080e723e */ /* 0x002fe400000000ff */
[----:B------:R-:W-:Y:S01]  /*e3e0*/  FADD.FTZ R6, R80, R11 ;  /* 0x0000000b50067221 */ /* 0x000fe20000010000 */
[C---:B------:R-:W-:Y:S01]  /*e3f0*/  F2FP.F16.F32.PACK_AB R80, R81.reuse, R80 ;  /* 0x000000505150723e */ /* 0x040fe200000000ff */
[----:B------:R-:W-:Y:S01]  /*e400*/  MUFU.EX2 R77, R86 ;  /* 0x00000056004d7308 */ /* 0x000fe20000000800 */
[----:B------:R4:W-:Y:S01]  /*e410*/  STSM.16.M88.4 [R0+0x2bb00], R128 ;  /* 0x02bb008000007844 */ /* 0x0009e20000000200 */
[----:B------:R-:W-:Y:S01]  /*e420*/  FADD.FTZ R5, R81, R6 ;  /* 0x0000000651057221 */ /* 0x000fe20000010000 */
[C---:B------:R-:W-:Y:S01]  /*e430*/  F2FP.F16.F32.PACK_AB R81, R95.reuse, R102 ;  /* 0x000000665f51723e */ /* 0x040fe200000000ff */
[----:B------:R-:W-:Y:S01]  /*e440*/  FADD.FTZ R11, R95, R10 ;  /* 0x0000000a5f0b7221 */ /* 0x000fe20000010000 */
[----:B------:R4:W-:Y:S01]  /*e450*/  STSM.16.M88.4 [R0+0x2d300], R88 ;  /* 0x02d3005800007844 */ /* 0x0009e20000000200 */
[----:B------:R-:W-:-:S02]  /*e460*/  FADD.FTZ R6, R84, R5 ;  /* 0x0000000554067221 */ /* 0x000fc40000010000 */
[----:B------:R-:W1:Y:S01]  /*e470*/  MUFU.EX2 R87, R87 ;  /* 0x0000005700577308 */ /* 0x000e620000000800 */
[----:B0-----:R-:W-:Y:S01]  /*e480*/  F2FP.F16.F32.PACK_AB R13, R132, R17 ;  /* 0x00000011840d723e */ /* 0x001fe200000000ff */
[----:B------:R4:W-:Y:S01]  /*e490*/  STSM.16.M88.4 [R0+0x2eb00], R80 ;  /* 0x02eb005000007844 */ /* 0x0009e20000000200 */
[----:B------:R-:W-:Y:S01]  /*e4a0*/  FADD.FTZ R10, R22, R11 ;  /* 0x0000000b160a7221 */ /* 0x000fe20000010000 */
[----:B------:R-:W-:-:S03]  /*e4b0*/  FADD.FTZ R5, R85, R6 ;  /* 0x0000000655057221 */ /* 0x000fc60000010000 */
[----:B------:R-:W-:Y:S01]  /*e4c0*/  FADD.FTZ R10, R23, R10 ;  /* 0x0000000a170a7221 */ /* 0x000fe20000010000 */
[----:B------:R-:W-:-:S03]  /*e4d0*/  FADD.FTZ R6, R136, R5 ;  /* 0x0000000588067221 */ /* 0x000fc60000010000 */
[----:B------:R-:W-:Y:S01]  /*e4e0*/  FADD.FTZ R10, R17, R10 ;  /* 0x0000000a110a7221 */ /* 0x000fe20000010000 */
[----:B------:R-:W-:-:S03]  /*e4f0*/  FADD.FTZ R6, R73, R6 ;  /* 0x0000000649067221 */ /* 0x000fc60000010000 */
[----:B------:R-:W-:Y:S01]  /*e500*/  FADD.FTZ R10, R132, R10 ;  /* 0x0000000a840a7221 */ /* 0x000fe20000010000 */
[----:B------:R-:W-:Y:S01]  /*e510*/  FADD.FTZ R137, R137, R6 ;  /* 0x0000000689897221 */ /* 0x000fe20000010000 */
[----:B-1----:R-:W-:Y:S02]  /*e520*/  F2FP.F16.F32.PACK_AB R15, R87, R77 ;  /* 0x0000004d570f723e */ /* 0x002fe400000000ff */
[----:B------:R-:W-:Y:S01]  /*e530*/  FADD.FTZ R10, R77, R10 ;  /* 0x0000000a4d0a7221 */ /* 0x000fe20000010000 */
[----:B------:R-:W-:Y:S01]  /*e540*/  FADD.FTZ R6, R8, R137 ;  /* 0x0000008908067221 */ /* 0x000fe20000010000 */
[----:B------:R-:W-:Y:S01]  /*e550*/  IMAD.MOV.U32 R8, RZ, RZ, R72 ;  /* 0x000000ffff087224 */ /* 0x000fe200078e0048 */
[----:B------:R4:W-:Y:S01]  /*e560*/  STSM.16.M88.4 [R0+0x30300], R12 ;  /* 0x0303000c00007844 */ /* 0x0009e20000000200 */
[----:B------:R-:W-:Y:S01]  /*e570*/  FADD.FTZ R5, R87, R10 ;  /* 0x0000000a57057221 */ /* 0x000fe20000010000 */
[----:B------:R-:W-:Y:S01]  /*e580*/  IMAD.MOV.U32 R10, RZ, RZ, R4 ;  /* 0x000000ffff0a7224 */ /* 0x000fe200078e0004 */
        /* <DEDUP_REMOVED lines=8> */
.L_x_1925:
[----:B------:R-:W-:Y:S06]  /*e610*/  BAR.ARV 0x8, 0x200 ;  /* 0x0208000000007b1d */ /* 0x000fec0000002000 */
[----:B------:R-:W-:Y:S05]  /*e620*/  @!P0 BRA `(.L_x_1935) ;  /* 0x0000000000048947 */ /* 0x000fea0003800000 */
[----:B------:R-:W-:Y:S01]  /*e630*/  BPT.TRAP 0x1 ;  /* 0x000000040000795c */ /* 0x000fe20000300000 */
.L_x_1935:
[----:B------:R-:W-:Y:S01]  /*e640*/  ULEA UR10, UR4, UR60, 0x3 ;  /* 0x0000003c040a7291 */ /* 0x000fe2000f8e183f */
[----:B------:R-:W-:-:S08]  /*e650*/  SHF.L.U32 R4, R4, 0x1f, RZ ;  /* 0x0000001f04047819 */ /* 0x000fd000000006ff */
[----:B------:R1:W3:Y:S01]  /*e660*/  SYNCS.PHASECHK.TRANS64.TRYWAIT P2, [UR10+0x31c50], R4 ;  /* 0x031c5004ff0075a7 */ /* 0x0002e2000804014a */
[----:B------:R-:W-:Y:S05]  /*e670*/  @!P0 BRA `(.L_x_1936) ;  /* 0x0000000000048947 */ /* 0x000fea0003800000 */
[----:B------:R-:W-:Y:S01]  /*e680*/  BPT.TRAP 0x1 ;  /* 0x000000040000795c */ /* 0x000fe20000300000 */
.L_x_1936:
[----:B---3--:R-:W-:Y:S05]  /*e690*/  @P2 BRA `(.L_x_1937) ;  /* 0x0000000000082947 */ /* 0x008fea0003800000 */
[----:B------:R-:W3:Y:S02]  /*e6a0*/  SYNCS.PHASECHK.TRANS64.TRYWAIT P0, [UR10+0x31c50], R4 ;  /* 0x031c5004ff0075a7 */ /* 0x000ee4000800014a */
[----:B---3--:R-:W-:Y:S05]  /*e6b0*/  @!P0 BRA `(.L_x_1938) ;  /* 0x0000006000988947 */ /* 0x008fea0003800000 */
.L_x_1937:
[----:B------:R-:W-:Y:S01]  /*e6c0*/  UIADD3 UR60, UR60, 0x200, URZ ;  /* 0x000002003c3c7890 */ /* 0x000fe2000fffe03f */
[----:B------:R-:W-:Y:S01]  /*e6d0*/  R2UR UR5, R157 ;  /* 0x000000009d0572ca */ /* 0x000fe200000e0000 */
[----:B------:R-:W-:Y:S01]  /*e6e0*/  WARPGROUP.ARRIVE ;  /* 0x00000000000079c5 */ /* 0x000fe20000000000 */
[----:B------:R-:W-:Y:S01]  /*e6f0*/  UMOV UR7, 0x80000020 ;  /* 0x8000002000077882 */ /* 0x000fe20000000000 */
[----:B------:R-:W-:Y:S01]  /*e700*/  USHF.R.U32.HI UR60, URZ, 0x4, UR60 ;  /* 0x000000043f3c7899 */ /* 0x000fe2000801163c */
[----:B---3--:R-:W3:Y:S01]  /*e710*/  SHFL.BFLY PT, R3, R6, 0x2, 0x1f ;  /* 0x0c401f0006037f89 */ /* 0x008ee200000e0000 */
[----:B------:R-:W-:Y:S02]  /*e720*/  IMAD.U32 R9, RZ, RZ, UR10 ;  /* 0x0000000aff097e24 */ /* 0x000fe4000f8e00ff */
[----:B------:R-:W-:Y:S01]  /*e730*/  ULOP3.LUT UR60, UR60, 0x3fff, URZ, 0xc0, !UPT ;  /* 0x00003fff3c3c7892 */ /* 0x000fe2000f8ec03f */
[----:B0-2-4-:R-:W0:Y:S01]  /*e740*/  SHFL.BFLY PT, R0, R5, 0x2, 0x1f ;  /* 0x0c401f0005007f89 */ /* 0x015e2200000e0000 */
[----:B------:R-:W-:Y:S01]  /*e750*/  IMAD.MOV.U32 R8, RZ, RZ, RZ ;  /* 0x000000ffff087224 */ /* 0x000fe200078e00ff */
[----:B------:R-:W-:Y:S01]  /*e760*/  @!P1 IADD3 R9, R9, 0x31c60, RZ ;  /* 0x00031c6009099810 */ /* 0x000fe20007ffe0ff */
[----:B------:R-:W-:-:S02]  /*e770*/  ULOP3.LUT UR8, UR60, 0x2400000, URZ, 0xfc, !UPT ;  /* 0x024000003c087892 */ /* 0x000fc4000f8efc3f */
[----:B------:R-:W-:Y:S01]  /*e780*/  ULOP3.LUT UR9, UR5, 0x10000, URZ, 0xfc, !UPT ;  /* 0x0001000005097892 */ /* 0x000fe2000f8efc3f */
[----:B------:R-:W-:Y:S01]  /*e790*/  @!P1 PRMT R9, RZ, 0x654, R9 ;  /* 0x00000654ff099816 */ /* 0x000fe20000000009 */
[----:B------:R-:W-:Y:S01]  /*e7a0*/  UIMAD UR8, UR4, 0x6c0, UR8 ;  /* 0x000006c0040878a4 */ /* 0x000fe2000f8e0208 */
[----:B------:R-:W-:-:S04]  /*e7b0*/  UMOV UR5, 0xc0000010 ;  /* 0xc000001000057882 */ /* 0x000fc80000000000 */
[----:B------:R-:W-:Y:S02]  /*e7c0*/  UMOV UR4, UR9 ;  /* 0x0000000900047c82 */ /* 0x000fe40008000000 */
[----:B------:R-:W-:Y:S02]  /*e7d0*/  UMOV UR6, UR8 ;  /* 0x0000000800067c82 */ /* 0x000fe40008000000 */
[----:B------:R-:W-:Y:S01]  /*e7e0*/  HGMMA.64x96x16.F32 R24, gdesc[UR4].tnspB, R24, gsb0 ;  /* 0x41600000041879f0 */ /* 0x000fe20008000818 */
[----:B------:R-:W-:Y:S02]  /*e7f0*/  UIADD3 UR4, UR9, 0x180, URZ ;  /* 0x0000018009047890 */ /* 0x000fe4000fffe03f */
[----:B------:R-:W-:Y:S01]  /*e800*/  UIADD3 UR6, UR8, 0x40, URZ ;  /* 0x0000004008067890 */ /* 0x000fe2000fffe03f */
[----:B---3--:R-:W-:Y:S01]  /*e810*/  FADD.FTZ R3, R3, R6 ;  /* 0x0000000603037221 */ /* 0x008fe20000010000 */
[----:B------:R-:W-:Y:S01]  /*e820*/  UMOV UR5, 0xc0000010 ;  /* 0xc000001000057882 */ /* 0x000fe20000000000 */
[----:B------:R-:W-:Y:S01]  /*e830*/  UMOV UR7, 0x80000020 ;  /* 0x8000002000077882 */ /* 0x000fe20000000000 */
[----:B------:R-:W-:-:S02]  /*e840*/  IMAD.MOV.U32 R6, RZ, RZ, -0x800000 ;  /* 0xff800000ff067424 */ /* 0x000fc400078e00ff */
[----:B0-----:R-:W-:Y:S02]  /*e850*/  FADD.FTZ R2, R0, R5 ;  /* 0x0000000500027221 */ /* 0x001fe40000010000 */
[----:B------:R-:W0:Y:S04]  /*e860*/  SHFL.BFLY PT, R0, R3, 0x1, 0x1f ;  /* 0x0c201f0003007f89 */ /* 0x000e2800000e0000 */
[----:B------:R-:W2:Y:S01]  /*e870*/  SHFL.BFLY PT, R7, R2, 0x1, 0x1f ;  /* 0x0c201f0002077f89 */ /* 0x000ea200000e0000 */
[----:B0-----:R-:W-:Y:S01]  /*e880*/  FADD.FTZ R10, R3, R0 ;  /* 0x00000000030a7221 */ /* 0x001fe20000010000 */
[----:B------:R-:W-:Y:S02]  /*e890*/  IMAD.MOV.U32 R0, RZ, RZ, -0x800000 ;  /* 0xff800000ff007424 */ /* 0x000fe400078e00ff */
[----:B--2---:R-:W-:-:S02]  /*e8a0*/  FADD.FTZ R11, R2, R7 ;  /* 0x00000007020b7221 */ /* 0x004fc40000010000 */
[----:B------:R-:W-:Y:S01]  /*e8b0*/  FSETP.NE.FTZ.AND P0, PT, R10, RZ, PT ;  /* 0x000000ff0a00720b */ /* 0x000fe20003f15000 */
[----:B------:R-:W-:Y:S02]  /*e8c0*/  IMAD.MOV.U32 R7, RZ, RZ, RZ ;  /* 0x000000ffff077224 */ /* 0x000fe400078e00ff */
[----:B------:R-:W-:-:S10]  /*e8d0*/  FSETP.NE.FTZ.AND P2, PT, R11, RZ, PT ;  /* 0x000000ff0b00720b */ /* 0x000fd40003f55000 */
[----:B-1----:R-:W0:Y:S01]  /*e8e0*/  @P0 MUFU.LG2 R4, R10 ;  /* 0x0000000a00040308 */ /* 0x002e220000000c00 */
[C---:B------:R-:W-:Y:S02]  /*e8f0*/  @P0 FMUL.FTZ R2, R74.reuse, 0.69314718246459960938 ;  /* 0x3f3172184a020820 */ /* 0x040fe40000410000 */
[----:B------:R-:W-:-:S05]  /*e900*/  @P2 FMUL.FTZ R74, R74, 0.69314718246459960938 ;  /* 0x3f3172184a4a2820 */ /* 0x000fca0000410000 */
        /* <DEDUP_REMOVED lines=110> */
.L_x_1908:
[----:B------:R-:W-:Y:S05]  /*eff0*/  @P0 BRA `(.L_x_1939) ;  /* 0x0000001000880947 */ /* 0x000fea0003800000 */
[----:B------:R-:W2:Y:S01]  /*f000*/  LDL.LU R26, [R1] ;  /* 0x00000000011a7983 */ /* 0x000ea20000300800 */
[----:B------:R-:W0:Y:S01]  /*f010*/  LDC R11, c[0x0][0xbe8] ;  /* 0x0002fa00ff0b7b82 */ /* 0x000e220000000800 */
[----:B------:R-:W-:Y:S01]  /*f020*/  ULDC.64 UR4, c[0x0][0xbd0] ;  /* 0x0002f40000047ab9 */ /* 0x000fe20000000a00 */
[----:B------:R-:W-:Y:S01]  /*f030*/  ULDC.64 UR6, c[0x0][0xb38] ;  /* 0x0002ce0000067ab9 */ /* 0x000fe20000000a00 */
[----:B------:R-:W1:Y:S05]  /*f040*/  S2R R7, SR_TID.X ;  /* 0x0000000000077919 */ /* 0x000e6a0000002100 */
[----:B------:R-:W3:Y:S01]  /*f050*/  S2UR UR9, SR_CTAID.Z ;  /* 0x00000000000979c3 */ /* 0x000ee20000002700 */
[----:B------:R-:W4:Y:S07]  /*f060*/  S2R R27, SR_CTAID.X ;  /* 0x00000000001b7919 */ /* 0x000f2e0000002500 */
[----:B------:R-:W5:Y:S08]  /*f070*/  LDC.64 R18, c[0x0][0xbd8] ;  /* 0x0002f600ff127b82 */ /* 0x000f700000000a00 */
[----:B------:R-:W4:Y:S08]  /*f080*/  S2UR UR8, SR_CTAID.Y ;  /* 0x00000000000879c3 */ /* 0x000f300000002600 */
[----:B------:R-:W4:Y:S01]  /*f090*/  LDC R29, c[0x0][0xc50] ;  /* 0x00031400ff1d7b82 */ /* 0x000f220000000800 */
[----:B-1----:R-:W-:-:S05]  /*f0a0*/  VIADD R8, R7, 0xffffff80 ;  /* 0xffffff8007087836 */ /* 0x002fca0000000000 */
[----:B------:R-:W-:Y:S02]  /*f0b0*/  SHF.R.S32.HI R9, RZ, 0x1f, R8 ;  /* 0x0000001fff097819 */ /* 0x000fe40000011408 */
[----:B------:R-:W1:Y:S02]  /*f0c0*/  LDC.64 R22, c[0x0][0xb40] ;  /* 0x0002d000ff167b82 */ /* 0x000e640000000a00 */
[----:B------:R-:W-:-:S04]  /*f0d0*/  LEA.HI R12, R9, R8, RZ, 0x7 ;  /* 0x00000008090c7211 */ /* 0x000fc800078f38ff */
[----:B------:R-:W-:-:S05]  /*f0e0*/  LOP3.LUT R7, R12, 0xffffff80, RZ, 0xc0, !PT ;  /* 0xffffff800c077812 */ /* 0x000fca00078ec0ff */
[----:B------:R-:W-:-:S05]  /*f0f0*/  IMAD.IADD R7, R8, 0x1, -R7 ;  /* 0x0000000108077824 */ /* 0x000fca00078e0a07 */
[----:B------:R-:W-:-:S04]  /*f100*/  SHF.R.S32.HI R14, RZ, 0x1f, R7 ;  /* 0x0000001fff0e7819 */ /* 0x000fc80000011407 */
[----:B------:R-:W-:Y:S02]  /*f110*/  LEA.HI R10, R14, R7, RZ, 0x2 ;  /* 0x000000070e0a7211 */ /* 0x000fe400078f10ff */
[----:B------:R-:W-:Y:S02]  /*f120*/  LEA.HI R9, R9, R8, RZ, 0x2 ;  /* 0x0000000809097211 */ /* 0x000fe400078f10ff */
[--C-:B------:R-:W-:Y:S02]  /*f130*/  SHF.R.S32.HI R13, RZ, 0x2, R10.reuse ;  /* 0x00000002ff0d7819 */ /* 0x100fe4000001140a */
[----:B------:R-:W-:Y:S02]  /*f140*/  SHF.R.S32.HI R16, RZ, 0x1f, R10 ;  /* 0x0000001fff107819 */ /* 0x000fe4000001140a */
[----:B------:R-:W-:Y:S02]  /*f150*/  LOP3.LUT R9, R9, 0xfffffffc, RZ, 0xc0, !PT ;  /* 0xfffffffc09097812 */ /* 0x000fe400078ec0ff */
[----:B------:R-:W-:-:S02]  /*f160*/  LEA.HI R16, R16, R13, RZ, 0x3 ;  /* 0x0000000d10107211 */ /* 0x000fc400078f18ff */
[----:B0-----:R-:W-:Y:S01]  /*f170*/  ISETP.NE.AND P0, PT, R11, 0x1, PT ;  /* 0x000000010b00780c */ /* 0x001fe20003f05270 */
[----:B------:R-:W-:Y:S01]  /*f180*/  IMAD.IADD R15, R8, 0x1, -R9 ;  /* 0x00000001080f7824 */ /* 0x000fe200078e0a09 */
[----:B------:R-:W-:Y:S02]  /*f190*/  LOP3.LUT R16, R16, 0xfffffff8, RZ, 0xc0, !PT ;  /* 0xfffffff810107812 */ /* 0x000fe400078ec0ff */
[----:B------:R-:W-:-:S03]  /*f1a0*/  SHF.R.S32.HI R12, RZ, 0x7, R12 ;  /* 0x00000007ff0c7819 */ /* 0x000fc6000001140c */
[----:B------:R-:W-:Y:S01]  /*f1b0*/  IMAD.IADD R8, R13, 0x1, -R16 ;  /* 0x000000010d087824 */ /* 0x000fe200078e0a10 */
[----:B------:R-:W-:Y:S01]  /*f1c0*/  LEA.HI R13, R15, R15, RZ, 0x1 ;  /* 0x0000000f0f0d7211 */ /* 0x000fe200078f08ff */
[----:B------:R-:W-:Y:S01]  /*f1d0*/  IMAD.HI R9, R12, 0x55555556, RZ ;  /* 0x555555560c097827 */ /* 0x000fe200078e02ff */
[----:B------:R-:W-:Y:S02]  /*f1e0*/  LEA.HI R14, R14, R7, RZ, 0x5 ;  /* 0x000000070e0e7211 */ /* 0x000fe400078f28ff */
[----:B------:R-:W-:Y:S01]  /*f1f0*/  LOP3.LUT R16, R13, 0x1ffffffe, RZ, 0xc0, !PT ;  /* 0x1ffffffe0d107812 */ /* 0x000fe200078ec0ff */
[----:B------:R-:W0:Y:S01]  /*f200*/  @P0 LDC R21, c[0x0][0xbec] ;  /* 0x0002fb00ff150b82 */ /* 0x000e220000000800 */
[----:B------:R-:W-:Y:S02]  /*f210*/  LEA.HI R9, R9, R9, RZ, 0x1 ;  /* 0x0000000909097211 */ /* 0x000fe400078f08ff */
[----:B------:R-:W-:-:S03]  /*f220*/  SHF.R.S32.HI R13, RZ, 0x5, R14 ;  /* 0x00000005ff0d7819 */ /* 0x000fc6000001140e */
[----:B------:R-:W-:Y:S02]  /*f230*/  IMAD R73, R9, -0x3, R12 ;  /* 0xfffffffd09497824 */ /* 0x000fe400078e020c */
[----:B------:R-:W-:Y:S01]  /*f240*/  IMAD R12, R13, 0x10, R8 ;  /* 0x000000100d0c7824 */ /* 0x000fe200078e0208 */
[----:B------:R-:W1:Y:S01]  /*f250*/  @P0 LDC R20, c[0x0][0xbf0] ;  /* 0x0002fc00ff140b82 */ /* 0x000e620000000800 */
[----:B------:R-:W-:Y:S02]  /*f260*/  IMAD.IADD R75, R15, 0x1, -R16 ;  /* 0x000000010f4b7824 */ /* 0x000fe400078e0a10 */
[----:B------:R-:W-:-:S05]  /*f270*/  IMAD R14, R73, 0x40, R12 ;  /* 0x00000040490e7824 */ /* 0x000fca00078e020c */
[----:B------:R-:W1:Y:S08]  /*f280*/  @P0 LDC R73, c[0x0][0xbec] ;  /* 0x0002fb00ff490b82 */ /* 0x000e700000000800 */
[----:B------:R-:W1:Y:S01]  /*f290*/  @P0 LDC R28, c[0x0][0xbf0] ;  /* 0x0002fc00ff1c0b82 */ /* 0x000e620000000800 */
[----:B------:R-:W-:Y:S01]  /*f2a0*/  LOP3.LUT R10, R10, 0x7ffffffc, RZ, 0xc0, !PT ;  /* 0x7ffffffc0a0a7812 */ /* 0x000fe200078ec0ff */
[----:B------:R-:W-:Y:S01]  /*f2b0*/  ULDC.64 UR10, c[0x0][0x208] ;  /* 0x00008200000a7ab9 */ /* 0x000fe20000000a00 */
[----:B------:R-:W-:Y:S01]  /*f2c0*/  BSSY B0, `(.L_x_1940) ;  /* 0x00000a7000007945 */ /* 0x000fe20003800000 */
[----:B--2---:R-:W-:Y:S01]  /*f2d0*/  SHF.R.S32.HI R17, RZ, 0x1f, R26 ;  /* 0x0000001fff117819 */ /* 0x004fe2000001141a */
[----:B------:R-:W-:-:S04]  /*f2e0*/  IMAD.WIDE.U32 R8, R26, UR4, RZ ;  /* 0x000000041a087c25 */ /* 0x000fc8000f8e00ff */
[----:B------:R-:W-:Y:S01]  /*f2f0*/  IMAD R13, R17, UR4, RZ ;  /* 0x00000004110d7c24 */ /* 0x000fe2000f8e02ff */
[----:B---3--:R-:W-:-:S03]  /*f300*/  USHF.R.S32.HI UR4, URZ, 0x1f, UR9 ;  /* 0x0000001f3f047899 */ /* 0x008fc60008011409 */
[----:B------:R-:W-:Y:S02]  /*f310*/  IMAD R15, R26, UR5, R13 ;  /* 0x000000051a0f7c24 */ /* 0x000fe4000f8e020d */
[----:B------:R-:W-:Y:S02]  /*f320*/  IMAD R17, R17, UR6, RZ ;  /* 0x0000000611117c24 */ /* 0x000fe4000f8e02ff */
[----:B------:R-:W-:Y:S02]  /*f330*/  IMAD.IADD R9, R9, 0x1, R15 ;  /* 0x0000000109097824 */ /* 0x000fe400078e020f */
[----:B-----5:R-:W-:Y:S02]  /*f340*/  IMAD R16, R18, UR4, RZ ;  /* 0x0000000412107c24 */ /* 0x020fe4000f8e02ff */
[----:B------:R-:W-:Y:S02]  /*f350*/  IMAD R15, R75, 0x8, R14 ;  /* 0x000000084b0f7824 */ /* 0x000fe400078e020e */
[----:B------:R-:W-:-:S04]  /*f360*/  IMAD.WIDE.U32 R12, R26, UR6, RZ ;  /* 0x000000061a0c7c25 */ /* 0x000fc8000f8e00ff */
[----:B------:R-:W-:Y:S01]  /*f370*/  IMAD R17, R26, UR7, R17 ;  /* 0x000000071a117c24 */ /* 0x000fe2000f8e0211 */
[----:B------:R-:W-:Y:S01]  /*f380*/  ULDC.64 UR6, c[0x0][0xb48] ;  /* 0x0002d20000067ab9 */ /* 0x000fe20000000a00 */
[----:B------:R-:W-:Y:S02]  /*f390*/  IMAD R19, R19, UR9, R16 ;  /* 0x0000000913137c24 */ /* 0x000fe4000f8e0210 */
[----:B----4-:R-:W-:Y:S02]  /*f3a0*/  IMAD R16, R27, 0xc0, R15 ;  /* 0x000000c01b107824 */ /* 0x010fe400078e020f */
[----:B------:R-:W-:Y:S02]  /*f3b0*/  IMAD.MOV R26, RZ, RZ, -R26 ;  /* 0x000000ffff1a7224 */ /* 0x000fe400078e0a1a */
[----:B------:R-:W-:Y:S02]  /*f3c0*/  IMAD.IADD R13, R13, 0x1, R17 ;  /* 0x000000010d0d7824 */ /* 0x000fe400078e0211 */
[----:B0-----:R-:W-:-:S04]  /*f3d0*/  @P0 IMAD.HI.U32 R17, R16, R21, RZ ;  /* 0x0000001510110227 */ /* 0x001fc800078e00ff */
[----:B------:R-:W-:-:S04]  /*f3e0*/  IMAD.WIDE.U32 R8, R18, UR9, R8 ;  /* 0x0000000912087c25 */ /* 0x000fc8000f8e0008 */
[----:B------:R-:W-:Y:S02]  /*f3f0*/  IMAD R29, R29, R26, UR8 ;  /* 0x000000081d1d7e24 */ /* 0x000fe4000f8e021a */
[C---:B-1----:R-:W-:Y:S01]  /*f400*/  IMAD R18, R22.reuse, UR4, RZ ;  /* 0x0000000416127c24 */ /* 0x042fe2000f8e02ff */
[----:B------:R-:W-:Y:S01]  /*f410*/  ULDC.64 UR4, c[0x0][0xbe0] ;  /* 0x0002f80000047ab9 */ /* 0x000fe20000000a00 */
[----:B------:R-:W-:Y:S01]  /*f420*/  IMAD.MOV.U32 R15, RZ, RZ, R16 ;  /* 0x000000ffff0f7224 */ /* 0x000fe200078e0010 */
[----:B------:R-:W-:Y:S01]  /*f430*/  @P0 SHF.R.U32.HI R15, RZ, R20, R17 ;  /* 0x00000014ff0f0219 */ /* 0x000fe20000011611 */
[----:B------:R-:W-:Y:S01]  /*f440*/  IMAD.IADD R9, R9, 0x1, R19 ;  /* 0x0000000109097824 */ /* 0x000fe200078e0213 */
[----:B------:R-:W-:Y:S01]  /*f450*/  SHF.R.S32.HI R20, RZ, 0x1f, R29 ;  /* 0x0000001fff147819 */ /* 0x000fe2000001141d */
[----:B------:R-:W-:Y:S02]  /*f460*/  IMAD R19, R23, UR9, R18 ;  /* 0x0000000917137c24 */ /* 0x000fe4000f8e0212 */
[----:B------:R-:W-:Y:S01]  /*f470*/  IMAD.WIDE.U32 R12, R22, UR9, R12 ;  /* 0x00000009160c7c25 */ /* 0x000fe2000f8e000c */
[----:B------:R-:W-:-:S03]  /*f480*/  ULDC.64 UR8, c[0x0][0xb28] ;  /* 0x0002ca0000087ab9 */ /* 0x000fc60000000a00 */
[----:B------:R-:W-:-:S04]  /*f490*/  @P0 IMAD.HI.U32 R73, R16, R73, RZ ;  /* 0x0000004910490227 */ /* 0x000fc800078e00ff */
[----:B------:R-:W-:Y:S02]  /*f4a0*/  IMAD.IADD R13, R13, 0x1, R19 ;  /* 0x000000010d0d7824 */ /* 0x000fe400078e0213 */
[----:B------:R-:W-:Y:S02]  /*f4b0*/  IMAD R19, R20, UR6, RZ ;  /* 0x0000000614137c24 */ /* 0x000fe4000f8e02ff */
[----:B------:R-:W-:-:S04]  /*f4c0*/  IMAD.WIDE.U32 R8, R29, UR4, R8 ;  /* 0x000000041d087c25 */ /* 0x000fc8000f8e0008 */
[----:B------:R-:W-:Y:S01]  /*f4d0*/  IMAD.MOV.U32 R17, RZ, RZ, R16 ;  /* 0x000000ffff117224 */ /* 0x000fe200078e0010 */
[----:B------:R-:W-:Y:S01]  /*f4e0*/  @P0 SHF.R.U32.HI R17, RZ, R28, R73 ;  /* 0x0000001cff110219 */ /* 0x000fe20000011649 */
[----:B------:R-:W-:Y:S01]  /*f4f0*/  IMAD R18, R20, UR4, RZ ;  /* 0x0000000414127c24 */ /* 0x000fe2000f8e02ff */
[----:B------:R-:W-:Y:S01]  /*f500*/  BAR.SYNC.DEFER_BLOCKING 0x1, 0x180 ;  /* 0x0046000000007b1d */ /* 0x000fe20000010000 */
[----:B------:R-:W-:Y:S01]  /*f510*/  IMAD R21, R29, UR7, R19 ;  /* 0x000000071d157c24 */ /* 0x000fe2000f8e0213 */
[--C-:B------:R-:W-:Y:S02]  /*f520*/  SHF.R.S32.HI R19, RZ, 0x1f, R15.reuse ;  /* 0x0000001fff137819 */ /* 0x100fe4000001140f */
[----:B------:R-:W-:Y:S01]  /*f530*/  IADD3 R8, P0, R15, R8, RZ ;  /* 0x000000080f087210 */ /* 0x000fe20007f1e0ff */
[----:B------:R-:W-:Y:S02]  /*f540*/  IMAD.MOV R15, RZ, RZ, -R15 ;  /* 0x000000ffff0f7224 */ /* 0x000fe400078e0a0f */
[C---:B------:R-:W-:Y:S01]  /*f550*/  IMAD R20, R29.reuse, UR5, R18 ;  /* 0x000000051d147c24 */ /* 0x040fe2000f8e0212 */
[----:B------:R-:W-:Y:S01]  /*f560*/  SHF.R.S32.HI R18, RZ, 0x1f, R17 ;  /* 0x0000001fff127819 */ /* 0x000fe20000011411 */
[----:B------:R-:W-:Y:S01]  /*f570*/  IMAD.WIDE.U32 R12, R29, UR6, R12 ;  /* 0x000000061d0c7c25 */ /* 0x000fe2000f8e000c */
[----:B------:R-:W-:Y:S01]  /*f580*/  ULDC.64 UR4, c[0x0][0xb30] ;  /* 0x0002cc0000047ab9 */ /* 0x000fe20000000a00 */
[----:B------:R-:W-:-:S02]  /*f590*/  ULDC.64 UR6, c[0x0][0xbc8] ;  /* 0x0002f20000067ab9 */ /* 0x000fc40000000a00 */
[----:B------:R-:W-:Y:S02]  /*f5a0*/  IMAD.MOV R22, RZ, RZ, -R17 ;  /* 0x000000ffff167224 */ /* 0x000fe400078e0a11 */
[----:B------:R-:W-:Y:S01]  /*f5b0*/  IMAD R15, R11, R15, R16 ;  /* 0x0000000f0b0f7224 */ /* 0x000fe200078e0210 */
[----:B------:R-:W-:Y:S01]  /*f5c0*/  IADD3.X R9, R19, R9, R20, P0, !PT ;  /* 0x0000000913097210 */ /* 0x000fe200007fe414 */
[----:B------:R-:W-:Y:S02]  /*f5d0*/  IMAD.IADD R13, R13, 0x1, R21 ;  /* 0x000000010d0d7824 */ /* 0x000fe400078e0215 */
[----:B------:R-:W-:Y:S02]  /*f5e0*/  IMAD R18, R18, UR4, RZ ;  /* 0x0000000412127c24 */ /* 0x000fe4000f8e02ff */
[----:B------:R-:W-:Y:S01]  /*f5f0*/  IMAD R19, R11, R22, R16 ;  /* 0x000000160b137224 */ /* 0x000fe200078e0210 */
[----:B------:R-:W-:Y:S01]  /*f600*/  SHF.R.S32.HI R16, RZ, 0x1f, R15 ;  /* 0x0000001fff107819 */ /* 0x000fe2000001140f */
[----:B------:R-:W-:-:S02]  /*f610*/  IMAD R21, R17, UR5, R18 ;  /* 0x0000000511157c24 */ /* 0x000fc4000f8e0212 */
[----:B------:R-:W-:Y:S01]  /*f620*/  IMAD.WIDE.U32 R12, R17, UR4, R12 ;  /* 0x00000004110c7c25 */ /* 0x000fe2000f8e000c */
[----:B------:R-:W-:Y:S01]  /*f630*/  SHF.R.S32.HI R17, RZ, 0x1f, R19 ;  /* 0x0000001fff117819 */ /* 0x000fe20000011413 */
[----:B------:R-:W0:Y:S02]  /*f640*/  S2UR UR5, SR_CgaCtaId ;  /* 0x00000000000579c3 */ /* 0x000e240000008800 */
[----:B------:R-:W-:Y:S02]  /*f650*/  IMAD R16, R16, UR6, RZ ;  /* 0x0000000610107c24 */ /* 0x000fe4000f8e02ff */
[----:B------:R-:W-:Y:S02]  /*f660*/  IMAD R18, R17, UR8, RZ ;  /* 0x0000000811127c24 */ /* 0x000fe4000f8e02ff */
[----:B------:R-:W-:Y:S02]  /*f670*/  IMAD.IADD R13, R13, 0x1, R21 ;  /* 0x000000010d0d7824 */ /* 0x000fe400078e0215 */
[----:B------:R-:W-:-:S02]  /*f680*/  IMAD R17, R15, UR7, R16 ;  /* 0x000000070f117c24 */ /* 0x000fc4000f8e0210 */
[----:B------:R-:W-:Y:S01]  /*f690*/  IMAD.WIDE.U32 R8, R15, UR6, R8 ;  /* 0x000000060f087c25 */ /* 0x000fe2000f8e0008 */
[----:B------:R-:W-:-:S03]  /*f6a0*/  ULDC.64 UR6, c[0x0][0xba8] ;  /* 0x0002ea0000067ab9 */ /* 0x000fc60000000a00 */
[C---:B------:R-:W-:Y:S01]  /*f6b0*/  IMAD R21, R19.reuse, UR9, R18 ;  /* 0x0000000913157c24 */ /* 0x040fe2000f8e0212 */
[----:B------:R-:W-:Y:S01]  /*f6c0*/  LEA R18, P0, R8, UR6, 0x2 ;  /* 0x0000000608127c11 */ /* 0x000fe2000f8010ff */
[----:B------:R-:W-:Y:S01]  /*f6d0*/  IMAD.WIDE.U32 R12, R19, UR8, R12 ;  /* 0x00000008130c7c25 */ /* 0x000fe2000f8e000c */
[----:B------:R-:W-:Y:S01]  /*f6e0*/  ULDC.64 UR8, c[0x0][0xb00] ;  /* 0x0002c00000087ab9 */ /* 0x000fe20000000a00 */
[----:B------:R-:W-:Y:S01]  /*f6f0*/  UMOV UR4, 0x400 ;  /* 0x0000040000047882 */ /* 0x000fe20000000000 */
[----:B------:R-:W-:Y:S01]  /*f700*/  ULDC UR6, c[0x0][0xa88] ;  /* 0x0002a20000067ab9 */ /* 0x000fe20000000800 */
[----:B------:R-:W-:Y:S01]  /*f710*/  IMAD.IADD R15, R9, 0x1, R17 ;  /* 0x00000001090f7824 */ /* 0x000fe200078e0211 */
[----:B------:R-:W-:Y:S01]  /*f720*/  LEA R26, P1, R12, UR8, 0x2 ;  /* 0x000000080c1a7c11 */ /* 0x000fe2000f8210ff */
[----:B------:R-:W-:-:S03]  /*f730*/  IMAD.IADD R9, R13, 0x1, R21 ;  /* 0x000000010d097824 */ /* 0x000fc600078e0215 */
[----:B------:R-:W-:Y:S01]  /*f740*/  LEA.HI.X R17, R8, UR7, R15, 0x2, P0 ;  /* 0x0000000708117c11 */ /* 0x000fe200080f140f */
[----:B------:R-:W-:Y:S01]  /*f750*/  IMAD R16, R27, 0xc0, R14 ;  /* 0x000000c01b107824 */ /* 0x000fe200078e020e */
[----:B------:R-:W-:Y:S01]  /*f760*/  LEA.HI.X R27, R12, UR9, R9, 0x2, P1 ;  /* 0x000000090c1b7c11 */ /* 0x000fe200088f1409 */
[----:B------:R-:W-:Y:S04]  /*f770*/  SHFL.IDX PT, R14, R18, 0x1, 0x1c1f ;  /* 0x003c1f00120e7f89 */ /* 0x000fe800000e0000 */
[----:B------:R-:W-:Y:S04]  /*f780*/  SHFL.IDX PT, R12, R18, RZ, 0x1c1f ;  /* 0x001c1fff120c7589 */ /* 0x000fe800000e0000 */
[----:B------:R-:W1:Y:S04]  /*f790*/  SHFL.IDX PT, R13, R17, RZ, 0x1c1f ;  /* 0x001c1fff110d7589 */ /* 0x000e6800000e0000 */
[----:B------:R-:W2:Y:S01]  /*f7a0*/  SHFL.IDX PT, R15, R17, 0x1, 0x1c1f ;  /* 0x003c1f00110f7f89 */ /* 0x000ea200000e0000 */
[----:B0-----:R-:W-:Y:S01]  /*f7b0*/  ULEA UR4, UR5, UR4, 0x18 ;  /* 0x0000000405047291 */ /* 0x001fe2000f8ec03f */
[----:B------:R-:W-:Y:S01]  /*f7c0*/  IMAD R21, R11, UR6, RZ ;  /* 0x000000060b157c24 */ /* 0x000fe2000f8e02ff */
[----:B------:R-:W-:Y:S01]  /*f7d0*/  LOP3.LUT P0, RZ, R7, 0x3, RZ, 0xc0, !PT ;  /* 0x0000000307ff7812 */ /* 0x000fe2000780c0ff */
[----:B------:R-:W-:Y:S01]  /*f7e0*/  VIADD R20, R16, 0x8 ;  /* 0x0000000810147836 */ /* 0x000fe20000000000 */
[----:B------:R-:W-:-:S02]  /*f7f0*/  UIADD3 UR4, UR4, 0x31c20, URZ ;  /* 0x00031c2004047890 */ /* 0x000fc4000fffe03f */
[-C--:B------:R-:W-:Y:S02]  /*f800*/  ISETP.GE.OR P1, PT, R16, R21.reuse, P0 ;  /* 0x000000151000720c */ /* 0x080fe40000726670 */
[-C--:B------:R-:W-:Y:S01]  /*f810*/  ISETP.GE.OR P0, PT, R20, R21.reuse, P0 ;  /* 0x000000151400720c */ /* 0x080fe20000706670 */
[----:B------:R-:W-:Y:S01]  /*f820*/  UPRMT UR4, URZ, 0x654, UR4 ;  /* 0x000006543f047896 */ /* 0x000fe20008000004 */
[----:B------:R-:W-:Y:S01]  /*f830*/  ISETP.GE.AND P2, PT, R16, R21, PT ;  /* 0x000000151000720c */ /* 0x000fe20003f46270 */
[----:B------:R-:W-:Y:S01]  /*f840*/  IMAD.IADD R7, R7, 0x1, -R10 ;  /* 0x0000000107077824 */ /* 0x000fe200078e0a0a */
[----:B------:R0:W3:Y:S04]  /*f850*/  SHFL.IDX PT, R8, R26, RZ, 0x1c1f ;  /* 0x001c1fff1a087589 */ /* 0x0000e800000e0000 */
[----:B------:R0:W4:Y:S02]  /*f860*/  SHFL.IDX PT, R9, R27, RZ, 0x1c1f ;  /* 0x001c1fff1b097589 */ /* 0x00012400000e0000 */
[----:B------:R-:W-:Y:S02]  /*f870*/  SYNCS.ARRIVE.TRANS64.RED.A1T0 RZ, [UR4], RZ ;  /* 0x000000ffffff79a7 */ /* 0x000fe40008100404 */
[----:B-1----:R0:W-:Y:S01]  /*f880*/  @!P1 ST.E desc[UR10][R12.64], R6 ;  /* 0x000000060c009985 */ /* 0x0021e2000c10190a */
[----:B------:R-:W-:-:S03]  /*f890*/  IMAD.SHL.U32 R7, R7, 0x2, RZ ;  /* 0x0000000207077824 */ /* 0x000fc600078e00ff */
[----:B--2---:R0:W-:Y:S01]  /*f8a0*/  @!P0 ST.E desc[UR10][R14.64], R0 ;  /* 0x000000000e008985 */ /* 0x0041e2000c10190a */
[----:B------:R-:W-:Y:S05]  /*f8b0*/  @P2 BRA `(.L_x_1941) ;  /* 0x00000004001c2947 */ /* 0x000fea0003800000 */
[C---:B0-----:R-:W-:Y:S01]  /*f8c0*/  VIADD R0, R7.reuse, 0x8 ;  /* 0x0000000807007836 */ /* 0x041fe20000000000 */
[----:B------:R-:W-:Y:S01]  /*f8d0*/  ULDC UR4, c[0x0][0xac8] ;  /* 0x0002b20000047ab9 */ /* 0x000fe20000000800 */
[C---:B------:R-:W-:Y:S01]  /*f8e0*/  VIADD R10, R7.reuse, 0x18 ;  /* 0x00000018070a7836 */ /* 0x040fe20000000000 */
[C---:B------:R-:W-:Y:S01]  /*f8f0*/  IADD3 R6, R7.reuse, 0x10, RZ ;  /* 0x0000001007067810 */ /* 0x040fe20007ffe0ff */
[C---:B------:R-:W-:Y:S01]  /*f900*/  VIADD R11, R7.reuse, 0x20 ;  /* 0x00000020070b7836 */ /* 0x040fe20000000000 */
[----:B------:R-:W-:Y:S01]  /*f910*/  ISETP.GE.AND P1, PT, R0, UR4, PT ;  /* 0x0000000400007c0c */ /* 0x000fe2000bf26270 */
[----:B------:R-:W-:Y:S01]  /*f920*/  ULDC.64 UR6, c[0x0][0x208] ;  /* 0x0000820000067ab9 */ /* 0x000fe20000000a00 */
[----:B------:R-:W-:Y:S01]  /*f930*/  ISETP.GE.AND P2, PT, R6, UR4, PT ;  /* 0x0000000406007c0c */ /* 0x000fe2000bf46270 */
[C---:B------:R-:W-:Y:S01]  /*f940*/  VIADD R22, R7.reuse, 0x38 ;  /* 0x0000003807167836 */ /* 0x040fe20000000000 */
[----:B------:R-:W-:Y:S01]  /*f950*/  ISETP.GE.AND P3, PT, R10, UR4, PT ;  /* 0x000000040a007c0c */ /* 0x000fe2000bf66270 */
[----:B------:R-:W-:Y:S01]  /*f960*/  VIADD R23, R7, 0x40 ;  /* 0x0000004007177836 */ /* 0x000fe20000000000 */
[----:B------:R-:W-:-:S02]  /*f970*/  ISETP.GE.AND P4, PT, R11, UR4, PT ;  /* 0x000000040b007c0c */ /* 0x000fc4000bf86270 */
[----:B------:R-:W-:-:S05]  /*f980*/  ISETP.GE.AND P0, PT, R7, UR4, PT ;  /* 0x0000000407007c0c */ /* 0x000fca000bf06270 */
[----:B------:R-:W-:Y:S02]  /*f990*/  @!P1 LEA.HI R0, R0, R0, RZ, 0x1 ;  /* 0x0000000000009211 */ /* 0x000fe400078f08ff */
[----:B------:R-:W-:Y:S02]  /*f9a0*/  @!P2 LEA.HI R6, R6, R6, RZ, 0x1 ;  /* 0x000000060606a211 */ /* 0x000fe400078f08ff */
[----:B------:R-:W-:Y:S02]  /*f9b0*/  @!P3 LEA.HI R12, R10, R10, RZ, 0x1 ;  /* 0x0000000a0a0cb211 */ /* 0x000fe400078f08ff */
[----:B------:R-:W-:Y:S02]  /*f9c0*/  @!P1 LOP3.LUT R13, R0, 0xfffffffe, RZ, 0xc0, !PT ;  /* 0xfffffffe000d9812 */ /* 0x000fe400078ec0ff */
[----:B------:R-:W-:Y:S01]  /*f9d0*/  @!P4 LEA.HI R0, R11, R11, RZ, 0x1 ;  /* 0x0000000b0b00c211 */ /* 0x000fe200078f08ff */
[----:B---34-:R-:W-:Y:S01]  /*f9e0*/  @!P0 IMAD.WIDE R10, R7, 0x4, R8 ;  /* 0x00000004070a8825 */ /* 0x018fe200078e0208 */
[----:B------:R-:W-:-:S02]  /*f9f0*/  @!P2 LOP3.LUT R15, R6, 0xfffffffe, RZ, 0xc0, !PT ;  /* 0xfffffffe060fa812 */ /* 0x000fc400078ec0ff */
[----:B------:R-:W-:Y:S01]  /*fa00*/  @!P3 LOP3.LUT R17, R12, 0xfffffffe, RZ, 0xc0, !PT ;  /* 0xfffffffe0c11b812 */ /* 0x000fe200078ec0ff */
[--C-:B------:R-:W-:Y:S01]  /*fa10*/  @!P1 IMAD.WIDE R12, R13, 0x4, R8.reuse ;  /* 0x000000040d0c9825 */ /* 0x100fe200078e0208 */
[----:B------:R-:W-:Y:S01]  /*fa20*/  @!P4 LOP3.LUT R19, R0, 0xfffffffe, RZ, 0xc0, !PT ;  /* 0xfffffffe0013c812 */ /* 0x000fe200078ec0ff */
[----:B------:R0:W-:Y:S02]  /*fa30*/  @!P0 ST.E.64 desc[UR6][R10.64], R24 ;  /* 0x000000180a008985 */ /* 0x0001e4000c101b06 */
[----:B------:R-:W-:Y:S02]  /*fa40*/  VIADD R0, R7, 0x28 ;  /* 0x0000002807007836 */ /* 0x000fe40000000000 */
[--C-:B------:R-:W-:Y:S01]  /*fa50*/  @!P2 IMAD.WIDE R14, R15, 0x4, R8.reuse ;  /* 0x000000040f0ea825 */ /* 0x100fe200078e0208 */
[----:B------:R1:W-:Y:S02]  /*fa60*/  @!P1 ST.E.64 desc[UR6][R12.64], R4 ;  /* 0x000000040c009985 */ /* 0x0003e4000c101b06 */
[----:B------:R-:W-:Y:S01]  /*fa70*/  ISETP.GE.AND P0, PT, R0, UR4, PT ;  /* 0x0000000400007c0c */ /* 0x000fe2000bf06270 */
[----:B------:R-:W-:Y:S01]  /*fa80*/  VIADD R6, R7, 0x30 ;  /* 0x0000003007067836 */ /* 0x000fe20000000000 */
[----:B------:R2:W-:Y:S01]  /*fa90*/  @!P2 ST.E.64 desc[UR6][R14.64], R32 ;  /* 0x000000200e00a985 */ /* 0x0005e2000c101b06 */
[----:B------:R-:W-:Y:S01]  /*faa0*/  @!P3 IMAD.WIDE R16, R17, 0x4, R8 ;  /* 0x000000041110b825 */ /* 0x000fe200078e0208 */
[----:B------:R-:W-:-:S02]  /*fab0*/  ISETP.GE.AND P2, PT, R22, UR4, PT ;  /* 0x0000000416007c0c */ /* 0x000fc4000bf46270 */
[----:B------:R-:W-:Y:S01]  /*fac0*/  ISETP.GE.AND P1, PT, R6, UR4, PT ;  /* 0x0000000406007c0c */ /* 0x000fe2000bf26270 */
[----:B------:R-:W-:Y:S01]  /*fad0*/  @!P4 IMAD.WIDE R18, R19, 0x4, R8 ;  /* 0x000000041312c825 */ /* 0x000fe200078e0208 */
[----:B------:R3:W-:Y:S01]  /*fae0*/  @!P3 ST.E.64 desc[UR6][R16.64], R36 ;  /* 0x000000241000b985 */ /* 0x0007e2000c101b06 */
[----:B------:R-:W-:Y:S02]  /*faf0*/  ISETP.GE.AND P3, PT, R23, UR4, PT ;  /* 0x0000000417007c0c */ /* 0x000fe4000bf66270 */
[C---:B0-----:R-:W-:Y:S01]  /*fb00*/  VIADD R10, R7.reuse, 0x48 ;  /* 0x00000048070a7836 */ /* 0x041fe20000000000 */
[----:B------:R0:W-:Y:S01]  /*fb10*/  @!P4 ST.E.64 desc[UR6][R18.64], R40 ;  /* 0x000000281200c985 */ /* 0x0001e2000c101b06 */
[C---:B-1----:R-:W-:Y:S01]  /*fb20*/  VIADD R5, R7.reuse, 0x58 ;  /* 0x0000005807057836 */ /* 0x042fe20000000000 */
        /* <DEDUP_REMOVED lines=8> */
[----:B------:R-:W-:-:S02]  /*fbb0*/  @!P2 LOP3.LUT R13, R22, 0xfffffffe, RZ, 0xc0, !PT ;  /* 0xfffffffe160da812 */ /* 0x000fc400078ec0ff */
        /* <DEDUP_REMOVED lines=10> */
[----:B------:R-:W-:-:S04]  /*fc60*/  @!P0 IMAD.WIDE R4, R5, 0x4, R8 ;  /* 0x0000000405048825 */ /* 0x000fc800078e0208 */
        /* <DEDUP_REMOVED lines=10> */
[----:B------:R1:W-:Y:S04]  /*fd10*/  @!P5 ST.E.64 desc[UR6][R18.64], R64 ;  /* 0x000000401200d985 */ /* 0x0003e8000c101b06 */
[----:B------:R1:W-:Y:S02]  /*fd20*/  @!P6 ST.E.64 desc[UR6][R8.64], R68 ;  /* 0x000000440800e985 */ /* 0x0003e4000c101b06 */
.L_x_1941:
[----:B------:R-:W-:Y:S05]  /*fd30*/  BSYNC B0 ;  /* 0x0000000000007941 */ /* 0x000fea0003800000 */
.L_x_1940:
[----:B------:R-:W-:Y:S01]  /*fd40*/  ISETP.GE.AND P0, PT, R20, R21, PT ;  /* 0x000000151400720c */ /* 0x000fe20003f06270 */
[----:B01----:R0:W1:Y:S04]  /*fd50*/  SHFL.IDX PT, R15, R27, 0x1, 0x1c1f ;  /* 0x003c1f001b0f7f89 */ /* 0x00306800000e0000 */
[----:B------:R0:W2:Y:S08]  /*fd60*/  SHFL.IDX PT, R14, R26, 0x1, 0x1c1f ;  /* 0x003c1f001a0e7f89 */ /* 0x0000b000000e0000 */
[----:B0-----:R-:W-:Y:S05]  /*fd70*/  @P0 BRA `(.L_x_1906) ;  /* 0x0000004800500947 */ /* 0x001fea0003800000 */
[C---:B------:R-:W-:Y:S01]  /*fd80*/  VIADD R0, R7.reuse, 0x8 ;  /* 0x0000000807007836 */ /* 0x040fe20000000000 */
        /* <DEDUP_REMOVED lines=19> */
[----:B----4-:R-:W-:Y:S01]  /*fec0*/  @!P3 LOP3.LUT R9, R0, 0xfffffffe, RZ, 0xc0, !PT ;  /* 0xfffffffe0009b812 */ /* 0x010fe200078ec0ff */
[----:B------:R-:W-:Y:S01]  /*fed0*/  VIADD R0, R7, 0x30 ;  /* 0x0000003007007836 */ /* 0x000fe20000000000 */
[----:B------:R-:W-:-:S02]  /*fee0*/  @!P4 LOP3.LUT R11, R4, 0xfffffffe, RZ, 0xc0, !PT ;  /* 0xfffffffe040bc812 */ /* 0x000fc400078ec0ff */
[----:B------:R-:W-:Y:S01]  /*fef0*/  @!P5 LOP3.LUT R13, R5, 0xfffffffe, RZ, 0xc0, !PT ;  /* 0xfffffffe050dd812 */ /* 0x000fe200078ec0ff */
[--C-:B-12---:R-:W-:Y:S01]  /*ff00*/  @!P2 IMAD.WIDE R4, R7, 0x4, R14.reuse ;  /* 0x000000040704a825 */ /* 0x106fe200078e020e */
[----:B------:R-:W-:Y:S02]  /*ff10*/  @!P0 LEA.HI R6, R6, R6, RZ, 0x1 ;  /* 0x0000000606068211 */ /* 0x000fe400078f08ff */
[----:B------:R-:W-:Y:S01]  /*ff20*/  ISETP.GE.AND P6, PT, R20, UR4, PT ;  /* 0x0000000414007c0c */ /* 0x000fe2000bfc6270 */
[--C-:B---3--:R-:W-:Y:S01]  /*ff30*/  @!P3 IMAD.WIDE R8, R9, 0x4, R14.reuse ;  /* 0x000000040908b825 */ /* 0x108fe200078e020e */
[----:B------:R0:W-:Y:S01]  /*ff40*/  @!P2 ST.E.64 desc[UR6][R4.64], R2 ;  /* 0x000000020400a985 */ /* 0x0001e2000c101b06 */
[----:B------:R-:W-:Y:S02]  /*ff50*/  ISETP.GE.AND P2, PT, R0, UR4, PT ;  /* 0x0000000400007c0c */ /* 0x000fe4000bf46270 */
[----:B------:R-:W-:Y:S01]  /*ff60*/  @!P4 IMAD.WIDE R10, R11, 0x4, R14 ;  /* 0x000000040b0ac825 */ /* 0x000fe200078e020e */
        /* <DEDUP_REMOVED lines=10> */
[----:B------:R-:W-:-:S02]  /*10010*/  @!P1 LOP3.LUT R5, R16, 0xfffffffe, RZ, 0xc0, !PT ;  /* 0xfffffffe10059812 */ /* 0x000fc400078ec0ff */
[----:B------:R-:W-:Y:S01]  /*10020*/  @!P2 LEA.HI R0, R0, R0, RZ, 0x1 ;  /* 0x000000000000a211 */ /* 0x000fe200078f08ff */
[--C-:B------:R-:W-:Y:S01]  /*10030*/  @!P0 IMAD.WIDE R2, R3, 0x4, R14.reuse ;  /* 0x0000000403028825 */ /* 0x100fe200078e020e */
[----:B------:R-:W-:Y:S02]  /*10040*/  @!P3 LEA.HI R17, R17, R17, RZ, 0x1 ;  /* 0x000000111111b211 */ /* 0x000fe400078f08ff */
[----:B------:R-:W-:Y:S01]  /*10050*/  @!P4 LEA.HI R18, R18, R18, RZ, 0x1 ;  /* 0x000000121212c211 */ /* 0x000fe200078f08ff */
[----:B------:R-:W-:Y:S01]  /*10060*/  @!P1 IMAD.WIDE R4, R5, 0x4, R14 ;  /* 0x0000000405049825 */ /* 0x000fe200078e020e */
[----:B------:R-:W-:Y:S01]  /*10070*/  @!P6 LEA.HI R20, R20, R20, RZ, 0x1 ;  /* 0x000000141414e211 */ /* 0x000fe200078f08ff */
[----:B------:R0:W-:Y:S01]  /*10080*/  @!P0 ST.E.64 desc[UR6][R2.64], R42 ;  /* 0x0000002a02008985 */ /* 0x0001e2000c101b06 */
[----:B------:R-:W-:Y:S02]  /*10090*/  @!P5 LEA.HI R19, R19, R19, RZ, 0x1 ;  /* 0x000000131313d211 */ /* 0x000fe400078f08ff */
[----:B-1----:R-:W-:Y:S01]  /*100a0*/  @!P2 LOP3.LUT R9, R0, 0xfffffffe, RZ, 0xc0, !PT ;  /* 0xfffffffe0009a812 */ /* 0x002fe200078ec0ff */
[----:B------:R1:W-:Y:S01]  /*100b0*/  @!P1 ST.E.64 desc[UR6][R4.64], R46 ;  /* 0x0000002e04009985 */ /* 0x0003e2000c101b06 */
[----:B------:R-:W-:-:S02]  /*100c0*/  @!P3 LOP3.LUT R17, R17, 0xfffffffe, RZ, 0xc0, !PT ;  /* 0xfffffffe1111b812 */ /* 0x000fc400078ec0ff */
[----:B--2---:R-:W-:Y:S02]  /*100d0*/  @!P4 LOP3.LUT R11, R18, 0xfffffffe, RZ, 0xc0, !PT ;  /* 0xfffffffe120bc812 */ /* 0x004fe400078ec0ff */
[----:B------:R-:W-:Y:S02]  /*100e0*/  ISETP.GE.AND P0, PT, R7, UR4, PT ;  /* 0x0000000407007c0c */ /* 0x000fe4000bf06270 */
[----:B------:R-:W-:Y:S02]  /*100f0*/  @!P5 LOP3.LUT R19, R19, 0xfffffffe, RZ, 0xc0, !PT ;  /* 0xfffffffe1313d812 */ /* 0x000fe400078ec0ff */
[----:B---3--:R-:W-:Y:S01]  /*10100*/  @!P6 LOP3.LUT R13, R20, 0xfffffffe, RZ, 0xc0, !PT ;  /* 0xfffffffe140de812 */ /* 0x008fe200078ec0ff */
        /* <DEDUP_REMOVED lines=17> */
.L_x_1939:
[----:B------:R-:W0:Y:S02]  /*10220*/  S2R R2, SR_TID.X ;  /* 0x0000000000027919 */ /* 0x000e240000002100 */
[----:B0-----:R-:W-:-:S05]  /*10230*/  VIADD R0, R2, 0xffffff80 ;  /* 0xffffff8002007836 */ /* 0x001fca0000000000 */
        /* <DEDUP_REMOVED lines=10> */
[----:B------:R-:W2:Y:S01]  /*102e0*/  LDL.LU R7, [R1] ;  /* 0x0000000001077983 */ /* 0x000ea20000300800 */
[----:B------:R-:W-:Y:S01]  /*102f0*/  ISETP.NE.AND P0, PT, R6, 0x1, PT ;  /* 0x000000010600780c */ /* 0x000fe20003f05270 */
[----:B------:R-:W0:Y:S01]  /*10300*/  S2UR UR4, SR_CTAID.Z ;  /* 0x00000000000479c3 */ /* 0x000e220000002700 */
[----:B------:R-:W-:Y:S01]  /*10310*/  ULDC.64 UR6, c[0x0][0xbd0] ;  /* 0x0002f40000067ab9 */ /* 0x000fe20000000a00 */
[----:B------:R-:W-:-:S06]  /*10320*/  ULDC.64 UR10, c[0x0][0x208] ;  /* 0x00008200000a7ab9 */ /* 0x000fcc0000000a00 */
[----:B------:R-:W1:Y:S08]  /*10330*/  LDC.64 R12, c[0x0][0xbd8] ;  /* 0x0002f600ff0c7b82 */ /* 0x000e700000000a00 */
[----:B------:R-:W3:Y:S08]  /*10340*/  @P0 LDC R9, c[0x0][0xbec] ;  /* 0x0002fb00ff090b82 */ /* 0x000ef00000000800 */
[----:B------:R-:W4:Y:S01]  /*10350*/  S2UR UR8, SR_CTAID.Y ;  /* 0x00000000000879c3 */ /* 0x000f220000002600 */
[----:B0-----:R-:W-:-:S07]  /*10360*/  USHF.R.S32.HI UR5, URZ, 0x1f, UR4 ;  /* 0x0000001f3f057899 */ /* 0x001fce0008011404 */
[----:B------:R-:W4:Y:S01]  /*10370*/  LDC R8, c[0x0][0xc50] ;  /* 0x00031400ff087b82 */ /* 0x000f220000000800 */
[----:B-1----:R-:W-:-:S04]  /*10380*/  IMAD R10, R12, UR5, RZ ;  /* 0x000000050c0a7c24 */ /* 0x002fc8000f8e02ff */
[----:B------:R-:W-:-:S03]  /*10390*/  IMAD R13, R13, UR4, R10 ;  /* 0x000000040d0d7c24 */ /* 0x000fc6000f8e020a */
[----:B------:R-:W0:Y:S01]  /*103a0*/  @P0 LDC R11, c[0x0][0xbf0] ;  /* 0x0002fc00ff0b0b82 */ /* 0x000e220000000800 */
[----:B--2---:R-:W-:Y:S01]  /*103b0*/  SHF.R.S32.HI R4, RZ, 0x1f, R7 ;  /* 0x0000001fff047819 */ /* 0x004fe20000011407 */
[----:B------:R-:W-:-:S04]  /*103c0*/  IMAD.WIDE.U32 R2, R7, UR6, RZ ;  /* 0x0000000607027c25 */ /* 0x000fc8000f8e00ff */
[----:B------:R-:W-:-:S04]  /*103d0*/  IMAD R4, R4, UR6, RZ ;  /* 0x0000000604047c24 */ /* 0x000fc8000f8e02ff */
[----:B------:R-:W-:Y:S02]  /*103e0*/  IMAD R5, R7, UR7, R4 ;  /* 0x0000000707057c24 */ /* 0x000fe4000f8e0204 */
[----:B------:R-:W-:Y:S02]  /*103f0*/  IMAD.MOV R7, RZ, RZ, -R7 ;  /* 0x000000ffff077224 */ /* 0x000fe400078e0a07 */
[----:B---3--:R-:W-:-:S04]  /*10400*/  @P0 IMAD.HI.U32 R4, R0, R9, RZ ;  /* 0x0000000900040227 */ /* 0x008fc800078e00ff */
[----:B------:R-:W-:Y:S02]  /*10410*/  IMAD.IADD R3, R3, 0x1, R5 ;  /* 0x0000000103037824 */ /* 0x000fe400078e0205 */
[----:B------:R-:W-:Y:S01]  /*10420*/  IMAD.MOV.U32 R5, RZ, RZ, R0 ;  /* 0x000000ffff057224 */ /* 0x000fe200078e0000 */
[----:B0-----:R-:W-:Y:S01]  /*10430*/  @P0 SHF.R.U32.HI R5, RZ, R11, R4 ;  /* 0x0000000bff050219 */ /* 0x001fe20000011604 */
[----:B----4-:R-:W-:Y:S02]  /*10440*/  IMAD R9, R8, R7, UR8 ;  /* 0x0000000808097e24 */ /* 0x010fe4000f8e0207 */
[----:B------:R-:W-:Y:S01]  /*10450*/  IMAD.WIDE.U32 R2, R12, UR4, R2 ;  /* 0x000000040c027c25 */ /* 0x000fe2000f8e0002 */
[----:B------:R-:W-:Y:S01]  /*10460*/  IADD3 R7, -R5, RZ, RZ ;  /* 0x000000ff05077210 */ /* 0x000fe20007ffe1ff */
[----:B------:R-:W-:Y:S01]  /*10470*/  ULDC.64 UR4, c[0x0][0xbe0] ;  /* 0x0002f80000047ab9 */ /* 0x000fe20000000a00 */
[----:B------:R-:W-:Y:S01]  /*10480*/  SHF.R.S32.HI R4, RZ, 0x1f, R9 ;  /* 0x0000001fff047819 */ /* 0x000fe20000011409 */
[----:B------:R-:W-:-:S02]  /*10490*/  IMAD.IADD R3, R13, 0x1, R3 ;  /* 0x000000010d037824 */ /* 0x000fc400078e0203 */
[----:B------:R-:W-:Y:S02]  /*104a0*/  IMAD R7, R6, R7, R0 ;  /* 0x0000000706077224 */ /* 0x000fe400078e0200 */
[----:B------:R-:W-:Y:S02]  /*104b0*/  IMAD R4, R4, UR4, RZ ;  /* 0x0000000404047c24 */ /* 0x000fe4000f8e02ff */
[----:B------:R-:W-:Y:S01]  /*104c0*/  IMAD.WIDE.U32 R2, R9, UR4, R2 ;  /* 0x0000000409027c25 */ /* 0x000fe2000f8e0002 */
[----:B------:R-:W-:-:S03]  /*104d0*/  SHF.R.S32.HI R0, RZ, 0x1f, R7 ;  /* 0x0000001fff007819 */ /* 0x000fc60000011407 */
[----:B------:R-:W-:Y:S01]  /*104e0*/  IMAD R4, R9, UR5, R4 ;  /* 0x0000000509047c24 */ /* 0x000fe2000f8e0204 */
[----:B------:R-:W-:Y:S01]  /*104f0*/  SHF.R.S32.HI R9, RZ, 0x1f, R5 ;  /* 0x0000001fff097819 */ /* 0x000fe20000011405 */
[----:B------:R-:W-:Y:S01]  /*10500*/  ULDC.64 UR4, c[0x0][0xbc8] ;  /* 0x0002f20000047ab9 */ /* 0x000fe20000000a00 */
[----:B------:R-:W-:Y:S01]  /*10510*/  IADD3 R2, P0, R5, R2, RZ ;  /* 0x0000000205027210 */ /* 0x000fe20007f1e0ff */
[----:B------:R-:W-:-:S03]  /*10520*/  IMAD R0, R0, UR4, RZ ;  /* 0x0000000400007c24 */ /* 0x000fc6000f8e02ff */
[----:B------:R-:W-:Y:S01]  /*10530*/  IADD3.X R3, R9, R3, R4, P0, !PT ;  /* 0x0000000309037210 */ /* 0x000fe200007fe404 */
        /* <DEDUP_REMOVED lines=9> */
.L_x_1904:
        /* <DEDUP_REMOVED lines=18> */
.L_x_1942:
[----:B------:R-:W-:Y:S01]  /*106f0*/  ULDC UR43, c[0x0][0xc50] ;  /* 0x00031400002b7ab9 */ /* 0x000fe20000000800 */
[----:B------:R-:W-:Y:S01]  /*10700*/  UMOV UR36, UR6 ;  /* 0x0000000600247c82 */ /* 0x000fe20008000000 */
[----:B------:R-:W-:-:S11]  /*10710*/  UISETP.NE.AND UP0, UPT, UR43, 0x1, UPT ;  /* 0x000000012b00788c */ /* 0x000fd6000bf05270 */
[----:B------:R-:W-:Y:S01]  /*10720*/  @UP0 ULDC UR4, c[0x0][0xc54] ;  /* 0x0003150000040ab9 */ /* 0x000fe20000000800 */
[----:B------:R-:W-:Y:S01]  /*10730*/  @UP0 ULDC UR7, c[0x0][0xc58] ;  /* 0x0003160000070ab9 */ /* 0x000fe20000000800 */
[----:B------:R-:W-:-:S04]  /*10740*/  UIMAD.WIDE.U32 UR4, UR6, UR4, URZ ;  /* 0x00000004060472a5 */ /* 0x000fc8000f8e003f */
[----:B------:R-:W-:-:S12]  /*10750*/  @UP0 USHF.R.U32.HI UR36, URZ, UR7, UR5 ;  /* 0x000000073f240299 */ /* 0x000fd80008011605 */
.L_x_1943:
        /* <DEDUP_REMOVED lines=8> */
[----:B------:R-:W-:Y:S01]  /*107e0*/  ULDC UR5, c[0x0][0x448] ;  /* 0x0001120000057ab9 */ /* 0x000fe20000000800 */
[----:B------:R-:W-:Y:S01]  /*107f0*/  ULDC.64 UR6, c[0x0][0x418] ;  /* 0x0001060000067ab9 */ /* 0x000fe20000000a00 */
[----:B------:R-:W-:Y:S01]  /*10800*/  UISETP.NE.AND UP1, UPT, UR5, 0x1, UPT ;  /* 0x000000010500788c */ /* 0x000fe2000bf25270 */
[----:B------:R-:W-:Y:S01]  /*10810*/  IMAD.MOV.U32 R25, RZ, RZ, RZ ;  /* 0x000000ffff197224 */ /* 0x000fe200078e00ff */
[----:B------:R-:W-:Y:S01]  /*10820*/  UISETP.NE.U32.AND UP0, UPT, UR6, URZ, UPT ;  /* 0x0000003f0600728c */ /* 0x000fe2000bf05070 */
[----:B------:R-:W-:Y:S01]  /*10830*/  UMOV UR8, 0xc0 ;  /* 0x000000c000087882 */ /* 0x000fe20000000000 */
[----:B------:R-:W-:Y:S02]  /*10840*/  ULDC UR5, c[0x0][0x288] ;  /* 0x0000a20000057ab9 */ /* 0x000fe40000000800 */
[----:B------:R-:W-:Y:S01]  /*10850*/  UISETP.NE.AND.EX UP0, UPT, UR7, URZ, UPT, UP0 ;  /* 0x0000003f0700728c */ /* 0x000fe2000bf05300 */
[----:B------:R-:W-:Y:S01]  /*10860*/  ULDC UR6, c[0x0][0x424] ;  /* 0x0001090000067ab9 */ /* 0x000fe20000000800 */
[----:B------:R-:W-:-:S02]  /*10870*/  UIADD3 UR10, -UR5, 0x90, URZ ;  /* 0x00000090050a7890 */ /* 0x000fc4000fffe13f */
[----:B------:R-:W-:Y:S01]  /*10880*/  USEL UR7, UR6, 0x1, UP0 ;  /* 0x0000000106077887 */ /* 0x000fe20008000000 */
[----:B------:R-:W-:-:S03]  /*10890*/  ULDC UR9, c[0x0][0x2f0] ;  /* 0x0000bc0000097ab9 */ /* 0x000fc60000000800 */
[----:B------:R-:W-:Y:S02]  /*108a0*/  UIMAD UR10, UR7, UR9, UR10 ;  /* 0x00000009070a72a4 */ /* 0x000fe4000f8e020a */
[----:B0-----:R-:W-:-:S03]  /*108b0*/  UIMAD UR8, UR4, UR8, 0xbf ;  /* 0x000000bf040874a4 */ /* 0x001fc6000f8e0208 */
[----:B------:R-:W-:Y:S02]  /*108c0*/  @UP1 ULDC UR4, c[0x0][0x44c] ;  /* 0x0001130000041ab9 */ /* 0x000fe40000000800 */
[----:B------:R-:W-:Y:S02]  /*108d0*/  UIMAD.WIDE.U32 UR4, UR8, UR4, URZ ;  /* 0x00000004080472a5 */ /* 0x000fe4000f8e003f */
[----:B------:R-:W-:Y:S01]  /*108e0*/  UMOV UR6, UR8 ;  /* 0x0000000800067c82 */ /* 0x000fe20008000000 */
[----:B------:R-:W-:Y:S01]  /*108f0*/  @UP1 ULDC UR8, c[0x0][0x450] ;  /* 0x0001140000081ab9 */ /* 0x000fe20000000800 */
[----:B------:R-:W-:Y:S02]  /*10900*/  UIMAD UR4, UR7, UR9, 0x8f ;  /* 0x0000008f070474a4 */ /* 0x000fe4000f8e0209 */
[----:B------:R-:W-:Y:S02]  /*10910*/  @UP1 USHF.R.U32.HI UR6, URZ, UR8, UR5 ;  /* 0x000000083f061299 */ /* 0x000fe40008011605 */
[----:B------:R-:W-:-:S02]  /*10920*/  UIMAD.WIDE UR4, UR4, 0x38e38e39, URZ ;  /* 0x38e38e39040478a5 */ /* 0x000fc4000f8e023f */
[----:B------:R-:W-:Y:S02]  /*10930*/  UIADD3 UR6, UR10, UR6, URZ ;  /* 0x000000060a067290 */ /* 0x000fe4000fffe03f */
[----:B------:R-:W-:Y:S02]  /*10940*/  USHF.R.U32.HI UR8, URZ, 0x1f, UR5 ;  /* 0x0000001f3f087899 */ /* 0x000fe40008011605 */
[----:B------:R-:W-:Y:S02]  /*10950*/  UIMAD.WIDE UR6, UR6, 0x38e38e39, URZ ;  /* 0x38e38e39060678a5 */ /* 0x000fe4000f8e023f */
[----:B------:R-:W-:Y:S02]  /*10960*/  ULEA.HI.SX32 UR8, UR5, UR8, 0x1b ;  /* 0x0000000805087291 */ /* 0x000fe4000f8fda3f */
[----:B------:R-:W-:Y:S02]  /*10970*/  USHF.R.U32.HI UR4, URZ, 0x1f, UR7 ;  /* 0x0000001f3f047899 */ /* 0x000fe40008011607 */
[----:B------:R-:W-:-:S02]  /*10980*/  USHF.R.U32.HI UR5, URZ, 0x10, UR43 ;  /* 0x000000103f057899 */ /* 0x000fc4000801162b */
[----:B------:R-:W-:Y:S02]  /*10990*/  ULEA.HI.SX32 UR4, UR7, UR4, 0x1b ;  /* 0x0000000407047291 */ /* 0x000fe4000f8fda3f */
[----:B------:R-:W-:Y:S02]  /*109a0*/  ULOP3.LUT UR43, UR43, 0xffff, URZ, 0xc0, !UPT ;  /* 0x0000ffff2b2b7892 */ /* 0x000fe4000f8ec03f */
[----:B------:R-:W-:-:S04]  /*109b0*/  UISETP.LT.AND UP0, UPT, UR8, UR4, UPT ;  /* 0x000000040800728c */ /* 0x000fc8000bf01270 */
[----:B------:R-:W-:Y:S02]  /*109c0*/  USEL UR39, UR8, UR4, UP0 ;  /* 0x0000000408277287 */ /* 0x000fe40008000000 */
[----:B------:R-:W-:Y:S02]  /*109d0*/  UISETP.NE.AND UP0, UPT, UR5, URZ, UPT ;  /* 0x0000003f0500728c */ /* 0x000fe4000bf05270 */
[----:B------:R-:W-:-:S06]  /*109e0*/  UISETP.GE.AND UP1, UPT, UR39, 0x1, UPT ;  /* 0x000000012700788c */ /* 0x000fcc000bf26270 */
[----:B------:R-:W-:-:S03]  /*109f0*/  PLOP3.LUT P0, PT, PT, PT, UP1, 0x80, 0x0 ;  /* 0x000000000000781c */ /* 0x000fc60003f0f018 */
[----:B------:R-:W-:-:S10]  /*10a00*/  @!UP0 ULDC UR5, c[0x0][0x9f0] ;  /* 0x00027c0000058ab9 */ /* 0x000fd40000000800 */
[----:B------:R-:W-:Y:S05]  /*10a10*/  @!P0 BRA `(.L_x_1945) ;  /* 0x0000000000748947 */ /* 0x000fea0003800000 */
        /* <DEDUP_REMOVED lines=10> */
[----:B0-----:R-:W-:Y:S01]  /*10ac0*/  VIADD R2, R0, 0xffffffe ;  /* 0x0ffffffe00027836 */ /* 0x001fe20000000000 */
[----:B------:R-:W-:-:S05]  /*10ad0*/  IABS R0, R8 ;  /* 0x0000000800007213 */ /* 0x000fca0000000000 */
        /* <DEDUP_REMOVED lines=11> */
[----:B------:R-:W-:Y:S02]  /*10b90*/  ISETP.NE.AND P1, PT, RZ, UR5, PT ;  /* 0x00000005ff007c0c */ /* 0x000fe4000bf25270 */
[----:B------:R-:W-:-:S13]  /*10ba0*/  ISETP.GE.U32.AND P0, PT, R0, R5, PT ;  /* 0x000000050000720c */ /* 0x000fda0003f06070 */
[----:B------:R-:W-:-:S04]  /*10bb0*/  @P0 VIADD R3, R3, 0x1 ;  /* 0x0000000103030836 */ /* 0x000fc80000000000 */
[----:B------:R-:W-:Y:S01]  /*10bc0*/  @!P2 IMAD.MOV R3, RZ, RZ, -R3 ;  /* 0x000000ffff03a224 */ /* 0x000fe200078e0a03 */
[----:B------:R-:W-:-:S05]  /*10bd0*/  @!P1 LOP3.LUT R3, RZ, UR5, RZ, 0x33, !PT ;  /* 0x00000005ff039c12 */ /* 0x000fca000f8e33ff */
[----:B------:R-:W-:-:S07]  /*10be0*/  IMAD.MOV.U32 R25, RZ, RZ, R3 ;  /* 0x000000ffff197224 */ /* 0x000fce00078e0003 */
.L_x_1945:
        /* <DEDUP_REMOVED lines=20> */
[----:B------:R-:W-:Y:S01]  /*10d30*/  IMAD.U32 R6, RZ, RZ, UR6 ;  /* 0x00000006ff067e24 */ /* 0x000fe2000f8e00ff */
[----:B------:R-:W-:Y:S01]  /*10d40*/  MOV R10, UR4 ;  /* 0x00000004000a7c02 */ /* 0x000fe20008000f00 */
[----:B------:R-:W-:-:S02]  /*10d50*/  IMAD.U32 R7, RZ, RZ, UR7 ;  /* 0x00000007ff077e24 */ /* 0x000fc4000f8e00ff */
[----:B------:R-:W-:Y:S02]  /*10d60*/  IMAD.U32 R11, RZ, RZ, UR5 ;  /* 0x00000005ff0b7e24 */ /* 0x000fe4000f8e00ff */
[----:B------:R-:W-:Y:S02]  /*10d70*/  IMAD.MOV.U32 R8, RZ, RZ, 0x70 ;  /* 0x00000070ff087424 */ /* 0x000fe400078e00ff */
[----:B------:R-:W-:Y:S02]  /*10d80*/  IMAD.MOV.U32 R12, RZ, RZ, 0x1 ;  /* 0x00000001ff0c7424 */ /* 0x000fe400078e00ff */
[----:B------:R-:W-:-:S07]  /*10d90*/  IMAD.MOV.U32 R13, RZ, RZ, RZ ;  /* 0x000000ffff0d7224 */ /* 0x000fce00078e00ff */
[----:B------:R-:W-:-:S07]  /*10da0*/  LEPC R20, `(.L_x_1946) ;  /* 0x000000001014794e */ /* 0x000fce0000000000 */
[----:B0-----:R-:W-:Y:S05]  /*10db0*/  CALL.ABS.NOINC R2 ;  /* 0x0000000002007343 */ /* 0x001fea0003c00000 */
.L_x_1946:
        /* <DEDUP_REMOVED lines=20> */
.L_x_1948:
        /* <DEDUP_REMOVED lines=15> */
.L_x_1947:
[----:B------:R-:W0:Y:S01]  /*10ff0*/  LDC.64 R2, c[0x0][0x9f8] ;  /* 0x00027e00ff027b82 */ /* 0x000e220000000a00 */
[----:B------:R-:W-:Y:S01]  /*11000*/  IMAD.MOV.U32 R18, RZ, RZ, R17 ;  /* 0x000000ffff127224 */ /* 0x000fe200078e0011 */
[----:B------:R-:W-:-:S06]  /*11010*/  ULDC.64 UR4, c[0x0][0x208] ;  /* 0x0000820000047ab9 */ /* 0x000fcc0000000a00 */
        /* <DEDUP_REMOVED lines=8> */
[----:B------:R-:W-:Y:S02]  /*110a0*/  VIADD R17, R26, 0xffffffff ;  /* 0xffffffff1a117836 */ /* 0x000fe40000000000 */
[----:B------:R-:W-:-:S04]  /*110b0*/  ISETP.NE.AND.EX P1, PT, R5, RZ, PT, P0 ;  /* 0x000000ff0500720c */ /* 0x000fc80003f25300 */
[----:B------:R-:W-:Y:S02]  /*110c0*/  P2R R23, PR, RZ, 0x2 ;  /* 0x00000002ff177803 */ /* 0x000fe40000000000 */
[----:B--2---:R-:W-:Y:S02]  /*110d0*/  SHF.R.S32.HI R19, RZ, 0x1f, R18 ;  /* 0x0000001fff137819 */ /* 0x004fe40000011412 */
[----:B------:R-:W-:Y:S01]  /*110e0*/  SEL R16, R18, RZ, !P1 ;  /* 0x000000ff12107207 */ /* 0x000fe20004800000 */
[----:B------:R-:W-:Y:S06]  /*110f0*/  BRA.DIV UR4, `(.L_x_1949) ;  /* 0x0000003a04207947 */ /* 0x000fec000b800000 */
[----:B------:R0:W1:Y:S02]  /*11100*/  SHFL.IDX PT, R14, R22, RZ, 0x1f ;  /* 0x00001fff160e7589 */ /* 0x00006400000e0000 */
.L_x_2033:
[----:B-1----:R-:W-:Y:S02]  /*11110*/  ISETP.NE.AND P0, PT, R14, RZ, PT ;  /* 0x000000ff0e00720c */ /* 0x002fe40003f05270 */
[----:B------:R-:W-:-:S04]  /*11120*/  PLOP3.LUT P2, PT, PT, PT, PT, 0x8, 0x0 ;  /* 0x000000000000781c */ /* 0x000fc80003f4e170 */
[----:B0-----:R-:W-:-:S07]  /*11130*/  P2R R22, PR, RZ, 0x4 ;  /* 0x00000004ff167803 */ /* 0x001fce0000000000 */
[----:B------:R-:W-:Y:S05]  /*11140*/  @P0 BRA `(.L_x_1950) ;  /* 0x00000004000c0947 */ /* 0x000fea0003800000 */
[----:B------:R-:W-:-:S03]  /*11150*/  UMOV UR4, 0xffffffff ;  /* 0xffffffff00047882 */ /* 0x000fc60000000000 */
[----:B------:R-:W-:Y:S05]  /*11160*/  BRA.DIV UR4, `(.L_x_1951) ;  /* 0x0000003a04247947 */ /* 0x000fea000b800000 */
[----:B------:R-:W-:-:S13]  /*11170*/  ELECT P6, URZ, PT ;  /* 0x00000000003f782f */ /* 0x000fda00038c0000 */
.L_x_2036:
[----:B------:R-:W-:Y:S05]  /*11180*/  @!P6 BRA `(.L_x_1950) ;  /* 0x0000000000fce947 */ /* 0x000fea0003800000 */
[----:B------:R-:W-:Y:S01]  /*11190*/  IMAD.MOV.U32 R0, RZ, RZ, 0x1 ;  /* 0x00000001ff007424 */ /* 0x000fe200078e00ff */
[----:B------:R-:W-:-:S04]  /*111a0*/  MOV R16, R18 ;  /* 0x0000001200107202 */ /* 0x000fc80000000f00 */
[----:B------:R-:W-:Y:S01]  /*111b0*/  SHF.L.U32 R0, R0, 0x1f, RZ ;  /* 0x0000001f00007819 */ /* 0x000fe200000006ff */
[----:B------:R-:W-:Y:S06]  /*111c0*/  @!P1 BRA `(.L_x_1952) ;  /* 0x00000000004c9947 */ /* 0x000fec0003800000 */
[----:B------:R-:W0:Y:S01]  /*111d0*/  LDC R6, c[0x0][0x43c] ;  /* 0x00010f00ff067b82 */ /* 0x000e220000000800 */
[----:B------:R-:W-:Y:S01]  /*111e0*/  IMAD.MOV.U32 R7, RZ, RZ, R17 ;  /* 0x000000ffff077224 */ /* 0x000fe200078e0011 */
[----:B------:R-:W-:Y:S01]  /*111f0*/  ULDC.64 UR4, c[0x0][0x428] ;  /* 0x00010a0000047ab9 */ /* 0x000fe20000000a00 */
[----:B------:R-:W-:Y:S01]  /*11200*/  ULDC.64 UR6, c[0x0][0x208] ;  /* 0x0000820000067ab9 */ /* 0x000fe20000000a00 */
        /* <DEDUP_REMOVED lines=15> */
.L_x_1952:
[----:B------:R-:W1:Y:S01]  /*11300*/  SYNCS.PHASECHK.TRANS64.TRYWAIT P0, [UR38+0x31c40], R0 ;  /* 0x031c4000ff0075a7 */ /* 0x000e620008000166 */
[----:B------:R-:W-:Y:S01]  /*11310*/  ISETP.NE.AND P1, PT, R28, RZ, PT ;  /* 0x000000ff1c00720c */ /* 0x000fe20003f25270 */
[----:B-1----:R-:W-:-:S12]  /*11320*/  @!P0 BRA `(.L_x_1953) ;  /* 0x0000003400d48947 */ /* 0x002fd80003800000 */
.L_x_2037:
[----:B------:R-:W-:Y:S05]  /*11330*/  @P1 BRA `(.L_x_1954) ;  /* 0x0000000000181947 */ /* 0x000fea0003800000 */
[----:B------:R-:W2:Y:S01]  /*11340*/  S2R R2, SR_TID.X ;  /* 0x0000000000027919 */ /* 0x000ea20000002100 */
[----:B-1----:R-:W-:-:S04]  /*11350*/  IMAD.MOV.U32 R0, RZ, RZ, 0x6c00 ;  /* 0x00006c00ff007424 */ /* 0x002fc800078e00ff */
[----:B------:R3:W-:Y:S01]  /*11360*/  SYNCS.ARRIVE.TRANS64 RZ, [UR38+0x31c30], R0 ;  /* 0x031c3000ffff79a7 */ /* 0x0007e20008000026 */
[----:B--2---:R-:W-:-:S13]  /*11370*/  LOP3.LUT P0, RZ, R2, 0x1f, RZ, 0xc0, !PT ;  /* 0x0000001f02ff7812 */ /* 0x004fda000780c0ff */
[----:B---3--:R-:W-:Y:S05]  /*11380*/  @!P0 BRA `(.L_x_1954) ;  /* 0x0000000000048947 */ /* 0x008fea0003800000 */
[----:B------:R-:W-:Y:S01]  /*11390*/  BPT.TRAP 0x1 ;  /* 0x000000040000795c */ /* 0x000fe20000300000 */
.L_x_1954:
        /* <DEDUP_REMOVED lines=27> */
[----:B------:R2:W-:Y:S01]  /*11550*/  UTMALDG.4D [UR24], [UR4], desc[UR6] ;  /* 0x00000618040075b4 */ /* 0x0005e20008019000 */
[----:B------:R2:W-:Y:S02]  /*11560*/  UTMALDG.4D [UR16], [UR4], desc[UR6] ;  /* 0x00000610040075b4 */ /* 0x0005e40008019000 */
[----:B--2---:R-:W-:Y:S01]  /*11570*/  NOP ;  /* 0x0000000000007918 */ /* 0x004fe20000000000 */
.L_x_1950:
        /* <DEDUP_REMOVED lines=18> */
[----:B0-----:R-:W-:Y:S02]  /*116a0*/  IMAD.U32 R4, RZ, RZ, UR6 ;  /* 0x00000006ff047e24 */ /* 0x001fe4000f8e00ff */
        /* <DEDUP_REMOVED lines=11> */
.L_x_1955:
        /* <DEDUP_REMOVED lines=8> */
[----:B------:R-:W4:Y:S01]  /*117e0*/  S2R R21, SR_CTAID.Z ;  /* 0x0000000000157919 */ /* 0x000f220000002700 */
        /* <DEDUP_REMOVED lines=9> */
[----:B0-----:R-:W-:-:S04]  /*11880*/  @P0 IMAD.HI.U32 R6, R0, R5, RZ ;  /* 0x0000000500060227 */ /* 0x001fc800078e00ff */
[----:B------:R-:W-:-:S03]  /*11890*/  IMAD.MOV.U32 R5, RZ, RZ, R0 ;  /* 0x000000ffff057224 */ /* 0x000fc600078e0000 */
[----:B------:R-:W0:Y:S01]  /*118a0*/  LDC.64 R2, c[0x0][0x2e0] ;  /* 0x0000b800ff027b82 */ /* 0x000e220000000a00 */
[----:B-1----:R-:W-:Y:S02]  /*118b0*/  @P0 SHF.R.U32.HI R5, RZ, R7, R6 ;  /* 0x00000007ff050219 */ /* 0x002fe40000011606 */
[----:B------:R-:W-:-:S03]  /*118c0*/  SHF.R.U32.HI R6, RZ, 0x3, R20 ;  /* 0x00000003ff067819 */ /* 0x000fc60000011614 */
[----:B------:R-:W-:Y:S01]  /*118d0*/  IMAD.MOV R13, RZ, RZ, -R5 ;  /* 0x000000ffff0d7224 */ /* 0x000fe200078e0a05 */
[----:B------:R-:W-:Y:S01]  /*118e0*/  LOP3.LUT R6, R6, 0x3, RZ, 0xc0, !PT ;  /* 0x0000000306067812 */ /* 0x000fe200078ec0ff */
[----:B--2---:R-:W-:-:S04]  /*118f0*/  @P0 IMAD.HI.U32 R7, R9, R8, RZ ;  /* 0x0000000809070227 */ /* 0x004fc800078e00ff */
[----:B------:R-:W-:Y:S02]  /*11900*/  IMAD.MOV.U32 R8, RZ, RZ, R9 ;  /* 0x000000ffff087224 */ /* 0x000fe400078e0009 */
[----:B------:R-:W-:Y:S01]  /*11910*/  IMAD R13, R14, R13, R0 ;  /* 0x0000000d0e0d7224 */ /* 0x000fe200078e0200 */
[----:B---3--:R-:W-:-:S04]  /*11920*/  @P0 SHF.R.U32.HI R8, RZ, R4, R7 ;  /* 0x00000004ff080219 */ /* 0x008fc80000011607 */
[----:B------:R-:W-:Y:S01]  /*11930*/  SHF.R.S32.HI R0, RZ, 0x1f, R13 ;  /* 0x0000001fff007819 */ /* 0x000fe2000001140d */
[----:B------:R-:W-:Y:S02]  /*11940*/  IMAD.MOV R10, RZ, RZ, -R8 ;  /* 0x000000ffff0a7224 */ /* 0x000fe400078e0a08 */
[-C--:B0-----:R-:W-:Y:S02]  /*11950*/  IMAD R4, R29, R2.reuse, RZ ;  /* 0x000000021d047224 */ /* 0x081fe400078e02ff */
[----:B------:R-:W-:Y:S02]  /*11960*/  IMAD R0, R0, UR6, RZ ;  /* 0x0000000600007c24 */ /* 0x000fe4000f8e02ff */
[C---:B----4-:R-:W-:Y:S01]  /*11970*/  IMAD R7, R21.reuse, R3, R4 ;  /* 0x0000000315077224 */ /* 0x050fe200078e0204 */
[----:B------:R-:W-:Y:S01]  /*11980*/  SHF.R.S32.HI R4, RZ, 0x1f, R5 ;  /* 0x0000001fff047819 */ /* 0x000fe20000011405 */
[----:B------:R-:W-:Y:S01]  /*11990*/  IMAD.WIDE.U32 R2, R21, R2, UR4 ;  /* 0x0000000415027e25 */ /* 0x000fe2000f8e0002 */
[----:B------:R-:W-:-:S03]  /*119a0*/  ULDC.64 UR4, c[0x0][0x2d0] ;  /* 0x0000b40000047ab9 */ /* 0x000fc60000000a00 */
[----:B------:R-:W-:Y:S02]  /*119b0*/  IMAD R4, R4, UR4, RZ ;  /* 0x0000000404047c24 */ /* 0x000fe4000f8e02ff */
[----:B------:R-:W-:Y:S02]  /*119c0*/  IMAD.IADD R3, R3, 0x1, R7 ;  /* 0x0000000103037824 */ /* 0x000fe400078e0207 */
[C---:B------:R-:W-:Y:S02]  /*119d0*/  IMAD R7, R5.reuse, UR5, R4 ;  /* 0x0000000505077c24 */ /* 0x040fe4000f8e0204 */
[----:B------:R-:W-:-:S04]  /*119e0*/  IMAD.WIDE.U32 R4, R5, UR4, R2 ;  /* 0x0000000405047c25 */ /* 0x000fc8000f8e0002 */
[----:B------:R-:W-:Y:S02]  /*119f0*/  IMAD.IADD R5, R5, 0x1, R7 ;  /* 0x0000000105057824 */ /* 0x000fe400078e0207 */
[C---:B------:R-:W-:Y:S02]  /*11a00*/  IMAD R7, R13.reuse, UR7, R0 ;  /* 0x000000070d077c24 */ /* 0x040fe4000f8e0200 */
[----:B------:R-:W-:Y:S02]  /*11a10*/  IMAD.SHL.U32 R0, R20, 0x8, RZ ;  /* 0x0000000814007824 */ /* 0x000fe400078e00ff */
[----:B------:R-:W-:-:S03]  /*11a20*/  IMAD.WIDE.U32 R4, R13, UR6, R4 ;  /* 0x000000060d047c25 */ /* 0x000fc6000f8e0004 */
[----:B------:R-:W-:Y:S01]  /*11a30*/  LOP3.LUT R21, R0, 0x18, RZ, 0xc0, !PT ;  /* 0x0000001800157812 */ /* 0x000fe200078ec0ff */
[----:B------:R-:W-:Y:S01]  /*11a40*/  IMAD.SHL.U32 R13, R28, 0x8, RZ ;  /* 0x000000081c0d7824 */ /* 0x000fe200078e00ff */
[----:B------:R-:W-:Y:S01]  /*11a50*/  LOP3.LUT R0, R0, 0x20, RZ, 0xc0, !PT ;  /* 0x0000002000007812 */ /* 0x000fe200078ec0ff */
[----:B------:R-:W-:Y:S01]  /*11a60*/  IMAD.WIDE.U32 R2, R8, UR4, R2 ;  /* 0x0000000408027c25 */ /* 0x000fe2000f8e0002 */
[----:B------:R-:W-:Y:S02]  /*11a70*/  IADD3 R7, R5, R7, RZ ;  /* 0x0000000705077210 */ /* 0x000fe40007ffe0ff */
[----:B------:R-:W-:Y:S01]  /*11a80*/  LOP3.LUT R0, R0, 0x300, R13, 0xf8, !PT ;  /* 0x0000030000007812 */ /* 0x000fe200078ef80d */
[C---:B------:R-:W-:Y:S02]  /*11a90*/  IMAD R13, R6.reuse, 0x40, R21 ;  /* 0x00000040060d7824 */ /* 0x040fe400078e0215 */
[----:B------:R-:W-:Y:S02]  /*11aa0*/  IMAD.SHL.U32 R6, R6, 0x8, RZ ;  /* 0x0000000806067824 */ /* 0x000fe400078e00ff */
[----:B------:R-:W-:-:S03]  /*11ab0*/  IMAD R5, R14, R10, R9 ;  /* 0x0000000a0e057224 */ /* 0x000fc600078e0209 */
        /* <DEDUP_REMOVED lines=9> */
[----:B------:R-:W-:Y:S02]  /*11b50*/  IMAD R4, R4, UR6, RZ ;  /* 0x0000000604047c24 */ /* 0x000fe4000f8e02ff */
[----:B------:R-:W-:Y:S02]  /*11b60*/  IMAD.IADD R3, R3, 0x1, R9 ;  /* 0x0000000103037824 */ /* 0x000fe400078e0209 */
[----:B------:R-:W-:Y:S01]  /*11b70*/  IMAD R9, R5, UR7, R4 ;  /* 0x0000000705097c24 */ /* 0x000fe2000f8e0204 */
[----:B------:R-:W-:Y:S01]  /*11b80*/  LOP3.LUT R4, R21, 0x20, RZ, 0xfc, !PT ;  /* 0x0000002015047812 */ /* 0x000fe200078efcff */
[----:B------:R-:W-:-:S03]  /*11b90*/  IMAD.WIDE.U32 R2, R5, UR6, R2 ;  /* 0x0000000605027c25 */ /* 0x000fc6000f8e0002 */
[----:B------:R-:W-:Y:S01]  /*11ba0*/  ISETP.GE.AND P0, PT, R4, UR4, PT ;  /* 0x0000000404007c0c */ /* 0x000fe2000bf06270 */
[----:B------:R-:W-:Y:S01]  /*11bb0*/  IMAD.IADD R3, R3, 0x1, R9 ;  /* 0x0000000103037824 */ /* 0x000fe200078e0209 */
[----:B------:R-:W-:Y:S02]  /*11bc0*/  LOP3.LUT R4, R21, 0x40, RZ, 0xfc, !PT ;  /* 0x0000004015047812 */ /* 0x000fe400078efcff */
[----:B------:R-:W-:Y:S02]  /*11bd0*/  LEA R20, P3, R2, UR8, 0x1 ;  /* 0x0000000802147c11 */ /* 0x000fe4000f8608ff */
[----:B------:R-:W-:Y:S01]  /*11be0*/  ISETP.GE.AND P1, PT, R4, UR4, PT ;  /* 0x0000000404007c0c */ /* 0x000fe2000bf26270 */
[----:B------:R-:W-:Y:S01]  /*11bf0*/  UMOV UR4, 0xffffffff ;  /* 0xffffffff00047882 */ /* 0x000fe20000000000 */
[----:B------:R-:W-:Y:S02]  /*11c00*/  LEA.HI.X R10, R2, UR9, R3, 0x1, P3 ;  /* 0x00000009020a7c11 */ /* 0x000fe400098f0c03 */
[----:B------:R-:W-:Y:S09]  /*11c10*/  BRA.DIV UR4, `(.L_x_1956) ;  /* 0x0000002e04b07947 */ /* 0x000ff2000b800000 */
[----:B------:R-:W0:Y:S01]  /*11c20*/  LDC R4, c[0x0][0x448] ;  /* 0x00011200ff047b82 */ /* 0x000e220000000800 */
[----:B------:R-:W-:Y:S01]  /*11c30*/  SHFL.IDX PT, R3, R7, RZ, 0x1c1f ;  /* 0x001c1fff07037589 */ /* 0x000fe200000e0000 */
[----:B------:R-:W-:Y:S01]  /*11c40*/  ULDC UR4, c[0x0][0x288] ;  /* 0x0000a20000047ab9 */ /* 0x000fe20000000800 */
[----:B------:R-:W-:Y:S01]  /*11c50*/  IMAD R8, R12, 0xc0, R11 ;  /* 0x000000c00c087824 */ /* 0x000fe200078e020b */
[----:B------:R-:W-:Y:S01]  /*11c60*/  ULDC.64 UR6, c[0x0][0x208] ;  /* 0x0000820000067ab9 */ /* 0x000fe20000000a00 */
[----:B------:R-:W1:Y:S02]  /*11c70*/  SHFL.IDX PT, R2, R6, RZ, 0x1c1f ;  /* 0x001c1fff06027589 */ /* 0x000e6400000e0000 */
[----:B------:R-:W-:Y:S02]  /*11c80*/  VIADD R12, R8, 0x20 ;  /* 0x00000020080c7836 */ /* 0x000fe40000000000 */
[----:B------:R-:W-:Y:S04]  /*11c90*/  SHFL.IDX PT, R5, R7, 0x1, 0x1c1f ;  /* 0x003c1f0007057f89 */ /* 0x000fe800000e0000 */
[----:B------:R-:W-:Y:S01]  /*11ca0*/  SHFL.IDX PT, R14, R6, 0x2, 0x1c1f ;  /* 0x005c1f00060e7f89 */ /* 0x000fe200000e0000 */
[----:B0-----:R-:W-:-:S03]  /*11cb0*/  IMAD R9, R4, UR4, RZ ;  /* 0x0000000404097c24 */ /* 0x001fc6000f8e02ff */
[----:B------:R-:W0:Y:S02]  /*11cc0*/  SHFL.IDX PT, R4, R6, 0x1, 0x1c1f ;  /* 0x003c1f0006047f89 */ /* 0x000e2400000e0000 */
[----:B------:R-:W-:-:S13]  /*11cd0*/  ISETP.GE.AND P3, PT, R8, R9, PT ;  /* 0x000000090800720c */ /* 0x000fda0003f66270 */
[----:B-1----:R-:W-:Y:S01]  /*11ce0*/  @!P3 IMAD.WIDE.U32 R2, R21, 0x2, R2 ;  /* 0x000000021502b825 */ /* 0x002fe200078e0002 */
[----:B------:R-:W-:-:S05]  /*11cf0*/  @!P3 LEA R29, R0, UR38, 0x1 ;  /* 0x00000026001dbc11 */ /* 0x000fca000f8e08ff */
[----:B------:R-:W-:Y:S04]  /*11d00*/  @!P3 LDGSTS.E.BYPASS.LTC128B.128 [R29+0xda00], desc[UR6][R2.64], !P2 ;  /* 0x0da00000021dbfae */ /* 0x000fe8000d101d46 */
[----:B------:R-:W-:Y:S04]  /*11d10*/  @!P3 LDGSTS.E.BYPASS.LTC128B.128 [R29+0x10a00], desc[UR6][R2.64+0x40], !P0 ;  /* 0x10a00040021dbfae */ /* 0x000fe8000c101d46 */
[----:B------:R1:W-:Y:S01]  /*11d20*/  @!P3 LDGSTS.E.BYPASS.LTC128B.128 [R29+0x13a00], desc[UR6][R2.64+0x80], !P1 ;  /* 0x13a00080021dbfae */ /* 0x0003e2000c901d46 */
[----:B------:R-:W-:Y:S01]  /*11d30*/  ISETP.GE.AND P3, PT, R12, R9, PT ;  /* 0x000000090c00720c */ /* 0x000fe20003f66270 */
[----:B------:R-:W-:-:S05]  /*11d40*/  VIADD R12, R8, 0x40 ;  /* 0x00000040080c7836 */ /* 0x000fca0000000000 */
[-C--:B------:R-:W-:Y:S01]  /*11d50*/  ISETP.GE.AND P4, PT, R12, R9.reuse, PT ;  /* 0x000000090c00720c */ /* 0x080fe20003f86270 */
[----:B------:R-:W-:Y:S01]  /*11d60*/  VIADD R12, R8, 0x60 ;  /* 0x00000060080c7836 */ /* 0x000fe20000000000 */
[----:B-1----:R-:W1:Y:S05]  /*11d70*/  SHFL.IDX PT, R2, R7, 0x2, 0x1c1f ;  /* 0x005c1f0007027f89 */ /* 0x002e6a00000e0000 */
[----:B0-----:R-:W-:Y:S01]  /*11d80*/  @!P3 IMAD.WIDE.U32 R4, R21, 0x2, R4 ;  /* 0x000000021504b825 */ /* 0x001fe200078e0004 */
[----:B------:R-:W-:Y:S01]  /*11d90*/  @!P3 LEA R29, R0, UR38, 0x1 ;  /* 0x00000026001dbc11 */ /* 0x000fe2000f8e08ff */
[----:B------:R-:W-:Y:S04]  /*11da0*/  SHFL.IDX PT, R7, R7, 0x3, 0x1c1f ;  /* 0x007c1f0007077f89 */ /* 0x000fe800000e0000 */
[----:B------:R-:W-:Y:S04]  /*11db0*/  @!P3 LDGSTS.E.BYPASS.LTC128B.128 [R29+0xe200], desc[UR6][R4.64], !P2 ;  /* 0x0e200000041dbfae */ /* 0x000fe8000d101d46 */
[----:B------:R-:W-:Y:S04]  /*11dc0*/  @!P3 LDGSTS.E.BYPASS.LTC128B.128 [R29+0x11200], desc[UR6][R4.64+0x40], !P0 ;  /* 0x11200040041dbfae */ /* 0x000fe8000c101d46 */
[----:B------:R0:W-:Y:S01]  /*11dd0*/  @!P3 LDGSTS.E.BYPASS.LTC128B.128 [R29+0x14200], desc[UR6][R4.64+0x80], !P1 ;  /* 0x14200080041dbfae */ /* 0x0001e2000c901d46 */
[----:B------:R-:W-:Y:S01]  /*11de0*/  ISETP.GE.AND P3, PT, R12, R9, PT ;  /* 0x000000090c00720c */ /* 0x000fe20003f66270 */
[----:B-1----:R-:W-:-:S02]  /*11df0*/  IMAD.MOV.U32 R3, RZ, RZ, R2 ;  /* 0x000000ffff037224 */ /* 0x002fc400078e0002 */
[----:B------:R-:W-:Y:S02]  /*11e00*/  IMAD.MOV.U32 R2, RZ, RZ, R14 ;  /* 0x000000ffff027224 */ /* 0x000fe400078e000e */
[----:B------:R-:W1:Y:S01]  /*11e10*/  SHFL.IDX PT, R14, R6, 0x3, 0x1c1f ;  /* 0x007c1f00060e7f89 */ /* 0x000e6200000e0000 */
[----:B0-----:R-:W-:Y:S01]  /*11e20*/  @!P4 LEA R5, R0, UR38, 0x1 ;  /* 0x000000260005cc11 */ /* 0x001fe2000f8e08ff */
[----:B------:R-:W-:Y:S02]  /*11e30*/  @!P4 IMAD.WIDE.U32 R2, R21, 0x2, R2 ;  /* 0x000000021502c825 */ /* 0x000fe400078e0002 */
[----:B------:R-:W-:Y:S02]  /*11e40*/  SHFL.IDX PT, R29, R10, RZ, 0x1c1f ;  /* 0x001c1fff0a1d7589 */ /* 0x000fe400000e0000 */
[----:B------:R-:W-:Y:S02]  /*11e50*/  VIADD R4, R8, 0x80 ;  /* 0x0000008008047836 */ /* 0x000fe40000000000 */
[----:B------:R-:W0:Y:S04]  /*11e60*/  SHFL.IDX PT, R6, R20, RZ, 0x1c1f ;  /* 0x001c1fff14067589 */ /* 0x000e2800000e0000 */
[----:B------:R-:W-:Y:S04]  /*11e70*/  @!P4 LDGSTS.E.BYPASS.LTC128B.128 [R5+0xea00], desc[UR6][R2.64], !P2 ;  /* 0x0ea000000205cfae */ /* 0x000fe8000d101d46 */
[----:B------:R-:W-:Y:S04]  /*11e80*/  @!P4 LDGSTS.E.BYPASS.LTC128B.128 [R5+0x11a00], desc[UR6][R2.64+0x40], !P0 ;  /* 0x11a000400205cfae */ /* 0x000fe8000c101d46 */
[----:B------:R2:W-:Y:S01]  /*11e90*/  @!P4 LDGSTS.E.BYPASS.LTC128B.128 [R5+0x14a00], desc[UR6][R2.64+0x80], !P1 ;  /* 0x14a000800205cfae */ /* 0x0005e2000c901d46 */
[----:B------:R-:W-:Y:S01]  /*11ea0*/  ISETP.GE.AND P4, PT, R4, R9, PT ;  /* 0x000000090400720c */ /* 0x000fe20003f86270 */
[----:B-1----:R-:W-:-:S02]  /*11eb0*/  IMAD.MOV.U32 R4, RZ, RZ, R14 ;  /* 0x000000ffff047224 */ /* 0x002fc400078e000e */
[----:B------:R-:W1:Y:S04]  /*11ec0*/  SHFL.IDX PT, R10, R10, 0x1, 0x1c1f ;  /* 0x003c1f000a0a7f89 */ /* 0x000e6800000e0000 */
[----:B------:R3:W4:Y:S01]  /*11ed0*/  SHFL.IDX PT, R14, R20, 0x1, 0x1c1f ;  /* 0x003c1f00140e7f89 */ /* 0x00072200000e0000 */
[----:B--2---:R-:W-:Y:S01]  /*11ee0*/  IMAD.MOV.U32 R5, RZ, RZ, R7 ;  /* 0x000000ffff057224 */ /* 0x004fe200078e0007 */
[C---:B------:R-:W-:Y:S01]  /*11ef0*/  @!P3 LEA R7, R0.reuse, UR38, 0x1 ;  /* 0x000000260007bc11 */ /* 0x040fe2000f8e08ff */
[----:B0-----:R-:W-:Y:S02]  /*11f00*/  IMAD.MOV.U32 R2, RZ, RZ, R6 ;  /* 0x000000ffff027224 */ /* 0x001fe400078e0006 */
[----:B------:R-:W-:Y:S01]  /*11f10*/  IMAD.MOV.U32 R3, RZ, RZ, R29 ;  /* 0x000000ffff037224 */ /* 0x000fe200078e001d */
[----:B------:R-:W-:Y:S01]  /*11f20*/  @!P4 LEA R29, R0, UR38, 0x1 ;  /* 0x00000026001dcc11 */ /* 0x000fe2000f8e08ff */
[----:B------:R-:W-:-:S04]  /*11f30*/  @!P3 IMAD.WIDE.U32 R4, R21, 0x2, R4 ;  /* 0x000000021504b825 */ /* 0x000fc800078e0004 */
[----:B------:R-:W-:Y:S01]  /*11f40*/  @!P4 IMAD.WIDE.U32 R2, R21, 0x2, R2 ;  /* 0x000000021502c825 */ /* 0x000fe200078e0002 */
[----:B------:R3:W-:Y:S03]  /*11f50*/  @!P3 LDGSTS.E.BYPASS.LTC128B.128 [R7+0xf200], desc[UR6][R4.64], !P2 ;  /* 0x0f2000000407bfae */ /* 0x0007e6000d101d46 */
[----:B------:R-:W-:Y:S01]  /*11f60*/  IMAD.MOV.U32 R6, RZ, RZ, 0x1 ;  /* 0x00000001ff067424 */ /* 0x000fe200078e00ff */
[----:B------:R3:W-:Y:S04]  /*11f70*/  @!P3 LDGSTS.E.BYPASS.LTC128B.128 [R7+0x12200], desc[UR6][R4.64+0x40], !P0 ;  /* 0x122000400407bfae */ /* 0x0007e8000c101d46 */
[----:B------:R3:W-:Y:S04]  /*11f80*/  @!P3 LDGSTS.E.BYPASS.LTC128B.128 [R7+0x15200], desc[UR6][R4.64+0x80], !P1 ;  /* 0x152000800407bfae */ /* 0x0007e8000c901d46 */
[----:B------:R3:W-:Y:S04]  /*11f90*/  @!P4 LDGSTS.E.BYPASS.LTC128B.128 [R29+0xfa00], desc[UR6][R2.64], !P2 ;  /* 0x0fa00000021dcfae */ /* 0x0007e8000d101d46 */
[----:B------:R3:W-:Y:S04]  /*11fa0*/  @!P4 LDGSTS.E.BYPASS.LTC128B.128 [R29+0x12a00], desc[UR6][R2.64+0x40], !P0 ;  /* 0x12a00040021dcfae */ /* 0x0007e8000c101d46 */
[----:B-1--4-:R3:W-:Y:S02]  /*11fb0*/  @!P4 LDGSTS.E.BYPASS.LTC128B.128 [R29+0x15a00], desc[UR6][R2.64+0x80], !P1 ;  /* 0x15a00080021dcfae */ /* 0x0127e4000c901d46 */
.L_x_2050:
        /* <DEDUP_REMOVED lines=16> */
.L_x_1958:
[----:B------:R-:W-:Y:S05]  /*120c0*/  BSYNC B0 ;  /* 0x0000000000007941 */ /* 0x000fea0003800000 */
.L_x_1957:
        /* <DEDUP_REMOVED lines=10> */
.L_x_2051:
[----:B0-----:R-:W-:Y:S01]  /*12170*/  IMAD.MOV.U32 R0, RZ, RZ, RZ ;  /* 0x000000ffff007224 */ /* 0x001fe200078e00ff */
        /* <DEDUP_REMOVED lines=13> */
[----:B0-----:R-:W-:Y:S02]  /*12250*/  LOP3.LUT R7, R4, 0x1f, RZ, 0xc0, !PT ;  /* 0x0000001f04077812 */ /* 0x001fe400078ec0ff */
[----:B------:R-:W-:Y:S02]  /*12260*/  MOV R4, R16 ;  /* 0x0000001000047202 */ /* 0x000fe40000000f00 */
[----:B------:R-:W-:-:S07]  /*12270*/  LOP3.LUT R10, R9, 0x1, RZ, 0xc0, !PT ;  /* 0x00000001090a7812 */ /* 0x000fce00078ec0ff */
[----:B------:R-:W-:Y:S05]  /*12280*/  @!P0 BRA `(.L_x_1961) ;  /* 0x0000001000d48947 */ /* 0x000fea0003800000 */
[----:B------:R-:W-:Y:S01]  /*12290*/  BSSY B0, `(.L_x_1961) ;  /* 0x0000134000007945 */ /* 0x000fe20003800000 */
[----:B------:R-:W-:Y:S02]  /*122a0*/  IMAD.IADD R9, R9, 0x1, -R10 ;  /* 0x0000000109097824 */ /* 0x000fe400078e0a0a */
[----:B------:R-:W-:Y:S02]  /*122b0*/  IMAD.MOV.U32 R11, RZ, RZ, 0x1 ;  /* 0x00000001ff0b7424 */ /* 0x000fe400078e00ff */
[----:B------:R-:W-:-:S07]  /*122c0*/  IMAD.MOV.U32 R4, RZ, RZ, R16 ;  /* 0x000000ffff047224 */ /* 0x000fce00078e0010 */
.L_x_1996:
        /* <DEDUP_REMOVED lines=29> */
.L_x_1964:
[----:B------:R-:W1:Y:S01]  /*124a0*/  SYNCS.PHASECHK.TRANS64.TRYWAIT P0, [UR38+0x31c48], R6 ;  /* 0x031c4806ff0075a7 */ /* 0x000e620008000166 */
[----:B------:R-:W-:Y:S01]  /*124b0*/  BSSY B2, `(.L_x_1965) ;  /* 0x0000003000027945 */ /* 0x000fe20003800000 */
[----:B------:R-:W-:-:S03]  /*124c0*/  ISETP.NE.AND P2, PT, R28, RZ, PT ;  /* 0x000000ff1c00720c */ /* 0x000fc60003f45270 */
[----:B-1----:R-:W-:Y:S10]  /*124d0*/  @!P0 BRA `(.L_x_1966) ;  /* 0x0000002c00a48947 */ /* 0x002ff40003800000 */
.L_x_2052:
[----:B------:R-:W-:Y:S05]  /*124e0*/  BSYNC B2 ;  /* 0x0000000000027941 */ /* 0x000fea0003800000 */
.L_x_1965:
[----:B------:R-:W-:Y:S04]  /*124f0*/  BSSY B2, `(.L_x_1967) ;  /* 0x0000007000027945 */ /* 0x000fe80003800000 */
[----:B------:R-:W-:Y:S05]  /*12500*/  @P2 BRA `(.L_x_1968) ;  /* 0x0000000000142947 */ /* 0x000fea0003800000 */
[----:B------:R-:W-:Y:S01]  /*12510*/  ISETP.NE.AND P0, PT, R7, RZ, PT ;  /* 0x000000ff0700720c */ /* 0x000fe20003f05270 */
[----:B------:R-:W-:-:S04]  /*12520*/  IMAD.MOV.U32 R2, RZ, RZ, 0x6c00 ;  /* 0x00006c00ff027424 */ /* 0x000fc800078e00ff */
[----:B------:R2:W-:Y:S08]  /*12530*/  SYNCS.ARRIVE.TRANS64 RZ, [UR38+0x31c38], R2 ;  /* 0x031c3802ffff79a7 */ /* 0x0005f00008000026 */
[----:B--2---:R-:W-:Y:S05]  /*12540*/  @!P0 BRA `(.L_x_1968) ;  /* 0x0000000000048947 */ /* 0x004fea0003800000 */
[----:B------:R-:W-:Y:S01]  /*12550*/  BPT.TRAP 0x1 ;  /* 0x000000040000795c */ /* 0x000fe20000300000 */
.L_x_1968:
[----:B------:R-:W-:Y:S05]  /*12560*/  BSYNC B2 ;  /* 0x0000000000027941 */ /* 0x000fea0003800000 */
.L_x_1967:
        /* <DEDUP_REMOVED lines=11> */
.L_x_1969:
        /* <DEDUP_REMOVED lines=13> */
.L_x_1970:
        /* <DEDUP_REMOVED lines=15> */
.L_x_1971:
        /* <DEDUP_REMOVED lines=12> */
.L_x_2053:
[----:B------:R-:W-:Y:S05]  /*128a0*/  BSYNC B2 ;  /* 0x0000000000027941 */ /* 0x000fea0003800000 */
.L_x_1972:
        /* <DEDUP_REMOVED lines=9> */
.L_x_1975:
[----:B------:R-:W-:Y:S05]  /*12940*/  BSYNC B2 ;  /* 0x0000000000027941 */ /* 0x000fea0003800000 */
.L_x_1974:
        /* <DEDUP_REMOVED lines=10> */
.L_x_1976:
        /* <DEDUP_REMOVED lines=13> */
.L_x_1977:
        /* <DEDUP_REMOVED lines=13> */
.L_x_1978:
        /* <DEDUP_REMOVED lines=10> */
.L_x_1963:
[----:B------:R-:W-:Y:S05]  /*12c30*/  BSYNC B1 ;  /* 0x0000000000017941 */ /* 0x000fea0003800000 */
.L_x_1962:
[----:B------:R-:W-:Y:S01]  /*12c40*/  ISETP.NE.AND P0, PT, R22, RZ, PT ;  /* 0x000000ff1600720c */ /* 0x000fe20003f05270 */
[----:B------:R-:W-:Y:S01]  /*12c50*/  BSSY B1, `(.L_x_1979) ;  /* 0x0000094000017945 */ /* 0x000fe20003800000 */
[----:B------:R-:W-:-:S11]  /*12c60*/  LOP3.LUT R6, R11, 0x1, RZ, 0x3c, !PT ;  /* 0x000000010b067812 */ /* 0x000fd600078e3cff */
[----:B------:R-:W-:Y:S05]  /*12c70*/  @!P0 BRA `(.L_x_1980) ;  /* 0x0000000800448947 */ /* 0x000fea0003800000 */
[----:B------:R-:W-:Y:S01]  /*12c80*/  ISETP.NE.AND P0, PT, R23, RZ, PT ;  /* 0x000000ff1700720c */ /* 0x000fe20003f05270 */
[----:B------:R-:W-:Y:S01]  /*12c90*/  VIADD R13, R8, 0xffffffff ;  /* 0xffffffff080d7836 */ /* 0x000fe20000000000 */
        /* <DEDUP_REMOVED lines=22> */
.L_x_1981:
[----:B------:R-:W1:Y:S01]  /*12e00*/  SYNCS.PHASECHK.TRANS64.TRYWAIT P0, [UR38+0x31c40], R12 ;  /* 0x031c400cff0075a7 */ /* 0x000e620008000166 */
[----:B------:R-:W-:Y:S01]  /*12e10*/  BSSY B2, `(.L_x_1982) ;  /* 0x0000003000027945 */ /* 0x000fe20003800000 */
[----:B------:R-:W-:-:S03]  /*12e20*/  ISETP.NE.AND P2, PT, R28, RZ, PT ;  /* 0x000000ff1c00720c */ /* 0x000fc60003f45270 */
[----:B-1----:R-:W-:Y:S10]  /*12e30*/  @!P0 BRA `(.L_x_1983) ;  /* 0x00000024007c8947 */ /* 0x002ff40003800000 */
.L_x_2054:
[----:B------:R-:W-:Y:S05]  /*12e40*/  BSYNC B2 ;  /* 0x0000000000027941 */ /* 0x000fea0003800000 */
.L_x_1982:
[----:B------:R-:W-:Y:S04]  /*12e50*/  BSSY B2, `(.L_x_1984) ;  /* 0x0000007000027945 */ /* 0x000fe80003800000 */
[----:B------:R-:W-:Y:S05]  /*12e60*/  @P2 BRA `(.L_x_1985) ;  /* 0x0000000000142947 */ /* 0x000fea0003800000 */
[----:B------:R-:W-:Y:S01]  /*12e70*/  ISETP.NE.AND P0, PT, R7, RZ, PT ;  /* 0x000000ff0700720c */ /* 0x000fe20003f05270 */
[----:B------:R-:W-:-:S04]  /*12e80*/  IMAD.MOV.U32 R2, RZ, RZ, 0x6c00 ;  /* 0x00006c00ff027424 */ /* 0x000fc800078e00ff */
[----:B------:R2:W-:Y:S08]  /*12e90*/  SYNCS.ARRIVE.TRANS64 RZ, [UR38+0x31c30], R2 ;  /* 0x031c3002ffff79a7 */ /* 0x0005f00008000026 */
[----:B--2---:R-:W-:Y:S05]  /*12ea0*/  @!P0 BRA `(.L_x_1985) ;  /* 0x0000000000048947 */ /* 0x004fea0003800000 */
[----:B------:R-:W-:Y:S01]  /*12eb0*/  BPT.TRAP 0x1 ;  /* 0x000000040000795c */ /* 0x000fe20000300000 */
.L_x_1985:
[----:B------:R-:W-:Y:S05]  /*12ec0*/  BSYNC B2 ;  /* 0x0000000000027941 */ /* 0x000fea0003800000 */
.L_x_1984:
        /* <DEDUP_REMOVED lines=11> */
.L_x_1986:
        /* <DEDUP_REMOVED lines=14> */
.L_x_1987:
        /* <DEDUP_REMOVED lines=14> */
.L_x_1988:
        /* <DEDUP_REMOVED lines=12> */
.L_x_2055:
[----:B------:R-:W-:Y:S05]  /*13200*/  BSYNC B2 ;  /* 0x0000000000027941 */ /* 0x000fea0003800000 */
.L_x_1989:
        /* <DEDUP_REMOVED lines=9> */
.L_x_1992:
[----:B------:R-:W-:Y:S05]  /*132a0*/  BSYNC B2 ;  /* 0x0000000000027941 */ /* 0x000fea0003800000 */
.L_x_1991:
        /* <DEDUP_REMOVED lines=10> */
.L_x_1993:
        /* <DEDUP_REMOVED lines=13> */
.L_x_1994:
        /* <DEDUP_REMOVED lines=13> */
.L_x_1995:
        /* <DEDUP_REMOVED lines=10> */
.L_x_1980:
[----:B------:R-:W-:Y:S05]  /*13590*/  BSYNC B1 ;  /* 0x0000000000017941 */ /* 0x000fea0003800000 */
.L_x_1979:
[----:B------:R-:W-:Y:S02]  /*135a0*/  VIADD R8, R8, 0xfffffffe ;  /* 0xfffffffe08087836 */ /* 0x000fe40000000000 */
[----:B------:R-:W-:Y:S01]  /*135b0*/  IMAD.MOV.U32 R11, RZ, RZ, R6 ;  /* 0x000000ffff0b7224 */ /* 0x000fe200078e0006 */
[----:B------:R-:W-:Y:S06]  /*135c0*/  @P1 BRA `(.L_x_1996) ;  /* 0xffffffec00401947 */ /* 0x000fec000383ffff */
[----:B------:R-:W-:Y:S05]  /*135d0*/  BSYNC B0 ;  /* 0x0000000000007941 */ /* 0x000fea0003800000 */
.L_x_1961:
        /* <DEDUP_REMOVED lines=29> */
.L_x_1998:
[----:B------:R-:W1:Y:S01]  /*137b0*/  SYNCS.PHASECHK.TRANS64.TRYWAIT P0, [UR38+0x31c48], R9 ;  /* 0x031c4809ff0075a7 */ /* 0x000e620008000166 */
[----:B------:R-:W-:Y:S01]  /*137c0*/  BSSY B1, `(.L_x_1999) ;  /* 0x0000003000017945 */ /* 0x000fe20003800000 */
[----:B------:R-:W-:-:S03]  /*137d0*/  ISETP.NE.AND P1, PT, R28, RZ, PT ;  /* 0x000000ff1c00720c */ /* 0x000fc60003f25270 */
[----:B-1----:R-:W-:Y:S10]  /*137e0*/  @!P0 BRA `(.L_x_2000) ;  /* 0x0000001c00408947 */ /* 0x002ff40003800000 */
.L_x_2056:
[----:B------:R-:W-:Y:S05]  /*137f0*/  BSYNC B1 ;  /* 0x0000000000017941 */ /* 0x000fea0003800000 */
.L_x_1999:
[----:B------:R-:W-:Y:S04]  /*13800*/  BSSY B1, `(.L_x_2001) ;  /* 0x0000007000017945 */ /* 0x000fe80003800000 */
[----:B------:R-:W-:Y:S05]  /*13810*/  @P1 BRA `(.L_x_2002) ;  /* 0x0000000000141947 */ /* 0x000fea0003800000 */
[----:B------:R-:W-:Y:S01]  /*13820*/  ISETP.NE.AND P0, PT, R7, RZ, PT ;  /* 0x000000ff0700720c */ /* 0x000fe20003f05270 */
[----:B-1----:R-:W-:-:S04]  /*13830*/  IMAD.MOV.U32 R2, RZ, RZ, 0x6c00 ;  /* 0x00006c00ff027424 */ /* 0x002fc800078e00ff */
[----:B------:R2:W-:Y:S08]  /*13840*/  SYNCS.ARRIVE.TRANS64 RZ, [UR38+0x31c38], R2 ;  /* 0x031c3802ffff79a7 */ /* 0x0005f00008000026 */
[----:B--2---:R-:W-:Y:S05]  /*13850*/  @!P0 BRA `(.L_x_2002) ;  /* 0x0000000000048947 */ /* 0x004fea0003800000 */
[----:B------:R-:W-:Y:S01]  /*13860*/  BPT.TRAP 0x1 ;  /* 0x000000040000795c */ /* 0x000fe20000300000 */
.L_x_2002:
[----:B------:R-:W-:Y:S05]  /*13870*/  BSYNC B1 ;  /* 0x0000000000017941 */ /* 0x000fea0003800000 */
.L_x_2001:
        /* <DEDUP_REMOVED lines=11> */
.L_x_2003:
        /* <DEDUP_REMOVED lines=14> */
.L_x_2004:
        /* <DEDUP_REMOVED lines=14> */
.L_x_2005:
        /* <DEDUP_REMOVED lines=11> */
.L_x_2057:
[----:B------:R-:W-:Y:S05]  /*13ba0*/  BSYNC B1 ;  /* 0x0000000000017941 */ /* 0x000fea0003800000 */
.L_x_2006:
        /* <DEDUP_REMOVED lines=9> */
.L_x_2009:
[----:B------:R-:W-:Y:S05]  /*13c40*/  BSYNC B1 ;  /* 0x0000000000017941 */ /* 0x000fea0003800000 */
.L_x_2008:
        /* <DEDUP_REMOVED lines=10> */
.L_x_2010:
        /* <DEDUP_REMOVED lines=13> */
.L_x_2011:
        /* <DEDUP_REMOVED lines=13> */
.L_x_2012:
        /* <DEDUP_REMOVED lines=10> */
.L_x_1997:
[----:B------:R-:W-:Y:S05]  /*13f30*/  BSYNC B0 ;  /* 0x0000000000007941 */ /* 0x000fea0003800000 */
.L_x_1960:
        /* <DEDUP_REMOVED lines=9> */
.L_x_2058:
[----:B------:R-:W-:Y:S05]  /*13fd0*/  BSYNC B1 ;  /* 0x0000000000017941 */ /* 0x000fea0003800000 */
.L_x_2015:
[----:B------:R-:W-:Y:S04]  /*13fe0*/  BSSY B1, `(.L_x_2017) ;  /* 0x0000008000017945 */ /* 0x000fe80003800000 */
[----:B------:R-:W-:Y:S05]  /*13ff0*/  @P1 BRA `(.L_x_2018) ;  /* 0x0000000000181947 */ /* 0x000fea0003800000 */
[----:B------:R-:W1:Y:S01]  /*14000*/  S2R R4, SR_TID.X ;  /* 0x0000000000047919 */ /* 0x000e620000002100 */
[----:B0-----:R-:W-:-:S04]  /*14010*/  IMAD.MOV.U32 R2, RZ, RZ, 0x6c00 ;  /* 0x00006c00ff027424 */ /* 0x001fc800078e00ff */
[----:B------:R2:W-:Y:S01]  /*14020*/  SYNCS.ARRIVE.TRANS64 RZ, [R3+URZ+0x31c50], R2 ;  /* 0x031c500203ff79a7 */ /* 0x0005e2000800003f */
[----:B-1----:R-:W-:-:S13]  /*14030*/  LOP3.LUT P0, RZ, R4, 0x1f, RZ, 0xc0, !PT ;  /* 0x0000001f04ff7812 */ /* 0x002fda000780c0ff */
[----:B--2---:R-:W-:Y:S05]  /*14040*/  @!P0 BRA `(.L_x_2018) ;  /* 0x0000000000048947 */ /* 0x004fea0003800000 */
[----:B------:R-:W-:Y:S01]  /*14050*/  BPT.TRAP 0x1 ;  /* 0x000000040000795c */ /* 0x000fe20000300000 */
.L_x_2018:
[----:B------:R-:W-:Y:S05]  /*14060*/  BSYNC B1 ;  /* 0x0000000000017941 */ /* 0x000fea0003800000 */
.L_x_2017:
        /* <DEDUP_REMOVED lines=13> */
.L_x_2019:
        /* <DEDUP_REMOVED lines=13> */
.L_x_2020:
        /* <DEDUP_REMOVED lines=13> */
.L_x_2021:
        /* <DEDUP_REMOVED lines=8> */
.L_x_2014:
[----:B------:R-:W-:Y:S05]  /*14360*/  BSYNC B0 ;  /* 0x0000000000007941 */ /* 0x000fea0003800000 */
.L_x_2013:
[----:B------:R-:W-:Y:S01]  /*14370*/  IADD3 R0, R0, 0x1, RZ ;  /* 0x0000000100007810 */ /* 0x000fe20007ffe0ff */
[----:B0-----:R-:W-:-:S03]  /*14380*/  IMAD.MOV.U32 R2, RZ, RZ, RZ ;  /* 0x000000ffff027224 */ /* 0x001fc600078e00ff */
[----:B------:R-:W-:-:S04]  /*14390*/  ISETP.NE.AND P0, PT, R0, 0x2, PT ;  /* 0x000000020000780c */ /* 0x000fc80003f05270 */
[----:B------:R-:W-:Y:S02]  /*143a0*/  SEL R3, RZ, 0x1, P0 ;  /* 0x00000001ff037807 */ /* 0x000fe40000000000 */
[----:B------:R-:W-:Y:S02]  /*143b0*/  SEL R0, R0, RZ, P0 ;  /* 0x000000ff00007207 */ /* 0x000fe40000000000 */
[----:B------:R-:W-:-:S07]  /*143c0*/  LOP3.LUT R6, R6, R3, RZ, 0x3c, !PT ;  /* 0x0000000306067212 */ /* 0x000fce00078e3cff */
.L_x_1944:
[----:B------:R-:W0:Y:S01]  /*143d0*/  S2R R4, SR_CgaCtaId ;  /* 0x0000000000047919 */ /* 0x000e220000008800 */
[----:B------:R-:W-:Y:S02]  /*143e0*/  MOV R3, 0x400 ;  /* 0x0000040000037802 */ /* 0x000fe40000000f00 */
[----:B------:R-:W-:Y:S02]  /*143f0*/  SHF.L.U32 R2, R2, 0x1f, RZ ;  /* 0x0000001f02027819 */ /* 0x000fe400000006ff */
[----:B0-----:R-:W-:-:S04]  /*14400*/  LEA R7, R4, R3, 0x18 ;  /* 0x0000000304077211 */ /* 0x001fc800078ec0ff */
[----:B------:R-:W0:Y:S02]  /*14410*/  SYNCS.PHASECHK.TRANS64.TRYWAIT P0, [R7+URZ+0x31c20], R2 ;  /* 0x031c2002070075a7 */ /* 0x000e24000800017f */
[----:B0-----:R-:W-:Y:S05]  /*14420*/  @!P0 BRA `(.L_x_2022) ;  /* 0x0000001000748947 */ /* 0x001fea0003800000 */
.L_x_2059:
[----:B------:R-:W-:-:S03]  /*14430*/  UMOV UR4, 0xffffffff ;  /* 0xffffffff00047882 */ /* 0x000fc60000000000 */
[----:B------:R-:W-:Y:S05]  /*14440*/  BRA.DIV UR4, `(.L_x_2023) ;  /* 0x0000001204807947 */ /* 0x000fea000b800000 */
[----:B0-----:R-:W0:Y:S02]  /*14450*/  S2R R2, SR_TID.X ;  /* 0x0000000000027919 */ /* 0x001e240000002100 */
[----:B0-----:R-:W-:-:S04]  /*14460*/  SHF.R.U32.HI R2, RZ, 0x5, R2 ;  /* 0x00000005ff027819 */ /* 0x001fc80000011602 */
[----:B------:R-:W-:-:S05]  /*14470*/  LOP3.LUT R2, R2, 0x3, RZ, 0xc0, !PT ;  /* 0x0000000302027812 */ /* 0x000fca00078ec0ff */
[----:B------:R0:W1:Y:S02]  /*14480*/  SHFL.IDX PT, R14, R2, RZ, 0x1f ;  /* 0x00001fff020e7589 */ /* 0x00006400000e0000 */
.L_x_2062:
[----:B-1----:R-:W-:-:S13]  /*14490*/  ISETP.NE.AND P0, PT, R14, RZ, PT ;  /* 0x000000ff0e00720c */ /* 0x002fda0003f05270 */
[----:B------:R-:W-:Y:S05]  /*144a0*/  @P0 BRA `(.L_x_1906) ;  /* 0x0000000000840947 */ /* 0x000fea0003800000 */
[----:B------:R-:W-:-:S03]  /*144b0*/  UMOV UR4, 0xffffffff ;  /* 0xffffffff00047882 */ /* 0x000fc60000000000 */
[----:B------:R-:W-:Y:S05]  /*144c0*/  BRA.DIV UR4, `(.L_x_2024) ;  /* 0x0000001204947947 */ /* 0x000fea000b800000 */
[----:B------:R-:W-:-:S13]  /*144d0*/  ELECT P6, URZ, PT ;  /* 0x00000000003f782f */ /* 0x000fda00038c0000 */
.L_x_2065:
[----:B------:R-:W-:Y:S05]  /*144e0*/  @!P6 BRA `(.L_x_1906) ;  /* 0x000000000074e947 */ /* 0x000fea0003800000 */
[----:B------:R-:W-:-:S04]  /*144f0*/  LOP3.LUT R27, R27, 0x2, RZ, 0xfc, !PT ;  /* 0x000000021b1b7812 */ /* 0x000fc800078efcff */
[----:B------:R-:W-:-:S13]  /*14500*/  ISETP.NE.AND P2, PT, R27, 0x3, PT ;  /* 0x000000031b00780c */ /* 0x000fda0003f45270 */
[----:B------:R-:W-:Y:S05]  /*14510*/  @!P2 BRA `(.L_x_2025) ;  /* 0x000000000004a947 */ /* 0x000fea0003800000 */
[----:B------:R-:W-:Y:S01]  /*14520*/  BPT.TRAP 0x1 ;  /* 0x000000040000795c */ /* 0x000fe20000300000 */
.L_x_2025:
        /* <DEDUP_REMOVED lines=12> */
.L_x_2066:
[----:B------:R-:W1:Y:S02]  /*145f0*/  SYNCS.PHASECHK.TRANS64.TRYWAIT P0, [R3+URZ], R2 ;  /* 0x00000002030075a7 */ /* 0x000e64000800017f */
[----:B-1----:R-:W-:Y:S05]  /*14600*/  @!P0 BRA `(.L_x_2027) ;  /* 0x0000001000788947 */ /* 0x002fea0003800000 */
.L_x_2067:
[----:B------:R-:W-:Y:S05]  /*14610*/  @!P2 BRA `(.L_x_2028) ;  /* 0x000000000004a947 */ /* 0x000fea0003800000 */
[----:B------:R-:W-:Y:S01]  /*14620*/  BPT.TRAP 0x1 ;  /* 0x000000040000795c */ /* 0x000fe20000300000 */
.L_x_2028:
[----:B-1----:R-:W-:-:S04]  /*14630*/  VIADD R3, R7, 0x31c60 ;  /* 0x00031c6007037836 */ /* 0x002fc80000000000 */
[----:B0-----:R-:W-:-:S04]  /*14640*/  IMAD R5, R0, 0x8, R3 ;  /* 0x0000000800057824 */ /* 0x001fc800078e0203 */
[----:B------:R-:W0:Y:S02]  /*14650*/  SYNCS.PHASECHK.TRANS64.TRYWAIT P0, [R5+URZ], R4 ;  /* 0x00000004050075a7 */ /* 0x000e24000800017f */
[----:B0-----:R-:W-:Y:S05]  /*14660*/  @!P0 BRA `(.L_x_2029) ;  /* 0x0000001000748947 */ /* 0x001fea0003800000 */
.L_x_2068:
[----:B------:R-:W-:-:S07]  /*14670*/  IMAD R3, R8, 0x8, R3 ;  /* 0x0000000808037824 */ /* 0x000fce00078e0203 */
.L_x_2030:
[----:B-1----:R1:W2:Y:S02]  /*14680*/  SYNCS.PHASECHK.TRANS64.TRYWAIT P0, [R3+URZ], R2 ;  /* 0x00000002030075a7 */ /* 0x0022a4000800017f */
[----:B--2---:R-:W-:Y:S05]  /*14690*/  @!P0 NANOSLEEP.SYNCS 0x989680 ;  /* 0x009896800000895d */ /* 0x004fea0003900000 */
[----:B------:R-:W2:Y:S02]  /*146a0*/  @!P0 SYNCS.PHASECHK.TRANS64 P0, [R3+URZ], R2 ;  /* 0x00000002030085a7 */ /* 0x000ea4000800007f */
[----:B--2---:R-:W-:Y:S05]  /*146b0*/  @!P0 BRA `(.L_x_2030) ;  /* 0xfffffffc00f08947 */ /* 0x004fea000383ffff */
.L_x_1906:
[----:B------:R-:W-:Y:S05]  /*146c0*/  BSYNC B6 ;  /* 0x0000000000067941 */ /* 0x000fea0003800000 */
.L_x_1903:
[----:B------:R-:W-:Y:S05]  /*146d0*/  EXIT ;  /* 0x000000000000794d */ /* 0x000fea0003800000 */
.L_x_1910:
[----:B0-----:R-:W-:-:S04]  /*146e0*/  IMAD.U32 R3, RZ, RZ, UR60 ;  /* 0x0000003cff037e24 */ /* 0x001fc8000f8e00ff */
[----:B------:R0:W1:Y:S03]  /*146f0*/  SYNCS.PHASECHK.TRANS64.TRYWAIT P1, [R3+URZ+0x31c00], R0 ;  /* 0x031c0000030075a7 */ /* 0x000066000802017f */
[----:B-1----:R-:W-:Y:S05]  /*14700*/  @!P1 NANOSLEEP.SYNCS 0x989680 ;  /* 0x009896800000995d */ /* 0x002fea0003900000 */
[----:B------:R-:W1:Y:S02]  /*14710*/  @!P1 SYNCS.PHASECHK.TRANS64 P1, [R3+URZ+0x31c00], R0 ;  /* 0x031c0000030095a7 */ /* 0x000e64000802007f */
[----:B-1----:R-:W-:Y:S05]  /*14720*/  @!P1 BRA `(.L_x_1910) ;  /* 0xfffffffc00ec9947 */ /* 0x002fea000383ffff */
[----:B------:R-:W-:Y:S05]  /*14730*/  BRA `(.L_x_2031) ;  /* 0xfffffecc00147947 */ /* 0x000fea000383ffff */
.L_x_1914:
[----:B--2---:R-:W-:-:S04]  /*14740*/  IMAD.U32 R5, RZ, RZ, UR60 ;  /* 0x0000003cff057e24 */ /* 0x004fc8000f8e00ff */
[----:B------:R2:W3:Y:S03]  /*14750*/  SYNCS.PHASECHK.TRANS64.TRYWAIT P2, [R5+URZ+0x31c30], R0 ;  /* 0x031c3000050075a7 */ /* 0x0004e6000804017f */
[----:B---3--:R-:W-:Y:S05]  /*14760*/  @!P2 NANOSLEEP.SYNCS 0x989680 ;  /* 0x009896800000a95d */ /* 0x008fea0003900000 */
[----:B------:R-:W3:Y:S02]  /*14770*/  @!P2 SYNCS.PHASECHK.TRANS64 P2, [R5+URZ+0x31c30], R0 ;  /* 0x031c30000500a5a7 */ /* 0x000ee4000804007f */
[----:B---3--:R-:W-:Y:S05]  /*14780*/  @!P2 BRA `(.L_x_1914) ;  /* 0xfffffffc00eca947 */ /* 0x008fea000383ffff */
[----:B------:R-:W-:Y:S05]  /*14790*/  BRA `(.L_x_1913) ;  /* 0xfffffecc00287947 */ /* 0x000fea000383ffff */
.L_x_1919:
[----:B--2---:R-:W-:-:S04]  /*147a0*/  IMAD.U32 R15, RZ, RZ, UR7 ;  /* 0x00000007ff0f7e24 */ /* 0x004fc8000f8e00ff */
[----:B------:R2:W3:Y:S03]  /*147b0*/  SYNCS.PHASECHK.TRANS64.TRYWAIT P3, [R15+URZ+0x31c30], R14 ;  /* 0x031c300e0f0075a7 */ /* 0x0004e6000806017f */
[----:B---3--:R-:W-:Y:S05]  /*147c0*/  @!P3 NANOSLEEP.SYNCS 0x989680 ;  /* 0x009896800000b95d */ /* 0x008fea0003900000 */
[----:B------:R-:W3:Y:S02]  /*147d0*/  @!P3 SYNCS.PHASECHK.TRANS64 P3, [R15+URZ+0x31c30], R14 ;  /* 0x031c300e0f00b5a7 */ /* 0x000ee4000806007f */
[----:B---3--:R-:W-:Y:S05]  /*147e0*/  @!P3 BRA `(.L_x_1919) ;  /* 0xfffffffc00ecb947 */ /* 0x008fea000383ffff */
[----:B------:R-:W-:Y:S05]  /*147f0*/  BRA `(.L_x_1916) ;  /* 0xffffff1000847947 */ /* 0x000fea000383ffff */
.L_x_1923:
[----:B--2---:R-:W-:-:S04]  /*14800*/  IMAD.U32 R14, RZ, RZ, UR7 ;  /* 0x00000007ff0e7e24 */ /* 0x004fc8000f8e00ff */
[----:B------:R2:W3:Y:S03]  /*14810*/  SYNCS.PHASECHK.TRANS64.TRYWAIT P3, [R14+URZ+0x31c50], R13 ;  /* 0x031c500d0e0075a7 */ /* 0x0004e6000806017f */
[----:B---3--:R-:W-:Y:S05]  /*14820*/  @!P3 NANOSLEEP.SYNCS 0x989680 ;  /* 0x009896800000b95d */ /* 0x008fea0003900000 */
[----:B------:R-:W3:Y:S02]  /*14830*/  @!P3 SYNCS.PHASECHK.TRANS64 P3, [R14+URZ+0x31c50], R13 ;  /* 0x031c500d0e00b5a7 */ /* 0x000ee4000806007f */
[----:B---3--:R-:W-:Y:S05]  /*14840*/  @!P3 BRA `(.L_x_1923) ;  /* 0xfffffffc00ecb947 */ /* 0x008fea000383ffff */
[----:B------:R-:W-:Y:S05]  /*14850*/  BRA `(.L_x_1920) ;  /* 0xffffff28001c7947 */ /* 0x000fea000383ffff */
.L_x_1929:
[----:B-1----:R-:W-:-:S04]  /*14860*/  IMAD.U32 R12, RZ, RZ, UR6 ;  /* 0x00000006ff0c7e24 */ /* 0x002fc8000f8e00ff */
[----:B------:R1:W2:Y:S03]  /*14870*/  SYNCS.PHASECHK.TRANS64.TRYWAIT P2, [R12+URZ+0x31c30], R11 ;  /* 0x031c300b0c0075a7 */ /* 0x0002a6000804017f */
[----:B--2---:R-:W-:Y:S05]  /*14880*/  @!P2 NANOSLEEP.SYNCS 0x989680 ;  /* 0x009896800000a95d */ /* 0x004fea0003900000 */
[----:B------:R-:W2:Y:S02]  /*14890*/  @!P2 SYNCS.PHASECHK.TRANS64 P2, [R12+URZ+0x31c30], R11 ;  /* 0x031c300b0c00a5a7 */ /* 0x000ea4000804007f */
[----:B--2---:R-:W-:Y:S05]  /*148a0*/  @!P2 BRA `(.L_x_1929) ;  /* 0xfffffffc00eca947 */ /* 0x004fea000383ffff */
[----:B------:R-:W-:Y:S05]  /*148b0*/  BRA `(.L_x_1926) ;  /* 0xffffff5c009c7947 */ /* 0x000fea000383ffff */
.L_x_1933:
[----:B0-----:R-:W-:-:S04]  /*148c0*/  IMAD.U32 R11, RZ, RZ, UR6 ;  /* 0x00000006ff0b7e24 */ /* 0x001fc8000f8e00ff */
[----:B------:R0:W2:Y:S03]  /*148d0*/  SYNCS.PHASECHK.TRANS64.TRYWAIT P2, [R11+URZ+0x31c50], R10 ;  /* 0x031c500a0b0075a7 */ /* 0x0000a6000804017f */
[----:B--2---:R-:W-:Y:S05]  /*148e0*/  @!P2 NANOSLEEP.SYNCS 0x989680 ;  /* 0x009896800000a95d */ /* 0x004fea0003900000 */
[----:B------:R-:W2:Y:S02]  /*148f0*/  @!P2 SYNCS.PHASECHK.TRANS64 P2, [R11+URZ+0x31c50], R10 ;  /* 0x031c500a0b00a5a7 */ /* 0x000ea4000804007f */
[----:B--2---:R-:W-:Y:S05]  /*14900*/  @!P2 BRA `(.L_x_1933) ;  /* 0xfffffffc00eca947 */ /* 0x004fea000383ffff */
[----:B------:R-:W-:Y:S05]  /*14910*/  BRA `(.L_x_1930) ;  /* 0xffffff7400487947 */ /* 0x000fea000383ffff */
.L_x_1938:
[----:B---3--:R-:W-:-:S04]  /*14920*/  IMAD.U32 R3, RZ, RZ, UR10 ;  /* 0x0000000aff037e24 */ /* 0x008fc8000f8e00ff */
[----:B------:R3:W0:Y:S03]  /*14930*/  SYNCS.PHASECHK.TRANS64.TRYWAIT P0, [R3+URZ+0x31c50], R4 ;  /* 0x031c5004030075a7 */ /* 0x000626000800017f */
[----:B0-----:R-:W-:Y:S05]  /*14940*/  @!P0 NANOSLEEP.SYNCS 0x989680 ;  /* 0x009896800000895d */ /* 0x001fea0003900000 */
[----:B------:R-:W0:Y:S02]  /*14950*/  @!P0 SYNCS.PHASECHK.TRANS64 P0, [R3+URZ+0x31c50], R4 ;  /* 0x031c5004030085a7 */ /* 0x000e24000800007f */
[----:B0-----:R-:W-:Y:S05]  /*14960*/  @!P0 BRA `(.L_x_1938) ;  /* 0xfffffffc00ec8947 */ /* 0x001fea000383ffff */
[----:B------:R-:W-:Y:S05]  /*14970*/  BRA `(.L_x_1937) ;  /* 0xffffff9c00507947 */ /* 0x000fea000383ffff */
.L_x_1949:
[----:B------:R-:W-:Y:S02]  /*14980*/  IMAD.MOV.U32 R13, RZ, RZ, R22 ;  /* 0x000000ffff0d7224 */ /* 0x000fe400078e0016 */
[----:B------:R-:W-:Y:S02]  /*14990*/  IMAD.MOV.U32 R12, RZ, RZ, RZ ;  /* 0x000000ffff0c7224 */ /* 0x000fe400078e00ff */
[----:B------:R-:W-:Y:S02]  /*149a0*/  IMAD.MOV.U32 R11, RZ, RZ, 0x1f ;  /* 0x0000001fff0b7424 */ /* 0x000fe400078e00ff */
[----:B------:R-:W-:-:S07]  /*149b0*/  IMAD.MOV.U32 R15, RZ, RZ, -0x1 ;  /* 0xffffffffff0f7424 */ /* 0x000fce00078e00ff */
[----:B------:R-:W-:Y:S05]  /*149c0*/  WARPSYNC.COLLECTIVE R15, `(.L_x_2032) ;  /* 0x000000000f087348 */ /* 0x000fea0003c00000 */
[----:B------:R0:W1:Y:S02]  /*149d0*/  SHFL.IDX P6, R14, R13, R12, R11 ;  /* 0x0000000c0d0e7389 */ /* 0x00006400000c000b */
[----:B01----:R-:W-:Y:S01]  /*149e0*/  ENDCOLLECTIVE ;  /* 0x000000000000791b */ /* 0x003fe20003800000 */
.L_x_2032:
[----:B------:R-:W-:Y:S05]  /*149f0*/  BRA `(.L_x_2033) ;  /* 0xffffffc400c47947 */ /* 0x000fea000383ffff */
.L_x_1951:
[----:B------:R-:W-:Y:S01]  /*14a00*/  BSSY B0, `(.L_x_2034) ;  /* 0x0000006000007945 */ /* 0x000fe20003800000 */
[----:B------:R-:W-:-:S07]  /*14a10*/  IMAD.MOV.U32 R15, RZ, RZ, -0x1 ;  /* 0xffffffffff0f7424 */ /* 0x000fce00078e00ff */
[----:B------:R-:W-:Y:S05]  /*14a20*/  WARPSYNC.COLLECTIVE R15, `(.L_x_2035) ;  /* 0x000000000f0c7348 */ /* 0x000fea0003c00000 */
[----:B------:R-:W-:Y:S02]  /*14a30*/  ELECT P6, UR62, PT ;  /* 0x00000000003e782f */ /* 0x000fe400038c0000 */
[----:B------:R-:W-:Y:S01]  /*14a40*/  MOV R14, UR62 ;  /* 0x0000003e000e7c02 */ /* 0x000fe20008000f00 */
[----:B------:R-:W-:Y:S10]  /*14a50*/  ENDCOLLECTIVE ;  /* 0x000000000000791b */ /* 0x000ff40003800000 */
.L_x_2035:
[----:B------:R-:W-:Y:S05]  /*14a60*/  BSYNC B0 ;  /* 0x0000000000007941 */ /* 0x000fea0003800000 */
.L_x_2034:
[----:B------:R-:W-:Y:S05]  /*14a70*/  BRA `(.L_x_2036) ;  /* 0xffffffc400c07947 */ /* 0x000fea000383ffff */
.L_x_1953:
[----:B-1----:R-:W-:-:S04]  /*14a80*/  IMAD.U32 R3, RZ, RZ, UR38 ;  /* 0x00000026ff037e24 */ /* 0x002fc8000f8e00ff */
[----:B------:R1:W2:Y:S03]  /*14a90*/  SYNCS.PHASECHK.TRANS64.TRYWAIT P0, [R3+URZ+0x31c40], R0 ;  /* 0x031c4000030075a7 */ /* 0x0002a6000800017f */
[----:B--2---:R-:W-:Y:S05]  /*14aa0*/  @!P0 NANOSLEEP.SYNCS 0x989680 ;  /* 0x009896800000895d */ /* 0x004fea0003900000 */
[----:B------:R-:W2:Y:S02]  /*14ab0*/  @!P0 SYNCS.PHASECHK.TRANS64 P0, [R3+URZ+0x31c40], R0 ;  /* 0x031c4000030085a7 */ /* 0x000ea4000800007f */
[----:B--2---:R-:W-:Y:S05]  /*14ac0*/  @!P0 BRA `(.L_x_1953) ;  /* 0xfffffffc00ec8947 */ /* 0x004fea000383ffff */
[----:B------:R-:W-:Y:S05]  /*14ad0*/  BRA `(.L_x_2037) ;  /* 0xffffffc800147947 */ /* 0x000fea000383ffff */
.L_x_1956:
[----:B------:R-:W-:Y:S01]  /*14ae0*/  IMAD R8, R12, 0xc0, R11 ;  /* 0x000000c00c087824 */ /* 0x000fe200078e020b */
[----:B------:R-:W-:Y:S01]  /*14af0*/  MOV R15, 0xffffffff ;  /* 0xffffffff000f7802 */ /* 0x000fe20000000f00 */
[----:B------:R-:W-:Y:S01]  /*14b00*/  IMAD.MOV.U32 R13, RZ, RZ, R7 ;  /* 0x000000ffff0d7224 */ /* 0x000fe200078e0007 */
[----:B------:R-:W0:Y:S01]  /*14b10*/  LDC R5, c[0x0][0x448] ;  /* 0x00011200ff057b82 */ /* 0x000e220000000800 */
[----:B------:R-:W-:Y:S02]  /*14b20*/  IMAD.MOV.U32 R12, RZ, RZ, RZ ;  /* 0x000000ffff0c7224 */ /* 0x000fe400078e00ff */
[----:B------:R-:W-:Y:S02]  /*14b30*/  IMAD.MOV.U32 R11, RZ, RZ, 0x1c1f ;  /* 0x00001c1fff0b7424 */ /* 0x000fe400078e00ff */
[----:B------:R-:W-:-:S07]  /*14b40*/  VIADD R4, R8, 0x20 ;  /* 0x0000002008047836 */ /* 0x000fce0000000000 */
[----:B0-----:R-:W-:Y:S05]  /*14b50*/  WARPSYNC.COLLECTIVE R15, `(.L_x_2038) ;  /* 0x000000000f087348 */ /* 0x001fea0003c00000 */
[----:B------:R1:W2:Y:S02]  /*14b60*/  SHFL.IDX P6, R14, R13, R12, R11 ;  /* 0x0000000c0d0e7389 */ /* 0x0002a400000c000b */
[----:B012---:R-:W-:Y:S01]  /*14b70*/  ENDCOLLECTIVE ;  /* 0x000000000000791b */ /* 0x007fe20003800000 */
.L_x_2038:
[----:B------:R-:W-:Y:S02]  /*14b80*/  IMAD.MOV.U32 R13, RZ, RZ, R6 ;  /* 0x000000ffff0d7224 */ /* 0x000fe400078e0006 */
[----:B------:R-:W-:-:S07]  /*14b90*/  IMAD.MOV.U32 R3, RZ, RZ, R14 ;  /* 0x000000ffff037224 */ /* 0x000fce00078e000e */
[----:B------:R-:W-:Y:S05]  /*14ba0*/  WARPSYNC.COLLECTIVE R15, `(.L_x_2039) ;  /* 0x000000000f087348 */ /* 0x000fea0003c00000 */
[----:B------:R0:W1:Y:S02]  /*14bb0*/  SHFL.IDX P6, R14, R13, R12, R11 ;  /* 0x0000000c0d0e7389 */ /* 0x00006400000c000b */
[----:B01----:R-:W-:Y:S01]  /*14bc0*/  ENDCOLLECTIVE ;  /* 0x000000000000791b */ /* 0x003fe20003800000 */
.L_x_2039:
[----:B------:R-:W-:Y:S01]  /*14bd0*/  ULDC UR4, c[0x0][0x288] ;  /* 0x0000a20000047ab9 */ /* 0x000fe20000000800 */
[----:B------:R-:W-:Y:S01]  /*14be0*/  ULDC.64 UR6, c[0x0][0x208] ;  /* 0x0000820000067ab9 */ /* 0x000fe20000000a00 */
[----:B------:R-:W-:-:S05]  /*14bf0*/  IMAD R9, R5, UR4, RZ ;  /* 0x0000000405097c24 */ /* 0x000fca000f8e02ff */
[----:B------:R-:W-:Y:S01]  /*14c00*/  ISETP.GE.AND P3, PT, R8, R9, PT ;  /* 0x000000090800720c */ /* 0x000fe20003f66270 */
[----:B------:R-:W-:Y:S02]  /*14c10*/  IMAD.MOV.U32 R13, RZ, RZ, R7 ;  /* 0x000000ffff0d7224 */ /* 0x000fe400078e0007 */
[----:B------:R-:W-:-:S10]  /*14c20*/  IMAD.MOV.U32 R12, RZ, RZ, 0x1 ;  /* 0x00000001ff0c7424 */ /* 0x000fd400078e00ff */
        /* <DEDUP_REMOVED lines=13> */
.L_x_2040:
[----:B------:R-:W-:Y:S01]  /*14d00*/  VIADD R2, R8, 0x40 ;  /* 0x0000004008027836 */ /* 0x000fe20000000000 */
[----:B------:R-:W-:Y:S01]  /*14d10*/  @!P3 LEA R29, R0, UR38, 0x1 ;  /* 0x00000026001dbc11 */ /* 0x000fe2000f8e08ff */
[----:B------:R-:W-:Y:S02]  /*14d20*/  IMAD.MOV.U32 R13, RZ, RZ, R6 ;  /* 0x000000ffff0d7224 */ /* 0x000fe400078e0006 */
[----:B------:R-:W-:-:S07]  /*14d30*/  IMAD.MOV.U32 R5, RZ, RZ, R14 ;  /* 0x000000ffff057224 */ /* 0x000fce00078e000e */
[----:B------:R-:W-:Y:S05]  /*14d40*/  WARPSYNC.COLLECTIVE R15, `(.L_x_2041) ;  /* 0x000000000f087348 */ /* 0x000fea0003c00000 */
[----:B------:R0:W1:Y:S02]  /*14d50*/  SHFL.IDX P6, R14, R13, R12, R11 ;  /* 0x0000000c0d0e7389 */ /* 0x00006400000c000b */
[----:B01----:R-:W-:Y:S01]  /*14d60*/  ENDCOLLECTIVE ;  /* 0x000000000000791b */ /* 0x003fe20003800000 */
.L_x_2041:
[----:B------:R-:W-:Y:S01]  /*14d70*/  ULDC.64 UR4, c[0x0][0x208] ;  /* 0x0000820000047ab9 */ /* 0x000fe20000000a00 */
[----:B------:R-:W-:Y:S02]  /*14d80*/  IMAD.MOV.U32 R13, RZ, RZ, R7 ;  /* 0x000000ffff0d7224 */ /* 0x000fe400078e0007 */
[----:B------:R-:W-:Y:S02]  /*14d90*/  IMAD.MOV.U32 R12, RZ, RZ, 0x2 ;  /* 0x00000002ff0c7424 */ /* 0x000fe400078e00ff */
        /* <DEDUP_REMOVED lines=12> */
.L_x_2042:
[----:B------:R-:W-:Y:S01]  /*14e60*/  @!P3 LEA R5, R0, UR38, 0x1 ;  /* 0x000000260005bc11 */ /* 0x000fe2000f8e08ff */
[----:B------:R-:W-:Y:S02]  /*14e70*/  IMAD.MOV.U32 R13, RZ, RZ, R6 ;  /* 0x000000ffff0d7224 */ /* 0x000fe400078e0006 */
[----:B------:R-:W-:-:S07]  /*14e80*/  IMAD.MOV.U32 R2, RZ, RZ, R14 ;  /* 0x000000ffff027224 */ /* 0x000fce00078e000e */
[----:B------:R-:W-:Y:S05]  /*14e90*/  WARPSYNC.COLLECTIVE R15, `(.L_x_2043) ;  /* 0x000000000f087348 */ /* 0x000fea0003c00000 */
[----:B------:R0:W1:Y:S02]  /*14ea0*/  SHFL.IDX P6, R14, R13, R12, R11 ;  /* 0x0000000c0d0e7389 */ /* 0x00006400000c000b */
[----:B01----:R-:W-:Y:S01]  /*14eb0*/  ENDCOLLECTIVE ;  /* 0x000000000000791b */ /* 0x003fe20003800000 */
.L_x_2043:
[----:B------:R-:W-:Y:S01]  /*14ec0*/  ULDC.64 UR4, c[0x0][0x208] ;  /* 0x0000820000047ab9 */ /* 0x000fe20000000a00 */
[----:B------:R-:W-:Y:S02]  /*14ed0*/  IMAD.MOV.U32 R3, RZ, RZ, R2 ;  /* 0x000000ffff037224 */ /* 0x000fe400078e0002 */
        /* <DEDUP_REMOVED lines=13> */
.L_x_2044:
[----:B------:R-:W-:-:S05]  /*14fb0*/  VIADD R2, R8, 0x60 ;  /* 0x0000006008027836 */ /* 0x000fca0000000000 */
[----:B------:R-:W-:Y:S01]  /*14fc0*/  ISETP.GE.AND P3, PT, R2, R9, PT ;  /* 0x000000090200720c */ /* 0x000fe20003f66270 */
[----:B------:R-:W-:Y:S02]  /*14fd0*/  IMAD.MOV.U32 R13, RZ, RZ, R6 ;  /* 0x000000ffff0d7224 */ /* 0x000fe400078e0006 */
[----:B------:R-:W-:Y:S02]  /*14fe0*/  VIADD R2, R8, 0x80 ;  /* 0x0000008008027836 */ /* 0x000fe40000000000 */
[----:B------:R-:W-:-:S08]  /*14ff0*/  IMAD.MOV.U32 R7, RZ, RZ, R14 ;  /* 0x000000ffff077224 */ /* 0x000fd000078e000e */
[----:B------:R-:W-:Y:S05]  /*15000*/  WARPSYNC.COLLECTIVE R15, `(.L_x_2045) ;  /* 0x000000000f087348 */ /* 0x000fea0003c00000 */
[----:B------:R0:W1:Y:S02]  /*15010*/  SHFL.IDX P6, R14, R13, R12, R11 ;  /* 0x0000000c0d0e7389 */ /* 0x00006400000c000b */
[----:B01----:R-:W-:Y:S01]  /*15020*/  ENDCOLLECTIVE ;  /* 0x000000000000791b */ /* 0x003fe20003800000 */
.L_x_2045:
[----:B------:R-:W-:Y:S01]  /*15030*/  ULDC.64 UR4, c[0x0][0x208] ;  /* 0x0000820000047ab9 */ /* 0x000fe20000000a00 */
[----:B------:R-:W-:Y:S01]  /*15040*/  IMAD.MOV.U32 R5, RZ, RZ, R7 ;  /* 0x000000ffff057224 */ /* 0x000fe200078e0007 */
[----:B------:R-:W-:Y:S02]  /*15050*/  @!P3 LEA R7, R0, UR38, 0x1 ;  /* 0x000000260007bc11 */ /* 0x000fe4000f8e08ff */
[----:B------:R-:W-:Y:S01]  /*15060*/  MOV R13, R10 ;  /* 0x0000000a000d7202 */ /* 0x000fe20000000f00 */
[----:B------:R-:W-:Y:S02]  /*15070*/  IMAD.MOV.U32 R12, RZ, RZ, RZ ;  /* 0x000000ffff0c7224 */ /* 0x000fe400078e00ff */
        /* <DEDUP_REMOVED lines=12> */
.L_x_2046:
[----:B------:R-:W-:Y:S02]  /*15140*/  IMAD.MOV.U32 R13, RZ, RZ, R20 ;  /* 0x000000ffff0d7224 */ /* 0x000fe400078e0014 */
[----:B------:R-:W-:-:S07]  /*15150*/  IMAD.MOV.U32 R29, RZ, RZ, R14 ;  /* 0x000000ffff1d7224 */ /* 0x000fce00078e000e */
[----:B------:R-:W-:Y:S05]  /*15160*/  WARPSYNC.COLLECTIVE R15, `(.L_x_2047) ;  /* 0x000000000f087348 */ /* 0x000fea0003c00000 */
[----:B------:R0:W1:Y:S02]  /*15170*/  SHFL.IDX P6, R14, R13, R12, R11 ;  /* 0x0000000c0d0e7389 */ /* 0x00006400000c000b */
[----:B01----:R-:W-:Y:S01]  /*15180*/  ENDCOLLECTIVE ;  /* 0x000000000000791b */ /* 0x003fe20003800000 */
.L_x_2047:
[----:B------:R-:W-:Y:S01]  /*15190*/  ULDC.64 UR4, c[0x0][0x208] ;  /* 0x0000820000047ab9 */ /* 0x000fe20000000a00 */
[----:B------:R-:W-:Y:S01]  /*151a0*/  IMAD.MOV.U32 R3, RZ, RZ, R29 ;  /* 0x000000ffff037224 */ /* 0x000fe200078e001d */
[----:B------:R-:W-:Y:S01]  /*151b0*/  @!P3 LEA R29, R0, UR38, 0x1 ;  /* 0x00000026001dbc11 */ /* 0x000fe2000f8e08ff */
        /* <DEDUP_REMOVED lines=15> */
.L_x_2048:
[----:B------:R-:W-:Y:S02]  /*152b0*/  IMAD.MOV.U32 R13, RZ, RZ, R20 ;  /* 0x000000ffff0d7224 */ /* 0x000fe400078e0014 */
[----:B------:R-:W-:-:S07]  /*152c0*/  IMAD.MOV.U32 R10, RZ, RZ, R14 ;  /* 0x000000ffff0a7224 */ /* 0x000fce00078e000e */
[----:B------:R-:W-:Y:S05]  /*152d0*/  WARPSYNC.COLLECTIVE R15, `(.L_x_2049) ;  /* 0x000000000f087348 */ /* 0x000fea0003c00000 */
[----:B------:R0:W1:Y:S02]  /*152e0*/  SHFL.IDX P6, R14, R13, R12, R11 ;  /* 0x0000000c0d0e7389 */ /* 0x00006400000c000b */
[----:B01----:R-:W-:Y:S01]  /*152f0*/  ENDCOLLECTIVE ;  /* 0x000000000000791b */ /* 0x003fe20003800000 */
.L_x_2049:
[----:B------:R-:W-:Y:S05]  /*15300*/  BRA `(.L_x_2050) ;  /* 0xffffffcc002c7947 */ /* 0x000fea000383ffff */
.L_x_1959:
[----:B0-----:R-:W-:-:S04]  /*15310*/  IMAD.U32 R3, RZ, RZ, UR38 ;  /* 0x00000026ff037e24 */ /* 0x001fc8000f8e00ff */
[----:B------:R0:W1:Y:S03]  /*15320*/  SYNCS.PHASECHK.TRANS64.TRYWAIT P0, [R3+URZ+0x31c20], R0 ;  /* 0x031c2000030075a7 */ /* 0x000066000800017f */
[----:B-1----:R-:W-:Y:S05]  /*15330*/  @!P0 NANOSLEEP.SYNCS 0x989680 ;  /* 0x009896800000895d */ /* 0x002fea0003900000 */
[----:B------:R-:W1:Y:S02]  /*15340*/  @!P0 SYNCS.PHASECHK.TRANS64 P0, [R3+URZ+0x31c20], R0 ;  /* 0x031c2000030085a7 */ /* 0x000e64000800007f */
[----:B-1----:R-:W-:Y:S05]  /*15350*/  @!P0 BRA `(.L_x_1959) ;  /* 0xfffffffc00ec8947 */ /* 0x002fea000383ffff */
[----:B------:R-:W-:Y:S05]  /*15360*/  BRA `(.L_x_2051) ;  /* 0xffffffcc00807947 */ /* 0x000fea000383ffff */
.L_x_1966:
[----:B-1----:R-:W-:-:S04]  /*15370*/  IMAD.U32 R3, RZ, RZ, UR38 ;  /* 0x00000026ff037e24 */ /* 0x002fc8000f8e00ff */
[----:B------:R1:W2:Y:S03]  /*15380*/  SYNCS.PHASECHK.TRANS64.TRYWAIT P0, [R3+URZ+0x31c48], R6 ;  /* 0x031c4806030075a7 */ /* 0x0002a6000800017f */
[----:B--2---:R-:W-:Y:S05]  /*15390*/  @!P0 NANOSLEEP.SYNCS 0x989680 ;  /* 0x009896800000895d */ /* 0x004fea0003900000 */
[----:B------:R-:W2:Y:S02]  /*153a0*/  @!P0 SYNCS.PHASECHK.TRANS64 P0, [R3+URZ+0x31c48], R6 ;  /* 0x031c4806030085a7 */ /* 0x000ea4000800007f */
[----:B--2---:R-:W-:Y:S05]  /*153b0*/  @!P0 BRA `(.L_x_1966) ;  /* 0xfffffffc00ec8947 */ /* 0x004fea000383ffff */
[----:B------:R-:W-:Y:S05]  /*153c0*/  BRA `(.L_x_2052) ;  /* 0xffffffd000447947 */ /* 0x000fea000383ffff */
.L_x_1973:
[----:B01----:R-:W-:-:S04]  /*153d0*/  IMAD.U32 R3, RZ, RZ, UR38 ;  /* 0x00000026ff037e24 */ /* 0x003fc8000f8e00ff */
[----:B------:R0:W1:Y:S03]  /*153e0*/  SYNCS.PHASECHK.TRANS64.TRYWAIT P0, [R3+URZ+0x31c60], R6 ;  /* 0x031c6006030075a7 */ /* 0x000066000800017f */
[----:B-1----:R-:W-:Y:S05]  /*153f0*/  @!P0 NANOSLEEP.SYNCS 0x989680 ;  /* 0x009896800000895d */ /* 0x002fea0003900000 */
[----:B------:R-:W1:Y:S02]  /*15400*/  @!P0 SYNCS.PHASECHK.TRANS64 P0, [R3+URZ+0x31c60], R6 ;  /* 0x031c6006030085a7 */ /* 0x000e64000800007f */
[----:B-1----:R-:W-:Y:S05]  /*15410*/  @!P0 BRA `(.L_x_1973) ;  /* 0xfffffffc00ec8947 */ /* 0x002fea000383ffff */
[----:B------:R-:W-:Y:S05]  /*15420*/  BRA `(.L_x_2053) ;  /* 0xffffffd4001c7947 */ /* 0x000fea000383ffff */
.L_x_1983:
[----:B-1----:R-:W-:-:S04]  /*15430*/  IMAD.U32 R3, RZ, RZ, UR38 ;  /* 0x00000026ff037e24 */ /* 0x002fc8000f8e00ff */
[----:B------:R1:W2:Y:S03]  /*15440*/  SYNCS.PHASECHK.TRANS64.TRYWAIT P0, [R3+URZ+0x31c40], R12 ;  /* 0x031c400c030075a7 */ /* 0x0002a6000800017f */
[----:B--2---:R-:W-:Y:S05]  /*15450*/  @!P0 NANOSLEEP.SYNCS 0x989680 ;  /* 0x009896800000895d */ /* 0x004fea0003900000 */
[----:B------:R-:W2:Y:S02]  /*15460*/  @!P0 SYNCS.PHASECHK.TRANS64 P0, [R3+URZ+0x31c40], R12 ;  /* 0x031c400c030085a7 */ /* 0x000ea4000800007f */
[----:B--2---:R-:W-:Y:S05]  /*15470*/  @!P0 BRA `(.L_x_1983) ;  /* 0xfffffffc00ec8947 */ /* 0x004fea000383ffff */
[----:B------:R-:W-:Y:S05]  /*15480*/  BRA `(.L_x_2054) ;  /* 0xffffffd8006c7947 */ /* 0x000fea000383ffff */
.L_x_1990:
[----:B0-----:R-:W-:-:S04]  /*15490*/  IMAD.U32 R3, RZ, RZ, UR38 ;  /* 0x00000026ff037e24 */ /* 0x001fc8000f8e00ff */
[----:B------:R0:W1:Y:S03]  /*154a0*/  SYNCS.PHASECHK.TRANS64.TRYWAIT P0, [R3+URZ+0x31c68], R2 ;  /* 0x031c6802030075a7 */ /* 0x000066000800017f */
[----:B-1----:R-:W-:Y:S05]  /*154b0*/  @!P0 NANOSLEEP.SYNCS 0x989680 ;  /* 0x009896800000895d */ /* 0x002fea0003900000 */
[----:B------:R-:W1:Y:S02]  /*154c0*/  @!P0 SYNCS.PHASECHK.TRANS64 P0, [R3+URZ+0x31c68], R2 ;  /* 0x031c6802030085a7 */ /* 0x000e64000800007f */
[----:B-1----:R-:W-:Y:S05]  /*154d0*/  @!P0 BRA `(.L_x_1990) ;  /* 0xfffffffc00ec8947 */ /* 0x002fea000383ffff */
[----:B------:R-:W-:Y:S05]  /*154e0*/  BRA `(.L_x_2055) ;  /* 0xffffffdc00447947 */ /* 0x000fea000383ffff */
.L_x_2000:
[----:B-1----:R-:W-:-:S04]  /*154f0*/  IMAD.U32 R2, RZ, RZ, UR38 ;  /* 0x00000026ff027e24 */ /* 0x002fc8000f8e00ff */
[----:B------:R1:W2:Y:S03]  /*15500*/  SYNCS.PHASECHK.TRANS64.TRYWAIT P0, [R2+URZ+0x31c48], R9 ;  /* 0x031c4809020075a7 */ /* 0x0002a6000800017f */
[----:B--2---:R-:W-:Y:S05]  /*15510*/  @!P0 NANOSLEEP.SYNCS 0x989680 ;  /* 0x009896800000895d */ /* 0x004fea0003900000 */
[----:B------:R-:W2:Y:S02]  /*15520*/  @!P0 SYNCS.PHASECHK.TRANS64 P0, [R2+URZ+0x31c48], R9 ;  /* 0x031c4809020085a7 */ /* 0x000ea4000800007f */
[----:B--2---:R-:W-:Y:S05]  /*15530*/  @!P0 BRA `(.L_x_2000) ;  /* 0xfffffffc00ec8947 */ /* 0x004fea000383ffff */
[----:B------:R-:W-:Y:S05]  /*15540*/  BRA `(.L_x_2056) ;  /* 0xffffffe000a87947 */ /* 0x000fea000383ffff */
.L_x_2007:
[----:B0-----:R-:W-:-:S04]  /*15550*/  IMAD.U32 R2, RZ, RZ, UR38 ;  /* 0x00000026ff027e24 */ /* 0x001fc8000f8e00ff */
[----:B------:R0:W1:Y:S03]  /*15560*/  SYNCS.PHASECHK.TRANS64.TRYWAIT P0, [R2+URZ+0x31c60], R9 ;  /* 0x031c6009020075a7 */ /* 0x000066000800017f */
[----:B-1----:R-:W-:Y:S05]  /*15570*/  @!P0 NANOSLEEP.SYNCS 0x989680 ;  /* 0x009896800000895d */ /* 0x002fea0003900000 */
[----:B------:R-:W1:Y:S02]  /*15580*/  @!P0 SYNCS.PHASECHK.TRANS64 P0, [R2+URZ+0x31c60], R9 ;  /* 0x031c6009020085a7 */ /* 0x000e64000800007f */
[----:B-1----:R-:W-:Y:S05]  /*15590*/  @!P0 BRA `(.L_x_2007) ;  /* 0xfffffffc00ec8947 */ /* 0x002fea000383ffff */
[----:B------:R-:W-:Y:S05]  /*155a0*/  BRA `(.L_x_2057) ;  /* 0xffffffe4007c7947 */ /* 0x000fea000383ffff */
.L_x_2016:
[----:B0-----:R0:W1:Y:S02]  /*155b0*/  SYNCS.PHASECHK.TRANS64.TRYWAIT P0, [R3+URZ+0x31c60], R2 ;  /* 0x031c6002030075a7 */ /* 0x001064000800017f */
[----:B-1----:R-:W-:Y:S05]  /*155c0*/  @!P0 NANOSLEEP.SYNCS 0x989680 ;  /* 0x009896800000895d */ /* 0x002fea0003900000 */
[----:B------:R-:W1:Y:S02]  /*155d0*/  @!P0 SYNCS.PHASECHK.TRANS64 P0, [R3+URZ+0x31c60], R2 ;  /* 0x031c6002030085a7 */ /* 0x000e64000800007f */
[----:B-1----:R-:W-:Y:S05]  /*155e0*/  @!P0 BRA `(.L_x_2016) ;  /* 0xfffffffc00f08947 */ /* 0x002fea000383ffff */
[----:B------:R-:W-:Y:S05]  /*155f0*/  BRA `(.L_x_2058) ;  /* 0xffffffe800747947 */ /* 0x000fea000383ffff */
.L_x_2022:
[----:B0-----:R0:W1:Y:S02]  /*15600*/  SYNCS.PHASECHK.TRANS64.TRYWAIT P0, [R7+URZ+0x31c20], R2 ;  /* 0x031c2002070075a7 */ /* 0x001064000800017f */
[----:B-1----:R-:W-:Y:S05]  /*15610*/  @!P0 NANOSLEEP.SYNCS 0x989680 ;  /* 0x009896800000895d */ /* 0x002fea0003900000 */
[----:B------:R-:W1:Y:S02]  /*15620*/  @!P0 SYNCS.PHASECHK.TRANS64 P0, [R7+URZ+0x31c20], R2 ;  /* 0x031c2002070085a7 */ /* 0x000e64000800007f */
[----:B-1----:R-:W-:Y:S05]  /*15630*/  @!P0 BRA `(.L_x_2022) ;  /* 0xfffffffc00f08947 */ /* 0x002fea000383ffff */
[----:B------:R-:W-:Y:S05]  /*15640*/  BRA `(.L_x_2059) ;  /* 0xffffffec00787947 */ /* 0x000fea000383ffff */
.L_x_2023:
        /* <DEDUP_REMOVED lines=8> */
[----:B0-----:R-:W-:Y:S05]  /*156d0*/  WARPSYNC.COLLECTIVE R15, `(.L_x_2061) ;  /* 0x000000000f087348 */ /* 0x001fea0003c00000 */
[----:B------:R1:W2:Y:S02]  /*156e0*/  SHFL.IDX P6, R14, R13, R12, R11 ;  /* 0x0000000c0d0e7389 */ /* 0x0002a400000c000b */
[----:B012---:R-:W-:Y:S01]  /*156f0*/  ENDCOLLECTIVE ;  /* 0x000000000000791b */ /* 0x007fe20003800000 */
.L_x_2061:
[----:B------:R-:W-:Y:S05]  /*15700*/  BSYNC B0 ;  /* 0x0000000000007941 */ /* 0x000fea0003800000 */
.L_x_2060:
[----:B------:R-:W-:Y:S05]  /*15710*/  BRA `(.L_x_2062) ;  /* 0xffffffec005c7947 */ /* 0x000fea000383ffff */
.L_x_2024:
[----:B------:R-:W-:Y:S01]  /*15720*/  BSSY B0, `(.L_x_2063) ;  /* 0x0000006000007945 */ /* 0x000fe20003800000 */
[----:B------:R-:W-:-:S07]  /*15730*/  IMAD.MOV.U32 R15, RZ, RZ, -0x1 ;  /* 0xffffffffff0f7424 */ /* 0x000fce00078e00ff */
[----:B0-----:R-:W-:Y:S05]  /*15740*/  WARPSYNC.COLLECTIVE R15, `(.L_x_2064) ;  /* 0x000000000f0c7348 */ /* 0x001fea0003c00000 */
[----:B------:R-:W-:Y:S02]  /*15750*/  ELECT P6, UR62, PT ;  /* 0x00000000003e782f */ /* 0x000fe400038c0000 */
[----:B------:R-:W-:Y:S01]  /*15760*/  MOV R14, UR62 ;  /* 0x0000003e000e7c02 */ /* 0x000fe20008000f00 */
[----:B0-----:R-:W-:Y:S10]  /*15770*/  ENDCOLLECTIVE ;  /* 0x000000000000791b */ /* 0x001ff40003800000 */
.L_x_2064:
[----:B------:R-:W-:Y:S05]  /*15780*/  BSYNC B0 ;  /* 0x0000000000007941 */ /* 0x000fea0003800000 */
.L_x_2063:
[----:B------:R-:W-:Y:S05]  /*15790*/  BRA `(.L_x_2065) ;  /* 0xffffffec00507947 */ /* 0x000fea000383ffff */
.L_x_2026:
[----:B0-----:R0:W1:Y:S02]  /*157a0*/  SYNCS.PHASECHK.TRANS64.TRYWAIT P0, [R5+URZ], R4 ;  /* 0x00000004050075a7 */ /* 0x001064000800017f */
[----:B-1----:R-:W-:Y:S05]  /*157b0*/  @!P0 NANOSLEEP.SYNCS 0x989680 ;  /* 0x009896800000895d */ /* 0x002fea0003900000 */
[----:B------:R-:W1:Y:S02]  /*157c0*/  @!P0 SYNCS.PHASECHK.TRANS64 P0, [R5+URZ], R4 ;  /* 0x00000004050085a7 */ /* 0x000e64000800007f */
[----:B-1----:R-:W-:Y:S05]  /*157d0*/  @!P0 BRA `(.L_x_2026) ;  /* 0xfffffffc00f08947 */ /* 0x002fea000383ffff */
[----:B------:R-:W-:Y:S05]  /*157e0*/  BRA `(.L_x_2066) ;  /* 0xffffffec00807947 */ /* 0x000fea000383ffff */
.L_x_2027:
[----:B-1----:R1:W2:Y:S02]  /*157f0*/  SYNCS.PHASECHK.TRANS64.TRYWAIT P0, [R3+URZ], R2 ;  /* 0x00000002030075a7 */ /* 0x0022a4000800017f */
[----:B--2---:R-:W-:Y:S05]  /*15800*/  @!P0 NANOSLEEP.SYNCS 0x989680 ;  /* 0x009896800000895d */ /* 0x004fea0003900000 */
[----:B------:R-:W2:Y:S02]  /*15810*/  @!P0 SYNCS.PHASECHK.TRANS64 P0, [R3+URZ], R2 ;  /* 0x00000002030085a7 */ /* 0x000ea4000800007f */
[----:B--2---:R-:W-:Y:S05]  /*15820*/  @!P0 BRA `(.L_x_2027) ;  /* 0xfffffffc00f08947 */ /* 0x004fea000383ffff */
[----:B------:R-:W-:Y:S05]  /*15830*/  BRA `(.L_x_2067) ;  /* 0xffffffec00747947 */ /* 0x000fea000383ffff */
.L_x_2029:
[----:B0-----:R0:W1:Y:S02]  /*15840*/  SYNCS.PHASECHK.TRANS64.TRYWAIT P0, [R5+URZ], R4 ;  /* 0x00000004050075a7 */ /* 0x001064000800017f */
[----:B-1----:R-:W-:Y:S05]  /*15850*/  @!P0 NANOSLEEP.SYNCS 0x989680 ;  /* 0x009896800000895d */ /* 0x002fea0003900000 */
[----:B------:R-:W1:Y:S02]  /*15860*/  @!P0 SYNCS.PHASECHK.TRANS64 P0, [R5+URZ], R4 ;  /* 0x00000004050085a7 */ /* 0x000e64000800007f */
[----:B-1----:R-:W-:Y:S05]  /*15870*/  @!P0 BRA `(.L_x_2029) ;  /* 0xfffffffc00f08947 */ /* 0x002fea000383ffff */
[----:B------:R-:W-:Y:S05]  /*15880*/  BRA `(.L_x_2068) ;  /* 0xffffffec00787947 */ /* 0x000fea000383ffff */
.L_x_2069:
        /* <DEDUP_REMOVED lines=15> */
.L_x_2782:


//--------------------- .text._ZN7cutlass13device_kernelIN5flash11enable_sm90INS1_16FlashAttnFwdSm90INS1_25CollectiveMainloopFwdSm90ILi2EN4cute5tupleIJNS5_1CILi1EEES8_S8_EEENS6_IJNS7_ILi192EEENS7_ILi144EEENS7_ILi96EEEEEELi96ENS_6half_tEfNS_4arch4Sm90ELb1ELb0ELb1ELb1ELb0ELb0ELb0ELb0ELb1ELb1ELb1ELb0EEENS1_21CollectiveEpilogueFwdINS6_IJSA_SC_SB_EEES9_SE_SG_Li384ELb1ELb1ELb1ELb0EEENS1_36VarlenDynamicPersistentTileSchedulerILi192ELi144ELi384ELi128ELb1ELb1ELb1ELb1ELb1ELb1EEEEEEEEEvNT_6ParamsE --------------------------
	.section	.text._ZN7cutlass13device_kernelIN5flash11enable_sm90INS1_16FlashAttnFwdSm90INS1_25CollectiveMainloopFwdSm90ILi2EN4cute5tupleIJNS5_1CILi1EEES8_S8_EEENS6_IJNS7_ILi192EEENS7_ILi144EEENS7_ILi96EEEEEELi96ENS_6half_tEfNS_4arch4Sm90ELb1ELb0ELb1ELb1ELb0ELb0ELb0ELb0ELb1ELb1ELb1ELb0EEENS1_21CollectiveEpilogueFwdINS6_IJSA_SC_SB_EEES9_SE_SG_Li384ELb1ELb1ELb1ELb0EEENS1_36VarlenDynamicPersistentTileSchedulerILi192ELi144ELi384ELi128ELb1ELb1ELb1ELb1ELb1ELb1EEEEEEEEEvNT_6ParamsE,"ax",@progbits
	.align	128
.text._ZN7cutlass13device_kernelIN5flash11enable_sm90INS1_16FlashAttnFwdSm90INS1_25CollectiveMainloopFwdSm90ILi2EN4cute5tupleIJNS5_1CILi1EEES8_S8_EEENS6_IJNS7_ILi192EEENS7_ILi144EEENS7_ILi96EEEEEELi96ENS_6half_tEfNS_4arch4Sm90ELb1ELb0ELb1ELb1ELb0ELb0ELb0ELb0ELb1ELb1ELb1ELb0EEENS1_21CollectiveEpilogueFwdINS6_IJSA_SC_SB_EEES9_SE_SG_Li384ELb1ELb1ELb1ELb0EEENS1_36VarlenDynamicPersistentTileSchedulerILi192ELi144ELi384ELi128ELb1ELb1ELb1ELb1ELb1ELb1EEEEEEEEEvNT_6ParamsE:
        .type           _ZN7cutlass13device_kernelIN5flash11enable_sm90INS1_16FlashAttnFwdSm90INS1_25CollectiveMainloopFwdSm90ILi2EN4cute5tupleIJNS5_1CILi1EEES8_S8_EEENS6_IJNS7_ILi192EEENS7_ILi144EEENS7_ILi96EEEEEELi96ENS_6half_tEfNS_4arch4Sm90ELb1ELb0ELb1ELb1ELb0ELb0ELb0ELb0ELb1ELb1ELb1ELb0EEENS1_21CollectiveEpilogueFwdINS6_IJSA_SC_SB_EEES9_SE_SG_Li384ELb1ELb1ELb1ELb0EEENS1_36VarlenDynamicPersistentTileSchedulerILi192ELi144ELi384ELi128ELb1ELb1ELb1ELb1ELb1ELb1EEEEEEEEEvNT_6ParamsE,@function
        .size           _ZN7cutlass13device_kernelIN5flash11enable_sm90INS1_16FlashAttnFwdSm90INS1_25CollectiveMainloopFwdSm90ILi2EN4cute5tupleIJNS5_1CILi1EEES8_S8_EEENS6_IJNS7_ILi192EEENS7_ILi144EEENS7_ILi96EEEEEELi96ENS_6half_tEfNS_4arch4Sm90ELb1ELb0ELb1ELb1ELb0ELb0ELb0ELb0ELb1ELb1ELb1ELb0EEENS1_21CollectiveEpilogueFwdINS6_IJSA_SC_SB_EEES9_SE_SG_Li384ELb1ELb1ELb1ELb0EEENS1_36VarlenDynamicPersistentTileSchedulerILi192ELi144ELi384ELi128ELb1ELb1ELb1ELb1ELb1ELb1EEEEEEEEEvNT_6ParamsE,(.L_x_2783 - _ZN7cutlass13device_kernelIN5flash11enable_sm90INS1_16FlashAttnFwdSm90INS1_25CollectiveMainloopFwdSm90ILi2EN4cute5tupleIJNS5_1CILi1EEES8_S8_EEENS6_IJNS7_ILi192EEENS7_ILi144EEENS7_ILi96EEEEEELi96ENS_6half_tEfNS_4arch4Sm90ELb1ELb0ELb1ELb1ELb0ELb0ELb0ELb0ELb1ELb1ELb1ELb0EEENS1_21CollectiveEpilogueFwdINS6_IJSA_SC_SB_EEES9_SE_SG_Li384ELb1ELb1ELb1ELb0EEENS1_36VarlenDynamicPersistentTileSchedulerILi192ELi144ELi384ELi128ELb1ELb1ELb1ELb1ELb1ELb1EEEEEEEEEvNT_6ParamsE)
        .other          _ZN7cutlass13device_kernelIN5flash11enable_sm90INS1_16FlashAttnFwdSm90INS1_25CollectiveMainloopFwdSm90ILi2EN4cute5tupleIJNS5_1CILi1EEES8_S8_EEENS6_IJNS7_ILi192EEENS7_ILi144EEENS7_ILi96EEEEEELi96ENS_6half_tEfNS_4arch4Sm90ELb1ELb0ELb1ELb1ELb0ELb0ELb0ELb0ELb1ELb1ELb1ELb0EEENS1_21CollectiveEpilogueFwdINS6_IJSA_SC_SB_EEES9_SE_SG_Li384ELb1ELb1ELb1ELb0EEENS1_36VarlenDynamicPersistentTileSchedulerILi192ELi144ELi384ELi128ELb1ELb1ELb1ELb1ELb1ELb1EEEEEEEEEvNT_6ParamsE,@"STO_CUDA_ENTRY STV_DEFAULT"
_ZN7cutlass13device_kernelIN5flash11enable_sm90INS1_16FlashAttnFwdSm90INS1_25CollectiveMainloopFwdSm90ILi2EN4cute5tupleIJNS5_1CILi1EEES8_S8_EEENS6_IJNS7_ILi192EEENS7_ILi144EEENS7_ILi96EEEEEELi96ENS_6half_tEfNS_4arch4Sm90ELb1ELb0ELb1ELb1ELb0ELb0ELb0ELb0ELb1ELb1ELb1ELb0EEENS1_21CollectiveEpilogueFwdINS6_IJSA_SC_SB_EEES9_SE_SG_Li384ELb1ELb1ELb1ELb0EEENS1_36VarlenDynamicPersistentTileSchedulerILi192ELi144ELi384ELi128ELb1ELb1ELb1ELb1ELb1ELb1EEEEEEEEEvNT_6ParamsE:
        /* <DEDUP_REMOVED lines=18> */
.L_x_2071:
[----:B------:R-:W-:Y:S05]  /*0120*/  BSYNC B0 ;  /* 0x0000000000007941 */ /* 0x000fea0003800000 */
.L_x_2070:
        /* <DEDUP_REMOVED lines=41> */
.L_x_2072:
        /* <DEDUP_REMOVED lines=22> */
.L_x_2073:
        /* <DEDUP_REMOVED lines=18> */
.L_x_2074:
        /* <DEDUP_REMOVED lines=22> */
.L_x_2075:
        /* <DEDUP_REMOVED lines=22> */
.L_x_2076:
        /* <DEDUP_REMOVED lines=8> */
.L_x_2078:
        /* <DEDUP_REMOVED lines=24> */
[----:B------:R-:W-:-:S04]  /*0b00*/  SHF.R.S32.HI R0, RZ, 0x1f, R16 ;  /* 0x0000001fff007819 */ /* 0x000fc80000011410 */
[CC--:B------:R-:W-:Y:S02]  /*0b10*/  LEA.HI R2, R0.reuse, R16.reuse, RZ, 0x4 ;  /* 0x0000001000027211 */ /* 0x0c0fe400078f20ff */
[----:B------:R-:W-:Y:S02]  /*0b20*/  LEA.HI R7, R0, R16, RZ, 0x5 ;  /* 0x0000001000077211 */ /* 0x000fe400078f28ff */
[----:B------:R-:W-:Y:S02]  /*0b30*/  SHF.R.S32.HI R5, RZ, 0x4, R2 ;  /* 0x00000004ff057819 */ /* 0x000fe40000011402 */
[----:B------:R-:W-:Y:S02]  /*0b40*/  SHF.R.S32.HI R10, RZ, 0x5, R7 ;  /* 0x00000005ff0a7819 */ /* 0x000fe40000011407 */
[----:B--2---:R-:W-:Y:S02]  /*0b50*/  R2UR UR4, R3 ;  /* 0x00000000030472ca */ /* 0x004fe400000e0000 */
[----:B------:R-:W-:-:S02]  /*0b60*/  LOP3.LUT R3, R2, 0xfffffff0, RZ, 0xc0, !PT ;  /* 0xfffffff002037812 */ /* 0x000fc400078ec0ff */
[----:B------:R-:W-:-:S03]  /*0b70*/  LEA.HI R2, R2, R5, RZ, 0x1 ;  /* 0x0000000502027211 */ /* 0x000fc600078f08ff */
[----:B------:R-:W-:Y:S01]  /*0b80*/  IMAD.IADD R3, R16, 0x1, -R3 ;  /* 0x0000000110037824 */ /* 0x000fe200078e0a03 */
[----:B------:R-:W-:Y:S02]  /*0b90*/  LOP3.LUT R6, R2, 0x1ffffffe, RZ, 0xc0, !PT ;  /* 0x1ffffffe02067812 */ /* 0x000fe400078ec0ff */
[-C--:B------:R-:W-:Y:S01]  /*0ba0*/  LEA.HI R2, R0, R16.reuse, RZ, 0x7 ;  /* 0x0000001000027211 */ /* 0x080fe200078f38ff */
[--C-:B------:R-:W-:Y:S01]  /*0bb0*/  IMAD R14, R10, 0x10, R3.reuse ;  /* 0x000000100a0e7824 */ /* 0x100fe200078e0203 */
[----:B------:R-:W-:Y:S01]  /*0bc0*/  SHF.R.S32.HI R4, RZ, 0x1f, R3 ;  /* 0x0000001fff047819 */ /* 0x000fe20000011403 */
[----:B------:R-:W-:Y:S01]  /*0bd0*/  IMAD.IADD R6, R5, 0x1, -R6 ;  /* 0x0000000105067824 */ /* 0x000fe200078e0a06 */
[----:B------:R-:W-:Y:S01]  /*0be0*/  LOP3.LUT R8, R2, 0xffffff80, RZ, 0xc0, !PT ;  /* 0xffffff8002087812 */ /* 0x000fe200078ec0ff */
[----:B------:R-:W-:Y:S01]  /*0bf0*/  ULOP3.LUT UR7, UR4, 0x1, URZ, 0xfc, !UPT ;  /* 0x0000000104077892 */ /* 0x000fe2000f8efc3f */
[CC--:B------:R-:W-:Y:S02]  /*0c00*/  LEA.HI R5, R4.reuse, R3.reuse, RZ, 0x3 ;  /* 0x0000000304057211 */ /* 0x0c0fe400078f18ff */
[----:B------:R-:W-:Y:S01]  /*0c10*/  LEA.HI R4, R4, R3, RZ, 0x2 ;  /* 0x0000000304047211 */ /* 0x000fe200078f10ff */
[----:B------:R-:W-:Y:S01]  /*0c20*/  IMAD.IADD R15, R16, 0x1, -R8 ;  /* 0x00000001100f7824 */ /* 0x000fe200078e0a08 */
[----:B------:R-:W-:Y:S01]  /*0c30*/  LEA.HI R0, R0, R16, RZ, 0x2 ;  /* 0x0000001000007211 */ /* 0x000fe200078f10ff */
[----:B------:R-:W-:Y:S01]  /*0c40*/  IMAD.SHL.U32 R5, R5, 0x10, RZ ;  /* 0x0000001005057824 */ /* 0x000fe200078e00ff */
[----:B------:R-:W-:Y:S01]  /*0c50*/  LOP3.LUT R8, R4, 0x7fffffc, RZ, 0xc0, !PT ;  /* 0x07fffffc04087812 */ /* 0x000fe200078ec0ff */
[----:B------:R-:W-:Y:S01]  /*0c60*/  UMOV UR4, URZ ;  /* 0x0000003f00047c82 */ /* 0x000fe20008000000 */
[----:B------:R-:W-:-:S02]  /*0c70*/  SHF.R.S32.HI R4, RZ, 0x2, R4 ;  /* 0x00000002ff047819 */ /* 0x000fc40000011404 */
[----:B------:R-:W-:Y:S01]  /*0c80*/  SHF.R.S32.HI R9, RZ, 0x1f, R15 ;  /* 0x0000001fff097819 */ /* 0x000fe2000001140f */
[----:B------:R-:W-:Y:S01]  /*0c90*/  IMAD.IADD R8, R3, 0x1, -R8 ;  /* 0x0000000103087824 */ /* 0x000fe200078e0a08 */
[----:B------:R-:W-:Y:S01]  /*0ca0*/  LOP3.LUT R5, R5, 0x7fffff80, RZ, 0xc0, !PT ;  /* 0x7fffff8005057812 */ /* 0x000fe200078ec0ff */
[----:B------:R-:W-:Y:S01]  /*0cb0*/  IMAD.SHL.U32 R4, R4, 0x40, RZ ;  /* 0x0000004004047824 */ /* 0x000fe200078e00ff */
[----:B------:R-:W-:Y:S01]  /*0cc0*/  LEA.HI R12, R9, R15, RZ, 0x2 ;  /* 0x0000000f090c7211 */ /* 0x000fe200078f10ff */
[----:B------:R-:W-:Y:S01]  /*0cd0*/  IMAD.SHL.U32 R3, R6, 0x8, RZ ;  /* 0x0000000806037824 */ /* 0x000fe200078e00ff */
[----:B------:R-:W-:Y:S01]  /*0ce0*/  SHF.R.S32.HI R17, RZ, 0x7, R2 ;  /* 0x00000007ff117819 */ /* 0x000fe20000011402 */
[----:B------:R-:W-:Y:S01]  /*0cf0*/  IMAD R5, R10, 0x100, R5 ;  /* 0x000001000a057824 */ /* 0x000fe200078e0205 */
[----:B------:R-:W-:Y:S02]  /*0d00*/  LOP3.LUT R4, R4, 0x40, RZ, 0xc0, !PT ;  /* 0x0000004004047812 */ /* 0x000fe400078ec0ff */
[--C-:B------:R-:W-:Y:S01]  /*0d10*/  SHF.R.S32.HI R10, RZ, 0x2, R12.reuse ;  /* 0x00000002ff0a7819 */ /* 0x100fe2000001140c */
[----:B------:R-:W-:Y:S01]  /*0d20*/  IMAD R7, R8, 0x10, R5 ;  /* 0x0000001008077824 */ /* 0x000fe200078e0205 */
[----:B------:R-:W-:Y:S01]  /*0d30*/  SHF.R.S32.HI R13, RZ, 0x1f, R12 ;  /* 0x0000001fff0d7819 */ /* 0x000fe2000001140c */
[----:B------:R-:W-:Y:S01]  /*0d40*/  IMAD.HI R6, R17, 0x55555556, RZ ;  /* 0x5555555611067827 */ /* 0x000fe200078e02ff */
[----:B------:R-:W-:-:S02]  /*0d50*/  LOP3.LUT R2, R4, 0x8, R3, 0xf8, !PT ;  /* 0x0000000804027812 */ /* 0x000fc400078ef803 */
[----:B------:R-:W-:Y:S01]  /*0d60*/  SHF.R.U32.HI R5, RZ, 0x3, R4 ;  /* 0x00000003ff057819 */ /* 0x000fe20000011604 */
[----:B------:R-:W-:Y:S01]  /*0d70*/  IMAD.U32 R4, R14, 0x20, R3 ;  /* 0x000000200e047824 */ /* 0x000fe200078e0003 */
[----:B------:R-:W-:Y:S01]  /*0d80*/  LEA.HI R13, R13, R10, RZ, 0x3 ;  /* 0x0000000a0d0d7211 */ /* 0x000fe200078f18ff */
[----:B------:R-:W-:Y:S01]  /*0d90*/  IMAD.U32 R8, RZ, RZ, UR7 ;  /* 0x00000007ff087e24 */ /* 0x000fe2000f8e00ff */
[----:B------:R-:W-:Y:S02]  /*0da0*/  LOP3.LUT R3, R0, 0xfffffffc, RZ, 0xc0, !PT ;  /* 0xfffffffc00037812 */ /* 0x000fe400078ec0ff */
[----:B------:R-:W-:Y:S01]  /*0db0*/  LEA.HI R9, R9, R15, RZ, 0x5 ;  /* 0x0000000f09097211 */ /* 0x000fe200078f28ff */
[----:B------:R0:W-:Y:S01]  /*0dc0*/  STL [R1+0x40], R4 ;  /* 0x0000400401007387 */ /* 0x0001e20000100800 */
[----:B------:R-:W-:Y:S02]  /*0dd0*/  LOP3.LUT R13, R13, 0xfffffff8, RZ, 0xc0, !PT ;  /* 0xfffffff80d0d7812 */ /* 0x000fe400078ec0ff */
[----:B------:R-:W-:Y:S01]  /*0de0*/  LOP3.LUT R2, R2, R5, RZ, 0x3c, !PT ;  /* 0x0000000502027212 */ /* 0x000fe200078e3cff */
[----:B------:R-:W-:Y:S01]  /*0df0*/  IMAD.IADD R5, R16, 0x1, -R3 ;  /* 0x0000000110057824 */ /* 0x000fe200078e0a03 */
[----:B------:R-:W-:Y:S01]  /*0e00*/  LOP3.LUT R12, R12, 0x7ffffffc, RZ, 0xc0, !PT ;  /* 0x7ffffffc0c0c7812 */ /* 0x000fe200078ec0ff */
[----:B------:R-:W-:Y:S01]  /*0e10*/  IMAD.IADD R10, R10, 0x1, -R13 ;  /* 0x000000010a0a7824 */ /* 0x000fe200078e0a0d */
[----:B------:R-:W-:Y:S01]  /*0e20*/  LEA.HI R6, R6, R6, RZ, 0x1 ;  /* 0x0000000606067211 */ /* 0x000fe200078f08ff */
[----:B------:R-:W-:Y:S01]  /*0e30*/  IMAD.SHL.U32 R146, R5, 0x8, RZ ;  /* 0x0000000805927824 */ /* 0x000fe200078e00ff */
[----:B------:R-:W-:Y:S01]  /*0e40*/  SHF.R.S32.HI R9, RZ, 0x5, R9 ;  /* 0x00000005ff097819 */ /* 0x000fe20000011409 */
[----:B------:R-:W-:Y:S01]  /*0e50*/  IMAD.IADD R12, R15, 0x1, -R12 ;  /* 0x000000010f0c7824 */ /* 0x000fe200078e0a0c */
[----:B------:R-:W-:Y:S01]  /*0e60*/  LEA.HI R3, R5, R5, RZ, 0x1 ;  /* 0x0000000505037211 */ /* 0x000fe200078f08ff */
[----:B------:R-:W-:Y:S01]  /*0e70*/  IMAD R6, R6, -0x3, R17 ;  /* 0xfffffffd06067824 */ /* 0x000fe200078e0211 */
[----:B------:R-:W-:Y:S01]  /*0e80*/  SHF.R.S32.HI R0, RZ, 0x2, R0 ;  /* 0x00000002ff007819 */ /* 0x000fe20000011400 */
[----:B------:R-:W-:Y:S01]  /*0e90*/  IMAD R9, R9, 0x10, R10 ;  /* 0x0000001009097824 */ /* 0x000fe200078e020a */
[----:B------:R-:W-:Y:S01]  /*0ea0*/  LOP3.LUT R3, R3, 0x1ffffffe, RZ, 0xc0, !PT ;  /* 0x1ffffffe03037812 */ /* 0x000fe200078ec0ff */
[----:B------:R-:W-:-:S02]  /*0eb0*/  VIADD R148, R146, 0x20 ;  /* 0x0000002092947836 */ /* 0x000fc40000000000 */
[----:B------:R-:W-:Y:S02]  /*0ec0*/  IMAD.SHL.U32 R18, R12, 0x2, RZ ;  /* 0x000000020c127824 */ /* 0x000fe400078e00ff */
[----:B0-----:R-:W-:Y:S01]  /*0ed0*/  IMAD R4, R6, 0x40, R9 ;  /* 0x0000004006047824 */ /* 0x001fe200078e0209 */
[----:B------:R-:W-:Y:S01]  /*0ee0*/  SHF.R.S32.HI R0, RZ, 0x1f, R148 ;  /* 0x0000001fff007819 */ /* 0x000fe20000011494 */
[----:B------:R-:W-:Y:S02]  /*0ef0*/  IMAD.U32 R6, RZ, RZ, UR4 ;  /* 0x00000004ff067e24 */ /* 0x000fe4000f8e00ff */
[----:B------:R-:W-:Y:S01]  /*0f00*/  IMAD.IADD R3, R5, 0x1, -R3 ;  /* 0x0000000105037824 */ /* 0x000fe200078e0a03 */
[----:B------:R-:W-:Y:S01]  /*0f10*/  STL [R1+0x3c], R4 ;  /* 0x00003c0401007387 */ /* 0x000fe20000100800 */
[----:B------:R-:W-:Y:S02]  /*0f20*/  VIADD R151, R146, 0x40 ;  /* 0x0000004092977836 */ /* 0x000fe40000000000 */
[C---:B------:R-:W-:Y:S01]  /*0f30*/  VIADD R5, R18.reuse, 0x20 ;  /* 0x0000002012057836 */ /* 0x040fe20000000000 */
[----:B------:R-:W-:Y:S01]  /*0f40*/  STL [R1+0x44], R8 ;  /* 0x0000440801007387 */ /* 0x000fe20000100800 */
[----:B------:R-:W-:-:S02]  /*0f50*/  VIADD R0, R18, 0x28 ;  /* 0x0000002812007836 */ /* 0x000fc40000000000 */
[C---:B------:R-:W-:Y:S01]  /*0f60*/  VIADD R157, R18.reuse, 0x30 ;  /* 0x00000030129d7836 */ /* 0x040fe20000000000 */
[----:B------:R0:W-:Y:S01]  /*0f70*/  STL [R1+0x1c], R6 ;  /* 0x00001c0601007387 */ /* 0x0001e20000100800 */
[C---:B------:R-:W-:Y:S01]  /*0f80*/  VIADD R156, R18.reuse, 0x38 ;  /* 0x00000038129c7836 */ /* 0x040fe20000000000 */
[----:B------:R-:W-:Y:S01]  /*0f90*/  SHF.R.S32.HI R5, RZ, 0x1f, R5 ;  /* 0x0000001fff057819 */ /* 0x000fe20000011405 */
[----:B------:R-:W-:Y:S01]  /*0fa0*/  VIADD R155, R18, 0x40 ;  /* 0x00000040129b7836 */ /* 0x000fe20000000000 */
[----:B------:R-:W-:Y:S01]  /*0fb0*/  SHF.R.S32.HI R0, RZ, 0x1f, R0 ;  /* 0x0000001fff007819 */ /* 0x000fe20000011400 */
[----:B------:R-:W-:Y:S01]  /*0fc0*/  IMAD.IADD R2, R2, 0x1, R7 ;  /* 0x0000000102027824 */ /* 0x000fe200078e0207 */
[----:B------:R-:W-:Y:S01]  /*0fd0*/  SHF.R.S32.HI R5, RZ, 0x1f, R156 ;  /* 0x0000001fff057819 */ /* 0x000fe2000001149c */
[C---:B------:R-:W-:Y:S01]  /*0fe0*/  VIADD R154, R18.reuse, 0x48 ;  /* 0x00000048129a7836 */ /* 0x040fe20000000000 */
[----:B------:R-:W-:Y:S01]  /*0ff0*/  SHF.R.S32.HI R0, RZ, 0x1f, R155 ;  /* 0x0000001fff007819 */ /* 0x000fe2000001149b */
[C---:B------:R-:W-:Y:S01]  /*1000*/  VIADD R153, R18.reuse, 0x50 ;  /* 0x0000005012997836 */ /* 0x040fe20000000000 */
[----:B0-----:R-:W-:Y:S01]  /*1010*/  SHF.R.S32.HI R6, RZ, 0x1f, R151 ;  /* 0x0000001fff067819 */ /* 0x001fe20000011497 */
[----:B------:R-:W-:Y:S01]  /*1020*/  VIADD R152, R18, 0x58 ;  /* 0x0000005812987836 */ /* 0x000fe20000000000 */
[----:B------:R-:W-:Y:S01]  /*1030*/  SHF.R.S32.HI R6, RZ, 0x1f, R157 ;  /* 0x0000001fff067819 */ /* 0x000fe2000001149d */
[----:B------:R-:W-:Y:S01]  /*1040*/  IMAD.MOV.U32 R7, RZ, RZ, R11 ;  /* 0x000000ffff077224 */ /* 0x000fe200078e000b */
[----:B------:R-:W-:Y:S01]  /*1050*/  SHF.R.S32.HI R6, RZ, 0x1f, R154 ;  /* 0x0000001fff067819 */ /* 0x000fe2000001149a */
[----:B------:R-:W-:Y:S01]  /*1060*/  IMAD R145, R3, 0x8, R4 ;  /* 0x0000000803917824 */ /* 0x000fe200078e0204 */
[----:B------:R-:W-:-:S02]  /*1070*/  SHF.R.S32.HI R5, RZ, 0x1f, R153 ;  /* 0x0000001fff057819 */ /* 0x000fc40000011499 */
[----:B------:R-:W-:Y:S02]  /*1080*/  SHF.R.S32.HI R0, RZ, 0x1f, R152 ;  /* 0x0000001fff007819 */ /* 0x000fe40000011498 */
[----:B------:R-:W-:-:S07]  /*1090*/  LEA R2, R2, UR37, 0x1 ;  /* 0x0000002502027c11 */ /* 0x000fce000f8e08ff */
.L_x_2128:
[----:B012-4-:R-:W0:Y:S01]  /*10a0*/  LDC.64 R4, c[0x0][0xc88] ;  /* 0x00032200ff047b82 */ /* 0x017e220000000a00 */
[----:B------:R-:W-:Y:S01]  /*10b0*/  ULDC.64 UR12, c[0x0][0x208] ;  /* 0x00008200000c7ab9 */ /* 0x000fe20000000a00 */
[----:B------:R-:W-:Y:S01]  /*10c0*/  ULDC.64 UR8, c[0x0][0xa28] ;  /* 0x00028a0000087ab9 */ /* 0x000fe20000000a00 */
[----:B------:R-:W-:Y:S01]  /*10d0*/  ULDC.64 UR10, c[0x0][0xa18] ;  /* 0x00028600000a7ab9 */ /* 0x000fe20000000a00 */
[----:B0-----:R-:W-:-:S06]  /*10e0*/  IMAD.WIDE R4, R7, 0x4, R4 ;  /* 0x0000000407047825 */ /* 0x001fcc00078e0204 */
        /* <DEDUP_REMOVED lines=9> */
[----:B------:R-:W-:Y:S01]  /*1180*/  IMAD.U32 R150, RZ, RZ, UR4 ;  /* 0x00000004ff967e24 */ /* 0x000fe2000f8e00ff */
[----:B------:R-:W-:-:S04]  /*1190*/  @UP0 ULEA UR8, UP2, UR4, UR8, 0x2 ;  /* 0x0000000804080291 */ /* 0x000fc8000f84103f */
[----:B------:R-:W-:Y:S02]  /*11a0*/  @UP0 ULEA.HI.X UR9, UR4, UR9, UR7, 0x2, UP2 ;  /* 0x0000000904090291 */ /* 0x000fe400090f1407 */
[----:B---3--:R-:W-:Y:S01]  /*11b0*/  IMAD.U32 R8, RZ, RZ, UR7 ;  /* 0x00000007ff087e24 */ /* 0x008fe2000f8e00ff */
[----:B------:R-:W-:Y:S01]  /*11c0*/  @UP1 ULEA UR10, UP0, UR4, UR10, 0x2 ;  /* 0x0000000a040a1291 */ /* 0x000fe2000f80103f */
[----:B------:R-:W-:-:S03]  /*11d0*/  IMAD.U32 R4, RZ, RZ, UR8 ;  /* 0x00000008ff047e24 */ /* 0x000fc6000f8e00ff */
[----:B------:R-:W-:Y:S01]  /*11e0*/  @UP1 ULEA.HI.X UR11, UR4, UR11, UR7, 0x2, UP0 ;  /* 0x0000000b040b1291 */ /* 0x000fe200080f1407 */
[----:B------:R-:W-:Y:S01]  /*11f0*/  IMAD.U32 R5, RZ, RZ, UR9 ;  /* 0x00000009ff057e24 */ /* 0x000fe2000f8e00ff */
[----:B------:R-:W-:Y:S01]  /*1200*/  ULDC.64 UR8, c[0x0][0x418] ;  /* 0x0001060000087ab9 */ /* 0x000fe20000000a00 */
[----:B------:R-:W-:Y:S01]  /*1210*/  IMAD.U32 R6, RZ, RZ, UR10 ;  /* 0x0000000aff067e24 */ /* 0x000fe2000f8e00ff */
[----:B------:R0:W-:Y:S02]  /*1220*/  STL [R1+0x18], R8 ;  /* 0x0000180801007387 */ /* 0x0001e40000100800 */
[----:B------:R-:W-:Y:S02]  /*1230*/  IMAD.U32 R7, RZ, RZ, UR11 ;  /* 0x0000000bff077e24 */ /* 0x000fe4000f8e00ff */
[----:B------:R-:W2:Y:S01]  /*1240*/  @P0 LDG.E R4, desc[UR12][R4.64] ;  /* 0x0000000c04040981 */ /* 0x000ea2000c1e1900 */
[----:B------:R-:W-:Y:S02]  /*1250*/  UISETP.NE.U32.AND UP0, UPT, UR8, URZ, UPT ;  /* 0x0000003f0800728c */ /* 0x000fe4000bf05070 */
[----:B------:R-:W-:Y:S01]  /*1260*/  ULOP3.LUT UR7, UR6, 0xff0000, URZ, 0xc0, !UPT ;  /* 0x00ff000006077892 */ /* 0x000fe2000f8ec03f */
[----:B------:R-:W3:Y:S01]  /*1270*/  @P2 LDG.E R6, desc[UR12][R6.64] ;  /* 0x0000000c06062981 */ /* 0x000ee2000c1e1900 */
[----:B------:R-:W-:-:S02]  /*1280*/  ULOP3.LUT UR8, UR6, 0xff000000, URZ, 0xc0, !UPT ;  /* 0xff00000006087892 */ /* 0x000fc4000f8ec03f */
[----:B------:R-:W-:Y:S01]  /*1290*/  ULOP3.LUT UR6, UR6, 0xffff, URZ, 0xc0, !UPT ;  /* 0x0000ffff06067892 */ /* 0x000fe2000f8ec03f */
[----:B------:R-:W-:Y:S01]  /*12a0*/  ULDC UR11, c[0x0][0x288] ;  /* 0x0000a200000b7ab9 */ /* 0x000fe20000000800 */
[----:B------:R-:W-:Y:S01]  /*12b0*/  UISETP.NE.AND.EX UP0, UPT, UR9, URZ, UPT, UP0 ;  /* 0x0000003f0900728c */ /* 0x000fe2000bf05300 */
[----:B------:R-:W-:-:S03]  /*12c0*/  ULDC.64 UR12, c[0x0][0xa20] ;  /* 0x00028800000c7ab9 */ /* 0x000fc60000000a00 */
[----:B-----5:R-:W-:Y:S01]  /*12d0*/  IMAD.U32 R0, RZ, RZ, UR6 ;  /* 0x00000006ff007e24 */ /* 0x020fe2000f8e00ff */
[----:B------:R-:W-:Y:S01]  /*12e0*/  ULDC UR9, c[0x0][0x424] ;  /* 0x0001090000097ab9 */ /* 0x000fe20000000800 */
[----:B------:R-:W-:Y:S01]  /*12f0*/  USHF.R.U32.HI UR8, URZ, 0x8, UR8 ;  /* 0x000000083f087899 */ /* 0x000fe20008011608 */
[----:B------:R-:W-:Y:S01]  /*1300*/  ISETP.NE.U32.AND P1, PT, RZ, UR12, PT ;  /* 0x0000000cff007c0c */ /* 0x000fe2000bf25070 */
[----:B------:R-:W-:Y:S01]  /*1310*/  USEL UR9, UR9, 0x1, UP0 ;  /* 0x0000000109097887 */ /* 0x000fe20008000000 */
[----:B------:R0:W-:Y:S01]  /*1320*/  STL [R1+0x8], R0 ;  /* 0x0000080001007387 */ /* 0x0001e20000100800 */
[----:B------:R-:W-:Y:S01]  /*1330*/  ULDC UR10, c[0x0][0x2f0] ;  /* 0x0000bc00000a7ab9 */ /* 0x000fe20000000800 */
[----:B------:R-:W-:Y:S01]  /*1340*/  UMOV UR4, URZ ;  /* 0x0000003f00047c82 */ /* 0x000fe20008000000 */
[----:B------:R-:W-:Y:S01]  /*1350*/  ULEA.HI UR7, UR7, UR8, URZ, 0x10 ;  /* 0x0000000807077291 */ /* 0x000fe2000f8f803f */
[----:B------:R-:W-:Y:S01]  /*1360*/  ISETP.NE.AND.EX P1, PT, RZ, UR13, PT, P1 ;  /* 0x0000000dff007c0c */ /* 0x000fe2000bf25310 */
[----:B------:R-:W-:Y:S01]  /*1370*/  UIMAD UR10, UR9, UR10, URZ ;  /* 0x0000000a090a72a4 */ /* 0x000fe2000f8e023f */
[----:B--2---:R-:W-:-:S02]  /*1380*/  @P0 R2UR UR4, R4 ;  /* 0x00000000040402ca */ /* 0x004fc400000e0000 */
[----:B---3--:R-:W-:-:S13]  /*1390*/  @P2 R2UR UR11, R6 ;  /* 0x00000000060b22ca */ /* 0x008fda00000e0000 */
[----:B------:R-:W-:Y:S01]  /*13a0*/  IMAD.U32 R17, RZ, RZ, UR11 ;  /* 0x0000000bff117e24 */ /* 0x000fe2000f8e00ff */
[----:B0-----:R-:W-:Y:S06]  /*13b0*/  @P2 BRA `(.L_x_2079) ;  /* 0x0000000000402947 */ /* 0x001fec0003800000 */
        /* <DEDUP_REMOVED lines=14> */
[----:B------:R-:W-:-:S06]  /*14a0*/  UIADD3 UR6, -UR6, UR8, URZ ;  /* 0x0000000806067290 */ /* 0x000fcc000fffe13f */
[----:B------:R-:W-:-:S07]  /*14b0*/  IMAD.U32 R17, RZ, RZ, UR6 ;  /* 0x00000006ff117e24 */ /* 0x000fce000f8e00ff */
.L_x_2079:
[----:B------:R-:W-:Y:S05]  /*14c0*/  @!P1 BRA `(.L_x_2080) ;  /* 0x0000000000289947 */ /* 0x000fea0003800000 */
[----:B------:R-:W-:Y:S01]  /*14d0*/  R2UR UR8, R150 ;  /* 0x00000000960872ca */ /* 0x000fe200000e0000 */
[----:B------:R-:W-:Y:S01]  /*14e0*/  ULDC.64 UR10, c[0x0][0x208] ;  /* 0x00008200000a7ab9 */ /* 0x000fe20000000a00 */
[----:B------:R-:W-:-:S11]  /*14f0*/  R2UR UR9, R8 ;  /* 0x00000000080972ca */ /* 0x000fd600000e0000 */
[----:B------:R-:W-:-:S04]  /*1500*/  ULEA UR6, UP0, UR8, UR12, 0x2 ;  /* 0x0000000c08067291 */ /* 0x000fc8000f80103f */
[----:B------:R-:W-:Y:S02]  /*1510*/  ULEA.HI.X UR8, UR8, UR13, UR9, 0x2, UP0 ;  /* 0x0000000d08087291 */ /* 0x000fe400080f1409 */
[----:B------:R-:W-:-:S04]  /*1520*/  IMAD.U32 R4, RZ, RZ, UR6 ;  /* 0x00000006ff047e24 */ /* 0x000fc8000f8e00ff */
[----:B------:R-:W-:-:S05]  /*1530*/  IMAD.U32 R5, RZ, RZ, UR8 ;  /* 0x00000008ff057e24 */ /* 0x000fca000f8e00ff */
[----:B------:R-:W2:Y:S02]  /*1540*/  LDG.E R4, desc[UR10][R4.64] ;  /* 0x0000000a04047981 */ /* 0x000ea4000c1e1900 */
[----:B--2---:R-:W-:Y:S01]  /*1550*/  R2UR UR10, R4 ;  /* 0x00000000040a72ca */ /* 0x004fe200000e0000 */
[----:B------:R-:W-:-:S14]  /*1560*/  BRA `(.L_x_2081) ;  /* 0x00000000003c7947 */ /* 0x000fdc0003800000 */
.L_x_2080:
        /* <DEDUP_REMOVED lines=15> */
.L_x_2081:
[----:B------:R-:W-:Y:S01]  /*1660*/  ULDC UR6, c[0x0][0x448] ;  /* 0x0001120000067ab9 */ /* 0x000fe20000000800 */
[----:B------:R-:W-:Y:S01]  /*1670*/  R2UR UR8, R17 ;  /* 0x00000000110872ca */ /* 0x000fe200000e0000 */
[----:B------:R-:W-:Y:S02]  /*1680*/  UISETP.NE.AND UP0, UPT, UR6, 0x1, UPT ;  /* 0x000000010600788c */ /* 0x000fe4000bf05270 */
[----:B------:R-:W-:Y:S02]  /*1690*/  UIMAD UR5, UR5, 0xc0, URZ ;  /* 0x000000c0050578a4 */ /* 0x000fe4000f8e023f */
[----:B------:R-:W-:Y:S02]  /*16a0*/  UIADD3 UR10, -UR4, UR10, URZ ;  /* 0x0000000a040a7290 */ /* 0x000fe4000fffe13f */
[----:B------:R-:W-:Y:S02]  /*16b0*/  UIADD3 UR6, UR5, 0xbf, URZ ;  /* 0x000000bf05067890 */ /* 0x000fe4000fffe03f */
[----:B------:R-:W-:-:S02]  /*16c0*/  IMAD.U32 R23, RZ, RZ, UR5 ;  /* 0x00000005ff177e24 */ /* 0x000fc4000f8e00ff */
[----:B------:R-:W-:Y:S01]  /*16d0*/  IMAD.U32 R19, RZ, RZ, UR10 ;  /* 0x0000000aff137e24 */ /* 0x000fe2000f8e00ff */
[----:B------:R-:W-:Y:S01]  /*16e0*/  @UP0 ULDC UR4, c[0x0][0x44c] ;  /* 0x0001130000040ab9 */ /* 0x000fe20000000800 */
[----:B------:R-:W-:Y:S01]  /*16f0*/  @UP0 ULDC UR9, c[0x0][0x450] ;  /* 0x0001140000090ab9 */ /* 0x000fe20000000800 */
[----:B------:R-:W-:Y:S02]  /*1700*/  UIMAD.WIDE.U32 UR4, UR6, UR4, URZ ;  /* 0x00000004060472a5 */ /* 0x000fe4000f8e003f */
[----:B------:R-:W-:Y:S02]  /*1710*/  UIADD3 UR8, UR10, 0x90, -UR8 ;  /* 0x000000900a087890 */ /* 0x000fe4000fffe808 */
[----:B------:R-:W-:Y:S02]  /*1720*/  @UP0 USHF.R.U32.HI UR6, URZ, UR9, UR5 ;  /* 0x000000093f060299 */ /* 0x000fe40008011605 */
[----:B------:R-:W-:Y:S02]  /*1730*/  UIADD3 UR4, UR10, 0x8f, URZ ;  /* 0x0000008f0a047890 */ /* 0x000fe4000fffe03f */
[----:B------:R-:W-:-:S02]  /*1740*/  UIADD3 UR8, UR8, UR6, URZ ;  /* 0x0000000608087290 */ /* 0x000fc4000fffe03f */
[----:B------:R-:W-:Y:S02]  /*1750*/  UIMAD.WIDE UR4, UR4, 0x38e38e39, URZ ;  /* 0x38e38e39040478a5 */ /* 0x000fe4000f8e023f */
[----:B------:R-:W-:Y:S02]  /*1760*/  UIMAD.WIDE UR8, UR8, 0x38e38e39, URZ ;  /* 0x38e38e39080878a5 */ /* 0x000fe4000f8e023f */
[----:B------:R-:W-:Y:S02]  /*1770*/  USHF.R.U32.HI UR4, URZ, 0x1f, UR5 ;  /* 0x0000001f3f047899 */ /* 0x000fe40008011605 */
[----:B------:R-:W-:Y:S02]  /*1780*/  USHF.R.U32.HI UR6, URZ, 0x1f, UR9 ;  /* 0x0000001f3f067899 */ /* 0x000fe40008011609 */
[----:B------:R-:W-:Y:S02]  /*1790*/  ULEA.HI.SX32 UR4, UR5, UR4, 0x1b ;  /* 0x0000000405047291 */ /* 0x000fe4000f8fda3f */
[----:B------:R-:W-:-:S02]  /*17a0*/  ULEA.HI.SX32 UR6, UR9, UR6, 0x1b ;  /* 0x0000000609067291 */ /* 0x000fc4000f8fda3f */
[----:B------:R-:W-:Y:S02]  /*17b0*/  USHF.R.U32.HI UR5, URZ, 0x10, UR7 ;  /* 0x000000103f057899 */ /* 0x000fe40008011607 */
[----:B------:R-:W-:-:S04]  /*17c0*/  UISETP.LT.AND UP0, UPT, UR4, UR6, UPT ;  /* 0x000000060400728c */ /* 0x000fc8000bf01270 */
[----:B------:R-:W-:Y:S01]  /*17d0*/  USEL UR9, UR4, UR6, UP0 ;  /* 0x0000000604097287 */ /* 0x000fe20008000000 */
[----:B------:R-:W-:Y:S01]  /*17e0*/  IMAD.U32 R147, RZ, RZ, UR5 ;  /* 0x00000005ff937e24 */ /* 0x000fe2000f8e00ff */
[----:B------:R-:W-:Y:S02]  /*17f0*/  ULOP3.LUT UR6, UR7, 0xff, URZ, 0xc0, !UPT ;  /* 0x000000ff07067892 */ /* 0x000fe4000f8ec03f */
[----:B------:R-:W-:Y:S01]  /*1800*/  UISETP.GE.AND UP0, UPT, UR9, 0x1, UPT ;  /* 0x000000010900788c */ /* 0x000fe2000bf06270 */
[----:B------:R-:W-:-:S03]  /*1810*/  UMOV UR4, URZ ;  /* 0x0000003f00047c82 */ /* 0x000fc60008000000 */
[----:B------:R-:W-:Y:S02]  /*1820*/  IMAD.U32 R149, RZ, RZ, UR6 ;  /* 0x00000006ff957e24 */ /* 0x000fe4000f8e00ff */
[----:B------:R-:W-:-:S13]  /*1830*/  PLOP3.LUT P0, PT, PT, PT, UP0, 0x80, 0x0 ;  /* 0x000000000000781c */ /* 0x000fda0003f0f008 */
[----:B------:R-:W-:Y:S05]  /*1840*/  @!P0 BRA `(.L_x_2082) ;  /* 0x0000000000948947 */ /* 0x000fea0003800000 */
        /* <DEDUP_REMOVED lines=37> */
.L_x_2082:
        /* <DEDUP_REMOVED lines=37> */
[----:B------:R-:W0:Y:S01]  /*1cf0*/  S2R R4, SR_TID.X ;  /* 0x0000000000047919 */ /* 0x000e220000002100 */
[----:B------:R-:W-:-:S04]  /*1d00*/  UIADD3 UR6, UR37, 0x24300, URZ ;  /* 0x0002430025067890 */ /* 0x000fc8000fffe03f */
[----:B------:R-:W-:-:S06]  /*1d10*/  ULOP3.LUT UP0, URZ, UR6, 0x9f, URZ, 0xc0, !UPT ;  /* 0x0000009f063f7892 */ /* 0x000fcc000f80c03f */
[----:B------:R-:W-:Y:S01]  /*1d20*/  PLOP3.LUT P0, PT, PT, PT, UP0, 0x80, 0x0 ;  /* 0x000000000000781c */ /* 0x000fe20003f0f008 */
        /* <DEDUP_REMOVED lines=34> */
.L_x_2084:
        /* <DEDUP_REMOVED lines=13> */
.L_x_2257:
[----:B------:R-:W-:Y:S05]  /*2020*/  @!P0 BRA `(.L_x_2086) ;  /* 0x0000000000048947 */ /* 0x000fea0003800000 */
[----:B------:R-:W-:Y:S01]  /*2030*/  BPT.TRAP 0x1 ;  /* 0x000000040000795c */ /* 0x000fe20000300000 */
.L_x_2086:
[----:B0-----:R-:W-:Y:S02]  /*2040*/  IMAD.U32 R0, RZ, RZ, UR36 ;  /* 0x00000024ff007e24 */ /* 0x001fe4000f8e00ff */
[----:B------:R-:W-:-:S03]  /*2050*/  IMAD.U32 R3, RZ, RZ, UR60 ;  /* 0x0000003cff037e24 */ /* 0x000fc6000f8e00ff */
[----:B------:R-:W-:Y:S02]  /*2060*/  LEA R0, R0, UR37, 0x3 ;  /* 0x0000002500007c11 */ /* 0x000fe4000f8e18ff */
[----:B------:R-:W-:-:S04]  /*2070*/  SHF.L.U32 R3, R3, 0x1f, RZ ;  /* 0x0000001f03037819 */ /* 0x000fc800000006ff */
[----:B------:R0:W1:Y:S01]  /*2080*/  SYNCS.PHASECHK.TRANS64.TRYWAIT P2, [R0+URZ+0x31c30], R3 ;  /* 0x031c3003000075a7 */ /* 0x000062000804017f */
[----:B------:R-:W-:Y:S05]  /*2090*/  @!P0 BRA `(.L_x_2087) ;  /* 0x0000000000048947 */ /* 0x000fea0003800000 */
[----:B------:R-:W-:Y:S01]  /*20a0*/  BPT.TRAP 0x1 ;  /* 0x000000040000795c */ /* 0x000fe20000300000 */
.L_x_2087:
[----:B------:R-:W2:Y:S02]  /*20b0*/  S2R R4, SR_TID.X ;  /* 0x0000000000047919 */ /* 0x000ea40000002100 */
[----:B--2---:R-:W-:Y:S01]  /*20c0*/  LOP3.LUT P1, RZ, R4, 0x7f, RZ, 0xc0, !PT ;  /* 0x0000007f04ff7812 */ /* 0x004fe2000782c0ff */
[----:B-1----:R-:W-:-:S12]  /*20d0*/  @P2 BRA `(.L_x_2088) ;  /* 0x0000000000082947 */ /* 0x002fd80003800000 */
[----:B------:R-:W1:Y:S02]  /*20e0*/  SYNCS.PHASECHK.TRANS64.TRYWAIT P2, [R0+URZ+0x31c30], R3 ;  /* 0x031c3003000075a7 */ /* 0x000e64000804017f */
[----:B-1----:R-:W-:Y:S05]  /*20f0*/  @!P2 BRA `(.L_x_2089) ;  /* 0x0000017400e4a947 */ /* 0x002fea0003800000 */
.L_x_2088:
[----:B------:R-:W-:Y:S05]  /*2100*/  WARPSYNC.ALL ;  /* 0x0000000000007948 */ /* 0x000fea0003800000 */
[----:B------:R-:W-:Y:S01]  /*2110*/  UIADD3 UR4, UR37, 0x16a00, URZ ;  /* 0x00016a0025047890 */ /* 0x000fe2000fffe03f */
[----:B------:R-:W-:Y:S01]  /*2120*/  WARPGROUP.ARRIVE ;  /* 0x00000000000079c5 */ /* 0x000fe20000000000 */
[----:B------:R-:W-:Y:S01]  /*2130*/  ULOP3.LUT UR5, UR39, 0x10000, URZ, 0xfc, !UPT ;  /* 0x0001000027057892 */ /* 0x000fe2000f8efc3f */
[----:B------:R-:W-:Y:S01]  /*2140*/  R2UR UR58, R23 ;  /* 0x00000000173a72ca */ /* 0x000fe200000e0000 */
[----:B------:R-:W-:Y:S01]  /*2150*/  USHF.R.U32.HI UR4, URZ, 0x4, UR4 ;  /* 0x000000043f047899 */ /* 0x000fe20008011604 */
[----:B------:R-:W-:Y:S01]  /*2160*/  R2UR UR56, R19 ;  /* 0x00000000133872ca */ /* 0x000fe200000e0000 */
[----:B------:R-:W-:Y:S01]  /*2170*/  UMOV UR29, 0x80000020 ;  /* 0x80000020001d7882 */ /* 0x000fe20000000000 */
[----:B------:R-:W-:Y:S01]  /*2180*/  UMOV UR31, 0x80000020 ;  /* 0x80000020001f7882 */ /* 0x000fe20000000000 */
[----:B------:R-:W-:Y:S01]  /*2190*/  ULOP3.LUT UR4, UR4, 0x3fff, URZ, 0xc0, !UPT ;  /* 0x00003fff04047892 */ /* 0x000fe2000f8ec03f */
[----:B------:R-:W-:Y:S01]  /*21a0*/  R2UR UR57, R17 ;  /* 0x00000000113972ca */ /* 0x000fe200000e0000 */
[----:B------:R-:W-:Y:S01]  /*21b0*/  UMOV UR28, UR5 ;  /* 0x00000005001c7c82 */ /* 0x000fe20008000000 */
[----:B------:R-:W-:Y:S01]  /*21c0*/  UMOV UR9, UR29 ;  /* 0x0000001d00097c82 */ /* 0x000fe20008000000 */
[----:B------:R-:W-:Y:S01]  /*21d0*/  ULOP3.LUT UR6, UR4, 0x10000, URZ, 0xfc, !UPT ;  /* 0x0001000004067892 */ /* 0x000fe2000f8efc3f */
[----:B01----:R-:W-:Y:S01]  /*21e0*/  @!P1 VIADD R0, R0, 0x31c40 ;  /* 0x00031c4000009836 */ /* 0x003fe20000000000 */
[----:B------:R-:W-:Y:S01]  /*21f0*/  UMOV UR8, UR28 ;  /* 0x0000001c00087c82 */ /* 0x000fe20008000000 */
[----:B------:R-:W-:Y:S01]  /*2200*/  UMOV UR11, 0x80000020 ;  /* 0x80000020000b7882 */ /* 0x000fe20000000000 */
[----:B------:R-:W-:Y:S01]  /*2210*/  UIMAD UR4, UR36, 0x6c0, UR6 ;  /* 0x000006c0240478a4 */ /* 0x000fe2000f8e0206 */
[----:B------:R-:W-:Y:S01]  /*2220*/  UMOV UR12, UR28 ;  /* 0x0000001c000c7c82 */ /* 0x000fe20008000000 */
[----:B------:R-:W-:-:S02]  /*2230*/  UMOV UR13, UR29 ;  /* 0x0000001d000d7c82 */ /* 0x000fc40008000000 */
[----:B------:R-:W-:Y:S02]  /*2240*/  UIADD3 UR10, UR4, 0x40, URZ ;  /* 0x00000040040a7890 */ /* 0x000fe4000fffe03f */
[----:B------:R-:W-:Y:S02]  /*2250*/  UIADD3 UR14, UR4, 0x80, URZ ;  /* 0x00000080040e7890 */ /* 0x000fe4000fffe03f */
[----:B------:R-:W-:Y:S01]  /*2260*/  UMOV UR30, UR4 ;  /* 0x00000004001e7c82 */ /* 0x000fe20008000000 */
[----:B------:R-:W-:Y:S01]  /*2270*/  UMOV UR15, 0x80000020 ;  /* 0x80000020000f7882 */ /* 0x000fe20000000000 */
[----:B------:R-:W-:Y:S01]  /*2280*/  HGMMA.64x16x16.F32 R88, gdesc[UR28], RZ, !UPT, gsb0 ;  /* 0x002000001c5879f0 */ /* 0x000fe2000c0008ff */
        /* <DEDUP_REMOVED lines=13> */
[----:B------:R-:W-:Y:S01]  /*2360*/  UMOV UR31, 0x80000020 ;  /* 0x80000020001f7882 */ /* 0x000fe20000000000 */
[----:B------:R-:W-:Y:S01]  /*2370*/  UIADD3 UR34, UR4, 0x1c0, URZ ;  /* 0x000001c004227890 */ /* 0x000fe2000fffe03f */
[----:B------:R-:W-:Y:S01]  /*2380*/  UMOV UR32, UR28 ;  /* 0x0000001c00207c82 */ /* 0x000fe20008000000 */
[----:B------:R-:W-:Y:S01]  /*2390*/  UMOV UR33, UR29 ;  /* 0x0000001d00217c82 */ /* 0x000fe20008000000 */
[----:B------:R-:W-:Y:S01]  /*23a0*/  UMOV UR35, 0x80000020 ;  /* 0x8000002000237882 */ /* 0x000fe20000000000 */
[----:B------:R-:W-:-:S02]  /*23b0*/  UIADD3 UR7, UR5, 0x2, URZ ;  /* 0x0000000205077890 */ /* 0x000fc4000fffe03f */
        /* <DEDUP_REMOVED lines=18> */
[----:B------:R-:W-:Y:S02]  /*24e0*/  UIADD3 UR12, UR4, 0x2, URZ ;  /* 0x00000002040c7890 */ /* 0x000fe4000fffe03f */
[----:B------:R-:W-:Y:S01]  /*24f0*/  UIADD3 UR14, UR4, 0x82, URZ ;  /* 0x00000082040e7890 */ /* 0x000fe2000fffe03f */
        /* <DEDUP_REMOVED lines=27> */
[----:B------:R-:W-:Y:S01]  /*26b0*/  UMOV UR8, UR7 ;  /* 0x0000000700087c82 */ /* 0x000fe20008000000 */
[----:B------:R-:W-:Y:S01]  /*26c0*/  UMOV UR9, 0x80000020 ;  /* 0x8000002000097882 */ /* 0x000fe20000000000 */
[----:B------:R-:W-:Y:S01]  /*26d0*/  UMOV UR10, UR12 ;  /* 0x0000000c000a7c82 */ /* 0x000fe20008000000 */
[----:B------:R-:W-:Y:S01]  /*26e0*/  UMOV UR11, 0x80000020 ;  /* 0x80000020000b7882 */ /* 0x000fe20000000000 */
[----:B------:R-:W-:Y:S01]  /*26f0*/  UMOV UR12, UR8 ;  /* 0x00000008000c7c82 */ /* 0x000fe20008000000 */
        /* <DEDUP_REMOVED lines=11> */
[----:B------:R-:W-:Y:S01]  /*27b0*/  UIADD3 UR7, UR5, 0x300, URZ ;  /* 0x0000030005077890 */ /* 0x000fe2000fffe03f */
[----:B------:R-:W-:-:S02]  /*27c0*/  WARPGROUP.DEPBAR.LE gsb0, 0x0 ;  /* 0x00008000000079c5 */ /* 0x000fc40000010000 */
        /* <DEDUP_REMOVED lines=14> */
[----:B------:R-:W-:Y:S01]  /*28b0*/  UMOV UR13, 0x80000020 ;  /* 0x80000020000d7882 */ /* 0x000fe20000000000 */
[----:B------:R-:W-:Y:S01]  /*28c0*/  UMOV UR15, 0x80000020 ;  /* 0x80000020000f7882 */ /* 0x000fe20000000000 */
[----:B------:R-:W-:Y:S01]  /*28d0*/  UMOV UR44, UR12 ;  /* 0x0000000c002c7c82 */ /* 0x000fe20008000000 */
[----:B------:R-:W-:Y:S01]  /*28e0*/  UMOV UR45, UR13 ;  /* 0x0000000d002d7c82 */ /* 0x000fe20008000000 */
[----:B------:R-:W-:Y:S01]  /*28f0*/  UIADD3 UR7, UR5, 0x302, URZ ;  /* 0x0000030205077890 */ /* 0x000fe2000fffe03f */
        /* <DEDUP_REMOVED lines=38> */
[----:B------:R-:W-:Y:S02]  /*2b60*/  UIMAD UR10, UR38, -0x90, UR56 ;  /* 0xffffff70260a78a4 */ /* 0x000fe4000f8e0238 */
        /* <DEDUP_REMOVED lines=19> */
[----:B------:R-:W-:Y:S02]  /*2ca0*/  UIADD3 UR7, UR5, 0x600, URZ ;  /* 0x0000060005077890 */ /* 0x000fe4000fffe03f */
[----:B------:R-:W-:Y:S01]  /*2cb0*/  UIADD3 UR5, UR5, 0x602, URZ ;  /* 0x0000060205057890 */ /* 0x000fe2000fffe03f */
[----:B------:R-:W-:-:S02]  /*2cc0*/  WARPGROUP.DEPBAR.LE gsb0, 0x0 ;  /* 0x00008000000079c5 */ /* 0x000fc40000010000 */
        /* <DEDUP_REMOVED lines=37> */
[----:B------:R-:W-:Y:S02]  /*2f20*/  R2UR UR14, R144 ;  /* 0x00000000900e72ca */ /* 0x000fe400000e0000 */
        /* <DEDUP_REMOVED lines=19> */
[----:B------:R-:W-:Y:S02]  /*3060*/  ULDC UR7, c[0x0][0x448] ;  /* 0x0001120000077ab9 */ /* 0x000fe40000000800 */
[----:B------:R-:W-:-:S06]  /*3070*/  UISETP.NE.AND UP0, UPT, UR7, 0x1, UPT ;  /* 0x000000010700788c */ /* 0x000fcc000bf05270 */
[----:B------:R-:W-:-:S05]  /*3080*/  PLOP3.LUT P2, PT, PT, PT, UP0, 0x80, 0x0 ;  /* 0x000000000000781c */ /* 0x000fca0003f4f008 */
[----:B------:R-:W-:Y:S01]  /*3090*/  @UP0 ULDC UR7, c[0x0][0x44c] ;  /* 0x0001130000070ab9 */ /* 0x000fe20000000800 */
        /* <DEDUP_REMOVED lines=55> */
[----:B------:R-:W-:Y:S01]  /*3410*/  ULDC UR5, c[0x0][0x9d8] ;  /* 0x0002760000057ab9 */ /* 0x000fe20000000800 */
        /* <DEDUP_REMOVED lines=52> */
[----:B------:R-:W-:Y:S02]  /*3760*/  IMAD.U32 R83, RZ, RZ, UR10 ;  /* 0x0000000aff537e24 */ /* 0x000fe4000f8e00ff */
[----:B------:R-:W-:Y:S01]  /*3770*/  FMUL.FTZ R93, R80, UR5 ;  /* 0x00000005505d7c20 */ /* 0x000fe20008410000 */
[----:B------:R-:W-:Y:S01]  /*3780*/  HGMMA.64x16x16.F32 R72, gdesc[UR24], R72, gsb0 ;  /* 0x00200000184879f0 */ /* 0x000fe20008000848 */
[----:B------:R-:W-:Y:S01]  /*3790*/  UIADD3 UR26, UR4, 0x542, URZ ;  /* 0x00000542041a7890 */ /* 0x000fe2000fffe03f */
[----:B------:R-:W-:Y:S01]  /*37a0*/  FMUL.FTZ R80, R81, UR5 ;  /* 0x0000000551507c20 */ /* 0x000fe20008410000 */
[----:B------:R-:W-:Y:S01]  /*37b0*/  UMOV UR27, 0x80000020 ;  /* 0x80000020001b7882 */ /* 0x000fe20000000000 */
[----:B------:R-:W-:Y:S01]  /*37c0*/  IADD3 R83, -R18, 0x90, R83 ;  /* 0x0000009012537810 */ /* 0x000fe20007ffe153 */
[----:B------:R-:W4:Y:S01]  /*37d0*/  MUFU.TANH R93, R93 ;  /* 0x0000005d005d7308 */ /* 0x000f220000002400 */
[----:B------:R-:W-:Y:S01]  /*37e0*/  FMUL.FTZ R90, R84, UR5 ;  /* 0x00000005545a7c20 */ /* 0x000fe20008410000 */
[----:B------:R-:W-:Y:S01]  /*37f0*/  FMUL.FTZ R11, R87, UR5 ;  /* 0x00000005570b7c20 */ /* 0x000fe20008410000 */
[----:B------:R-:W-:Y:S01]  /*3800*/  FMUL.FTZ R84, R85, UR5 ;  /* 0x0000000555547c20 */ /* 0x000fe20008410000 */
[----:B------:R-:W-:-:S02]  /*3810*/  @UP0 ULDC UR10, c[0x0][0x44c] ;  /* 0x00011300000a0ab9 */ /* 0x000fc40000000800 */
[----:B------:R-:W-:Y:S02]  /*3820*/  UIMAD.WIDE.U32 UR10, UR58, UR10, URZ ;  /* 0x0000000a3a0a72a5 */ /* 0x000fe4000f8e003f */
        /* <DEDUP_REMOVED lines=8> */
[----:B------:R-:W-:Y:S02]  /*38b0*/  VIADD R79, R145, UR58 ;  /* 0x0000003a914f7c36 */ /* 0x000fe40008000000 */
        /* <DEDUP_REMOVED lines=8> */
[----:B------:R-:W-:Y:S01]  /*3940*/  FMUL.FTZ R73, R73, UR5 ;  /* 0x0000000549497c20 */ /* 0x000fe20008410000 */
[----:B------:R-:W-:Y:S01]  /*3950*/  MUFU.TANH R75, R75 ;  /* 0x0000004b004b7308 */ /* 0x000fe20000002400 */
[----:B------:R-:W-:-:S07]  /*3960*/  FMUL.FTZ R14, R78, UR5 ;  /* 0x000000054e0e7c20 */ /* 0x000fce0008410000 */
[----:B------:R-:W5:Y:S08]  /*3970*/  MUFU.TANH R72, R72 ;  /* 0x0000004800487308 */ /* 0x000f700000002400 */
[----:B------:R-:W-:Y:S08]  /*3980*/  MUFU.TANH R73, R73 ;  /* 0x0000004900497308 */ /* 0x000ff00000002400 */
[----:B------:R-:W5:Y:S08]  /*3990*/  MUFU.TANH R76, R76 ;  /* 0x0000004c004c7308 */ /* 0x000f700000002400 */
        /* <DEDUP_REMOVED lines=8> */
[----:B------:R-:W-:Y:S01]  /*3a20*/  IMAD.U32 R71, RZ, RZ, UR57 ;  /* 0x00000039ff477e24 */ /* 0x000fe2000f8e00ff */
        /* <DEDUP_REMOVED lines=17> */
[----:B------:R-:W-:Y:S01]  /*3b40*/  @P2 IMAD.HI.U32 R58, R79, UR7, RZ ;  /* 0x000000074f3a2c27 */ /* 0x000fe2000f8e00ff */
[----:B------:R-:W-:-:S03]  /*3b50*/  @UP0 ULDC UR7, c[0x0][0x450] ;  /* 0x0001140000070ab9 */ /* 0x000fc60000000800 */
[----:B------:R-:W-:Y:S01]  /*3b60*/  FMUL.FTZ R86, R61, UR5 ;  /* 0x000000053d567c20 */ /* 0x000fe20008410000 */
[----:B------:R-:W-:Y:S01]  /*3b70*/  HGMMA.64x16x16.F32 R48, gdesc[UR24], R48, gsb0 ;  /* 0x00200000183079f0 */ /* 0x000fe20008000830 */
[----:B------:R-:W-:Y:S01]  /*3b80*/  UIADD3 UR26, UR4, 0x602, URZ ;  /* 0x00000602041a7890 */ /* 0x000fe2000fffe03f */
[----:B------:R-:W-:Y:S01]  /*3b90*/  @P2 SHF.R.U32.HI R79, RZ, UR7, R58 ;  /* 0x00000007ff4f2c19 */ /* 0x000fe2000801163a */
[----:B------:R-:W-:Y:S01]  /*3ba0*/  UMOV UR27, 0x80000020 ;  /* 0x80000020001b7882 */ /* 0x000fe20000000000 */
[----:B------:R-:W-:Y:S01]  /*3bb0*/  UIMAD UR7, UR38, -0x90, URZ ;  /* 0xffffff70260778a4 */ /* 0x000fe2000f8e023f */
[----:B------:R-:W-:Y:S01]  /*3bc0*/  FMUL.FTZ R68, R57, UR5 ;  /* 0x0000000539447c20 */ /* 0x000fe20008410000 */
[----:B------:R-:W-:Y:S01]  /*3bd0*/  FMUL.FTZ R57, R59, UR5 ;  /* 0x000000053b397c20 */ /* 0x000fe20008410000 */
[----:B------:R-:W0:Y:S01]  /*3be0*/  SHFL.IDX PT, R74, R79, RZ, 0x1c1f ;  /* 0x001c1fff4f4a7589 */ /* 0x000e2200000e0000 */
[----:B------:R-:W-:Y:S01]  /*3bf0*/  FMUL.FTZ R59, R63, UR5 ;  /* 0x000000053f3b7c20 */ /* 0x000fe20008410000 */
[----:B------:R-:W-:Y:S01]  /*3c00*/  FMUL.FTZ R70, R60, UR5 ;  /* 0x000000053c467c20 */ /* 0x000fe20008410000 */
[----:B------:R-:W-:Y:S01]  /*3c10*/  IMAD.U32 R61, RZ, RZ, UR7 ;  /* 0x00000007ff3d7e24 */ /* 0x000fe2000f8e00ff */
[----:B------:R-:W5:Y:S01]  /*3c20*/  MUFU.TANH R69, R69 ;  /* 0x0000004500457308 */ /* 0x000f620000002400 */
[----:B------:R-:W-:Y:S01]  /*3c30*/  FMUL.FTZ R58, R62, UR5 ;  /* 0x000000053e3a7c20 */ /* 0x000fe20008410000 */
[----:B------:R-:W5:Y:S01]  /*3c40*/  SHFL.IDX PT, R79, R79, 0x1, 0x1c1f ;  /* 0x003c1f004f4f7f89 */ /* 0x000f6200000e0000 */
[----:B------:R-:W-:Y:S01]  /*3c50*/  @UP0 ULDC UR7, c[0x0][0x450] ;  /* 0x0001140000070ab9 */ /* 0x000fe20000000800 */
[----:B------:R-:W-:Y:S01]  /*3c60*/  IADD3 R82, -R18, 0x91, R61 ;  /* 0x0000009112527810 */ /* 0x000fe20007ffe13d */
[----:B------:R-:W-:-:S03]  /*3c70*/  UIADD3 UR38, UR38, -0x2, URZ ;  /* 0xfffffffe26267890 */ /* 0x000fc6000fffe03f */
[----:B------:R-:W-:Y:S01]  /*3c80*/  IADD3 R82, -R71, UR56, R82 ;  /* 0x0000003847527c10 */ /* 0x000fe2000fffe152 */
[----:B------:R-:W-:Y:S08]  /*3c90*/  MUFU.TANH R68, R68 ;  /* 0x0000004400447308 */ /* 0x000ff00000002400 */
[----:B------:R-:W5:Y:S01]  /*3ca0*/  MUFU.TANH R70, R70 ;  /* 0x0000004600467308 */ /* 0x000f620000002400 */
[----:B0-----:R-:W-:-:S04]  /*3cb0*/  VIADDMNMX R74, R74, R82, R83, PT ;  /* 0x000000524a4a7246 */ /* 0x001fc80003800153 */
[----:B------:R-:W-:-:S03]  /*3cc0*/  ISETP.GT.AND P3, PT, R74, RZ, PT ;  /* 0x000000ff4a00720c */ /* 0x000fc60003f64270 */
[----:B------:R-:W-:Y:S01]  /*3cd0*/  MUFU.TANH R86, R86 ;  /* 0x0000005600567308 */ /* 0x000fe20000002400 */
[C---:B------:R-:W-:Y:S02]  /*3ce0*/  ISETP.GT.AND P4, PT, R74.reuse, 0x1, PT ;  /* 0x000000014a00780c */ /* 0x040fe40003f84270 */
[----:B------:R-:W-:Y:S02]  /*3cf0*/  ISETP.GT.AND P5, PT, R74, 0x8, PT ;  /* 0x000000084a00780c */ /* 0x000fe40003fa4270 */
[----:B------:R-:W-:Y:S02]  /*3d00*/  FSEL R81, R88, -INF , P3 ;  /* 0xff80000058517808 */ /* 0x000fe40001800000 */
[----:B-1----:R-:W-:Y:S01]  /*3d10*/  FSEL R87, R9, -INF , P4 ;  /* 0xff80000009577808 */ /* 0x002fe20002000000 */
[----:B------:R-:W-:Y:S01]  /*3d20*/  MUFU.TANH R13, R13 ;  /* 0x0000000d000d7308 */ /* 0x000fe20000002400 */
[----:B------:R-:W-:Y:S02]  /*3d30*/  ISETP.GT.AND P6, PT, R74, 0x9, PT ;  /* 0x000000094a00780c */ /* 0x000fe40003fc4270 */
[----:B--2---:R-:W-:-:S02]  /*3d40*/  FSEL R89, R89, -INF , P5 ;  /* 0xff80000059597808 */ /* 0x004fc40002800000 */
[----:B------:R-:W-:Y:S02]  /*3d50*/  ISETP.GT.AND P3, PT, R74, 0x10, PT ;  /* 0x000000104a00780c */ /* 0x000fe40003f64270 */
[----:B---3--:R-:W-:Y:S01]  /*3d60*/  FSEL R91, R91, -INF , P6 ;  /* 0xff8000005b5b7808 */ /* 0x008fe20003000000 */
[----:B------:R-:W-:Y:S02]  /*3d70*/  WARPGROUP.DEPBAR.LE gsb0, 0x0 ;  /* 0x00008000000079c5 */ /* 0x000fe40000010000 */
[----:B------:R-:W-:Y:S01]  /*3d80*/  WARPGROUP.ARRIVE ;  /* 0x00000000000079c5 */ /* 0x000fe20000000000 */
[----:B------:R-:W-:Y:S01]  /*3d90*/  FMUL.FTZ R63, R48, UR5 ;  /* 0x00000005303f7c20 */ /* 0x000fe20008410000 */
[----:B------:R-:W-:Y:S01]  /*3da0*/  FMUL.FTZ R48, R50, UR5 ;  /* 0x0000000532307c20 */ /* 0x000fe20008410000 */
[----:B------:R-:W-:Y:S01]  /*3db0*/  FMNMX.FTZ R50, R81, R87, !PT ;  /* 0x0000005751327209 */ /* 0x000fe20007810000 */
[----:B------:R-:W-:Y:S01]  /*3dc0*/  FMUL.FTZ R9, R52, UR5 ;  /* 0x0000000534097c20 */ /* 0x000fe20008410000 */
[C---:B------:R-:W-:Y:S01]  /*3dd0*/  ISETP.GT.AND P4, PT, R74.reuse, 0x11, PT ;  /* 0x000000114a00780c */ /* 0x040fe20003f84270 */
[----:B------:R-:W-:Y:S01]  /*3de0*/  HGMMA.64x16x16.F32 R40, gdesc[UR24], R40, gsb0 ;  /* 0x00200000182879f0 */ /* 0x000fe20008000828 */
[----:B------:R-:W-:Y:S01]  /*3df0*/  UIADD3 UR26, UR4, 0x642, URZ ;  /* 0x00000642041a7890 */ /* 0x000fe2000fffe03f */
[----:B------:R-:W-:Y:S01]  /*3e00*/  FMNMX.FTZ R50, R89, R50, !PT ;  /* 0x0000003259327209 */ /* 0x000fe20007810000 */
[----:B------:R-:W-:Y:S01]  /*3e10*/  UMOV UR27, 0x80000020 ;  /* 0x80000020001b7882 */ /* 0x000fe20000000000 */
[----:B----4-:R-:W-:Y:S01]  /*3e20*/  FSEL R93, R93, -INF , P3 ;  /* 0xff8000005d5d7808 */ /* 0x010fe20001800000 */
[----:B------:R-:W-:Y:S01]  /*3e30*/  FMUL.FTZ R92, R49, UR5 ;  /* 0x00000005315c7c20 */ /* 0x000fe20008410000 */
[----:B------:R-:W-:Y:S01]  /*3e40*/  FMNMX.FTZ R50, R91, R50, !PT ;  /* 0x000000325b327209 */ /* 0x000fe20007810000 */
[----:B------:R-:W-:Y:S01]  /*3e50*/  FMUL.FTZ R49, R51, UR5 ;  /* 0x0000000533317c20 */ /* 0x000fe20008410000 */
[----:B------:R-:W-:Y:S01]  /*3e60*/  ISETP.GT.AND P5, PT, R74, 0x18, PT ;  /* 0x000000184a00780c */ /* 0x000fe20003fa4270 */
[----:B------:R-:W0:Y:S01]  /*3e70*/  MUFU.TANH R63, R63 ;  /* 0x0000003f003f7308 */ /* 0x000e220000002400 */
[----:B-----5:R-:W-:Y:S01]  /*3e80*/  FSEL R85, R80, -INF , P4 ;  /* 0xff80000050557808 */ /* 0x020fe20002000000 */
[----:B------:R-:W-:Y:S01]  /*3e90*/  FMUL.FTZ R80, R53, UR5 ;  /* 0x0000000535507c20 */ /* 0x000fe20008410000 */
[----:B------:R-:W-:Y:S01]  /*3ea0*/  FMNMX.FTZ R50, R93, R50, !PT ;  /* 0x000000325d327209 */ /* 0x000fe20007810000 */
[----:B------:R-:W-:Y:S01]  /*3eb0*/  ULDC UR4, c[0x0][0x988] ;  /* 0x0002620000047ab9 */ /* 0x000fe20000000800 */
[----:B------:R-:W-:-:S02]  /*3ec0*/  ISETP.GT.AND P3, PT, R74, 0x19, PT ;  /* 0x000000194a00780c */ /* 0x000fc40003f64270 */
[----:B------:R-:W-:Y:S01]  /*3ed0*/  FSEL R71, R90, -INF , P5 ;  /* 0xff8000005a477808 */ /* 0x000fe20002800000 */
[----:B------:R-:W1:Y:S01]  /*3ee0*/  MUFU.TANH R92, R92 ;  /* 0x0000005c005c7308 */ /* 0x000e620000002400 */
[----:B------:R-:W-:Y:S02]  /*3ef0*/  FMNMX.FTZ R52, R85, R50, !PT ;  /* 0x0000003255347209 */ /* 0x000fe40007810000 */
[----:B------:R-:W-:Y:S02]  /*3f00*/  ISETP.GT.AND P4, PT, R74, 0x20, PT ;  /* 0x000000204a00780c */ /* 0x000fe40003f84270 */
[----:B------:R-:W-:Y:S02]  /*3f10*/  FSEL R50, R84, -INF , P3 ;  /* 0xff80000054327808 */ /* 0x000fe40001800000 */
[----:B------:R-:W-:Y:S01]  /*3f20*/  FMNMX.FTZ R61, R71, R52, !PT ;  /* 0x00000034473d7209 */ /* 0x000fe20007810000 */
[----:B------:R-:W2:Y:S01]  /*3f30*/  MUFU.TANH R9, R9 ;  /* 0x0000000900097308 */ /* 0x000ea20000002400 */
[----:B------:R-:W-:-:S02]  /*3f40*/  ISETP.GT.AND P5, PT, R74, 0x21, PT ;  /* 0x000000214a00780c */ /* 0x000fc40003fa4270 */
[----:B------:R-:W-:Y:S02]  /*3f50*/  FSEL R51, R72, -INF , P4 ;  /* 0xff80000048337808 */ /* 0x000fe40002000000 */
[----:B------:R-:W-:Y:S02]  /*3f60*/  FMNMX.FTZ R52, R50, R61, !PT ;  /* 0x0000003d32347209 */ /* 0x000fe40007810000 */
[C---:B------:R-:W-:Y:S01]  /*3f70*/  ISETP.GT.AND P3, PT, R74.reuse, 0x28, PT ;  /* 0x000000284a00780c */ /* 0x040fe20003f64270 */
[----:B------:R-:W3:Y:S01]  /*3f80*/  MUFU.TANH R80, R80 ;  /* 0x0000005000507308 */ /* 0x000ee20000002400 */
[----:B------:R-:W-:Y:S02]  /*3f90*/  FMNMX.FTZ R61, R51, R52, !PT ;  /* 0x00000034333d7209 */ /* 0x000fe40007810000 */
[----:B------:R-:W-:Y:S02]  /*3fa0*/  ISETP.GT.AND P4, PT, R74, 0x29, PT ;  /* 0x000000294a00780c */ /* 0x000fe40003f84270 */
[----:B------:R-:W-:-:S02]  /*3fb0*/  VIADDMNMX R83, R79, R82, R83, PT ;  /* 0x000000524f537246 */ /* 0x000fc40003800153 */
[----:B------:R-:W-:Y:S01]  /*3fc0*/  FSEL R52, R76, -INF , P4 ;  /* 0xff8000004c347808 */ /* 0x000fe20002000000 */
[----:B------:R-:W-:Y:S01]  /*3fd0*/  MUFU.TANH R14, R14 ;  /* 0x0000000e000e7308 */ /* 0x000fe20000002400 */
[----:B------:R-:W-:-:S07]  /*3fe0*/  ISETP.GT.AND P4, PT, R74, 0x38, PT ;  /* 0x000000384a00780c */ /* 0x000fce0003f84270 */
[----:B------:R-:W-:Y:S01]  /*3ff0*/  MUFU.TANH R15, R15 ;  /* 0x0000000f000f7308 */ /* 0x000fe20000002400 */
[----:B------:R-:W-:Y:S02]  /*4000*/  WARPGROUP.DEPBAR.LE gsb0, 0x0 ;  /* 0x00008000000079c5 */ /* 0x000fe40000010000 */
[----:B------:R-:W-:Y:S01]  /*4010*/  WARPGROUP.ARRIVE ;  /* 0x00000000000079c5 */ /* 0x000fe20000000000 */
[----:B------:R-:W-:Y:S01]  /*4020*/  FMUL.FTZ R53, R40, UR5 ;  /* 0x0000000528357c20 */ /* 0x000fe20008410000 */
[----:B------:R-:W-:Y:S01]  /*4030*/  FSEL R40, R73, -INF , P5 ;  /* 0xff80000049287808 */ /* 0x000fe20002800000 */
[----:B------:R-:W-:Y:S01]  /*4040*/  FMUL.FTZ R73, R41, UR5 ;  /* 0x0000000529497c20 */ /* 0x000fe20008410000 */
[----:B------:R-:W-:Y:S01]  /*4050*/  FSEL R41, R75, -INF , P3 ;  /* 0xff8000004b297808 */ /* 0x000fe20001800000 */
[----:B------:R-:W-:Y:S01]  /*4060*/  FMUL.FTZ R75, R44, UR5 ;  /* 0x000000052c4b7c20 */ /* 0x000fe20008410000 */
[----:B------:R-:W-:Y:S01]  /*4070*/  HGMMA.64x16x16.F32 R32, gdesc[UR24], R32, gsb0 ;  /* 0x00200000182079f0 */ /* 0x000fe20008000820 */
[----:B------:R-:W-:Y:S01]  /*4080*/  FMNMX.FTZ R60, R40, R61, !PT ;  /* 0x0000003d283c7209 */ /* 0x000fe20007810000 */
[----:B------:R4:W-:Y:S01]  /*4090*/  MUFU.TANH R72, R53 ;  /* 0x0000003500487308 */ /* 0x0009e20000002400 */
[----:B------:R-:W-:Y:S01]  /*40a0*/  ISETP.GT.AND P5, PT, R74, 0x30, PT ;  /* 0x000000304a00780c */ /* 0x000fe20003fa4270 */
[----:B------:R-:W-:Y:S01]  /*40b0*/  FMUL.FTZ R76, R45, UR5 ;  /* 0x000000052d4c7c20 */ /* 0x000fe20008410000 */
[----:B------:R-:W-:Y:S01]  /*40c0*/  FMNMX.FTZ R61, R41, R60, !PT ;  /* 0x0000003c293d7209 */ /* 0x000fe20007810000 */
[----:B------:R-:W-:Y:S01]  /*40d0*/  FMUL.FTZ R42, R42, UR5 ;  /* 0x000000052a2a7c20 */ /* 0x000fe20008410000 */
[----:B------:R-:W-:Y:S01]  /*40e0*/  ISETP.GT.AND P3, PT, R74, 0x31, PT ;  /* 0x000000314a00780c */ /* 0x000fe20003f64270 */
[----:B------:R-:W-:Y:S01]  /*40f0*/  FMUL.FTZ R43, R43, UR5 ;  /* 0x000000052b2b7c20 */ /* 0x000fe20008410000 */
[----:B------:R-:W-:Y:S01]  /*4100*/  FSEL R44, R78, -INF , P5 ;  /* 0xff8000004e2c7808 */ /* 0x000fe20002800000 */
[----:B------:R-:W5:Y:S01]  /*4110*/  MUFU.TANH R73, R73 ;  /* 0x0000004900497308 */ /* 0x000f620000002400 */
[----:B------:R-:W-:Y:S01]  /*4120*/  FMNMX.FTZ R61, R52, R61, !PT ;  /* 0x0000003d343d7209 */ /* 0x000fe20007810000 */
[----:B------:R-:W-:Y:S01]  /*4130*/  FMUL.FTZ R46, R46, UR5 ;  /* 0x000000052e2e7c20 */ /* 0x000fe20008410000 */
[----:B----4-:R-:W-:Y:S01]  /*4140*/  FSEL R53, R77, -INF , P3 ;  /* 0xff8000004d357808 */ /* 0x010fe20001800000 */
[----:B------:R-:W-:Y:S01]  /*4150*/  FMUL.FTZ R47, R47, UR5 ;  /* 0x000000052f2f7c20 */ /* 0x000fe20008410000 */
[----:B------:R-:W-:-:S02]  /*4160*/  FMNMX.FTZ R60, R44, R61, !PT ;  /* 0x0000003d2c3c7209 */ /* 0x000fc40007810000 */
[C---:B------:R-:W-:Y:S01]  /*4170*/  ISETP.GT.AND P3, PT, R74.reuse, 0x39, PT ;  /* 0x000000394a00780c */ /* 0x040fe20003f64270 */
[----:B------:R-:W4:Y:S01]  /*4180*/  MUFU.TANH R75, R75 ;  /* 0x0000004b004b7308 */ /* 0x000f220000002400 */
[----:B------:R-:W-:Y:S02]  /*4190*/  FSEL R45, R67, -INF , P4 ;  /* 0xff800000432d7808 */ /* 0x000fe40002000000 */
[----:B------:R-:W-:Y:S02]  /*41a0*/  FMNMX.FTZ R62, R53, R60, !PT ;  /* 0x0000003c353e7209 */ /* 0x000fe40007810000 */
[----:B------:R-:W-:Y:S02]  /*41b0*/  ISETP.GT.AND P4, PT, R74, 0x40, PT ;  /* 0x000000404a00780c */ /* 0x000fe40003f84270 */
[----:B------:R-:W-:Y:S01]  /*41c0*/  FSEL R60, R66, -INF , P3 ;  /* 0xff800000423c7808 */ /* 0x000fe20001800000 */
[----:B------:R-:W4:Y:S01]  /*41d0*/  MUFU.TANH R76, R76 ;  /* 0x0000004c004c7308 */ /* 0x000f220000002400 */
[----:B------:R-:W-:-:S02]  /*41e0*/  FMNMX.FTZ R67, R45, R62, !PT ;  /* 0x0000003e2d437209 */ /* 0x000fc40007810000 */
[----:B------:R-:W-:Y:S02]  /*41f0*/  ISETP.GT.AND P3, PT, R74, 0x41, PT ;  /* 0x000000414a00780c */ /* 0x000fe40003f64270 */
[----:B------:R-:W-:Y:S02]  /*4200*/  FSEL R61, R69, -INF , P4 ;  /* 0xff800000453d7808 */ /* 0x000fe40002000000 */
[----:B------:R-:W-:Y:S01]  /*4210*/  FMNMX.FTZ R62, R60, R67, !PT ;  /* 0x000000433c3e7209 */ /* 0x000fe20007810000 */
[----:B------:R-:W-:Y:S01]  /*4220*/  MUFU.TANH R20, R20 ;  /* 0x0000001400147308 */ /* 0x000fe20000002400 */
[----:B------:R-:W-:Y:S02]  /*4230*/  ISETP.GT.AND P4, PT, R74, 0x48, PT ;  /* 0x000000484a00780c */ /* 0x000fe40003f84270 */
[----:B------:R-:W-:Y:S02]  /*4240*/  FMNMX.FTZ R77, R61, R62, !PT ;  /* 0x0000003e3d4d7209 */ /* 0x000fe40007810000 */
[----:B------:R-:W-:-:S02]  /*4250*/  FSEL R62, R70, -INF , P4 ;  /* 0xff800000463e7808 */ /* 0x000fc40002000000 */
[C---:B------:R-:W-:Y:S01]  /*4260*/  ISETP.GT.AND P4, PT, R74.reuse, 0x50, PT ;  /* 0x000000504a00780c */ /* 0x040fe20003f84270 */
[----:B------:R-:W-:Y:S01]  /*4270*/  MUFU.TANH R21, R21 ;  /* 0x0000001500157308 */ /* 0x000fe20000002400 */
[----:B------:R-:W-:Y:S02]  /*4280*/  ISETP.GT.AND P5, PT, R83, 0x8, PT ;  /* 0x000000085300780c */ /* 0x000fe40003fa4270 */
[----:B0-----:R-:W-:Y:S02]  /*4290*/  FSEL R63, R63, -INF , P4 ;  /* 0xff8000003f3f7808 */ /* 0x001fe40002000000 */
[----:B------:R-:W-:Y:S02]  /*42a0*/  ISETP.GT.AND P4, PT, R74, 0x58, PT ;  /* 0x000000584a00780c */ /* 0x000fe40003f84270 */
[----:B------:R-:W-:Y:S01]  /*42b0*/  FSEL R5, R5, -INF , P5 ;  /* 0xff80000005057808 */ /* 0x000fe20002800000 */
[----:B------:R-:W-:Y:S01]  /*42c0*/  MUFU.TANH R64, R64 ;  /* 0x0000004000407308 */ /* 0x000fe20000002400 */
[----:B------:R-:W-:-:S02]  /*42d0*/  WARPGROUP.DEPBAR.LE gsb0, 0x0 ;  /* 0x00008000000079c5 */ /* 0x000fc40000010000 */
[----:B------:R-:W-:Y:S01]  /*42e0*/  WARPGROUP.ARRIVE ;  /* 0x00000000000079c5 */ /* 0x000fe20000000000 */
[----:B------:R-:W-:Y:S01]  /*42f0*/  FMUL.FTZ R66, R32, UR5 ;  /* 0x0000000520427c20 */ /* 0x000fe20008410000 */
[----:B------:R-:W-:Y:S01]  /*4300*/  FSEL R32, R68, -INF , P3 ;  /* 0xff80000044207808 */ /* 0x000fe20001800000 */
[----:B------:R-:W-:Y:S01]  /*4310*/  FMUL.FTZ R67, R33, UR5 ;  /* 0x0000000521437c20 */ /* 0x000fe20008410000 */
[----:B------:R-:W-:Y:S01]  /*4320*/  ISETP.GT.AND P3, PT, R74, 0x49, PT ;  /* 0x000000494a00780c */ /* 0x000fe20003f64270 */
[----:B------:R-:W-:Y:S01]  /*4330*/  FMUL.FTZ R68, R36, UR5 ;  /* 0x0000000524447c20 */ /* 0x000fe20008410000 */
[----:B------:R-:W-:Y:S01]  /*4340*/  HGMMA.64x16x16.F32 R24, gdesc[UR32], R24, gsb0 ;  /* 0x00200000201879f0 */ /* 0x000fe20008000818 */
[----:B------:R-:W-:Y:S01]  /*4350*/  FMNMX.FTZ R77, R32, R77, !PT ;  /* 0x0000004d204d7209 */ /* 0x000fe20007810000 */
[----:B------:R3:W0:Y:S01]  /*4360*/  MUFU.TANH R69, R66 ;  /* 0x0000004200457308 */ /* 0x0006220000002400 */
[----:B------:R-:W-:Y:S01]  /*4370*/  FSEL R33, R86, -INF , P3 ;  /* 0xff80000056217808 */ /* 0x000fe20001800000 */
[----:B------:R-:W-:Y:S01]  /*4380*/  FMUL.FTZ R34, R34, UR5 ;  /* 0x0000000522227c20 */ /* 0x000fe20008410000 */
[----:B------:R-:W-:Y:S01]  /*4390*/  FMNMX.FTZ R70, R62, R77, !PT ;  /* 0x0000004d3e467209 */ /* 0x000fe20007810000 */
[----:B------:R-:W-:Y:S01]  /*43a0*/  FMUL.FTZ R35, R35, UR5 ;  /* 0x0000000523237c20 */ /* 0x000fe20008410000 */
[----:B------:R-:W-:Y:S01]  /*43b0*/  ISETP.GT.AND P3, PT, R74, 0x51, PT ;  /* 0x000000514a00780c */ /* 0x000fe20003f64270 */
[----:B------:R-:W-:Y:S01]  /*43c0*/  FMUL.FTZ R38, R38, UR5 ;  /* 0x0000000526267c20 */ /* 0x000fe20008410000 */
[----:B------:R-:W-:Y:S01]  /*43d0*/  FMNMX.FTZ R70, R33, R70, !PT ;  /* 0x0000004621467209 */ /* 0x000fe20007810000 */
[----:B------:R5:W0:Y:S01]  /*43e0*/  MUFU.TANH R84, R67 ;  /* 0x0000004300547308 */ /* 0x000a220000002400 */
[----:B-1----:R-:W-:Y:S01]  /*43f0*/  FSEL R36, R92, -INF , P3 ;  /* 0xff8000005c247808 */ /* 0x002fe20001800000 */
[----:B------:R-:W-:Y:S01]  /*4400*/  FMUL.FTZ R39, R39, UR5 ;  /* 0x0000000527277c20 */ /* 0x000fe20008410000 */
[----:B------:R-:W-:Y:S01]  /*4410*/  FMNMX.FTZ R77, R63, R70, !PT ;  /* 0x000000463f4d7209 */ /* 0x000fe20007810000 */
[----:B------:R-:W-:Y:S01]  /*4420*/  FMUL.FTZ R70, R37, UR5 ;  /* 0x0000000525467c20 */ /* 0x000fe20008410000 */
[----:B------:R-:W-:-:S02]  /*4430*/  ISETP.GT.AND P3, PT, R74, 0x59, PT ;  /* 0x000000594a00780c */ /* 0x000fc40003f64270 */
[----:B--2---:R-:W-:Y:S01]  /*4440*/  FSEL R37, R9, -INF , P4 ;  /* 0xff80000009257808 */ /* 0x004fe20002000000 */
[----:B------:R-:W1:Y:S01]  /*4450*/  MUFU.TANH R86, R68 ;  /* 0x0000004400567308 */ /* 0x000e620000002400 */
[----:B------:R-:W-:Y:S02]  /*4460*/  FMNMX.FTZ R78, R36, R77, !PT ;  /* 0x0000004d244e7209 */ /* 0x000fe40007810000 */
[----:B------:R-:W-:Y:S02]  /*4470*/  ISETP.GT.AND P4, PT, R74, 0x60, PT ;  /* 0x000000604a00780c */ /* 0x000fe40003f84270 */
[----:B---3--:R-:W-:Y:S02]  /*4480*/  FSEL R66, R80, -INF , P3 ;  /* 0xff80000050427808 */ /* 0x008fe40001800000 */
[----:B-----5:R-:W-:Y:S01]  /*4490*/  FMNMX.FTZ R67, R37, R78, !PT ;  /* 0x0000004e25437209 */ /* 0x020fe20007810000 */
[----:B------:R2:W3:Y:S01]  /*44a0*/  MUFU.TANH R88, R70 ;  /* 0x0000004600587308 */ /* 0x0004e20000002400 */
[----:B------:R-:W-:-:S02]  /*44b0*/  ISETP.GT.AND P3, PT, R74, 0x61, PT ;  /* 0x000000614a00780c */ /* 0x000fc40003f64270 */
[----:B------:R-:W-:Y:S02]  /*44c0*/  FMNMX.FTZ R77, R66, R67, !PT ;  /* 0x00000043424d7209 */ /* 0x000fe40007810000 */
[----:B------:R-:W-:Y:S02]  /*44d0*/  FSEL R67, R73, -INF , P3 ;  /* 0xff80000049437808 */ /* 0x000fe40001800000 */
[----:B------:R-:W-:Y:S01]  /*44e0*/  ISETP.GT.AND P3, PT, R74, 0x69, PT ;  /* 0x000000694a00780c */ /* 0x000fe20003f64270 */
[----:B------:R-:W-:Y:S08]  /*44f0*/  MUFU.TANH R65, R65 ;  /* 0x0000004100417308 */ /* 0x000ff00000002400 */
[----:B------:R-:W-:Y:S08]  /*4500*/  MUFU.TANH R56, R56 ;  /* 0x0000003800387308 */ /* 0x000ff00000002400 */
[----:B------:R-:W-:Y:S01]  /*4510*/  MUFU.TANH R57, R57 ;  /* 0x0000003900397308 */ /* 0x000fe20000002400 */
[----:B------:R-:W-:-:S02]  /*4520*/  WARPGROUP.DEPBAR.LE gsb0, 0x0 ;  /* 0x00008000000079c5 */ /* 0x000fc40000010000 */
[----:B------:R-:W-:Y:S01]  /*4530*/  FMUL.FTZ R9, R24, UR5 ;  /* 0x0000000518097c20 */ /* 0x000fe20008410000 */
[----:B------:R-:W-:Y:S01]  /*4540*/  FSEL R24, R72, -INF , P4 ;  /* 0xff80000048187808 */ /* 0x000fe20002000000 */
[----:B--2---:R-:W-:Y:S01]  /*4550*/  FMUL.FTZ R70, R25, UR5 ;  /* 0x0000000519467c20 */ /* 0x004fe20008410000 */
[----:B------:R-:W-:Y:S02]  /*4560*/  ISETP.GT.AND P4, PT, R74, 0x68, PT ;  /* 0x000000684a00780c */ /* 0x000fe40003f84270 */
[----:B------:R2:W5:Y:S01]  /*4570*/  MUFU.TANH R78, R9 ;  /* 0x00000009004e7308 */ /* 0x0005620000002400 */
[----:B------:R-:W-:Y:S01]  /*4580*/  FMNMX.FTZ R68, R24, R77, !PT ;  /* 0x0000004d18447209 */ /* 0x000fe20007810000 */
[----:B------:R-:W-:Y:S01]  /*4590*/  FMUL.FTZ R26, R26, UR5 ;  /* 0x000000051a1a7c20 */ /* 0x000fe20008410000 */
[----:B----4-:R-:W-:Y:S01]  /*45a0*/  FSEL R25, R75, -INF , P4 ;  /* 0xff8000004b197808 */ /* 0x010fe20002000000 */
[----:B------:R-:W-:Y:S01]  /*45b0*/  FMUL.FTZ R75, R29, UR5 ;  /* 0x000000051d4b7c20 */ /* 0x000fe20008410000 */
[----:B------:R-:W-:Y:S01]  /*45c0*/  FMNMX.FTZ R72, R67, R68, !PT ;  /* 0x0000004443487209 */ /* 0x000fe20007810000 */
[----:B------:R-:W-:Y:S01]  /*45d0*/  FMUL.FTZ R27, R27, UR5 ;  /* 0x000000051b1b7c20 */ /* 0x000fe20008410000 */
[----:B------:R-:W-:Y:S01]  /*45e0*/  ISETP.GT.AND P4, PT, R74, 0x70, PT ;  /* 0x000000704a00780c */ /* 0x000fe20003f84270 */
[----:B------:R3:W4:Y:S01]  /*45f0*/  MUFU.TANH R77, R70 ;  /* 0x00000046004d7308 */ /* 0x0007220000002400 */
[----:B------:R-:W-:Y:S01]  /*4600*/  FSEL R68, R76, -INF , P3 ;  /* 0xff8000004c447808 */ /* 0x000fe20001800000 */
[----:B--2---:R-:W-:Y:S01]  /*4610*/  FMUL.FTZ R9, R28, UR5 ;  /* 0x000000051c097c20 */ /* 0x004fe20008410000 */
[----:B------:R-:W-:-:S02]  /*4620*/  FMNMX.FTZ R73, R25, R72, !PT ;  /* 0x0000004819497209 */ /* 0x000fc40007810000 */
[----:B------:R-:W-:Y:S02]  /*4630*/  ISETP.GT.AND P3, PT, R74, 0x71, PT ;  /* 0x000000714a00780c */ /* 0x000fe40003f64270 */
[----:B0-----:R-:W-:Y:S01]  /*4640*/  FSEL R69, R69, -INF , P4 ;  /* 0xff80000045457808 */ /* 0x001fe20002000000 */
[----:B------:R0:W2:Y:S01]  /*4650*/  MUFU.TANH R80, R9 ;  /* 0x0000000900507308 */ /* 0x0000a20000002400 */
[----:B------:R-:W-:Y:S02]  /*4660*/  FMNMX.FTZ R72, R68, R73, !PT ;  /* 0x0000004944487209 */ /* 0x000fe40007810000 */
[----:B------:R-:W-:Y:S02]  /*4670*/  ISETP.GT.AND P4, PT, R74, 0x78, PT ;  /* 0x000000784a00780c */ /* 0x000fe40003f84270 */
[----:B------:R-:W-:Y:S02]  /*4680*/  FSEL R28, R84, -INF , P3 ;  /* 0xff800000541c7808 */ /* 0x000fe40001800000 */
[----:B------:R-:W-:Y:S01]  /*4690*/  FMNMX.FTZ R73, R69, R72, !PT ;  /* 0x0000004845497209 */ /* 0x000fe20007810000 */
[----:B------:R-:W2:Y:S01]  /*46a0*/  MUFU.TANH R75, R75 ;  /* 0x0000004b004b7308 */ /* 0x000ea20000002400 */
[----:B------:R-:W-:-:S02]  /*46b0*/  ISETP.GT.AND P3, PT, R74, 0x79, PT ;  /* 0x000000794a00780c */ /* 0x000fc40003f64270 */
[----:B-1----:R-:W-:Y:S02]  /*46c0*/  FSEL R29, R86, -INF , P4 ;  /* 0xff800000561d7808 */ /* 0x002fe40002000000 */
[----:B------:R-:W-:Y:S02]  /*46d0*/  FMNMX.FTZ R72, R28, R73, !PT ;  /* 0x000000491c487209 */ /* 0x000fe40007810000 */
[----:B------:R-:W-:Y:S01]  /*46e0*/  ISETP.GT.AND P4, PT, R74, 0x80, PT ;  /* 0x000000804a00780c */ /* 0x000fe20003f84270 */
[----:B------:R-:W1:Y:S01]  /*46f0*/  MUFU.TANH R58, R58 ;  /* 0x0000003a003a7308 */ /* 0x000e620000002400 */
[----:B---3--:R-:W-:Y:S02]  /*4700*/  FSEL R70, R88, -INF , P3 ;  /* 0xff80000058467808 */ /* 0x008fe40001800000 */
[----:B------:R-:W-:Y:S01]  /*4710*/  FMNMX.FTZ R73, R29, R72, !PT ;  /* 0x000000481d497209 */ /* 0x000fe20007810000 */
[----:B------:R-:W-:Y:S01]  /*4720*/  FMUL.FTZ R72, R54, UR5 ;  /* 0x0000000536487c20 */ /* 0x000fe20008410000 */
[----:B------:R-:W-:-:S02]  /*4730*/  ISETP.GT.AND P3, PT, R74, 0x81, PT ;  /* 0x000000814a00780c */ /* 0x000fc40003f64270 */
[----:B-----5:R-:W-:Y:S01]  /*4740*/  FSEL R54, R78, -INF , P4 ;  /* 0xff8000004e367808 */ /* 0x020fe20002000000 */
[----:B------:R-:W3:Y:S01]  /*4750*/  MUFU.TANH R59, R59 ;  /* 0x0000003b003b7308 */ /* 0x000ee20000002400 */
[----:B0-----:R-:W-:Y:S02]  /*4760*/  FMNMX.FTZ R9, R70, R73, !PT ;  /* 0x0000004946097209 */ /* 0x001fe40007810000 */
[----:B------:R-:W-:Y:S02]  /*4770*/  ISETP.GT.AND P4, PT, R74, 0x88, PT ;  /* 0x000000884a00780c */ /* 0x000fe40003f84270 */
[----:B----4-:R-:W-:Y:S02]  /*4780*/  FSEL R73, R77, -INF , P3 ;  /* 0xff8000004d497808 */ /* 0x010fe40001800000 */
[----:B------:R-:W-:Y:S01]  /*4790*/  FMNMX.FTZ R76, R54, R9, !PT ;  /* 0x00000009364c7209 */ /* 0x000fe20007810000 */
[----:B------:R-:W0:Y:S01]  /*47a0*/  MUFU.TANH R48, R48 ;  /* 0x0000003000307308 */ /* 0x000e220000002400 */
[----:B------:R-:W-:Y:S01]  /*47b0*/  ISETP.GT.AND P3, PT, R74, 0x89, PT ;  /* 0x000000894a00780c */ /* 0x000fe20003f64270 */
[----:B------:R-:W-:Y:S01]  /*47c0*/  FMUL.FTZ R74, R55, UR5 ;  /* 0x00000005374a7c20 */ /* 0x000fe20008410000 */
[----:B--2---:R-:W-:-:S02]  /*47d0*/  FSEL R55, R80, -INF , P4 ;  /* 0xff80000050377808 */ /* 0x004fc40002000000 */
[----:B------:R-:W-:Y:S02]  /*47e0*/  FMNMX.FTZ R76, R73, R76, !PT ;  /* 0x0000004c494c7209 */ /* 0x000fe40007810000 */
[----:B------:R-:W-:Y:S01]  /*47f0*/  FSEL R75, R75, -INF , P3 ;  /* 0xff8000004b4b7808 */ /* 0x000fe20001800000 */
[----:B------:R-:W2:Y:S01]  /*4800*/  MUFU.TANH R49, R49 ;  /* 0x0000003100317308 */ /* 0x000ea20000002400 */
[----:B------:R-:W-:Y:S02]  /*4810*/  FMNMX.FTZ R76, R55, R76, !PT ;  /* 0x0000004c374c7209 */ /* 0x000fe40007810000 */
[----:B------:R-:W-:Y:S02]  /*4820*/  ISETP.GT.AND P4, PT, R83, 0x1, PT ;  /* 0x000000015300780c */ /* 0x000fe40003f84270 */
[----:B------:R-:W-:Y:S02]  /*4830*/  FMNMX.FTZ R76, R75, R76, !PT ;  /* 0x0000004c4b4c7209 */ /* 0x000fe40007810000 */
[----:B------:R-:W-:Y:S01]  /*4840*/  FSEL R4, R4, -INF , P4 ;  /* 0xff80000004047808 */ /* 0x000fe20002000000 */
[----:B------:R-:W4:Y:S01]  /*4850*/  MUFU.TANH R72, R72 ;  /* 0x0000004800487308 */ /* 0x000f220000002400 */
[----:B------:R-:W-:Y:S01]  /*4860*/  ISETP.GT.AND P4, PT, R83, 0x10, PT ;  /* 0x000000105300780c */ /* 0x000fe20003f84270 */
[----:B------:R-:W5:Y:S03]  /*4870*/  SHFL.BFLY PT, R9, R76, 0x2, 0x1f ;  /* 0x0c401f004c097f89 */ /* 0x000f6600000e0000 */
[----:B------:R-:W-:-:S02]  /*4880*/  FSEL R7, R7, -INF , P4 ;  /* 0xff80000007077808 */ /* 0x000fc40002000000 */
[C---:B------:R-:W-:Y:S01]  /*4890*/  ISETP.GT.AND P4, PT, R83.reuse, 0x18, PT ;  /* 0x000000185300780c */ /* 0x040fe20003f84270 */
[----:B------:R-:W4:Y:S03]  /*48a0*/  MUFU.TANH R74, R74 ;  /* 0x0000004a004a7308 */ /* 0x000f260000002400 */
[----:B------:R-:W-:Y:S02]  /*48b0*/  FSEL R10, R10, -INF , P4 ;  /* 0xff8000000a0a7808 */ /* 0x000fe40002000000 */
[----:B------:R-:W-:-:S03]  /*48c0*/  ISETP.GT.AND P4, PT, R83, 0x20, PT ;  /* 0x000000205300780c */ /* 0x000fc60003f84270 */
[----:B------:R-:W4:Y:S08]  /*48d0*/  MUFU.TANH R42, R42 ;  /* 0x0000002a002a7308 */ /* 0x000f300000002400 */
[----:B------:R-:W4:Y:S01]  /*48e0*/  MUFU.TANH R43, R43 ;  /* 0x0000002b002b7308 */ /* 0x000f220000002400 */
[----:B-----5:R-:W-:-:S05]  /*48f0*/  FMNMX.FTZ R77, R76, R9, !PT ;  /* 0x000000094c4d7209 */ /* 0x020fca0007810000 */
[----:B------:R-:W5:Y:S02]  /*4900*/  SHFL.BFLY PT, R76, R77, 0x1, 0x1f ;  /* 0x0c201f004d4c7f89 */ /* 0x000f6400000e0000 */
[----:B------:R-:W4:Y:S08]  /*4910*/  MUFU.TANH R46, R46 ;  /* 0x0000002e002e7308 */ /* 0x000f300000002400 */
[----:B------:R-:W4:Y:S08]  /*4920*/  MUFU.TANH R47, R47 ;  /* 0x0000002f002f7308 */ /* 0x000f300000002400 */
[----:B------:R-:W4:Y:S01]  /*4930*/  MUFU.TANH R34, R34 ;  /* 0x0000002200227308 */ /* 0x000f220000002400 */
[----:B-----5:R-:W-:Y:S01]  /*4940*/  FMNMX.FTZ R9, R77, R76, !PT ;  /* 0x0000004c4d097209 */ /* 0x020fe20007810000 */
[----:B------:R-:W-:Y:S01]  /*4950*/  FMUL.FTZ R77, R31, UR5 ;  /* 0x000000051f4d7c20 */ /* 0x000fe20008410000 */
[----:B------:R-:W-:-:S05]  /*4960*/  FMUL.FTZ R76, R30, UR5 ;  /* 0x000000051e4c7c20 */ /* 0x000fca0008410000 */
[----:B------:R-:W5:Y:S01]  /*4970*/  MUFU.TANH R35, R35 ;  /* 0x0000002300237308 */ /* 0x000f620000002400 */
[C---:B------:R-:W-:Y:S01]  /*4980*/  FSETP.NEU.FTZ.AND P3, PT, R9.reuse, -INF , PT ;  /* 0xff8000000900780b */ /* 0x040fe20003f7d000 */
[----:B------:R-:W-:Y:S01]  /*4990*/  FMUL.FTZ R78, R9, UR4 ;  /* 0x00000004094e7c20 */ /* 0x000fe20008410000 */
[----:B------:R-:W-:Y:S01]  /*49a0*/  UMOV UR5, UR58 ;  /* 0x0000003a00057c82 */ /* 0x000fe20008000000 */
[----:B------:R-:W-:-:S03]  /*49b0*/  @UP0 USHF.R.U32.HI UR5, URZ, UR7, UR11 ;  /* 0x000000073f050299 */ /* 0x000fc6000801160b */
[----:B------:R-:W-:Y:S01]  /*49c0*/  FSEL R78, R78, RZ, P3 ;  /* 0x000000ff4e4e7208 */ /* 0x000fe20001800000 */
[----:B------:R-:W5:Y:S01]  /*49d0*/  MUFU.TANH R38, R38 ;  /* 0x0000002600267308 */ /* 0x000f620000002400 */
[----:B------:R-:W-:Y:S01]  /*49e0*/  ISETP.GT.AND P3, PT, R83, RZ, PT ;  /* 0x000000ff5300720c */ /* 0x000fe20003f64270 */
[----:B------:R-:W-:Y:S02]  /*49f0*/  UIADD3 UR10, UR5, UR56, -UR57 ;  /* 0x00000038050a7290 */ /* 0x000fe4000fffe839 */
[--C-:B------:R-:W-:Y:S01]  /*4a00*/  FFMA.FTZ R80, R81, UR4, -R78.reuse ;  /* 0x0000000451507c23 */ /* 0x100fe2000801084e */
[----:B------:R-:W-:Y:S01]  /*4a10*/  FSEL R81, R3, -INF , P3 ;  /* 0xff80000003517808 */ /* 0x000fe20001800000 */
[--C-:B------:R-:W-:Y:S01]  /*4a20*/  FFMA.FTZ R82, R85, UR4, -R78.reuse ;  /* 0x0000000455527c23 */ /* 0x100fe2000801084e */
[----:B------:R-:W-:Y:S01]  /*4a30*/  ISETP.GT.AND P3, PT, R83, 0x9, PT ;  /* 0x000000095300780c */ /* 0x000fe20003f64270 */
[--C-:B------:R-:W-:Y:S01]  /*4a40*/  FFMA.FTZ R86, R71, UR4, -R78.reuse ;  /* 0x0000000447567c23 */ /* 0x100fe2000801084e */
[----:B------:R-:W-:Y:S01]  /*4a50*/  FMNMX.FTZ R84, R81, R4, !PT ;  /* 0x0000000451547209 */ /* 0x000fe20007810000 */
[--C-:B------:R-:W-:Y:S01]  /*4a60*/  FFMA.FTZ R31, R87, UR4, -R78.reuse ;  /* 0x00000004571f7c23 */ /* 0x100fe2000801084e */
[----:B------:R-:W-:Y:S01]  /*4a70*/  FSEL R6, R6, -INF , P3 ;  /* 0xff80000006067808 */ /* 0x000fe20001800000 */
[--C-:B------:R-:W-:Y:S01]  /*4a80*/  FFMA.FTZ R87, R50, UR4, -R78.reuse ;  /* 0x0000000432577c23 */ /* 0x100fe2000801084e */
[----:B------:R-:W-:Y:S01]  /*4a90*/  FMNMX.FTZ R85, R5, R84, !PT ;  /* 0x0000005405557209 */ /* 0x000fe20007810000 */
[--C-:B------:R-:W-:Y:S01]  /*4aa0*/  FFMA.FTZ R30, R89, UR4, -R78.reuse ;  /* 0x00000004591e7c23 */ /* 0x100fe2000801084e */
[----:B------:R-:W-:Y:S01]  /*4ab0*/  ISETP.GT.AND P3, PT, R83, 0x11, PT ;  /* 0x000000115300780c */ /* 0x000fe20003f64270 */
[--C-:B------:R-:W-:Y:S01]  /*4ac0*/  FFMA.FTZ R89, R60, UR4, -R78.reuse ;  /* 0x000000043c597c23 */ /* 0x100fe2000801084e */
[----:B------:R-:W-:Y:S01]  /*4ad0*/  FMNMX.FTZ R84, R6, R85, !PT ;  /* 0x0000005506547209 */ /* 0x000fe20007810000 */
[--C-:B------:R-:W-:Y:S01]  /*4ae0*/  FFMA.FTZ R91, R91, UR4, -R78.reuse ;  /* 0x000000045b5b7c23 */ /* 0x100fe2000801084e */
[----:B------:R-:W-:Y:S01]  /*4af0*/  FSEL R71, R8, -INF , P3 ;  /* 0xff80000008477808 */ /* 0x000fe20001800000 */
[----:B------:R-:W5:Y:S01]  /*4b00*/  MUFU.TANH R39, R39 ;  /* 0x0000002700277308 */ /* 0x000f620000002400 */
[----:B------:R-:W-:Y:S01]  /*4b10*/  FMNMX.FTZ R84, R7, R84, !PT ;  /* 0x0000005407547209 */ /* 0x000fe20007810000 */
[--C-:B------:R-:W-:Y:S01]  /*4b20*/  FFMA.FTZ R93, R93, UR4, -R78.reuse ;  /* 0x000000045d5d7c23 */ /* 0x100fe2000801084e */
[----:B------:R-:W-:Y:S01]  /*4b30*/  ISETP.GT.AND P3, PT, R83, 0x19, PT ;  /* 0x000000195300780c */ /* 0x000fe20003f64270 */
[----:B------:R-:W-:Y:S01]  /*4b40*/  FFMA.FTZ R33, R33, UR4, -R78 ;  /* 0x0000000421217c23 */ /* 0x000fe2000801084e */
[----:B------:R-:W-:Y:S01]  /*4b50*/  FMNMX.FTZ R85, R71, R84, !PT ;  /* 0x0000005447557209 */ /* 0x000fe20007810000 */
[----:B------:R-:W-:Y:S01]  /*4b60*/  UIMAD.WIDE UR10, UR10, 0x38e38e39, URZ ;  /* 0x38e38e390a0a78a5 */ /* 0x000fe2000f8e023f */
[----:B------:R-:W-:Y:S01]  /*4b70*/  FSEL R50, R11, -INF , P3 ;  /* 0xff8000000b327808 */ /* 0x000fe20001800000 */
[----:B------:R1:W-:Y:S01]  /*4b80*/  MUFU.EX2 R8, R86 ;  /* 0x0000005600087308 */ /* 0x0003e20000000800 */
[----:B------:R-:W-:Y:S01]  /*4b90*/  FMNMX.FTZ R85, R10, R85, !PT ;  /* 0x000000550a557209 */ /* 0x000fe20007810000 */
[----:B------:R-:W-:Y:S01]  /*4ba0*/  USHF.R.U32.HI UR5, URZ, 0x1f, UR11 ;  /* 0x0000001f3f057899 */ /* 0x000fe2000801160b */
[----:B------:R-:W-:-:S02]  /*4bb0*/  ISETP.GT.AND P3, PT, R83, 0x21, PT ;  /* 0x000000215300780c */ /* 0x000fc40003f64270 */
[----:B------:R-:W-:Y:S01]  /*4bc0*/  FSEL R84, R12, -INF , P4 ;  /* 0xff8000000c547808 */ /* 0x000fe20002000000 */
[--C-:B------:R-:W-:Y:S01]  /*4bd0*/  FFMA.FTZ R12, R51, UR4, -R78.reuse ;  /* 0x00000004330c7c23 */ /* 0x100fe2000801084e */
[----:B------:R-:W-:Y:S01]  /*4be0*/  FMNMX.FTZ R85, R50, R85, !PT ;  /* 0x0000005532557209 */ /* 0x000fe20007810000 */
[----:B------:R3:W-:Y:S01]  /*4bf0*/  MUFU.EX2 R11, R87 ;  /* 0x00000057000b7308 */ /* 0x0007e20000000800 */
[----:B------:R-:W-:Y:S01]  /*4c00*/  ISETP.GT.AND P4, PT, R83, 0x28, PT ;  /* 0x000000285300780c */ /* 0x000fe20003f84270 */
[----:B------:R-:W-:Y:S01]  /*4c10*/  ULEA.HI.SX32 UR5, UR11, UR5, 0x1b ;  /* 0x000000050b057291 */ /* 0x000fe2000f8fda3f */
[----:B------:R-:W-:Y:S01]  /*4c20*/  FSEL R51, R13, -INF , P3 ;  /* 0xff8000000d337808 */ /* 0x000fe20001800000 */
[--C-:B------:R-:W-:Y:S01]  /*4c30*/  FFMA.FTZ R13, R40, UR4, -R78.reuse ;  /* 0x00000004280d7c23 */ /* 0x100fe2000801084e */
[----:B-1----:R-:W-:Y:S01]  /*4c40*/  FMNMX.FTZ R86, R84, R85, !PT ;  /* 0x0000005554567209 */ /* 0x002fe20007810000 */
[----:B------:R-:W-:Y:S01]  /*4c50*/  UISETP.LT.AND UP1, UPT, UR14, UR5, UPT ;  /* 0x000000050e00728c */ /* 0x000fe2000bf21270 */
[----:B------:R-:W-:Y:S01]  /*4c60*/  ISETP.GT.AND P3, PT, R83, 0x29, PT ;  /* 0x000000295300780c */ /* 0x000fe20003f64270 */
[----:B------:R-:W-:Y:S01]  /*4c70*/  MUFU.EX2 R79, R91 ;  /* 0x0000005b004f7308 */ /* 0x000fe20000000800 */
[----:B------:R-:W-:Y:S01]  /*4c80*/  FSEL R85, R14, -INF , P4 ;  /* 0xff8000000e557808 */ /* 0x000fe20002000000 */
[----:B------:R-:W-:Y:S01]  /*4c90*/  FFMA.FTZ R14, R41, UR4, -R78 ;  /* 0x00000004290e7c23 */ /* 0x000fe2000801084e */
[----:B------:R-:W-:Y:S01]  /*4ca0*/  FMNMX.FTZ R86, R51, R86, !PT ;  /* 0x0000005633567209 */ /* 0x000fe20007810000 */
[----:B------:R-:W-:Y:S01]  /*4cb0*/  USEL UR7, UR14, UR5, !UP1 ;  /* 0x000000050e077287 */ /* 0x000fe2000c800000 */
[----:B------:R-:W-:-:S02]  /*4cc0*/  FSEL R40, R15, -INF , P3 ;  /* 0xff8000000f287808 */ /* 0x000fc40001800000 */
[----:B------:R-:W-:Y:S01]  /*4cd0*/  ISETP.GT.AND P4, PT, R83, 0x30, PT ;  /* 0x000000305300780c */ /* 0x000fe20003f84270 */
[----:B------:R-:W1:Y:S01]  /*4ce0*/  MUFU.TANH R26, R26 ;  /* 0x0000001a001a7308 */ /* 0x000e620000002400 */
[----:B------:R-:W-:Y:S01]  /*4cf0*/  FMNMX.FTZ R15, R85, R86, !PT ;  /* 0x00000056550f7209 */ /* 0x000fe20007810000 */
[----:B------:R-:W-:Y:S01]  /*4d00*/  UISETP.GE.AND UP1, UPT, UR38, UR7, UPT ;  /* 0x000000072600728c */ /* 0x000fe2000bf26270 */
[C---:B------:R-:W-:Y:S02]  /*4d10*/  ISETP.GT.AND P3, PT, R83.reuse, 0x31, PT ;  /* 0x000000315300780c */ /* 0x040fe40003f64270 */
[----:B------:R-:W-:Y:S02]  /*4d20*/  FSEL R86, R20, -INF , P4 ;  /* 0xff80000014567808 */ /* 0x000fe40002000000 */
[----:B------:R-:W-:Y:S01]  /*4d30*/  FMNMX.FTZ R15, R40, R15, !PT ;  /* 0x0000000f280f7209 */ /* 0x000fe20007810000 */
[----:B------:R-:W1:Y:S01]  /*4d40*/  MUFU.TANH R27, R27 ;  /* 0x0000001b001b7308 */ /* 0x000e620000002400 */
[----:B------:R-:W-:-:S02]  /*4d50*/  ISETP.GT.AND P4, PT, R83, 0x38, PT ;  /* 0x000000385300780c */ /* 0x000fc40003f84270 */
[----:B---3--:R-:W-:Y:S02]  /*4d60*/  FSEL R87, R21, -INF , P3 ;  /* 0xff80000015577808 */ /* 0x008fe40001800000 */
[----:B------:R-:W-:Y:S01]  /*4d70*/  FMNMX.FTZ R20, R86, R15, !PT ;  /* 0x0000000f56147209 */ /* 0x000fe20007810000 */
[--C-:B------:R-:W-:Y:S01]  /*4d80*/  FFMA.FTZ R15, R52, UR4, -R78.reuse ;  /* 0x00000004340f7c23 */ /* 0x100fe2000801084e */
[----:B------:R-:W-:Y:S01]  /*4d90*/  ISETP.GT.AND P3, PT, R83, 0x39, PT ;  /* 0x000000395300780c */ /* 0x000fe20003f64270 */
[----:B------:R-:W-:Y:S01]  /*4da0*/  FFMA.FTZ R52, R44, UR4, -R78 ;  /* 0x000000042c347c23 */ /* 0x000fe2000801084e */
[----:B------:R-:W-:Y:S01]  /*4db0*/  FSEL R64, R64, -INF , P4 ;  /* 0xff80000040407808 */ /* 0x000fe20002000000 */
[----:B------:R-:W3:Y:S01]  /*4dc0*/  MUFU.TANH R76, R76 ;  /* 0x0000004c004c7308 */ /* 0x000ee20000002400 */
[----:B------:R-:W-:Y:S02]  /*4dd0*/  FMNMX.FTZ R21, R87, R20, !PT ;  /* 0x0000001457157209 */ /* 0x000fe40007810000 */
[----:B------:R-:W-:-:S02]  /*4de0*/  ISETP.GT.AND P4, PT, R83, 0x40, PT ;  /* 0x000000405300780c */ /* 0x000fc40003f84270 */
[----:B------:R-:W-:Y:S02]  /*4df0*/  FSEL R65, R65, -INF , P3 ;  /* 0xff80000041417808 */ /* 0x000fe40001800000 */
[----:B------:R-:W-:Y:S01]  /*4e00*/  FMNMX.FTZ R20, R64, R21, !PT ;  /* 0x0000001540147209 */ /* 0x000fe20007810000 */
[----:B------:R-:W-:Y:S01]  /*4e10*/  MUFU.EX2 R3, R93 ;  /* 0x0000005d00037308 */ /* 0x000fe20000000800 */
[----:B------:R-:W-:Y:S02]  /*4e20*/  ISETP.GT.AND P3, PT, R83, 0x41, PT ;  /* 0x000000415300780c */ /* 0x000fe40003f64270 */
[----:B------:R-:W-:Y:S02]  /*4e30*/  FSEL R56, R56, -INF , P4 ;  /* 0xff80000038387808 */ /* 0x000fe40002000000 */
[----:B------:R-:W-:Y:S02]  /*4e40*/  FMNMX.FTZ R21, R65, R20, !PT ;  /* 0x0000001441157209 */ /* 0x000fe40007810000 */
[----:B------:R-:W-:Y:S01]  /*4e50*/  ISETP.GT.AND P4, PT, R83, 0x48, PT ;  /* 0x000000485300780c */ /* 0x000fe20003f84270 */
[----:B------:R5:W-:Y:S01]  /*4e60*/  MUFU.EX2 R20, R52 ;  /* 0x0000003400147308 */ /* 0x000be20000000800 */
[----:B------:R-:W-:-:S02]  /*4e70*/  FSEL R57, R57, -INF , P3 ;  /* 0xff80000039397808 */ /* 0x000fc40001800000 */
[----:B------:R-:W-:Y:S01]  /*4e80*/  FMNMX.FTZ R44, R56, R21, !PT ;  /* 0x00000015382c7209 */ /* 0x000fe20007810000 */
[----:B------:R-:W-:Y:S01]  /*4e90*/  FFMA.FTZ R21, R53, UR4, -R78 ;  /* 0x0000000435157c23 */ /* 0x000fe2000801084e */
[----:B------:R-:W-:Y:S02]  /*4ea0*/  ISETP.GT.AND P3, PT, R83, 0x49, PT ;  /* 0x000000495300780c */ /* 0x000fe40003f64270 */
[----:B------:R-:W-:Y:S01]  /*4eb0*/  FSEL R58, R58, -INF , P4 ;  /* 0xff8000003a3a7808 */ /* 0x000fe20002000000 */
[----:B------:R-:W3:Y:S01]  /*4ec0*/  MUFU.TANH R77, R77 ;  /* 0x0000004d004d7308 */ /* 0x000ee20000002400 */
[----:B------:R-:W-:Y:S02]  /*4ed0*/  FMNMX.FTZ R41, R57, R44, !PT ;  /* 0x0000002c39297209 */ /* 0x000fe40007810000 */
[----:B------:R-:W-:Y:S02]  /*4ee0*/  ISETP.GT.AND P4, PT, R83, 0x50, PT ;  /* 0x000000505300780c */ /* 0x000fe40003f84270 */
[----:B------:R-:W-:-:S02]  /*4ef0*/  FSEL R59, R59, -INF , P3 ;  /* 0xff8000003b3b7808 */ /* 0x000fc40001800000 */
[----:B------:R-:W-:Y:S01]  /*4f00*/  FMNMX.FTZ R44, R58, R41, !PT ;  /* 0x000000293a2c7209 */ /* 0x000fe20007810000 */
[----:B------:R-:W-:Y:S01]  /*4f10*/  FFMA.FTZ R41, R45, UR4, -R78 ;  /* 0x000000042d297c23 */ /* 0x000fe2000801084e */
[----:B------:R-:W-:Y:S01]  /*4f20*/  ISETP.GT.AND P3, PT, R83, 0x51, PT ;  /* 0x000000515300780c */ /* 0x000fe20003f64270 */
[----:B------:R-:W-:Y:S01]  /*4f30*/  MUFU.EX2 R80, R80 ;  /* 0x0000005000507308 */ /* 0x000fe20000000800 */
[----:B0-----:R-:W-:Y:S02]  /*4f40*/  FSEL R48, R48, -INF , P4 ;  /* 0xff80000030307808 */ /* 0x001fe40002000000 */
[----:B------:R-:W-:Y:S02]  /*4f50*/  FMNMX.FTZ R45, R59, R44, !PT ;  /* 0x0000002c3b2d7209 */ /* 0x000fe40007810000 */
[----:B------:R-:W-:Y:S02]  /*4f60*/  ISETP.GT.AND P4, PT, R83, 0x58, PT ;  /* 0x000000585300780c */ /* 0x000fe40003f84270 */
[----:B--2---:R-:W-:Y:S01]  /*4f70*/  FSEL R49, R49, -INF , P3 ;  /* 0xff80000031317808 */ /* 0x004fe20001800000 */
[----:B------:R-:W0:Y:S01]  /*4f80*/  MUFU.EX2 R31, R31 ;  /* 0x0000001f001f7308 */ /* 0x000e220000000800 */
[----:B------:R-:W-:-:S02]  /*4f90*/  FMNMX.FTZ R44, R48, R45, !PT ;  /* 0x0000002d302c7209 */ /* 0x000fc40007810000 */
[----:B------:R-:W-:Y:S02]  /*4fa0*/  ISETP.GT.AND P3, PT, R83, 0x59, PT ;  /* 0x000000595300780c */ /* 0x000fe40003f64270 */
[----:B----4-:R-:W-:Y:S02]  /*4fb0*/  FSEL R72, R72, -INF , P4 ;  /* 0xff80000048487808 */ /* 0x010fe40002000000 */
[----:B------:R-:W-:Y:S01]  /*4fc0*/  FMNMX.FTZ R53, R49, R44, !PT ;  /* 0x0000002c31357209 */ /* 0x000fe20007810000 */
[----:B------:R-:W2:Y:S01]  /*4fd0*/  MUFU.EX2 R30, R30 ;  /* 0x0000001e001e7308 */ /* 0x000ea20000000800 */
[----:B------:R-:W-:Y:S02]  /*4fe0*/  ISETP.GT.AND P4, PT, R83, 0x60, PT ;  /* 0x000000605300780c */ /* 0x000fe40003f84270 */
[----:B------:R-:W-:Y:S02]  /*4ff0*/  FSEL R45, R74, -INF , P3 ;  /* 0xff8000004a2d7808 */ /* 0x000fe40001800000 */
[----:B------:R-:W-:-:S02]  /*5000*/  FMNMX.FTZ R60, R72, R53, !PT ;  /* 0x00000035483c7209 */ /* 0x000fc40007810000 */
[----:B------:R-:W-:Y:S01]  /*5010*/  ISETP.GT.AND P3, PT, R83, 0x61, PT ;  /* 0x000000615300780c */ /* 0x000fe20003f64270 */
[----:B------:R4:W-:Y:S01]  /*5020*/  MUFU.EX2 R44, R89 ;  /* 0x00000059002c7308 */ /* 0x0009e20000000800 */
[----:B-----5:R-:W-:Y:S01]  /*5030*/  FSEL R52, R42, -INF , P4 ;  /* 0xff8000002a347808 */ /* 0x020fe20002000000 */
[--C-:B------:R-:W-:Y:S01]  /*5040*/  FFMA.FTZ R42, R61, UR4, -R78.reuse ;  /* 0x000000043d2a7c23 */ /* 0x100fe2000801084e */
[----:B------:R-:W-:Y:S01]  /*5050*/  FMNMX.FTZ R53, R45, R60, !PT ;  /* 0x0000003c2d357209 */ /* 0x000fe20007810000 */
[--C-:B------:R-:W-:Y:S01]  /*5060*/  FFMA.FTZ R60, R67, UR4, -R78.reuse ;  /* 0x00000004433c7c23 */ /* 0x100fe2000801084e */
[----:B------:R-:W-:Y:S01]  /*5070*/  ISETP.GT.AND P4, PT, R83, 0x68, PT ;  /* 0x000000685300780c */ /* 0x000fe20003f84270 */
[--C-:B------:R-:W-:Y:S01]  /*5080*/  FFMA.FTZ R61, R68, UR4, -R78.reuse ;  /* 0x00000004443d7c23 */ /* 0x100fe2000801084e */
[----:B------:R-:W-:Y:S01]  /*5090*/  FSEL R88, R43, -INF , P3 ;  /* 0xff8000002b587808 */ /* 0x000fe20001800000 */
[----:B------:R-:W-:Y:S01]  /*50a0*/  FFMA.FTZ R43, R32, UR4, -R78 ;  /* 0x00000004202b7c23 */ /* 0x000fe2000801084e */
[----:B------:R-:W-:Y:S01]  /*50b0*/  FMNMX.FTZ R53, R52, R53, !PT ;  /* 0x0000003534357209 */ /* 0x000fe20007810000 */
[----:B------:R-:W-:Y:S01]  /*50c0*/  MUFU.EX2 R82, R82 ;  /* 0x0000005200527308 */ /* 0x000fe20000000800 */
[----:B------:R-:W-:-:S02]  /*50d0*/  ISETP.GT.AND P3, PT, R83, 0x69, PT ;  /* 0x000000695300780c */ /* 0x000fc40003f64270 */
[----:B----4-:R-:W-:Y:S02]  /*50e0*/  FSEL R89, R46, -INF , P4 ;  /* 0xff8000002e597808 */ /* 0x010fe40002000000 */
[----:B------:R-:W-:Y:S01]  /*50f0*/  FMNMX.FTZ R32, R88, R53, !PT ;  /* 0x0000003558207209 */ /* 0x000fe20007810000 */
[--C-:B------:R-:W-:Y:S01]  /*5100*/  FFMA.FTZ R53, R70, UR4, -R78.reuse ;  /* 0x0000000446357c23 */ /* 0x100fe2000801084e */
[----:B------:R-:W-:Y:S01]  /*5110*/  ISETP.GT.AND P4, PT, R83, 0x70, PT ;  /* 0x000000705300780c */ /* 0x000fe20003f84270 */
[----:B------:R-:W-:Y:S01]  /*5120*/  MUFU.EX2 R12, R12 ;  /* 0x0000000c000c7308 */ /* 0x000fe20000000800 */
[----:B------:R-:W-:Y:S02]  /*5130*/  FSEL R90, R47, -INF , P3 ;  /* 0xff8000002f5a7808 */ /* 0x000fe40001800000 */
[----:B------:R-:W-:Y:S01]  /*5140*/  FMNMX.FTZ R47, R89, R32, !PT ;  /* 0x00000020592f7209 */ /* 0x000fe20007810000 */
[--C-:B------:R-:W-:Y:S01]  /*5150*/  FFMA.FTZ R32, R62, UR4, -R78.reuse ;  /* 0x000000043e207c23 */ /* 0x100fe2000801084e */
[----:B------:R-:W-:Y:S01]  /*5160*/  ISETP.GT.AND P3, PT, R83, 0x71, PT ;  /* 0x000000715300780c */ /* 0x000fe20003f64270 */
[--C-:B------:R-:W-:Y:S01]  /*5170*/  FFMA.FTZ R62, R28, UR4, -R78.reuse ;  /* 0x000000041c3e7c23 */ /* 0x100fe2000801084e */
[----:B------:R-:W-:Y:S01]  /*5180*/  FSEL R91, R34, -INF , P4 ;  /* 0xff800000225b7808 */ /* 0x000fe20002000000 */
[----:B------:R-:W-:Y:S01]  /*5190*/  MUFU.EX2 R13, R13 ;  /* 0x0000000d000d7308 */ /* 0x000fe20000000800 */
[----:B------:R-:W-:Y:S01]  /*51a0*/  FMNMX.FTZ R34, R90, R47, !PT ;  /* 0x0000002f5a227209 */ /* 0x000fe20007810000 */
[--C-:B------:R-:W-:Y:S01]  /*51b0*/  FFMA.FTZ R47, R37, UR4, -R78.reuse ;  /* 0x00000004252f7c23 */ /* 0x100fe2000801084e */
[----:B------:R-:W-:Y:S01]  /*51c0*/  FSEL R92, R35, -INF , P3 ;  /* 0xff800000235c7808 */ /* 0x000fe20001800000 */
[----:B------:R-:W-:Y:S01]  /*51d0*/  FFMA.FTZ R37, R24, UR4, -R78 ;  /* 0x0000000418257c23 */ /* 0x000fe2000801084e */
[----:B------:R-:W-:-:S02]  /*51e0*/  ISETP.GT.AND P4, PT, R83, 0x78, PT ;  /* 0x000000785300780c */ /* 0x000fc40003f84270 */
[----:B------:R-:W-:Y:S01]  /*51f0*/  FMNMX.FTZ R35, R91, R34, !PT ;  /* 0x000000225b237209 */ /* 0x000fe20007810000 */
[----:B------:R-:W-:Y:S01]  /*5200*/  MUFU.EX2 R14, R14 ;  /* 0x0000000e000e7308 */ /* 0x000fe20000000800 */
[C---:B------:R-:W-:Y:S02]  /*5210*/  ISETP.GT.AND P3, PT, R83.reuse, 0x79, PT ;  /* 0x000000795300780c */ /* 0x040fe40003f64270 */
[----:B------:R-:W-:Y:S02]  /*5220*/  FSEL R93, R38, -INF , P4 ;  /* 0xff800000265d7808 */ /* 0x000fe40002000000 */
[----:B------:R-:W-:Y:S02]  /*5230*/  FMNMX.FTZ R34, R92, R35, !PT ;  /* 0x000000235c227209 */ /* 0x000fe40007810000 */
[----:B------:R-:W-:Y:S01]  /*5240*/  ISETP.GT.AND P4, PT, R83, 0x80, PT ;  /* 0x000000805300780c */ /* 0x000fe20003f84270 */
[----:B------:R-:W-:Y:S01]  /*5250*/  MUFU.EX2 R15, R15 ;  /* 0x0000000f000f7308 */ /* 0x000fe20000000800 */
[----:B------:R-:W-:Y:S01]  /*5260*/  FSEL R94, R39, -INF , P3 ;  /* 0xff800000275e7808 */ /* 0x000fe20001800000 */
[--C-:B------:R-:W-:Y:S01]  /*5270*/  FFMA.FTZ R39, R36, UR4, -R78.reuse ;  /* 0x0000000424277c23 */ /* 0x100fe2000801084e */
[----:B------:R-:W-:Y:S01]  /*5280*/  FMNMX.FTZ R35, R93, R34, !PT ;  /* 0x000000225d237209 */ /* 0x000fe20007810000 */
[--C-:B------:R-:W-:Y:S01]  /*5290*/  FFMA.FTZ R34, R63, UR4, -R78.reuse ;  /* 0x000000043f227c23 */ /* 0x100fe2000801084e */
[----:B------:R-:W-:Y:S01]  /*52a0*/  ISETP.GT.AND P3, PT, R83, 0x81, PT ;  /* 0x000000815300780c */ /* 0x000fe20003f64270 */
[--C-:B------:R-:W-:Y:S01]  /*52b0*/  FFMA.FTZ R63, R66, UR4, -R78.reuse ;  /* 0x00000004423f7c23 */ /* 0x100fe2000801084e */
[----:B-1----:R-:W-:Y:S01]  /*52c0*/  FSEL R26, R26, -INF , P4 ;  /* 0xff8000001a1a7808 */ /* 0x002fe20002000000 */
[----:B------:R-:W-:Y:S01]  /*52d0*/  FFMA.FTZ R66, R73, UR4, -R78 ;  /* 0x0000000449427c23 */ /* 0x000fe2000801084e */
[----:B------:R-:W-:Y:S01]  /*52e0*/  FMNMX.FTZ R35, R94, R35, !PT ;  /* 0x000000235e237209 */ /* 0x000fe20007810000 */
[----:B------:R-:W-:Y:S01]  /*52f0*/  MUFU.EX2 R21, R21 ;  /* 0x0000001500157308 */ /* 0x000fe20000000800 */
[----:B------:R-:W-:-:S02]  /*5300*/  ISETP.GT.AND P4, PT, R83, 0x88, PT ;  /* 0x000000885300780c */ /* 0x000fc40003f84270 */
[----:B------:R-:W-:Y:S02]  /*5310*/  FSEL R27, R27, -INF , P3 ;  /* 0xff8000001b1b7808 */ /* 0x000fe40001800000 */
[----:B------:R-:W-:Y:S02]  /*5320*/  FMNMX.FTZ R38, R26, R35, !PT ;  /* 0x000000231a267209 */ /* 0x000fe40007810000 */
[----:B------:R-:W-:Y:S01]  /*5330*/  ISETP.GT.AND P3, PT, R83, 0x89, PT ;  /* 0x000000895300780c */ /* 0x000fe20003f64270 */
[----:B------:R-:W-:Y:S01]  /*5340*/  MUFU.EX2 R41, R41 ;  /* 0x0000002900297308 */ /* 0x000fe20000000800 */
[----:B---3--:R-:W-:Y:S02]  /*5350*/  FSEL R76, R76, -INF , P4 ;  /* 0xff8000004c4c7808 */ /* 0x008fe40002000000 */
[----:B------:R-:W-:Y:S01]  /*5360*/  FMNMX.FTZ R35, R27, R38, !PT ;  /* 0x000000261b237209 */ /* 0x000fe20007810000 */
[----:B------:R-:W-:Y:S01]  /*5370*/  FFMA.FTZ R38, R25, UR4, -R78 ;  /* 0x0000000419267c23 */ /* 0x000fe2000801084e */
[----:B------:R-:W-:-:S02]  /*5380*/  FSEL R83, R77, -INF , P3 ;  /* 0xff8000004d537808 */ /* 0x000fc40001800000 */
[----:B------:R-:W-:Y:S01]  /*5390*/  FMNMX.FTZ R36, R76, R35, !PT ;  /* 0x000000234c247209 */ /* 0x000fe20007810000 */
[----:B------:R1:W-:Y:S03]  /*53a0*/  MUFU.EX2 R77, R39 ;  /* 0x00000027004d7308 */ /* 0x0003e60000000800 */
[----:B------:R-:W-:-:S05]  /*53b0*/  FMNMX.FTZ R35, R83, R36, !PT ;  /* 0x0000002453237209 */ /* 0x000fca0007810000 */
[----:B------:R-:W3:Y:S01]  /*53c0*/  SHFL.BFLY PT, R46, R35, 0x2, 0x1f ;  /* 0x0c401f00232e7f89 */ /* 0x000ee200000e0000 */
[----:B------:R4:W-:Y:S01]  /*53d0*/  MUFU.EX2 R36, R47 ;  /* 0x0000002f00247308 */ /* 0x0009e20000000800 */
[----:B-1----:R-:W-:-:S07]  /*53e0*/  FFMA.FTZ R39, R69, UR4, -R78 ;  /* 0x0000000445277c23 */ /* 0x002fce000801084e */
[----:B------:R-:W-:Y:S01]  /*53f0*/  MUFU.EX2 R42, R42 ;  /* 0x0000002a002a7308 */ /* 0x000fe20000000800 */
[--C-:B----4-:R-:W-:Y:S01]  /*5400*/  FFMA.FTZ R47, R54, UR4, -R78.reuse ;  /* 0x00000004362f7c23 */ /* 0x110fe2000801084e */
[----:B------:R-:W-:-:S06]  /*5410*/  FFMA.FTZ R54, R75, UR4, -R78 ;  /* 0x000000044b367c23 */ /* 0x000fcc000801084e */
[----:B------:R-:W-:Y:S01]  /*5420*/  MUFU.EX2 R43, R43 ;  /* 0x0000002b002b7308 */ /* 0x000fe20000000800 */
[----:B---3--:R-:W-:Y:S01]  /*5430*/  FMNMX.FTZ R24, R35, R46, !PT ;  /* 0x0000002e23187209 */ /* 0x008fe20007810000 */
[--C-:B------:R-:W-:Y:S01]  /*5440*/  FFMA.FTZ R46, R29, UR4, -R78.reuse ;  /* 0x000000041d2e7c23 */ /* 0x100fe2000801084e */
[----:B------:R-:W-:-:S05]  /*5450*/  FFMA.FTZ R35, R55, UR4, -R78 ;  /* 0x0000000437237c23 */ /* 0x000fca000801084e */
[----:B------:R-:W-:Y:S01]  /*5460*/  MUFU.EX2 R32, R32 ;  /* 0x0000002000207308 */ /* 0x000fe20000000800 */
[----:B------:R-:W1:Y:S07]  /*5470*/  SHFL.BFLY PT, R25, R24, 0x1, 0x1f ;  /* 0x0c201f0018197f89 */ /* 0x000e6e00000e0000 */
[----:B------:R-:W-:Y:S08]  /*5480*/  MUFU.EX2 R33, R33 ;  /* 0x0000002100217308 */ /* 0x000ff00000000800 */
[----:B------:R-:W-:Y:S08]  /*5490*/  MUFU.EX2 R34, R34 ;  /* 0x0000002200227308 */ /* 0x000ff00000000800 */
[----:B------:R-:W-:Y:S01]  /*54a0*/  MUFU.EX2 R63, R63 ;  /* 0x0000003f003f7308 */ /* 0x000fe20000000800 */
[----:B-1----:R-:W-:-:S04]  /*54b0*/  FMNMX.FTZ R74, R24, R25, !PT ;  /* 0x00000019184a7209 */ /* 0x002fc80007810000 */
        /* <DEDUP_REMOVED lines=12> */
[----:B------:R-:W-:Y:S01]  /*5580*/  FFMA.FTZ R55, R10, UR4, -R25 ;  /* 0x000000040a377c23 */ /* 0x000fe20008010819 */
[----:B------:R-:W-:Y:S01]  /*5590*/  MUFU.EX2 R75, R75 ;  /* 0x0000004b004b7308 */ /* 0x000fe20000000800 */
[----:B0-----:R-:W-:Y:S01]  /*55a0*/  FADD.FTZ R5, R80, R31 ;  /* 0x0000001f50057221 */ /* 0x001fe20000010000 */
[--C-:B------:R-:W-:Y:S01]  /*55b0*/  FFMA.FTZ R68, R50, UR4, -R25.reuse ;  /* 0x0000000432447c23 */ /* 0x100fe20008010819 */
[----:B------:R-:W-:Y:S01]  /*55c0*/  FFMA.FTZ R10, R58, UR4, -R25 ;  /* 0x000000043a0a7c23 */ /* 0x000fe20008010819 */
[----:B------:R-:W-:Y:S01]  /*55d0*/  @!P1 PRMT R4, RZ, 0x654, R0 ;  /* 0x00000654ff049816 */ /* 0x000fe20000000000 */
[----:B--2---:R-:W-:Y:S01]  /*55e0*/  FADD.FTZ R58, R30, R5 ;  /* 0x000000051e3a7221 */ /* 0x004fe20000010000 */
[--C-:B------:R-:W-:Y:S01]  /*55f0*/  FFMA.FTZ R50, R84, UR4, -R25.reuse ;  /* 0x0000000454327c23 */ /* 0x100fe20008010819 */
[--C-:B------:R-:W-:Y:S01]  /*5600*/  FFMA.FTZ R71, R51, UR4, -R25.reuse ;  /* 0x0000000433477c23 */ /* 0x100fe20008010819 */
[----:B------:R-:W0:Y:S01]  /*5610*/  MUFU.EX2 R78, R78 ;  /* 0x0000004e004e7308 */ /* 0x000e220000000800 */
[----:B------:R1:W-:Y:S01]  /*5620*/  @!P1 SYNCS.ARRIVE.TRANS64.RED.A1T0 RZ, [R4+URZ], RZ ;  /* 0x000000ff04ff99a7 */ /* 0x0003e2000810043f */
[----:B------:R-:W-:Y:S01]  /*5630*/  FADD.FTZ R58, R79, R58 ;  /* 0x0000003a4f3a7221 */ /* 0x000fe20000010000 */
[--C-:B------:R-:W-:Y:S01]  /*5640*/  FFMA.FTZ R24, R85, UR4, -R25.reuse ;  /* 0x0000000455187c23 */ /* 0x100fe20008010819 */
[--C-:B------:R-:W-:Y:S01]  /*5650*/  FFMA.FTZ R67, R40, UR4, -R25.reuse ;  /* 0x0000000428437c23 */ /* 0x100fe20008010819 */
[--C-:B------:R-:W-:Y:S01]  /*5660*/  FFMA.FTZ R40, R86, UR4, -R25.reuse ;  /* 0x0000000456287c23 */ /* 0x100fe20008010819 */
[--C-:B------:R-:W-:Y:S01]  /*5670*/  FFMA.FTZ R48, R48, UR4, -R25.reuse ;  /* 0x0000000430307c23 */ /* 0x100fe20008010819 */
[--C-:B------:R-:W-:Y:S01]  /*5680*/  FFMA.FTZ R72, R72, UR4, -R25.reuse ;  /* 0x0000000448487c23 */ /* 0x100fe20008010819 */
[----:B------:R-:W2:Y:S01]  /*5690*/  MUFU.EX2 R81, R81 ;  /* 0x0000005100517308 */ /* 0x000ea20000000800 */
[----:B-1----:R-:W-:Y:S01]  /*56a0*/  F2FP.F16.F32.PACK_AB R4, R31, R80 ;  /* 0x000000501f04723e */ /* 0x002fe200000000ff */
[--C-:B------:R-:W-:Y:S01]  /*56b0*/  FFMA.FTZ R69, R87, UR4, -R25.reuse ;  /* 0x0000000457457c23 */ /* 0x100fe20008010819 */
[--C-:B------:R-:W-:Y:S01]  /*56c0*/  FFMA.FTZ R28, R64, UR4, -R25.reuse ;  /* 0x00000004401c7c23 */ /* 0x100fe20008010819 */
[--C-:B------:R-:W-:Y:S01]  /*56d0*/  FFMA.FTZ R51, R65, UR4, -R25.reuse ;  /* 0x0000000441337c23 */ /* 0x100fe20008010819 */
[--C-:B------:R-:W-:Y:S01]  /*56e0*/  FFMA.FTZ R64, R26, UR4, -R25.reuse ;  /* 0x000000041a407c23 */ /* 0x100fe20008010819 */
[--C-:B------:R-:W-:Y:S01]  /*56f0*/  FFMA.FTZ R29, R56, UR4, -R25.reuse ;  /* 0x00000004381d7c23 */ /* 0x100fe20008010819 */
[--C-:B------:R-:W-:Y:S01]  /*5700*/  FFMA.FTZ R56, R57, UR4, -R25.reuse ;  /* 0x0000000439387c23 */ /* 0x100fe20008010819 */
[----:B------:R-:W1:Y:S01]  /*5710*/  MUFU.EX2 R96, R96 ;  /* 0x0000006000607308 */ /* 0x000e620000000800 */
[----:B0-----:R-:W-:Y:S01]  /*5720*/  FADD.FTZ R6, R75, R78 ;  /* 0x0000004e4b067221 */ /* 0x001fe20000010000 */
[----:B------:R-:W-:Y:S01]  /*5730*/  F2FP.F16.F32.PACK_AB R5, R78, R75 ;  /* 0x0000004b4e05723e */ /* 0x000fe200000000ff */
[----:B------:R-:W-:Y:S01]  /*5740*/  FADD.FTZ R75, R3, R58 ;  /* 0x0000003a034b7221 */ /* 0x000fe20000010000 */
[--C-:B------:R-:W-:Y:S01]  /*5750*/  FFMA.FTZ R57, R59, UR4, -R25.reuse ;  /* 0x000000043b397c23 */ /* 0x100fe20008010819 */
[--C-:B------:R-:W-:Y:S01]  /*5760*/  FFMA.FTZ R49, R49, UR4, -R25.reuse ;  /* 0x0000000431317c23 */ /* 0x100fe20008010819 */
[----:B------:R-:W-:Y:S01]  /*5770*/  FFMA.FTZ R52, R52, UR4, -R25 ;  /* 0x0000000434347c23 */ /* 0x000fe20008010819 */
[----:B------:R-:W-:Y:S01]  /*5780*/  FADD.FTZ R75, R82, R75 ;  /* 0x0000004b524b7221 */ /* 0x000fe20000010000 */
[----:B------:R-:W0:Y:S01]  /*5790*/  MUFU.EX2 R70, R70 ;  /* 0x0000004600467308 */ /* 0x000e220000000800 */
[----:B--2---:R-:W-:Y:S01]  /*57a0*/  FADD.FTZ R7, R81, R6 ;  /* 0x0000000651077221 */ /* 0x004fe20000010000 */
[----:B------:R-:W-:Y:S01]  /*57b0*/  F2FP.F16.F32.PACK_AB R6, R79, R30 ;  /* 0x0000001e4f06723e */ /* 0x000fe200000000ff */
[----:B------:R-:W-:Y:S01]  /*57c0*/  FADD.FTZ R58, R8, R75 ;  /* 0x0000004b083a7221 */ /* 0x000fe20000010000 */
[--C-:B------:R-:W-:Y:S01]  /*57d0*/  FFMA.FTZ R59, R88, UR4, -R25.reuse ;  /* 0x00000004583b7c23 */ /* 0x100fe20008010819 */
[--C-:B------:R-:W-:Y:S01]  /*57e0*/  FFMA.FTZ R65, R89, UR4, -R25.reuse ;  /* 0x0000000459417c23 */ /* 0x100fe20008010819 */
[----:B------:R-:W-:Y:S01]  /*57f0*/  FFMA.FTZ R90, R90, UR4, -R25 ;  /* 0x000000045a5a7c23 */ /* 0x000fe20008010819 */
[----:B------:R-:W-:Y:S01]  /*5800*/  FADD.FTZ R75, R11, R58 ;  /* 0x0000003a0b4b7221 */ /* 0x000fe20000010000 */
[----:B------:R-:W2:Y:S01]  /*5810*/  MUFU.EX2 R73, R73 ;  /* 0x0000004900497308 */ /* 0x000ea20000000800 */
[----:B-1----:R-:W-:Y:S01]  /*5820*/  FADD.FTZ R31, R96, R7 ;  /* 0x00000007601f7221 */ /* 0x002fe20000010000 */
[--C-:B------:R-:W-:Y:S01]  /*5830*/  FFMA.FTZ R58, R27, UR4, -R25.reuse ;  /* 0x000000041b3a7c23 */ /* 0x100fe20008010819 */
[--C-:B------:R-:W-:Y:S01]  /*5840*/  FFMA.FTZ R91, R91, UR4, -R25.reuse ;  /* 0x000000045b5b7c23 */ /* 0x100fe20008010819 */
[--C-:B------:R-:W-:Y:S01]  /*5850*/  FFMA.FTZ R92, R92, UR4, -R25.reuse ;  /* 0x000000045c5c7c23 */ /* 0x100fe20008010819 */
[--C-:B------:R-:W-:Y:S01]  /*5860*/  FFMA.FTZ R93, R93, UR4, -R25.reuse ;  /* 0x000000045d5d7c23 */ /* 0x100fe20008010819 */
[--C-:B------:R-:W-:Y:S01]  /*5870*/  FFMA.FTZ R94, R94, UR4, -R25.reuse ;  /* 0x000000045e5e7c23 */ /* 0x100fe20008010819 */
[----:B------:R-:W-:Y:S01]  /*5880*/  FFMA.FTZ R76, R76, UR4, -R25 ;  /* 0x000000044c4c7c23 */ /* 0x000fe20008010819 */
[----:B------:R-:W1:Y:S01]  /*5890*/  MUFU.EX2 R55, R55 ;  /* 0x0000003700377308 */ /* 0x000e620000000800 */
[----:B0-----:R-:W-:Y:S01]  /*58a0*/  FADD.FTZ R30, R70, R31 ;  /* 0x0000001f461e7221 */ /* 0x001fe20000010000 */
[----:B------:R-:W-:Y:S01]  /*58b0*/  FFMA.FTZ R83, R83, UR4, -R25 ;  /* 0x0000000453537c23 */ /* 0x000fe20008010819 */
[----:B------:R-:W-:-:S05]  /*58c0*/  F2FP.F16.F32.PACK_AB R7, R96, R81 ;  /* 0x000000516007723e */ /* 0x000fca00000000ff */
[----:B------:R-:W0:Y:S01]  /*58d0*/  MUFU.EX2 R68, R68 ;  /* 0x0000004400447308 */ /* 0x000e220000000800 */
[----:B--2---:R-:W-:Y:S01]  /*58e0*/  FADD.FTZ R30, R73, R30 ;  /* 0x0000001e491e7221 */ /* 0x004fe20000010000 */
[----:B------:R2:W-:Y:S06]  /*58f0*/  STSM.16.M88.4 [R2+0x24300], R4 ;  /* 0x0243000402007844 */ /* 0x0005ec0000000200 */
[----:B------:R-:W3:Y:S01]  /*5900*/  MUFU.EX2 R50, R50 ;  /* 0x0000003200327308 */ /* 0x000ee20000000800 */
[----:B-1----:R-:W-:Y:S01]  /*5910*/  FADD.FTZ R31, R55, R30 ;  /* 0x0000001e371f7221 */ /* 0x002fe20000010000 */
[----:B------:R-:W-:Y:S01]  /*5920*/  FADD.FTZ R30, R12, R75 ;  /* 0x0000004b0c1e7221 */ /* 0x000fe20000010000 */
[----:B------:R-:W-:-:S05]  /*5930*/  F2FP.F16.F32.PACK_AB R12, R13, R12 ;  /* 0x0000000c0d0c723e */ /* 0x000fca00000000ff */
[----:B------:R-:W1:Y:S01]  /*5940*/  MUFU.EX2 R71, R71 ;  /* 0x0000004700477308 */ /* 0x000e620000000800 */
[----:B0-----:R-:W-:Y:S01]  /*5950*/  FADD.FTZ R31, R68, R31 ;  /* 0x0000001f441f7221 */ /* 0x001fe20000010000 */
[----:B--2---:R-:W-:Y:S02]  /*5960*/  F2FP.F16.F32.PACK_AB R4, R82, R3 ;  /* 0x000000035204723e */ /* 0x004fe400000000ff */
[----:B------:R-:W-:Y:S02]  /*5970*/  F2FP.F16.F32.PACK_AB R6, R11, R8 ;  /* 0x000000080b06723e */ /* 0x000fe400000000ff */
[----:B------:R-:W-:Y:S02]  /*5980*/  F2FP.F16.F32.PACK_AB R5, R73, R70 ;  /* 0x000000464905723e */ /* 0x000fe400000000ff */
[----:B------:R-:W0:Y:S01]  /*5990*/  MUFU.EX2 R24, R24 ;  /* 0x0000001800187308 */ /* 0x000e220000000800 */
[----:B------:R-:W-:-:S05]  /*59a0*/  F2FP.F16.F32.PACK_AB R7, R68, R55 ;  /* 0x000000374407723e */ /* 0x000fca00000000ff */
[----:B------:R-:W-:Y:S02]  /*59b0*/  STSM.16.M88.4 [R2+0x25b00], R4 ;  /* 0x025b000402007844 */ /* 0x000fe40000000200 */
[----:B------:R-:W2:Y:S08]  /*59c0*/  MUFU.EX2 R67, R67 ;  /* 0x0000004300437308 */ /* 0x000eb00000000800 */
[----:B------:R4:W-:Y:S08]  /*59d0*/  MUFU.EX2 R0, R48 ;  /* 0x0000003000007308 */ /* 0x0009f00000000800 */
[----:B------:R-:W5:Y:S01]  /*59e0*/  MUFU.EX2 R40, R40 ;  /* 0x0000002800287308 */ /* 0x000f620000000800 */
[----:B----4-:R-:W-:-:S07]  /*59f0*/  FFMA.FTZ R48, R45, UR4, -R25 ;  /* 0x000000042d307c23 */ /* 0x010fce0008010819 */
[----:B------:R3:W-:Y:S08]  /*5a00*/  MUFU.EX2 R45, R72 ;  /* 0x00000048002d7308 */ /* 0x0007f00000000800 */
[----:B------:R-:W4:Y:S01]  /*5a10*/  MUFU.EX2 R69, R69 ;  /* 0x0000004500457308 */ /* 0x000f220000000800 */
[----:B---3--:R-:W-:Y:S01]  /*5a20*/  FADD.FTZ R72, R50, R31 ;  /* 0x0000001f32487221 */ /* 0x008fe20000010000 */
[----:B------:R-:W-:Y:S01]  /*5a30*/  FADD.FTZ R31, R13, R30 ;  /* 0x0000001e0d1f7221 */ /* 0x000fe20000010000 */
[----:B-1----:R-:W-:-:S02]  /*5a40*/  F2FP.F16.F32.PACK_AB R13, R71, R50 ;  /* 0x00000032470d723e */ /* 0x002fc400000000ff */
[----:B------:R-:W-:Y:S01]  /*5a50*/  FADD.FTZ R27, R71, R72 ;  /* 0x00000048471b7221 */ /* 0x000fe20000010000 */
[----:B------:R-:W-:Y:S01]  /*5a60*/  FADD.FTZ R26, R14, R31 ;  /* 0x0000001f0e1a7221 */ /* 0x000fe20000010000 */
[C---:B------:R-:W-:Y:S01]  /*5a70*/  F2FP.F16.F32.PACK_AB R14, R15.reuse, R14 ;  /* 0x0000000e0f0e723e */ /* 0x040fe200000000ff */
[----:B------:R-:W1:Y:S01]  /*5a80*/  MUFU.EX2 R28, R28 ;  /* 0x0000001c001c7308 */ /* 0x000e620000000800 */
[----:B0-----:R-:W-:Y:S01]  /*5a90*/  FADD.FTZ R30, R24, R27 ;  /* 0x0000001b181e7221 */ /* 0x001fe20000010000 */
[----:B------:R-:W-:Y:S01]  /*5aa0*/  FADD.FTZ R25, R15, R26 ;  /* 0x0000001a0f197221 */ /* 0x000fe20000010000 */
[C---:B--2---:R-:W-:Y:S02]  /*5ab0*/  F2FP.F16.F32.PACK_AB R15, R67.reuse, R24 ;  /* 0x00000018430f723e */ /* 0x044fe400000000ff */
[----:B------:R-:W-:Y:S01]  /*5ac0*/  CS2R R70, SRZ ;  /* 0x0000000000467805 */ /* 0x000fe2000001ff00 */
[----:B------:R-:W-:Y:S01]  /*5ad0*/  FADD.FTZ R27, R67, R30 ;  /* 0x0000001e431b7221 */ /* 0x000fe20000010000 */
[----:B------:R-:W-:Y:S01]  /*5ae0*/  FADD.FTZ R26, R20, R25 ;  /* 0x00000019141a7221 */ /* 0x000fe20000010000 */
[C---:B------:R-:W-:Y:S01]  /*5af0*/  F2FP.F16.F32.PACK_AB R24, R21.reuse, R20 ;  /* 0x000000141518723e */ /* 0x040fe200000000ff */
[----:B------:R-:W0:Y:S01]  /*5b00*/  MUFU.EX2 R51, R51 ;  /* 0x0000003300337308 */ /* 0x000e220000000800 */
[----:B-----5:R-:W-:Y:S01]  /*5b10*/  FADD.FTZ R30, R40, R27 ;  /* 0x0000001b281e7221 */ /* 0x020fe20000010000 */
[----:B------:R-:W-:Y:S01]  /*5b20*/  FADD.FTZ R26, R21, R26 ;  /* 0x0000001a151a7221 */ /* 0x000fe20000010000 */
[----:B------:R2:W-:Y:S02]  /*5b30*/  STSM.16.M88.4 [R2+0x27300], R12 ;  /* 0x0273000c02007844 */ /* 0x0005e40000000200 */
[----:B----4-:R-:W-:Y:S01]  /*5b40*/  FADD.FTZ R3, R69, R30 ;  /* 0x0000001e45037221 */ /* 0x010fe20000010000 */
[----:B------:R-:W-:-:S02]  /*5b50*/  FADD.FTZ R11, R41, R26 ;  /* 0x0000001a290b7221 */ /* 0x000fc40000010000 */
[----:B------:R-:W3:Y:S01]  /*5b60*/  MUFU.EX2 R29, R29 ;  /* 0x0000001d001d7308 */ /* 0x000ee20000000800 */
[----:B-1----:R-:W-:Y:S01]  /*5b70*/  FADD.FTZ R26, R28, R3 ;  /* 0x000000031c1a7221 */ /* 0x002fe20000010000 */
[----:B------:R-:W-:-:S04]  /*5b80*/  FADD.FTZ R11, R44, R11 ;  /* 0x0000000b2c0b7221 */ /* 0x000fc80000010000 */
[----:B------:R-:W-:Y:S02]  /*5b90*/  FADD.FTZ R30, R42, R11 ;  /* 0x0000000b2a1e7221 */ /* 0x000fe40000010000 */
[----:B------:R-:W1:Y:S01]  /*5ba0*/  MUFU.EX2 R56, R56 ;  /* 0x0000003800387308 */ /* 0x000e620000000800 */
[----:B0-----:R-:W-:Y:S01]  /*5bb0*/  FADD.FTZ R26, R51, R26 ;  /* 0x0000001a331a7221 */ /* 0x001fe20000010000 */
[----:B------:R-:W-:Y:S01]  /*5bc0*/  FADD.FTZ R25, R43, R30 ;  /* 0x0000001e2b197221 */ /* 0x000fe20000010000 */
[----:B------:R-:W-:Y:S02]  /*5bd0*/  F2FP.F16.F32.PACK_AB R27, R51, R28 ;  /* 0x0000001c331b723e */ /* 0x000fe400000000ff */
[----:B------:R-:W-:Y:S02]  /*5be0*/  CS2R R50, SRZ ;  /* 0x0000000000327805 */ /* 0x000fe4000001ff00 */
[----:B--2---:R-:W-:Y:S01]  /*5bf0*/  F2FP.F16.F32.PACK_AB R12, R77, R34 ;  /* 0x000000224d0c723e */ /* 0x004fe200000000ff */
[----:B------:R-:W-:Y:S01]  /*5c00*/  FADD.FTZ R20, R32, R25 ;  /* 0x0000001920147221 */ /* 0x000fe20000010000 */
[----:B------:R-:W-:Y:S01]  /*5c10*/  F2FP.F16.F32.PACK_AB R25, R69, R40 ;  /* 0x000000284519723e */ /* 0x000fe200000000ff */
[----:B------:R-:W0:Y:S01]  /*5c20*/  MUFU.EX2 R10, R10 ;  /* 0x0000000a000a7308 */ /* 0x000e220000000800 */
[----:B---3--:R-:W-:Y:S01]  /*5c30*/  FADD.FTZ R11, R29, R26 ;  /* 0x0000001a1d0b7221 */ /* 0x008fe20000010000 */
[----:B------:R-:W-:-:S02]  /*5c40*/  F2FP.F16.F32.PACK_AB R26, R44, R41 ;  /* 0x000000292c1a723e */ /* 0x000fc400000000ff */
[----:B------:R-:W-:Y:S02]  /*5c50*/  CS2R R68, SRZ ;  /* 0x0000000000447805 */ /* 0x000fe4000001ff00 */
[----:B------:R-:W-:Y:S02]  /*5c60*/  F2FP.F16.F32.PACK_AB R14, R63, R36 ;  /* 0x000000243f0e723e */ /* 0x000fe400000000ff */
[----:B------:R-:W-:Y:S01]  /*5c70*/  CS2R R40, SRZ ;  /* 0x0000000000287805 */ /* 0x000fe2000001ff00 */
[----:B------:R-:W-:Y:S01]  /*5c80*/  STSM.16.M88.4 [R2+0x28b00], R24 ;  /* 0x028b001802007844 */ /* 0x000fe20000000200 */
[----:B------:R-:W2:Y:S01]  /*5c90*/  MUFU.EX2 R57, R57 ;  /* 0x0000003900397308 */ /* 0x000ea20000000800 */
[C---:B-1----:R-:W-:Y:S01]  /*5ca0*/  FADD.FTZ R11, R56.reuse, R11 ;  /* 0x0000000b380b7221 */ /* 0x042fe20000010000 */
[----:B------:R-:W-:-:S06]  /*5cb0*/  F2FP.F16.F32.PACK_AB R29, R56, R29 ;  /* 0x0000001d381d723e */ /* 0x000fcc00000000ff */
[----:B------:R-:W1:Y:S01]  /*5cc0*/  MUFU.EX2 R49, R49 ;  /* 0x0000003100317308 */ /* 0x000e620000000800 */
[----:B0-----:R-:W-:Y:S01]  /*5cd0*/  FADD.FTZ R30, R10, R11 ;  /* 0x0000000b0a1e7221 */ /* 0x001fe20000010000 */
[----:B------:R-:W-:-:S04]  /*5ce0*/  FADD.FTZ R11, R33, R20 ;  /* 0x00000014210b7221 */ /* 0x000fc80000010000 */
[----:B------:R-:W-:Y:S02]  /*5cf0*/  FADD.FTZ R20, R34, R11 ;  /* 0x0000000b22147221 */ /* 0x000fe40000010000 */
[----:B------:R-:W0:Y:S01]  /*5d00*/  MUFU.EX2 R48, R48 ;  /* 0x0000003000307308 */ /* 0x000e220000000800 */
[----:B--2---:R-:W-:Y:S01]  /*5d10*/  FADD.FTZ R21, R57, R30 ;  /* 0x0000001e39157221 */ /* 0x004fe20000010000 */
[----:B------:R-:W-:Y:S01]  /*5d20*/  FADD.FTZ R11, R77, R20 ;  /* 0x000000144d0b7221 */ /* 0x000fe20000010000 */
[----:B------:R-:W-:Y:S02]  /*5d30*/  F2FP.F16.F32.PACK_AB R31, R57, R10 ;  /* 0x0000000a391f723e */ /* 0x000fe400000000ff */
[----:B------:R-:W-:Y:S01]  /*5d40*/  CS2R R56, SRZ ;  /* 0x0000000000387805 */ /* 0x000fe2000001ff00 */
[----:B------:R-:W-:Y:S01]  /*5d50*/  FADD.FTZ R28, R0, R21 ;  /* 0x00000015001c7221 */ /* 0x000fe20000010000 */
[----:B------:R-:W-:Y:S01]  /*5d60*/  FADD.FTZ R30, R36, R11 ;  /* 0x0000000b241e7221 */ /* 0x000fe20000010000 */
[----:B------:R-:W2:Y:S02]  /*5d70*/  MUFU.EX2 R52, R52 ;  /* 0x0000003400347308 */ /* 0x000ea40000000800 */
[----:B-1----:R-:W-:Y:S01]  /*5d80*/  FADD.FTZ R20, R49, R28 ;  /* 0x0000001c31147221 */ /* 0x002fe20000010000 */
[----:B------:R-:W-:Y:S01]  /*5d90*/  FADD.FTZ R4, R63, R30 ;  /* 0x0000001e3f047221 */ /* 0x000fe20000010000 */
[----:B------:R-:W-:-:S02]  /*5da0*/  F2FP.F16.F32.PACK_AB R13, R49, R0 ;  /* 0x00000000310d723e */ /* 0x000fc400000000ff */
[----:B------:R-:W-:Y:S01]  /*5db0*/  FADD.FTZ R11, R45, R20 ;  /* 0x000000142d0b7221 */ /* 0x000fe20000010000 */
[----:B------:R-:W-:Y:S01]  /*5dc0*/  FADD.FTZ R5, R37, R4 ;  /* 0x0000000425057221 */ /* 0x000fe20000010000 */
[----:B------:R-:W-:Y:S01]  /*5dd0*/  F2FP.F16.F32.PACK_AB R28, R43, R42 ;  /* 0x0000002a2b1c723e */ /* 0x000fe200000000ff */
[----:B------:R-:W1:Y:S01]  /*5de0*/  MUFU.EX2 R59, R59 ;  /* 0x0000003b003b7308 */ /* 0x000e620000000800 */
[----:B0-----:R-:W-:Y:S01]  /*5df0*/  FADD.FTZ R11, R48, R11 ;  /* 0x0000000b300b7221 */ /* 0x001fe20000010000 */
[----:B------:R-:W-:Y:S01]  /*5e00*/  FADD.FTZ R5, R60, R5 ;  /* 0x000000053c057221 */ /* 0x000fe20000010000 */
[----:B------:R-:W-:Y:S02]  /*5e10*/  F2FP.F16.F32.PACK_AB R30, R33, R32 ;  /* 0x00000020211e723e */ /* 0x000fe400000000ff */
[----:B------:R-:W-:Y:S02]  /*5e20*/  CS2R R42, SRZ ;  /* 0x00000000002a7805 */ /* 0x000fe4000001ff00 */
[----:B------:R-:W-:-:S02]  /*5e30*/  F2FP.F16.F32.PACK_AB R15, R48, R45 ;  /* 0x0000002d300f723e */ /* 0x000fc400000000ff */
[----:B------:R-:W-:Y:S02]  /*5e40*/  CS2R R48, SRZ ;  /* 0x0000000000307805 */ /* 0x000fe4000001ff00 */
[----:B------:R-:W-:Y:S01]  /*5e50*/  CS2R R44, SRZ ;  /* 0x00000000002c7805 */ /* 0x000fe2000001ff00 */
[----:B------:R-:W0:Y:S01]  /*5e60*/  MUFU.EX2 R38, R38 ;  /* 0x0000002600267308 */ /* 0x000e220000000800 */
[----:B--2---:R-:W-:Y:S01]  /*5e70*/  FADD.FTZ R4, R52, R11 ;  /* 0x0000000b34047221 */ /* 0x004fe20000010000 */
[----:B------:R2:W-:Y:S01]  /*5e80*/  STSM.16.M88.4 [R2+0x2a300], R28 ;  /* 0x02a3001c02007844 */ /* 0x0005e20000000200 */
[----:B------:R-:W-:-:S03]  /*5e90*/  CS2R R32, SRZ ;  /* 0x0000000000207805 */ /* 0x000fc6000001ff00 */
[----:B------:R3:W-:Y:S02]  /*5ea0*/  STSM.16.M88.4 [R2+0x2bb00], R12 ;  /* 0x02bb000c02007844 */ /* 0x0007e40000000200 */
[----:B------:R-:W4:Y:S01]  /*5eb0*/  MUFU.EX2 R65, R65 ;  /* 0x0000004100417308 */ /* 0x000f220000000800 */
[----:B-1----:R-:W-:-:S07]  /*5ec0*/  FADD.FTZ R4, R59, R4 ;  /* 0x000000043b047221 */ /* 0x002fce0000010000 */
[----:B------:R-:W1:Y:S01]  /*5ed0*/  MUFU.EX2 R61, R61 ;  /* 0x0000003d003d7308 */ /* 0x000e620000000800 */
[----:B0-----:R-:W-:Y:S01]  /*5ee0*/  FADD.FTZ R0, R38, R5 ;  /* 0x0000000526007221 */ /* 0x001fe20000010000 */
[----:B--2---:R-:W-:Y:S02]  /*5ef0*/  CS2R R30, SRZ ;  /* 0x00000000001e7805 */ /* 0x004fe4000001ff00 */
[----:B------:R-:W-:-:S04]  /*5f00*/  CS2R R28, SRZ ;  /* 0x00000000001c7805 */ /* 0x000fc8000001ff00 */
[----:B------:R-:W0:Y:S01]  /*5f10*/  MUFU.EX2 R8, R90 ;  /* 0x0000005a00087308 */ /* 0x000e220000000800 */
[----:B----4-:R-:W-:-:S07]  /*5f20*/  FADD.FTZ R5, R65, R4 ;  /* 0x0000000441057221 */ /* 0x010fce0000010000 */
[----:B------:R-:W2:Y:S01]  /*5f30*/  MUFU.EX2 R39, R39 ;  /* 0x0000002700277308 */ /* 0x000ea20000000800 */
[C---:B-1----:R-:W-:Y:S01]  /*5f40*/  FADD.FTZ R0, R61.reuse, R0 ;  /* 0x000000003d007221 */ /* 0x042fe20000010000 */
[----:B------:R-:W-:-:S06]  /*5f50*/  F2FP.F16.F32.PACK_AB R6, R61, R38 ;  /* 0x000000263d06723e */ /* 0x000fcc00000000ff */
[----:B------:R-:W1:Y:S01]  /*5f60*/  MUFU.EX2 R3, R91 ;  /* 0x0000005b00037308 */ /* 0x000e620000000800 */
[----:B0-----:R-:W-:-:S07]  /*5f70*/  FADD.FTZ R4, R8, R5 ;  /* 0x0000000508047221 */ /* 0x001fce0000010000 */
[----:B------:R-:W0:Y:S01]  /*5f80*/  MUFU.EX2 R62, R62 ;  /* 0x0000003e003e7308 */ /* 0x000e220000000800 */
[----:B--2---:R-:W-:-:S07]  /*5f90*/  FADD.FTZ R5, R39, R0 ;  /* 0x0000000027057221 */ /* 0x004fce0000010000 */
[----:B------:R-:W2:Y:S01]  /*5fa0*/  MUFU.EX2 R92, R92 ;  /* 0x0000005c005c7308 */ /* 0x000ea20000000800 */
[----:B-1----:R-:W-:Y:S01]  /*5fb0*/  FADD.FTZ R7, R3, R4 ;  /* 0x0000000403077221 */ /* 0x002fe20000010000 */
[----:B------:R-:W-:Y:S02]  /*5fc0*/  F2FP.F16.F32.PACK_AB R4, R60, R37 ;  /* 0x000000253c04723e */ /* 0x000fe400000000ff */
[----:B------:R-:W-:Y:S02]  /*5fd0*/  CS2R R60, SRZ ;  /* 0x00000000003c7805 */ /* 0x000fe4000001ff00 */
[----:B------:R-:W-:Y:S02]  /*5fe0*/  CS2R R36, SRZ ;  /* 0x0000000000247805 */ /* 0x000fe4000001ff00 */
[----:B------:R-:W1:Y:S01]  /*5ff0*/  MUFU.EX2 R46, R46 ;  /* 0x0000002e002e7308 */ /* 0x000e620000000800 */
[----:B0-----:R-:W-:Y:S01]  /*6000*/  FADD.FTZ R11, R62, R5 ;  /* 0x000000053e0b7221 */ /* 0x001fe20000010000 */
[----:B------:R-:W-:-:S02]  /*6010*/  F2FP.F16.F32.PACK_AB R5, R59, R52 ;  /* 0x000000343b05723e */ /* 0x000fc400000000ff */
[----:B---3--:R-:W-:Y:S02]  /*6020*/  F2FP.F16.F32.PACK_AB R12, R62, R39 ;  /* 0x000000273e0c723e */ /* 0x008fe400000000ff */
[----:B------:R-:W-:Y:S02]  /*6030*/  CS2R R62, SRZ ;  /* 0x00000000003e7805 */ /* 0x000fe4000001ff00 */
[----:B------:R-:W-:Y:S01]  /*6040*/  CS2R R38, SRZ ;  /* 0x0000000000267805 */ /* 0x000fe2000001ff00 */
[----:B------:R-:W0:Y:S01]  /*6050*/  MUFU.EX2 R93, R93 ;  /* 0x0000005d005d7308 */ /* 0x000e220000000800 */
[C---:B--2---:R-:W-:Y:S01]  /*6060*/  FADD.FTZ R0, R92.reuse, R7 ;  /* 0x000000075c007221 */ /* 0x044fe20000010000 */
[----:B------:R-:W-:Y:S02]  /*6070*/  F2FP.F16.F32.PACK_AB R13, R92, R3 ;  /* 0x000000035c0d723e */ /* 0x000fe400000000ff */
[----:B------:R-:W-:-:S04]  /*6080*/  F2FP.F16.F32.PACK_AB R7, R8, R65 ;  /* 0x000000410807723e */ /* 0x000fc800000000ff */
[----:B------:R-:W2:Y:S01]  /*6090*/  MUFU.EX2 R53, R53 ;  /* 0x0000003500357308 */ /* 0x000ea20000000800 */
[----:B-1----:R-:W-:Y:S01]  /*60a0*/  FADD.FTZ R10, R46, R11 ;  /* 0x0000000b2e0a7221 */ /* 0x002fe20000010000 */
[----:B------:R1:W-:Y:S06]  /*60b0*/  STSM.16.M88.4 [R2+0x2d300], R4 ;  /* 0x02d3000402007844 */ /* 0x0003ec0000000200 */
[----:B------:R-:W3:Y:S01]  /*60c0*/  MUFU.EX2 R94, R94 ;  /* 0x0000005e005e7308 */ /* 0x000ee20000000800 */
[----:B0-----:R-:W-:-:S07]  /*60d0*/  FADD.FTZ R11, R93, R0 ;  /* 0x000000005d0b7221 */ /* 0x001fce0000010000 */
[----:B------:R-:W0:Y:S01]  /*60e0*/  MUFU.EX2 R47, R47 ;  /* 0x0000002f002f7308 */ /* 0x000e220000000800 */
[C---:B--2---:R-:W-:Y:S01]  /*60f0*/  FADD.FTZ R10, R53.reuse, R10 ;  /* 0x0000000a350a7221 */ /* 0x044fe20000010000 */
[----:B------:R-:W-:Y:S01]  /*6100*/  F2FP.F16.F32.PACK_AB R14, R53, R46 ;  /* 0x0000002e350e723e */ /* 0x000fe200000000ff */
[----:B-1----:R-:W-:Y:S01]  /*6110*/  IMAD.U32 R6, RZ, RZ, UR7 ;  /* 0x00000007ff067e24 */ /* 0x002fe2000f8e00ff */
[----:B------:R-:W-:-:S04]  /*6120*/  CS2R R52, SRZ ;  /* 0x0000000000347805 */ /* 0x000fc8000001ff00 */
[----:B------:R-:W1:Y:S01]  /*6130*/  MUFU.EX2 R64, R64 ;  /* 0x0000004000407308 */ /* 0x000e620000000800 */
[C---:B---3--:R-:W-:Y:S01]  /*6140*/  FADD.FTZ R11, R94.reuse, R11 ;  /* 0x0000000b5e0b7221 */ /* 0x048fe20000010000 */
[----:B------:R-:W-:-:S05]  /*6150*/  F2FP.F16.F32.PACK_AB R15, R94, R93 ;  /* 0x0000005d5e0f723e */ /* 0x000fca00000000ff */
[----:B------:R-:W-:Y:S01]  /*6160*/  STSM.16.M88.4 [R2+0x2eb00], R12 ;  /* 0x02eb000c02007844 */ /* 0x000fe20000000200 */
[----:B------:R-:W2:Y:S01]  /*6170*/  MUFU.EX2 R66, R66 ;  /* 0x0000004200427308 */ /* 0x000ea20000000800 */
[----:B0-----:R-:W-:-:S07]  /*6180*/  FADD.FTZ R3, R47, R10 ;  /* 0x0000000a2f037221 */ /* 0x001fce0000010000 */
[----:B------:R0:W3:Y:S01]  /*6190*/  MUFU.EX2 R25, R58 ;  /* 0x0000003a00197308 */ /* 0x0000e20000000800 */
[----:B-1----:R-:W-:-:S07]  /*61a0*/  FADD.FTZ R0, R64, R11 ;  /* 0x0000000b40007221 */ /* 0x002fce0000010000 */
[----:B------:R-:W-:Y:S01]  /*61b0*/  MUFU.EX2 R35, R35 ;  /* 0x0000002300237308 */ /* 0x000fe20000000800 */
[C---:B--2---:R-:W-:Y:S01]  /*61c0*/  FADD.FTZ R8, R66.reuse, R3 ;  /* 0x0000000342087221 */ /* 0x044fe20000010000 */
[----:B------:R-:W-:Y:S02]  /*61d0*/  F2FP.F16.F32.PACK_AB R24, R66, R47 ;  /* 0x0000002f4218723e */ /* 0x000fe400000000ff */
[----:B------:R-:W-:Y:S02]  /*61e0*/  CS2R R66, SRZ ;  /* 0x0000000000427805 */ /* 0x000fe4000001ff00 */
[----:B0-----:R-:W-:Y:S02]  /*61f0*/  CS2R R58, SRZ ;  /* 0x00000000003a7805 */ /* 0x001fe4000001ff00 */
[----:B------:R-:W-:Y:S01]  /*6200*/  CS2R R46, SRZ ;  /* 0x00000000002e7805 */ /* 0x000fe2000001ff00 */
[----:B------:R-:W0:Y:S01]  /*6210*/  MUFU.EX2 R54, R54 ;  /* 0x0000003600367308 */ /* 0x000e220000000800 */
[C---:B---3--:R-:W-:Y:S01]  /*6220*/  FADD.FTZ R3, R25.reuse, R0 ;  /* 0x0000000019037221 */ /* 0x048fe20000010000 */
[----:B------:R-:W-:-:S02]  /*6230*/  F2FP.F16.F32.PACK_AB R25, R25, R64 ;  /* 0x000000401919723e */ /* 0x000fc400000000ff */
[----:B------:R-:W-:-:S04]  /*6240*/  CS2R R64, SRZ ;  /* 0x0000000000407805 */ /* 0x000fc8000001ff00 */
[----:B------:R-:W1:Y:S08]  /*6250*/  MUFU.EX2 R76, R76 ;  /* 0x0000004c004c7308 */ /* 0x000e700000000800 */
[----:B------:R-:W2:Y:S01]  /*6260*/  MUFU.EX2 R83, R83 ;  /* 0x0000005300537308 */ /* 0x000ea20000000800 */
[----:B0-----:R-:W-:Y:S01]  /*6270*/  F2FP.F16.F32.PACK_AB R26, R54, R35 ;  /* 0x00000023361a723e */ /* 0x001fe200000000ff */
[----:B------:R-:W-:Y:S01]  /*6280*/  FADD.FTZ R35, R35, R8 ;  /* 0x0000000823237221 */ /* 0x000fe20000010000 */
[----:B-1----:R-:W-:-:S03]  /*6290*/  FADD.FTZ R0, R76, R3 ;  /* 0x000000034c007221 */ /* 0x002fc60000010000 */
[----:B------:R-:W-:Y:S01]  /*62a0*/  FADD.FTZ R3, R54, R35 ;  /* 0x0000002336037221 */ /* 0x000fe20000010000 */
[----:B------:R-:W-:Y:S02]  /*62b0*/  CS2R R54, SRZ ;  /* 0x0000000000367805 */ /* 0x000fe4000001ff00 */
[----:B------:R-:W-:Y:S02]  /*62c0*/  CS2R R34, SRZ ;  /* 0x0000000000227805 */ /* 0x000fe4000001ff00 */
[C---:B--2---:R-:W-:Y:S01]  /*62d0*/  F2FP.F16.F32.PACK_AB R27, R83.reuse, R76 ;  /* 0x0000004c531b723e */ /* 0x044fe200000000ff */
[----:B------:R-:W-:-:S04]  /*62e0*/  FADD.FTZ R0, R83, R0 ;  /* 0x0000000053007221 */ /* 0x000fc80000010000 */
[----:B------:R0:W-:Y:S01]  /*62f0*/  STSM.16.M88.4 [R2+0x30300], R24 ;  /* 0x0303001802007844 */ /* 0x0001e20000000200 */
[----:B------:R1:W-:Y:S06]  /*6300*/  MEMBAR.ALL.CTA ;  /* 0x0000000000007992 */ /* 0x0003ec0000008000 */
[----:B-1----:R-:W1:Y:S01]  /*6310*/  FENCE.VIEW.ASYNC.S ;  /* 0x00000000000073c6 */ /* 0x002e620000000000 */
[----:B0-----:R-:W-:Y:S02]  /*6320*/  CS2R R26, SRZ ;  /* 0x00000000001a7805 */ /* 0x001fe4000001ff00 */
[----:B------:R-:W-:Y:S01]  /*6330*/  CS2R R24, SRZ ;  /* 0x0000000000187805 */ /* 0x000fe2000001ff00 */
[----:B-1----:R-:W-:Y:S01]  /*6340*/  NOP ;  /* 0x0000000000007918 */ /* 0x002fe20000000000 */
[----:B------:R-:W-:Y:S05]  /*6350*/  @!P3 BRA `(.L_x_2090) ;  /* 0x0000004800e4b947 */ /* 0x000fea0003800000 */
[----:B------:R-:W-:Y:S01]  /*6360*/  IMAD.MOV.U32 R5, RZ, RZ, R74 ;  /* 0x000000ffff057224 */ /* 0x000fe200078e004a */
[----:B------:R-:W-:Y:S01]  /*6370*/  UMOV UR39, UR60 ;  /* 0x0000003c00277c82 */ /* 0x000fe20008000000 */
[----:B------:R-:W-:Y:S01]  /*6380*/  IMAD.MOV.U32 R4, RZ, RZ, R9 ;  /* 0x000000ffff047224 */ /* 0x000fe200078e0009 */
[----:B------:R-:W-:Y:S01]  /*6390*/  UMOV UR7, UR36 ;  /* 0x0000002400077c82 */ /* 0x000fe20008000000 */
[----:B------:R-:W-:Y:S01]  /*63a0*/  IMAD.MOV.U32 R71, RZ, RZ, RZ ;  /* 0x000000ffff477224 */ /* 0x000fe200078e00ff */
[----:B------:R-:W-:-:S06]  /*63b0*/  ULDC UR5, c[0x0][0x9d8] ;  /* 0x0002760000057ab9 */ /* 0x000fcc0000000800 */
.L_x_2099:
        /* <DEDUP_REMOVED lines=10> */
.L_x_2092:
[----:B------:R-:W-:Y:S01]  /*6460*/  ULEA UR4, UR36, UR37, 0x3 ;  /* 0x0000002524047291 */ /* 0x000fe2000f8e183f */
[----:B------:R-:W-:-:S05]  /*6470*/  IMAD.U32 R7, RZ, RZ, UR60 ;  /* 0x0000003cff077e24 */ /* 0x000fca000f8e00ff */
[----:B------:R-:W-:-:S04]  /*6480*/  SHF.L.U32 R7, R7, 0x1f, RZ ;  /* 0x0000001f07077819 */ /* 0x000fc800000006ff */
[----:B------:R0:W1:Y:S01]  /*6490*/  SYNCS.PHASECHK.TRANS64.TRYWAIT P3, [UR4+0x31c30], R7 ;  /* 0x031c3007ff0075a7 */ /* 0x0000620008060144 */
[----:B------:R-:W-:Y:S05]  /*64a0*/  @!P0 BRA `(.L_x_2093) ;  /* 0x0000000000048947 */ /* 0x000fea0003800000 */
[----:B------:R-:W-:Y:S01]  /*64b0*/  BPT.TRAP 0x1 ;  /* 0x000000040000795c */ /* 0x000fe20000300000 */
.L_x_2093:
[----:B-1----:R-:W-:Y:S05]  /*64c0*/  @P3 BRA `(.L_x_2091) ;  /* 0x0000000000083947 */ /* 0x002fea0003800000 */
[----:B------:R-:W1:Y:S02]  /*64d0*/  SYNCS.PHASECHK.TRANS64.TRYWAIT P3, [UR4+0x31c30], R7 ;  /* 0x031c3007ff0075a7 */ /* 0x000e640008060144 */
[----:B-1----:R-:W-:Y:S05]  /*64e0*/  @!P3 BRA `(.L_x_2094) ;  /* 0x0000013000fcb947 */ /* 0x002fea0003800000 */
.L_x_2091:
[----:B-1----:R-:W1:Y:S01]  /*64f0*/  S2R R8, SR_TID.X ;  /* 0x0000000000087919 */ /* 0x002e620000002100 */
        /* <DEDUP_REMOVED lines=24> */
[----:B-1----:R-:W-:Y:S01]  /*6680*/  SHF.R.U32.HI R8, RZ, 0x7, R8 ;  /* 0x00000007ff087819 */ /* 0x002fe20000011608 */
        /* <DEDUP_REMOVED lines=331> */
.L_x_2096:
[----:B------:R-:W-:Y:S01]  /*7b40*/  ULEA UR4, UR7, UR37, 0x3 ;  /* 0x0000002507047291 */ /* 0x000fe2000f8e183f */
[----:B------:R-:W-:-:S05]  /*7b50*/  IMAD.U32 R7, RZ, RZ, UR39 ;  /* 0x00000027ff077e24 */ /* 0x000fca000f8e00ff */
[----:B------:R-:W-:-:S04]  /*7b60*/  SHF.L.U32 R7, R7, 0x1f, RZ ;  /* 0x0000001f07077819 */ /* 0x000fc800000006ff */
[----:B------:R0:W1:Y:S01]  /*7b70*/  SYNCS.PHASECHK.TRANS64.TRYWAIT P3, [UR4+0x31c50], R7 ;  /* 0x031c5007ff0075a7 */ /* 0x0000620008060144 */
[----:B------:R-:W-:Y:S05]  /*7b80*/  @!P0 BRA `(.L_x_2097) ;  /* 0x0000000000048947 */ /* 0x000fea0003800000 */
[----:B------:R-:W-:Y:S01]  /*7b90*/  BPT.TRAP 0x1 ;  /* 0x000000040000795c */ /* 0x000fe20000300000 */
.L_x_2097:
[----:B-1----:R-:W-:Y:S05]  /*7ba0*/  @P3 BRA `(.L_x_2095) ;  /* 0x0000000000083947 */ /* 0x002fea0003800000 */
[----:B------:R-:W1:Y:S02]  /*7bb0*/  SYNCS.PHASECHK.TRANS64.TRYWAIT P3, [UR4+0x31c50], R7 ;  /* 0x031c5007ff0075a7 */ /* 0x000e640008060144 */
[----:B-1----:R-:W-:Y:S05]  /*7bc0*/  @!P3 BRA `(.L_x_2098) ;  /* 0x0000011c005cb947 */ /* 0x002fea0003800000 */
.L_x_2095:
[----:B------:R-:W-:Y:S01]  /*7bd0*/  R2UR UR4, R23 ;  /* 0x00000000170472ca */ /* 0x000fe200000e0000 */
[----:B------:R-:W-:Y:S01]  /*7be0*/  FMUL.FTZ R12, R128, UR5 ;  /* 0x00000005800c7c20 */ /* 0x000fe20008410000 */
[----:B------:R-:W-:Y:S01]  /*7bf0*/  FMUL.FTZ R20, R120, UR5 ;  /* 0x0000000578147c20 */ /* 0x000fe20008410000 */
[----:B------:R-:W-:Y:S01]  /*7c00*/  @UP0 ULDC UR10, c[0x0][0x44c] ;  /* 0x00011300000a0ab9 */ /* 0x000fe20000000800 */
[----:B------:R-:W-:Y:S01]  /*7c10*/  R2UR UR14, R17 ;  /* 0x00000000110e72ca */ /* 0x000fe200000e0000 */
[----:B------:R-:W-:Y:S01]  /*7c20*/  FMUL.FTZ R120, R124, UR5 ;  /* 0x000000057c787c20 */ /* 0x000fe20008410000 */
[----:B------:R-:W-:Y:S01]  /*7c30*/  R2UR UR11, R19 ;  /* 0x00000000130b72ca */ /* 0x000fe200000e0000 */
[----:B------:R-:W-:Y:S01]  /*7c40*/  FMUL.FTZ R21, R121, UR5 ;  /* 0x0000000579157c20 */ /* 0x000fe20008410000 */
[----:B------:R-:W-:Y:S01]  /*7c50*/  FMUL.FTZ R121, R125, UR5 ;  /* 0x000000057d797c20 */ /* 0x000fe20008410000 */
[----:B------:R-:W-:Y:S01]  /*7c60*/  WARPGROUP.ARRIVE ;  /* 0x00000000000079c5 */ /* 0x000fe20000000000 */
[----:B------:R-:W-:Y:S01]  /*7c70*/  UMOV UR33, 0xc0000010 ;  /* 0xc000001000217882 */ /* 0x000fe20000000000 */
[----:B------:R-:W-:Y:S01]  /*7c80*/  UMOV UR35, 0x80000020 ;  /* 0x8000002000237882 */ /* 0x000fe20000000000 */
[----:B------:R-:W-:Y:S01]  /*7c90*/  FMUL.FTZ R11, R141, UR5 ;  /* 0x000000058d0b7c20 */ /* 0x000fe20008410000 */
[----:B------:R-:W-:Y:S01]  /*7ca0*/  VIADD R128, R145, UR4 ;  /* 0x0000000491807c36 */ /* 0x000fe20008000000 */
[----:B------:R-:W-:Y:S01]  /*7cb0*/  UIMAD UR4, UR38, -0x90, URZ ;  /* 0xffffff70260478a4 */ /* 0x000fe2000f8e023f */
[----:B-1----:R-:W-:Y:S01]  /*7cc0*/  FMUL.FTZ R8, R137, UR5 ;  /* 0x0000000589087c20 */ /* 0x002fe20008410000 */
[----:B0-----:R-:W-:Y:S01]  /*7cd0*/  FMUL.FTZ R7, R136, UR5 ;  /* 0x0000000588077c20 */ /* 0x001fe20008410000 */
[----:B------:R-:W-:Y:S01]  /*7ce0*/  @P2 IMAD.HI.U32 R124, R128, UR10, RZ ;  /* 0x0000000a807c2c27 */ /* 0x000fe2000f8e00ff */
[----:B------:R-:W-:-:S03]  /*7cf0*/  @UP0 ULDC UR10, c[0x0][0x450] ;  /* 0x00011400000a0ab9 */ /* 0x000fc60000000800 */
[----:B------:R-:W-:Y:S01]  /*7d00*/  FMUL.FTZ R10, R140, UR5 ;  /* 0x000000058c0a7c20 */ /* 0x000fe20008410000 */
[----:B------:R-:W-:Y:S01]  /*7d10*/  FMUL.FTZ R15, R133, UR5 ;  /* 0x00000005850f7c20 */ /* 0x000fe20008410000 */
[----:B------:R-:W-:Y:S01]  /*7d20*/  IMAD.U32 R125, RZ, RZ, UR14 ;  /* 0x0000000eff7d7e24 */ /* 0x000fe2000f8e00ff */
[----:B------:R-:W-:Y:S01]  /*7d30*/  @P2 SHF.R.U32.HI R128, RZ, UR10, R124 ;  /* 0x0000000aff802c19 */ /* 0x000fe2000801167c */
[----:B------:R-:W-:Y:S01]  /*7d40*/  UIADD3 UR10, UR37, 0x200, URZ ;  /* 0x00000200250a7890 */ /* 0x000fe2000fffe03f */
[----:B------:R-:W-:Y:S01]  /*7d50*/  IMAD.U32 R124, RZ, RZ, UR4 ;  /* 0x00000004ff7c7e24 */ /* 0x000fe2000f8e00ff */
[----:B------:R-:W0:Y:S01]  /*7d60*/  MUFU.TANH R11, R11 ;  /* 0x0000000b000b7308 */ /* 0x000e220000002400 */
[----:B------:R-:W-:Y:S01]  /*7d70*/  FMUL.FTZ R13, R129, UR5 ;  /* 0x00000005810d7c20 */ /* 0x000fe20008410000 */
[----:B------:R-:W-:Y:S01]  /*7d80*/  USHF.R.U32.HI UR10, URZ, 0x4, UR10 ;  /* 0x000000043f0a7899 */ /* 0x000fe2000801160a */
[----:B------:R-:W-:Y:S01]  /*7d90*/  FMUL.FTZ R14, R132, UR5 ;  /* 0x00000005840e7c20 */ /* 0x000fe20008410000 */
[----:B------:R-:W-:Y:S01]  /*7da0*/  IADD3 R124, -R18, 0x1, R124 ;  /* 0x00000001127c7810 */ /* 0x000fe20007ffe17c */
[----:B------:R-:W-:Y:S01]  /*7db0*/  FMUL.FTZ R117, R117, UR5 ;  /* 0x0000000575757c20 */ /* 0x000fe20008410000 */
[----:B------:R-:W-:Y:S01]  /*7dc0*/  ULOP3.LUT UR10, UR10, 0x3fff, URZ, 0xc0, !UPT ;  /* 0x00003fff0a0a7892 */ /* 0x000fe2000f8ec03f */
[----:B------:R-:W-:Y:S01]  /*7dd0*/  FMUL.FTZ R113, R113, UR5 ;  /* 0x0000000571717c20 */ /* 0x000fe20008410000 */
[----:B------:R-:W-:Y:S01]  /*7de0*/  IADD3 R125, -R125, UR11, R124 ;  /* 0x0000000b7d7d7c10 */ /* 0x000fe2000fffe17c */
[----:B------:R-:W1:Y:S01]  /*7df0*/  MUFU.TANH R8, R8 ;  /* 0x0000000800087308 */ /* 0x000e620000002400 */
[----:B------:R-:W-:Y:S01]  /*7e00*/  ULOP3.LUT UR11, UR10, 0x2400000, URZ, 0xfc, !UPT ;  /* 0x024000000a0b7892 */ /* 0x000fe2000f8efc3f */
[----:B------:R-:W2:Y:S01]  /*7e10*/  SHFL.IDX PT, R124, R128, RZ, 0x1c1f ;  /* 0x001c1fff807c7589 */ /* 0x000ea200000e0000 */
[----:B------:R-:W-:Y:S01]  /*7e20*/  ULOP3.LUT UR10, UR61, 0x10000, URZ, 0xfc, !UPT ;  /* 0x000100003d0a7892 */ /* 0x000fe2000f8efc3f */
[----:B------:R-:W-:Y:S01]  /*7e30*/  FMUL.FTZ R112, R112, UR5 ;  /* 0x0000000570707c20 */ /* 0x000fe20008410000 */
[----:B------:R-:W-:Y:S01]  /*7e40*/  UIMAD UR11, UR7, 0x6c0, UR11 ;  /* 0x000006c0070b78a4 */ /* 0x000fe2000f8e020b */
[----:B------:R-:W-:Y:S01]  /*7e50*/  FMUL.FTZ R116, R116, UR5 ;  /* 0x0000000574747c20 */ /* 0x000fe20008410000 */
[----:B------:R-:W-:Y:S01]  /*7e60*/  FMUL.FTZ R109, R109, UR5 ;  /* 0x000000056d6d7c20 */ /* 0x000fe20008410000 */
[----:B------:R-:W3:Y:S01]  /*7e70*/  MUFU.TANH R7, R7 ;  /* 0x0000000700077308 */ /* 0x000ee20000002400 */
[----:B------:R-:W-:Y:S01]  /*7e80*/  FMUL.FTZ R105, R105, UR5 ;  /* 0x0000000569697c20 */ /* 0x000fe20008410000 */
[----:B------:R-:W-:Y:S01]  /*7e90*/  UMOV UR32, UR10 ;  /* 0x0000000a00207c82 */ /* 0x000fe20008000000 */
[----:B------:R-:W-:Y:S01]  /*7ea0*/  FMUL.FTZ R104, R104, UR5 ;  /* 0x0000000568687c20 */ /* 0x000fe20008410000 */
[----:B------:R-:W-:Y:S01]  /*7eb0*/  UMOV UR34, UR11 ;  /* 0x0000000b00227c82 */ /* 0x000fe20008000000 */
[----:B------:R-:W-:Y:S01]  /*7ec0*/  FMUL.FTZ R108, R108, UR5 ;  /* 0x000000056c6c7c20 */ /* 0x000fe20008410000 */
[----:B------:R-:W-:Y:S01]  /*7ed0*/  HGMMA.64x96x16.F32 R24, gdesc[UR32].tnspB, R24, gsb0 ;  /* 0x41600000201879f0 */ /* 0x000fe20008000818 */
[----:B------:R-:W-:Y:S01]  /*7ee0*/  UIADD3 UR32, UR10, 0x180, URZ ;  /* 0x000001800a207890 */ /* 0x000fe2000fffe03f */
[----:B------:R-:W4:Y:S01]  /*7ef0*/  MUFU.TANH R10, R10 ;  /* 0x0000000a000a7308 */ /* 0x000f220000002400 */
[----:B------:R-:W-:Y:S01]  /*7f00*/  UIADD3 UR34, UR11, 0x40, URZ ;  /* 0x000000400b227890 */ /* 0x000fe2000fffe03f */
[----:B------:R-:W-:Y:S01]  /*7f10*/  FMUL.FTZ R101, R101, UR5 ;  /* 0x0000000565657c20 */ /* 0x000fe20008410000 */
[----:B------:R-:W-:Y:S01]  /*7f20*/  UMOV UR33, 0xc0000010 ;  /* 0xc000001000217882 */ /* 0x000fe20000000000 */
[----:B------:R-:W-:Y:S01]  /*7f30*/  UMOV UR35, 0x80000020 ;  /* 0x8000002000237882 */ /* 0x000fe20000000000 */
[----:B------:R-:W-:Y:S01]  /*7f40*/  FMUL.FTZ R97, R97, UR5 ;  /* 0x0000000561617c20 */ /* 0x000fe20008410000 */
[----:B------:R-:W-:Y:S01]  /*7f50*/  FMUL.FTZ R96, R96, UR5 ;  /* 0x0000000560607c20 */ /* 0x000fe20008410000 */
[----:B------:R-:W-:Y:S01]  /*7f60*/  FMUL.FTZ R100, R100, UR5 ;  /* 0x0000000564647c20 */ /* 0x000fe20008410000 */
[----:B------:R-:W5:Y:S01]  /*7f70*/  MUFU.TANH R15, R15 ;  /* 0x0000000f000f7308 */ /* 0x000f620000002400 */
[----:B------:R-:W-:Y:S01]  /*7f80*/  FMUL.FTZ R93, R93, UR5 ;  /* 0x000000055d5d7c20 */ /* 0x000fe20008410000 */
[----:B--2---:R-:W-:-:S02]  /*7f90*/  IMAD.IADD R124, R125, 0x1, R124 ;  /* 0x000000017d7c7824 */ /* 0x004fc400078e027c */
[----:B------:R-:W-:Y:S01]  /*7fa0*/  FMUL.FTZ R89, R89, UR5 ;  /* 0x0000000559597c20 */ /* 0x000fe20008410000 */
[----:B------:R-:W2:Y:S01]  /*7fb0*/  SHFL.IDX PT, R128, R128, 0x1, 0x1c1f ;  /* 0x003c1f0080807f89 */ /* 0x000ea200000e0000 */
[----:B------:R-:W-:Y:S01]  /*7fc0*/  FMUL.FTZ R88, R88, UR5 ;  /* 0x0000000558587c20 */ /* 0x000fe20008410000 */
[----:B------:R-:W-:Y:S01]  /*7fd0*/  FMUL.FTZ R92, R92, UR5 ;  /* 0x000000055c5c7c20 */ /* 0x000fe20008410000 */
[C---:B------:R-:W-:Y:S01]  /*7fe0*/  ISETP.GT.AND P6, PT, R124.reuse, 0x9, PT ;  /* 0x000000097c00780c */ /* 0x040fe20003fc4270 */
[----:B------:R-:W2:Y:S01]  /*7ff0*/  MUFU.TANH R13, R13 ;  /* 0x0000000d000d7308 */ /* 0x000ea20000002400 */
[----:B------:R-:W-:Y:S01]  /*8000*/  ISETP.GT.AND P4, PT, R124, 0x1, PT ;  /* 0x000000017c00780c */ /* 0x000fe20003f84270 */
[----:B------:R-:W-:Y:S01]  /*8010*/  FMUL.FTZ R81, R81, UR5 ;  /* 0x0000000551517c20 */ /* 0x000fe20008410000 */
[----:B0-----:R-:W-:Y:S01]  /*8020*/  FSEL R11, R11, -INF , P6 ;  /* 0xff8000000b0b7808 */ /* 0x001fe20003000000 */
[----:B------:R-:W-:Y:S01]  /*8030*/  FMUL.FTZ R80, R80, UR5 ;  /* 0x0000000550507c20 */ /* 0x000fe20008410000 */
[----:B------:R-:W-:Y:S01]  /*8040*/  ISETP.GT.AND P5, PT, R124, RZ, PT ;  /* 0x000000ff7c00720c */ /* 0x000fe20003fa4270 */
[----:B------:R-:W-:Y:S01]  /*8050*/  FMUL.FTZ R84, R84, UR5 ;  /* 0x0000000554547c20 */ /* 0x000fe20008410000 */
[----:B------:R-:W-:Y:S01]  /*8060*/  ISETP.GT.AND P3, PT, R124, 0x8, PT ;  /* 0x000000087c00780c */ /* 0x000fe20003f64270 */
[----:B------:R-:W0:Y:S01]  /*8070*/  MUFU.TANH R12, R12 ;  /* 0x0000000c000c7308 */ /* 0x000e220000002400 */
[----:B-1----:R-:W-:Y:S01]  /*8080*/  FSEL R8, R8, -INF , P4 ;  /* 0xff80000008087808 */ /* 0x002fe20002000000 */
[----:B------:R-:W-:Y:S01]  /*8090*/  FMUL.FTZ R9, R138, UR5 ;  /* 0x000000058a097c20 */ /* 0x000fe20008410000 */
[C---:B------:R-:W-:Y:S01]  /*80a0*/  ISETP.GT.AND P6, PT, R124.reuse, 0x19, PT ;  /* 0x000000197c00780c */ /* 0x040fe20003fc4270 */
[----:B------:R-:W-:Y:S01]  /*80b0*/  FMUL.FTZ R139, R139, UR5 ;  /* 0x000000058b8b7c20 */ /* 0x000fe20008410000 */
[----:B------:R-:W-:Y:S01]  /*80c0*/  ISETP.GT.AND P4, PT, R124, 0x11, PT ;  /* 0x000000117c00780c */ /* 0x000fe20003f84270 */
[----:B------:R-:W-:Y:S01]  /*80d0*/  FMUL.FTZ R142, R142, UR5 ;  /* 0x000000058e8e7c20 */ /* 0x000fe20008410000 */
[----:B---3--:R-:W-:Y:S01]  /*80e0*/  FSEL R7, R7, -INF , P5 ;  /* 0xff80000007077808 */ /* 0x008fe20002800000 */
[----:B------:R-:W1:Y:S01]  /*80f0*/  MUFU.TANH R14, R14 ;  /* 0x0000000e000e7308 */ /* 0x000e620000002400 */
[----:B----4-:R-:W-:Y:S01]  /*8100*/  FSEL R10, R10, -INF , P3 ;  /* 0xff8000000a0a7808 */ /* 0x010fe20001800000 */
[----:B------:R-:W-:Y:S01]  /*8110*/  FMUL.FTZ R143, R143, UR5 ;  /* 0x000000058f8f7c20 */ /* 0x000fe20008410000 */
[----:B-----5:R-:W-:Y:S01]  /*8120*/  FSEL R15, R15, -INF , P6 ;  /* 0xff8000000f0f7808 */ /* 0x020fe20003000000 */
[----:B--2---:R-:W-:Y:S01]  /*8130*/  IMAD.IADD R125, R125, 0x1, R128 ;  /* 0x000000017d7d7824 */ /* 0x004fe200078e0280 */
[----:B------:R-:W-:Y:S01]  /*8140*/  ISETP.GT.AND P5, PT, R124, 0x10, PT ;  /* 0x000000107c00780c */ /* 0x000fe20003fa4270 */
[----:B------:R-:W-:Y:S01]  /*8150*/  FMUL.FTZ R130, R130, UR5 ;  /* 0x0000000582827c20 */ /* 0x000fe20008410000 */
[C---:B------:R-:W-:Y:S01]  /*8160*/  ISETP.GT.AND P3, PT, R124.reuse, 0x18, PT ;  /* 0x000000187c00780c */ /* 0x040fe20003f64270 */
[----:B------:R-:W2:Y:S01]  /*8170*/  MUFU.TANH R121, R121 ;  /* 0x0000007900797308 */ /* 0x000ea20000002400 */
[----:B------:R-:W-:Y:S01]  /*8180*/  FSEL R13, R13, -INF , P4 ;  /* 0xff8000000d0d7808 */ /* 0x000fe20002000000 */
[----:B------:R-:W-:Y:S01]  /*8190*/  FMUL.FTZ R131, R131, UR5 ;  /* 0x0000000583837c20 */ /* 0x000fe20008410000 */
[----:B------:R-:W-:Y:S01]  /*81a0*/  ISETP.GT.AND P6, PT, R124, 0x29, PT ;  /* 0x000000297c00780c */ /* 0x000fe20003fc4270 */
[----:B------:R-:W-:Y:S01]  /*81b0*/  FMUL.FTZ R134, R134, UR5 ;  /* 0x0000000586867c20 */ /* 0x000fe20008410000 */
[----:B------:R-:W-:Y:S01]  /*81c0*/  ISETP.GT.AND P4, PT, R124, 0x21, PT ;  /* 0x000000217c00780c */ /* 0x000fe20003f84270 */
[----:B------:R-:W-:Y:S01]  /*81d0*/  FMUL.FTZ R135, R135, UR5 ;  /* 0x0000000587877c20 */ /* 0x000fe20008410000 */
[----:B0-----:R-:W-:Y:S01]  /*81e0*/  FSEL R12, R12, -INF , P5 ;  /* 0xff8000000c0c7808 */ /* 0x001fe20002800000 */
[----:B------:R-:W0:Y:S01]  /*81f0*/  MUFU.TANH R21, R21 ;  /* 0x0000001500157308 */ /* 0x000e220000002400 */
[----:B-1----:R-:W-:Y:S01]  /*8200*/  FSEL R14, R14, -INF , P3 ;  /* 0xff8000000e0e7808 */ /* 0x002fe20001800000 */
[----:B------:R-:W-:Y:S01]  /*8210*/  FMUL.FTZ R122, R122, UR5 ;  /* 0x000000057a7a7c20 */ /* 0x000fe20008410000 */
[C---:B------:R-:W-:Y:S01]  /*8220*/  ISETP.GT.AND P5, PT, R124.reuse, 0x20, PT ;  /* 0x000000207c00780c */ /* 0x040fe20003fa4270 */
[----:B------:R-:W-:Y:S01]  /*8230*/  FMUL.FTZ R123, R123, UR5 ;  /* 0x000000057b7b7c20 */ /* 0x000fe20008410000 */
[----:B------:R-:W-:Y:S01]  /*8240*/  ISETP.GT.AND P3, PT, R124, 0x28, PT ;  /* 0x000000287c00780c */ /* 0x000fe20003f64270 */
[----:B------:R-:W-:Y:S01]  /*8250*/  FMUL.FTZ R126, R126, UR5 ;  /* 0x000000057e7e7c20 */ /* 0x000fe20008410000 */
[----:B------:R-:W-:Y:S01]  /*8260*/  LOP3.LUT R22, R22, 0xfffffffb, RZ, 0xc0, !PT ;  /* 0xfffffffb16167812 */ /* 0x000fe200078ec0ff */
[----:B------:R-:W1:Y:S01]  /*8270*/  MUFU.TANH R20, R20 ;  /* 0x0000001400147308 */ /* 0x000e620000002400 */
[----:B--2---:R-:W-:Y:S01]  /*8280*/  FSEL R121, R121, -INF , P6 ;  /* 0xff80000079797808 */ /* 0x004fe20003000000 */
[----:B------:R-:W-:Y:S01]  /*8290*/  FMUL.FTZ R127, R127, UR5 ;  /* 0x000000057f7f7c20 */ /* 0x000fe20008410000 */
[----:B------:R-:W-:Y:S01]  /*82a0*/  ISETP.GT.AND P6, PT, R124, 0x39, PT ;  /* 0x000000397c00780c */ /* 0x000fe20003fc4270 */
[----:B------:R-:W-:Y:S01]  /*82b0*/  FMUL.FTZ R114, R114, UR5 ;  /* 0x0000000572727c20 */ /* 0x000fe20008410000 */
[----:B------:R-:W-:Y:S01]  /*82c0*/  @P0 LOP3.LUT R22, R22, 0x4, RZ, 0xfc, !PT ;  /* 0x0000000416160812 */ /* 0x000fe200078efcff */
[----:B------:R-:W-:Y:S01]  /*82d0*/  FMUL.FTZ R115, R115, UR5 ;  /* 0x0000000573737c20 */ /* 0x000fe20008410000 */
[----:B------:R-:W-:Y:S01]  /*82e0*/  ISETP.GT.AND P0, PT, R124, 0x80, PT ;  /* 0x000000807c00780c */ /* 0x000fe20003f04270 */
[----:B------:R-:W2:Y:S01]  /*82f0*/  MUFU.TANH R120, R120 ;  /* 0x0000007800787308 */ /* 0x000ea20000002400 */
[----:B0-----:R-:W-:Y:S01]  /*8300*/  FSEL R21, R21, -INF , P4 ;  /* 0xff80000015157808 */ /* 0x001fe20002000000 */
[----:B------:R-:W-:Y:S01]  /*8310*/  FMUL.FTZ R118, R118, UR5 ;  /* 0x0000000576767c20 */ /* 0x000fe20008410000 */
[----:B------:R-:W-:Y:S01]  /*8320*/  ISETP.GT.AND P4, PT, R124, 0x31, PT ;  /* 0x000000317c00780c */ /* 0x000fe20003f84270 */
[----:B------:R-:W-:Y:S01]  /*8330*/  FMUL.FTZ R119, R119, UR5 ;  /* 0x0000000577777c20 */ /* 0x000fe20008410000 */
[----:B------:R-:W-:Y:S01]  /*8340*/  LOP3.LUT R22, R22, 0xfffffffd, RZ, 0xc0, !PT ;  /* 0xfffffffd16167812 */ /* 0x000fe200078ec0ff */
[----:B------:R-:W-:Y:S01]  /*8350*/  FMUL.FTZ R106, R106, UR5 ;  /* 0x000000056a6a7c20 */ /* 0x000fe20008410000 */
[----:B------:R-:W-:Y:S01]  /*8360*/  FMUL.FTZ R107, R107, UR5 ;  /* 0x000000056b6b7c20 */ /* 0x000fe20008410000 */
[----:B------:R-:W0:Y:S01]  /*8370*/  MUFU.TANH R117, R117 ;  /* 0x0000007500757308 */ /* 0x000e220000002400 */
[----:B-1----:R-:W-:Y:S01]  /*8380*/  FSEL R20, R20, -INF , P5 ;  /* 0xff80000014147808 */ /* 0x002fe20002800000 */
[----:B------:R-:W-:Y:S01]  /*8390*/  FMUL.FTZ R110, R110, UR5 ;  /* 0x000000056e6e7c20 */ /* 0x000fe20008410000 */
[----:B------:R-:W-:Y:S01]  /*83a0*/  ISETP.GT.AND P5, PT, R124, 0x30, PT ;  /* 0x000000307c00780c */ /* 0x000fe20003fa4270 */
[----:B------:R-:W-:Y:S01]  /*83b0*/  FMUL.FTZ R111, R111, UR5 ;  /* 0x000000056f6f7c20 */ /* 0x000fe20008410000 */
[----:B------:R-:W-:Y:S01]  /*83c0*/  FMUL.FTZ R98, R98, UR5 ;  /* 0x0000000562627c20 */ /* 0x000fe20008410000 */
[----:B------:R-:W-:Y:S01]  /*83d0*/  FMUL.FTZ R99, R99, UR5 ;  /* 0x0000000563637c20 */ /* 0x000fe20008410000 */
[----:B------:R-:W-:Y:S01]  /*83e0*/  FMUL.FTZ R102, R102, UR5 ;  /* 0x0000000566667c20 */ /* 0x000fe20008410000 */
[----:B------:R-:W1:Y:S01]  /*83f0*/  MUFU.TANH R113, R113 ;  /* 0x0000007100717308 */ /* 0x000e620000002400 */
[----:B--2---:R-:W-:Y:S01]  /*8400*/  FSEL R120, R120, -INF , P3 ;  /* 0xff80000078787808 */ /* 0x004fe20001800000 */
[----:B------:R-:W-:Y:S01]  /*8410*/  FMUL.FTZ R103, R103, UR5 ;  /* 0x0000000567677c20 */ /* 0x000fe20008410000 */
[----:B------:R-:W-:Y:S01]  /*8420*/  ISETP.GT.AND P3, PT, R124, 0x38, PT ;  /* 0x000000387c00780c */ /* 0x000fe20003f64270 */
[----:B------:R-:W-:Y:S01]  /*8430*/  FMUL.FTZ R90, R90, UR5 ;  /* 0x000000055a5a7c20 */ /* 0x000fe20008410000 */
[----:B------:R-:W-:Y:S01]  /*8440*/  FMUL.FTZ R91, R91, UR5 ;  /* 0x000000055b5b7c20 */ /* 0x000fe20008410000 */
[----:B------:R-:W-:Y:S01]  /*8450*/  FMUL.FTZ R94, R94, UR5 ;  /* 0x000000055e5e7c20 */ /* 0x000fe20008410000 */
[----:B------:R-:W-:Y:S01]  /*8460*/  FMUL.FTZ R95, R95, UR5 ;  /* 0x000000055f5f7c20 */ /* 0x000fe20008410000 */
[----:B------:R-:W2:Y:S01]  /*8470*/  MUFU.TANH R112, R112 ;  /* 0x0000007000707308 */ /* 0x000ea20000002400 */
[----:B0-----:R-:W-:Y:S01]  /*8480*/  FSEL R117, R117, -INF , P6 ;  /* 0xff80000075757808 */ /* 0x001fe20003000000 */
[----:B------:R-:W-:Y:S01]  /*8490*/  FMUL.FTZ R82, R82, UR5 ;  /* 0x0000000552527c20 */ /* 0x000fe20008410000 */
[----:B------:R-:W-:Y:S01]  /*84a0*/  ISETP.GT.AND P6, PT, R124, 0x49, PT ;  /* 0x000000497c00780c */ /* 0x000fe20003fc4270 */
[----:B------:R-:W-:Y:S01]  /*84b0*/  FMUL.FTZ R83, R83, UR5 ;  /* 0x0000000553537c20 */ /* 0x000fe20008410000 */
[----:B------:R-:W-:Y:S01]  /*84c0*/  FMUL.FTZ R86, R86, UR5 ;  /* 0x0000000556567c20 */ /* 0x000fe20008410000 */
[----:B------:R-:W-:Y:S01]  /*84d0*/  FMUL.FTZ R87, R87, UR5 ;  /* 0x0000000557577c20 */ /* 0x000fe20008410000 */
[----:B------:R-:W-:Y:S01]  /*84e0*/  FMUL.FTZ R74, R74, UR5 ;  /* 0x000000054a4a7c20 */ /* 0x000fe20008410000 */
[----:B------:R-:W0:Y:S01]  /*84f0*/  MUFU.TANH R116, R116 ;  /* 0x0000007400747308 */ /* 0x000e220000002400 */
[----:B-1----:R-:W-:Y:S01]  /*8500*/  FSEL R113, R113, -INF , P4 ;  /* 0xff80000071717808 */ /* 0x002fe20002000000 */
[----:B------:R-:W-:Y:S01]  /*8510*/  FMUL.FTZ R75, R75, UR5 ;  /* 0x000000054b4b7c20 */ /* 0x000fe20008410000 */
[----:B------:R-:W-:Y:S01]  /*8520*/  ISETP.GT.AND P4, PT, R124, 0x41, PT ;  /* 0x000000417c00780c */ /* 0x000fe20003f84270 */
[----:B------:R-:W-:-:S02]  /*8530*/  WARPGROUP.DEPBAR.LE gsb0, 0x0 ;  /* 0x00008000000079c5 */ /* 0x000fc40000010000 */
[----:B------:R-:W-:Y:S01]  /*8540*/  WARPGROUP.ARRIVE ;  /* 0x00000000000079c5 */ /* 0x000fe20000000000 */
[----:B------:R-:W-:Y:S01]  /*8550*/  FMUL.FTZ R78, R78, UR5 ;  /* 0x000000054e4e7c20 */ /* 0x000fe20008410000 */
[----:B------:R-:W1:Y:S01]  /*8560*/  MUFU.TANH R109, R109 ;  /* 0x0000006d006d7308 */ /* 0x000e620000002400 */
[----:B--2---:R-:W-:Y:S01]  /*8570*/  FSEL R112, R112, -INF , P5 ;  /* 0xff80000070707808 */ /* 0x004fe20002800000 */
[----:B------:R-:W-:Y:S01]  /*8580*/  FMUL.FTZ R79, R79, UR5 ;  /* 0x000000054f4f7c20 */ /* 0x000fe20008410000 */
[----:B------:R-:W-:Y:S01]  /*8590*/  ISETP.GT.AND P5, PT, R124, 0x40, PT ;  /* 0x000000407c00780c */ /* 0x000fe20003fa4270 */
[----:B------:R-:W-:Y:S01]  /*85a0*/  HGMMA.64x96x16.F32 R24, gdesc[UR32].tnspB, R24, gsb0 ;  /* 0x41600000201879f0 */ /* 0x000fe20008000818 */
[----:B------:R-:W-:Y:S01]  /*85b0*/  UIADD3 UR32, UR10, 0x300, URZ ;  /* 0x000003000a207890 */ /* 0x000fe2000fffe03f */
[----:B------:R-:W-:Y:S01]  /*85c0*/  FMUL.FTZ R85, R85, UR5 ;  /* 0x0000000555557c20 */ /* 0x000fe20008410000 */
[----:B------:R-:W-:Y:S01]  /*85d0*/  UIADD3 UR34, UR11, 0x80, URZ ;  /* 0x000000800b227890 */ /* 0x000fe2000fffe03f */
[----:B------:R-:W2:Y:S01]  /*85e0*/  MUFU.TANH R105, R105 ;  /* 0x0000006900697308 */ /* 0x000ea20000002400 */
[----:B------:R-:W-:Y:S01]  /*85f0*/  UMOV UR33, 0xc0000010 ;  /* 0xc000001000217882 */ /* 0x000fe20000000000 */
[----:B------:R-:W-:Y:S01]  /*8600*/  UMOV UR35, 0x80000020 ;  /* 0x8000002000237882 */ /* 0x000fe20000000000 */
[----:B0-----:R-:W-:Y:S01]  /*8610*/  FSEL R116, R116, -INF , P3 ;  /* 0xff80000074747808 */ /* 0x001fe20001800000 */
[----:B------:R-:W-:Y:S01]  /*8620*/  ULDC UR4, c[0x0][0x988] ;  /* 0x0002620000047ab9 */ /* 0x000fe20000000800 */
[----:B------:R-:W-:Y:S01]  /*8630*/  ISETP.GT.AND P3, PT, R124, 0x48, PT ;  /* 0x000000487c00780c */ /* 0x000fe20003f64270 */
[----:B------:R-:W-:Y:S01]  /*8640*/  FMUL.FTZ R72, R72, UR5 ;  /* 0x0000000548487c20 */ /* 0x000fe20008410000 */
[----:B------:R-:W-:Y:S01]  /*8650*/  FMUL.FTZ R76, R76, UR5 ;  /* 0x000000054c4c7c20 */ /* 0x000fe20008410000 */
[----:B------:R-:W0:Y:S01]  /*8660*/  MUFU.TANH R104, R104 ;  /* 0x0000006800687308 */ /* 0x000e220000002400 */
[----:B-1----:R-:W-:Y:S01]  /*8670*/  FSEL R109, R109, -INF , P6 ;  /* 0xff8000006d6d7808 */ /* 0x002fe20003000000 */
[----:B------:R-:W-:Y:S01]  /*8680*/  FMUL.FTZ R77, R77, UR5 ;  /* 0x000000054d4d7c20 */ /* 0x000fe20008410000 */
[----:B------:R-:W-:Y:S01]  /*8690*/  ISETP.GT.AND P6, PT, R124, 0x59, PT ;  /* 0x000000597c00780c */ /* 0x000fe20003fc4270 */
[----:B------:R-:W1:Y:S01]  /*86a0*/  S2R R138, SR_TID.X ;  /* 0x00000000008a7919 */ /* 0x000e620000002100 */
[----:B------:R-:W-:Y:S01]  /*86b0*/  R2UR UR14, R6 ;  /* 0x00000000060e72ca */ /* 0x000fe200000e0000 */
[----:B------:R-:W-:-:S02]  /*86c0*/  UMOV UR39, UR60 ;  /* 0x0000003c00277c82 */ /* 0x000fc40008000000 */
[----:B------:R-:W3:Y:S01]  /*86d0*/  MUFU.TANH R108, R108 ;  /* 0x0000006c006c7308 */ /* 0x000ee20000002400 */
[----:B--2---:R-:W-:Y:S02]  /*86e0*/  FSEL R105, R105, -INF , P4 ;  /* 0xff80000069697808 */ /* 0x004fe40002000000 */
[----:B------:R-:W-:-:S05]  /*86f0*/  ISETP.GT.AND P4, PT, R124, 0x51, PT ;  /* 0x000000517c00780c */ /* 0x000fca0003f84270 */
[----:B------:R-:W2:Y:S01]  /*8700*/  MUFU.TANH R101, R101 ;  /* 0x0000006500657308 */ /* 0x000ea20000002400 */
[----:B0-----:R-:W-:Y:S01]  /*8710*/  FSEL R104, R104, -INF , P5 ;  /* 0xff80000068687808 */ /* 0x001fe20002800000 */
[----:B------:R-:W-:Y:S01]  /*8720*/  UISETP.GT.AND UP1, UPT, UR38, UR14, UPT ;  /* 0x0000000e2600728c */ /* 0x000fe2000bf24270 */
[----:B------:R-:W-:-:S05]  /*8730*/  ISETP.GT.AND P5, PT, R124, 0x50, PT ;  /* 0x000000507c00780c */ /* 0x000fca0003fa4270 */
[----:B------:R-:W0:Y:S01]  /*8740*/  MUFU.TANH R97, R97 ;  /* 0x0000006100617308 */ /* 0x000e220000002400 */
[----:B---3--:R-:W-:Y:S02]  /*8750*/  FSEL R108, R108, -INF , P3 ;  /* 0xff8000006c6c7808 */ /* 0x008fe40001800000 */
[----:B------:R-:W-:-:S05]  /*8760*/  ISETP.GT.AND P3, PT, R124, 0x58, PT ;  /* 0x000000587c00780c */ /* 0x000fca0003f64270 */
[----:B------:R-:W3:Y:S01]  /*8770*/  MUFU.TANH R96, R96 ;  /* 0x0000006000607308 */ /* 0x000ee20000002400 */
[----:B--2---:R-:W-:Y:S02]  /*8780*/  FSEL R101, R101, -INF , P6 ;  /* 0xff80000065657808 */ /* 0x004fe40003000000 */
[----:B------:R-:W-:Y:S02]  /*8790*/  ISETP.GT.AND P6, PT, R124, 0x69, PT ;  /* 0x000000697c00780c */ /* 0x000fe40003fc4270 */
[----:B-1----:R-:W-:-:S03]  /*87a0*/  SHF.R.U32.HI R137, RZ, 0x7, R138 ;  /* 0x00000007ff897819 */ /* 0x002fc6000001168a */
[----:B------:R-:W1:Y:S01]  /*87b0*/  MUFU.TANH R100, R100 ;  /* 0x0000006400647308 */ /* 0x000e620000002400 */
[----:B0-----:R-:W-:Y:S02]  /*87c0*/  FSEL R97, R97, -INF , P4 ;  /* 0xff80000061617808 */ /* 0x001fe40002000000 */
[----:B------:R-:W-:-:S05]  /*87d0*/  ISETP.GT.AND P4, PT, R124, 0x61, PT ;  /* 0x000000617c00780c */ /* 0x000fca0003f84270 */
[----:B------:R-:W0:Y:S01]  /*87e0*/  MUFU.TANH R93, R93 ;  /* 0x0000005d005d7308 */ /* 0x000e220000002400 */
[----:B---3--:R-:W-:Y:S02]  /*87f0*/  FSEL R96, R96, -INF , P5 ;  /* 0xff80000060607808 */ /* 0x008fe40002800000 */
[----:B------:R-:W-:-:S05]  /*8800*/  ISETP.GT.AND P5, PT, R124, 0x60, PT ;  /* 0x000000607c00780c */ /* 0x000fca0003fa4270 */
[----:B------:R-:W2:Y:S01]  /*8810*/  MUFU.TANH R89, R89 ;  /* 0x0000005900597308 */ /* 0x000ea20000002400 */
[----:B-1----:R-:W-:Y:S02]  /*8820*/  FSEL R100, R100, -INF , P3 ;  /* 0xff80000064647808 */ /* 0x002fe40001800000 */
[----:B------:R-:W-:-:S05]  /*8830*/  ISETP.GT.AND P3, PT, R124, 0x68, PT ;  /* 0x000000687c00780c */ /* 0x000fca0003f64270 */
[----:B------:R-:W1:Y:S01]  /*8840*/  MUFU.TANH R88, R88 ;  /* 0x0000005800587308 */ /* 0x000e620000002400 */
[----:B0-----:R-:W-:Y:S02]  /*8850*/  FSEL R93, R93, -INF , P6 ;  /* 0xff8000005d5d7808 */ /* 0x001fe40003000000 */
[----:B------:R-:W-:-:S05]  /*8860*/  ISETP.GT.AND P6, PT, R124, 0x79, PT ;  /* 0x000000797c00780c */ /* 0x000fca0003fc4270 */
[----:B------:R-:W0:Y:S01]  /*8870*/  MUFU.TANH R92, R92 ;  /* 0x0000005c005c7308 */ /* 0x000e220000002400 */
[----:B--2---:R-:W-:Y:S02]  /*8880*/  FSEL R89, R89, -INF , P4 ;  /* 0xff80000059597808 */ /* 0x004fe40002000000 */
[----:B------:R-:W-:-:S05]  /*8890*/  ISETP.GT.AND P4, PT, R124, 0x71, PT ;  /* 0x000000717c00780c */ /* 0x000fca0003f84270 */
[----:B------:R-:W2:Y:S01]  /*88a0*/  MUFU.TANH R81, R81 ;  /* 0x0000005100517308 */ /* 0x000ea20000002400 */
[----:B-1----:R-:W-:Y:S02]  /*88b0*/  FSEL R88, R88, -INF , P5 ;  /* 0xff80000058587808 */ /* 0x002fe40002800000 */
[----:B------:R-:W-:Y:S02]  /*88c0*/  ISETP.GT.AND P5, PT, R124, 0x70, PT ;  /* 0x000000707c00780c */ /* 0x000fe40003fa4270 */
[----:B------:R-:W-:Y:S02]  /*88d0*/  @P6 LOP3.LUT R22, R22, 0x2, RZ, 0xfc, !PT ;  /* 0x0000000216166812 */ /* 0x000fe400078efcff */
[----:B------:R-:W-:Y:S01]  /*88e0*/  ISETP.GT.AND P6, PT, R125, RZ, PT ;  /* 0x000000ff7d00720c */ /* 0x000fe20003fc4270 */
[----:B------:R-:W1:Y:S01]  /*88f0*/  MUFU.TANH R80, R80 ;  /* 0x0000005000507308 */ /* 0x000e620000002400 */
[----:B0-----:R-:W-:Y:S01]  /*8900*/  FSEL R92, R92, -INF , P3 ;  /* 0xff8000005c5c7808 */ /* 0x001fe20001800000 */
[----:B------:R-:W-:-:S02]  /*8910*/  WARPGROUP.DEPBAR.LE gsb0, 0x0 ;  /* 0x00008000000079c5 */ /* 0x000fc40000010000 */
[----:B------:R-:W-:Y:S01]  /*8920*/  WARPGROUP.ARRIVE ;  /* 0x00000000000079c5 */ /* 0x000fe20000000000 */
[----:B------:R-:W-:-:S03]  /*8930*/  ISETP.GT.AND P3, PT, R124, 0x78, PT ;  /* 0x000000787c00780c */ /* 0x000fc60003f64270 */
[----:B------:R-:W0:Y:S01]  /*8940*/  MUFU.TANH R84, R84 ;  /* 0x0000005400547308 */ /* 0x000e220000002400 */
[----:B--2---:R-:W-:Y:S01]  /*8950*/  FSEL R128, R81, -INF , P4 ;  /* 0xff80000051807808 */ /* 0x004fe20002000000 */
[----:B------:R-:W-:Y:S01]  /*8960*/  HGMMA.64x96x16.F32 R24, gdesc[UR32].tnspB, R24, gsb0 ;  /* 0x41600000201879f0 */ /* 0x000fe20008000818 */
[----:B------:R-:W-:Y:S01]  /*8970*/  ISETP.GT.AND P4, PT, R124, 0x88, PT ;  /* 0x000000887c00780c */ /* 0x000fe20003f84270 */
[----:B------:R-:W-:Y:S02]  /*8980*/  UIADD3 UR32, UR10, 0x480, URZ ;  /* 0x000004800a207890 */ /* 0x000fe4000fffe03f */
[----:B------:R-:W-:Y:S02]  /*8990*/  UIADD3 UR34, UR11, 0xc0, URZ ;  /* 0x000000c00b227890 */ /* 0x000fe4000fffe03f */
[----:B------:R-:W2:Y:S01]  /*89a0*/  MUFU.TANH R9, R9 ;  /* 0x0000000900097308 */ /* 0x000ea20000002400 */
[----:B-1----:R-:W-:Y:S01]  /*89b0*/  FSEL R80, R80, -INF , P5 ;  /* 0xff80000050507808 */ /* 0x002fe20002800000 */
[----:B------:R-:W-:Y:S01]  /*89c0*/  UMOV UR33, 0xc0000010 ;  /* 0xc000001000217882 */ /* 0x000fe20000000000 */
[----:B------:R-:W-:Y:S01]  /*89d0*/  ISETP.GT.AND P5, PT, R124, 0x81, PT ;  /* 0x000000817c00780c */ /* 0x000fe20003fa4270 */
[----:B------:R-:W-:-:S04]  /*89e0*/  UMOV UR35, 0x80000020 ;  /* 0x8000002000237882 */ /* 0x000fc80000000000 */
        /* <DEDUP_REMOVED lines=32> */
[C---:B------:R-:W-:Y:S01]  /*8bf0*/  ISETP.GT.AND P6, PT, R125.reuse, 0x28, PT ;  /* 0x000000287d00780c */ /* 0x040fe20003fc4270 */
[----:B------:R-:W-:Y:S02]  /*8c00*/  WARPGROUP.DEPBAR.LE gsb0, 0x0 ;  /* 0x00008000000079c5 */ /* 0x000fe40000010000 */
[----:B------:R-:W-:Y:S02]  /*8c10*/  WARPGROUP.ARRIVE ;  /* 0x00000000000079c5 */ /* 0x000fe40000000000 */
[----:B------:R-:W2:Y:S01]  /*8c20*/  MUFU.TANH R114, R114 ;  /* 0x0000007200727308 */ /* 0x000ea20000002400 */
[----:B-1----:R-:W-:Y:S02]  /*8c30*/  FSEL R126, R126, -INF , P6 ;  /* 0xff8000007e7e7808 */ /* 0x002fe40003000000 */
[----:B------:R-:W-:Y:S01]  /*8c40*/  ISETP.GT.AND P6, PT, R125, 0x29, PT ;  /* 0x000000297d00780c */ /* 0x000fe20003fc4270 */
[----:B------:R-:W-:Y:S01]  /*8c50*/  HGMMA.64x96x16.F32 R24, gdesc[UR32].tnspB, R24, gsb0 ;  /* 0x41600000201879f0 */ /* 0x000fe20008000818 */
[----:B------:R-:W-:-:S02]  /*8c60*/  UIADD3 UR32, UR10, 0x600, URZ ;  /* 0x000006000a207890 */ /* 0x000fc4000fffe03f */
[----:B0-----:R-:W-:Y:S01]  /*8c70*/  FSEL R127, R127, -INF , P6 ;  /* 0xff8000007f7f7808 */ /* 0x001fe20003000000 */
[----:B------:R-:W0:Y:S01]  /*8c80*/  MUFU.TANH R115, R115 ;  /* 0x0000007300737308 */ /* 0x000e220000002400 */
[----:B------:R-:W-:Y:S01]  /*8c90*/  ISETP.GT.AND P6, PT, R125, 0x30, PT ;  /* 0x000000307d00780c */ /* 0x000fe20003fc4270 */
[----:B------:R-:W-:Y:S01]  /*8ca0*/  UIADD3 UR34, UR11, 0x100, URZ ;  /* 0x000001000b227890 */ /* 0x000fe2000fffe03f */
[----:B------:R-:W-:Y:S01]  /*8cb0*/  UMOV UR33, 0xc0000010 ;  /* 0xc000001000217882 */ /* 0x000fe20000000000 */
[----:B------:R-:W-:-:S04]  /*8cc0*/  UMOV UR35, 0x80000020 ;  /* 0x8000002000237882 */ /* 0x000fc80000000000 */
[----:B------:R-:W1:Y:S01]  /*8cd0*/  MUFU.TANH R118, R118 ;  /* 0x0000007600767308 */ /* 0x000e620000002400 */
[----:B--2---:R-:W-:Y:S02]  /*8ce0*/  FSEL R114, R114, -INF , P6 ;  /* 0xff80000072727808 */ /* 0x004fe40003000000 */
[----:B------:R-:W-:-:S05]  /*8cf0*/  ISETP.GT.AND P6, PT, R125, 0x31, PT ;  /* 0x000000317d00780c */ /* 0x000fca0003fc4270 */
        /* <DEDUP_REMOVED lines=32> */
[C---:B------:R-:W-:Y:S01]  /*8f00*/  ISETP.GT.AND P6, PT, R125.reuse, 0x60, PT ;  /* 0x000000607d00780c */ /* 0x040fe20003fc4270 */
[----:B------:R-:W-:Y:S02]  /*8f10*/  WARPGROUP.DEPBAR.LE gsb0, 0x0 ;  /* 0x00008000000079c5 */ /* 0x000fe40000010000 */
[----:B------:R-:W-:Y:S02]  /*8f20*/  WARPGROUP.ARRIVE ;  /* 0x00000000000079c5 */ /* 0x000fe40000000000 */
[----:B------:R-:W1:Y:S01]  /*8f30*/  MUFU.TANH R94, R94 ;  /* 0x0000005e005e7308 */ /* 0x000e620000002400 */
[----:B--2---:R-:W-:Y:S02]  /*8f40*/  FSEL R90, R90, -INF , P6 ;  /* 0xff8000005a5a7808 */ /* 0x004fe40003000000 */
[----:B------:R-:W-:Y:S01]  /*8f50*/  ISETP.GT.AND P6, PT, R125, 0x61, PT ;  /* 0x000000617d00780c */ /* 0x000fe20003fc4270 */
[----:B------:R-:W-:Y:S01]  /*8f60*/  HGMMA.64x96x16.F32 R24, gdesc[UR32].tnspB, R24, gsb0 ;  /* 0x41600000201879f0 */ /* 0x000fe20008000818 */
[----:B------:R-:W-:-:S02]  /*8f70*/  UIADD3 UR32, UR10, 0x780, URZ ;  /* 0x000007800a207890 */ /* 0x000fc4000fffe03f */
[----:B------:R-:W-:Y:S01]  /*8f80*/  UIADD3 UR34, UR11, 0x140, URZ ;  /* 0x000001400b227890 */ /* 0x000fe2000fffe03f */
[----:B------:R-:W2:Y:S01]  /*8f90*/  MUFU.TANH R95, R95 ;  /* 0x0000005f005f7308 */ /* 0x000ea20000002400 */
[----:B0-----:R-:W-:Y:S01]  /*8fa0*/  FSEL R91, R91, -INF , P6 ;  /* 0xff8000005b5b7808 */ /* 0x001fe20003000000 */
[----:B------:R-:W-:Y:S01]  /*8fb0*/  UMOV UR33, 0xc0000010 ;  /* 0xc000001000217882 */ /* 0x000fe20000000000 */
[----:B------:R-:W-:Y:S01]  /*8fc0*/  ISETP.GT.AND P6, PT, R125, 0x68, PT ;  /* 0x000000687d00780c */ /* 0x000fe20003fc4270 */
[----:B------:R-:W-:-:S04]  /*8fd0*/  UMOV UR35, 0x80000020 ;  /* 0x8000002000237882 */ /* 0x000fc80000000000 */
        /* <DEDUP_REMOVED lines=20> */
[----:B------:R-:W-:Y:S02]  /*9120*/  FMNMX.FTZ R74, R9, R5, !PT ;  /* 0x00000005094a7209 */ /* 0x000fe40007810000 */
[----:B------:R-:W-:Y:S02]  /*9130*/  ISETP.GT.AND P6, PT, R125, 0x81, PT ;  /* 0x000000817d00780c */ /* 0x000fe40003fc4270 */
[----:B------:R-:W-:Y:S01]  /*9140*/  FMNMX.FTZ R74, R81, R74, !PT ;  /* 0x0000004a514a7209 */ /* 0x000fe20007810000 */
[----:B------:R-:W1:Y:S01]  /*9150*/  MUFU.TANH R79, R79 ;  /* 0x0000004f004f7308 */ /* 0x000e620000002400 */
[----:B--2---:R-:W-:Y:S02]  /*9160*/  FSEL R75, R75, -INF , P6 ;  /* 0xff8000004b4b7808 */ /* 0x004fe40003000000 */
[----:B------:R-:W-:-:S02]  /*9170*/  FMNMX.FTZ R74, R124, R74, !PT ;  /* 0x0000004a7c4a7209 */ /* 0x000fc40007810000 */
[----:B------:R-:W-:Y:S02]  /*9180*/  ISETP.GT.AND P6, PT, R125, 0x88, PT ;  /* 0x000000887d00780c */ /* 0x000fe40003fc4270 */
[----:B------:R-:W-:Y:S01]  /*9190*/  FMNMX.FTZ R74, R129, R74, !PT ;  /* 0x0000004a814a7209 */ /* 0x000fe20007810000 */
[----:B------:R-:W2:Y:S01]  /*91a0*/  MUFU.TANH R77, R77 ;  /* 0x0000004d004d7308 */ /* 0x000ea20000002400 */
[----:B0-----:R-:W-:Y:S02]  /*91b0*/  FSEL R78, R78, -INF , P6 ;  /* 0xff8000004e4e7808 */ /* 0x001fe40003000000 */
[----:B------:R-:W-:Y:S02]  /*91c0*/  FMNMX.FTZ R74, R130, R74, !PT ;  /* 0x0000004a824a7209 */ /* 0x000fe40007810000 */
[----:B------:R-:W-:Y:S02]  /*91d0*/  ISETP.GT.AND P6, PT, R125, 0x89, PT ;  /* 0x000000897d00780c */ /* 0x000fe40003fc4270 */
[----:B------:R-:W-:-:S02]  /*91e0*/  FMNMX.FTZ R74, R131, R74, !PT ;  /* 0x0000004a834a7209 */ /* 0x000fc40007810000 */
[----:B-1----:R-:W-:Y:S02]  /*91f0*/  FSEL R79, R79, -INF , P6 ;  /* 0xff8000004f4f7808 */ /* 0x002fe40003000000 */
[----:B------:R-:W-:-:S04]  /*9200*/  FMNMX.FTZ R74, R132, R74, !PT ;  /* 0x0000004a844a7209 */ /* 0x000fc80007810000 */
[----:B------:R-:W-:Y:S02]  /*9210*/  FMNMX.FTZ R74, R133, R74, !PT ;  /* 0x0000004a854a7209 */ /* 0x000fe40007810000 */
[----:B--2---:R-:W-:Y:S02]  /*9220*/  FSEL R77, R77, -INF , P3 ;  /* 0xff8000004d4d7808 */ /* 0x004fe40001800000 */
[----:B------:R-:W-:-:S04]  /*9230*/  FMNMX.FTZ R74, R122, R74, !PT ;  /* 0x0000004a7a4a7209 */ /* 0x000fc80007810000 */
[----:B------:R-:W-:Y:S01]  /*9240*/  FMNMX.FTZ R74, R123, R74, !PT ;  /* 0x0000004a7b4a7209 */ /* 0x000fe20007810000 */
[----:B------:R-:W-:-:S03]  /*9250*/  WARPGROUP.DEPBAR.LE gsb0, 0x0 ;  /* 0x00008000000079c5 */ /* 0x000fc60000010000 */
[----:B------:R-:W-:Y:S01]  /*9260*/  FMNMX.FTZ R74, R126, R74, !PT ;  /* 0x0000004a7e4a7209 */ /* 0x000fe20007810000 */
[----:B------:R-:W-:-:S03]  /*9270*/  WARPGROUP.ARRIVE ;  /* 0x00000000000079c5 */ /* 0x000fc60000000000 */
[----:B------:R-:W-:-:S03]  /*9280*/  FMNMX.FTZ R74, R127, R74, !PT ;  /* 0x0000004a7f4a7209 */ /* 0x000fc60007810000 */
[----:B------:R-:W-:Y:S01]  /*9290*/  HGMMA.64x96x16.F32 R24, gdesc[UR32].tnspB, R24, gsb0 ;  /* 0x41600000201879f0 */ /* 0x000fe20008000818 */
[----:B------:R-:W-:Y:S01]  /*92a0*/  FMNMX.FTZ R74, R114, R74, !PT ;  /* 0x0000004a724a7209 */ /* 0x000fe20007810000 */
[----:B------:R-:W-:Y:S02]  /*92b0*/  UIADD3 UR32, UR10, 0x900, URZ ;  /* 0x000009000a207890 */ /* 0x000fe4000fffe03f */
[----:B------:R-:W-:Y:S01]  /*92c0*/  UIADD3 UR34, UR11, 0x180, URZ ;  /* 0x000001800b227890 */ /* 0x000fe2000fffe03f */
[----:B------:R-:W-:Y:S01]  /*92d0*/  FMNMX.FTZ R74, R115, R74, !PT ;  /* 0x0000004a734a7209 */ /* 0x000fe20007810000 */
[----:B------:R-:W-:Y:S01]  /*92e0*/  UMOV UR33, 0xc0000010 ;  /* 0xc000001000217882 */ /* 0x000fe20000000000 */
[----:B------:R-:W-:Y:S02]  /*92f0*/  UMOV UR35, 0x80000020 ;  /* 0x8000002000237882 */ /* 0x000fe40000000000 */
        /* <DEDUP_REMOVED lines=22> */
[----:B------:R-:W0:Y:S01]  /*9460*/  SHFL.BFLY PT, R125, R74, 0x2, 0x1f ;  /* 0x0c401f004a7d7f89 */ /* 0x000e2200000e0000 */
[----:B------:R-:W-:Y:S02]  /*9470*/  WARPGROUP.DEPBAR.LE gsb0, 0x0 ;  /* 0x00008000000079c5 */ /* 0x000fe40000010000 */
[----:B------:R-:W-:-:S06]  /*9480*/  WARPGROUP.ARRIVE ;  /* 0x00000000000079c5 */ /* 0x000fcc0000000000 */
[----:B------:R-:W-:Y:S01]  /*9490*/  HGMMA.64x96x16.F32 R24, gdesc[UR32].tnspB, R24, gsb0 ;  /* 0x41600000201879f0 */ /* 0x000fe20008000818 */
[----:B------:R-:W-:Y:S02]  /*94a0*/  UIADD3 UR32, UR10, 0xa80, URZ ;  /* 0x00000a800a207890 */ /* 0x000fe4000fffe03f */
[----:B------:R-:W-:Y:S01]  /*94b0*/  UIADD3 UR34, UR11, 0x1c0, URZ ;  /* 0x000001c00b227890 */ /* 0x000fe2000fffe03f */
[----:B------:R-:W-:Y:S01]  /*94c0*/  UMOV UR33, 0xc0000010 ;  /* 0xc000001000217882 */ /* 0x000fe20000000000 */
[----:B------:R-:W-:Y:S01]  /*94d0*/  UMOV UR35, 0x80000020 ;  /* 0x8000002000237882 */ /* 0x000fe20000000000 */
[----:B0-----:R-:W-:-:S05]  /*94e0*/  FMNMX.FTZ R74, R74, R125, !PT ;  /* 0x0000007d4a4a7209 */ /* 0x001fca0007810000 */
[----:B------:R-:W0:Y:S02]  /*94f0*/  SHFL.BFLY PT, R125, R74, 0x1, 0x1f ;  /* 0x0c201f004a7d7f89 */ /* 0x000e2400000e0000 */
[----:B0-----:R-:W-:-:S04]  /*9500*/  FMNMX.FTZ R74, R74, R125, !PT ;  /* 0x0000007d4a4a7209 */ /* 0x001fc80007810000 */
[C---:B------:R-:W-:Y:S01]  /*9510*/  FSETP.NEU.FTZ.AND P6, PT, R74.reuse, -INF , PT ;  /* 0xff8000004a00780b */ /* 0x040fe20003fdd000 */
[----:B------:R-:W-:-:S03]  /*9520*/  FMUL.FTZ R136, R74, UR4 ;  /* 0x000000044a887c20 */ /* 0x000fc60008410000 */
[----:B------:R-:W-:Y:S02]  /*9530*/  FSEL R125, R74, RZ, P6 ;  /* 0x000000ff4a7d7208 */ /* 0x000fe40003000000 */
[----:B------:R-:W-:Y:S02]  /*9540*/  FSEL R136, R136, RZ, P6 ;  /* 0x000000ff88887208 */ /* 0x000fe40003000000 */
[----:B------:R-:W-:Y:S01]  /*9550*/  LOP3.LUT P6, RZ, R22, 0x2, RZ, 0xc0, !PT ;  /* 0x0000000216ff7812 */ /* 0x000fe200078cc0ff */
[----:B------:R-:W-:Y:S02]  /*9560*/  FADD.FTZ R125, -R125, R5 ;  /* 0x000000057d7d7221 */ /* 0x000fe40000010100 */
[--C-:B------:R-:W-:Y:S01]  /*9570*/  FFMA.FTZ R9, R9, UR4, -R136.reuse ;  /* 0x0000000409097c23 */ /* 0x100fe20008010888 */
[--C-:B------:R-:W-:Y:S01]  /*9580*/  FFMA.FTZ R81, R81, UR4, -R136.reuse ;  /* 0x0000000451517c23 */ /* 0x100fe20008010888 */
[----:B------:R-:W-:Y:S01]  /*9590*/  FMUL.FTZ R125, R125, UR4 ;  /* 0x000000047d7d7c20 */ /* 0x000fe20008410000 */
[----:B------:R0:W1:Y:S01]  /*95a0*/  MUFU.TANH R5, R85 ;  /* 0x0000005500057308 */ /* 0x0000620000002400 */
        /* <DEDUP_REMOVED lines=8> */
[--C-:B0-----:R-:W-:Y:S01]  /*9630*/  FFMA.FTZ R85, R82, UR4, -R136.reuse ;  /* 0x0000000452557c23 */ /* 0x101fe20008010888 */
[--C-:B------:R-:W-:Y:S01]  /*9640*/  FFMA.FTZ R122, R122, UR4, -R136.reuse ;  /* 0x000000047a7a7c23 */ /* 0x100fe20008010888 */
[--C-:B------:R-:W-:Y:S01]  /*9650*/  FFMA.FTZ R123, R123, UR4, -R136.reuse ;  /* 0x000000047b7b7c23 */ /* 0x100fe20008010888 */
[--C-:B------:R-:W-:Y:S01]  /*9660*/  FFMA.FTZ R126, R126, UR4, -R136.reuse ;  /* 0x000000047e7e7c23 */ /* 0x100fe20008010888 */
[--C-:B------:R-:W-:Y:S01]  /*9670*/  FFMA.FTZ R127, R127, UR4, -R136.reuse ;  /* 0x000000047f7f7c23 */ /* 0x100fe20008010888 */
[--C-:B------:R-:W-:Y:S01]  /*9680*/  FFMA.FTZ R114, R114, UR4, -R136.reuse ;  /* 0x0000000472727c23 */ /* 0x100fe20008010888 */
[--C-:B------:R-:W-:Y:S01]  /*9690*/  FFMA.FTZ R115, R115, UR4, -R136.reuse ;  /* 0x0000000473737c23 */ /* 0x100fe20008010888 */
[----:B------:R-:W0:Y:S01]  /*96a0*/  MUFU.EX2 R125, R125 ;  /* 0x0000007d007d7308 */ /* 0x000e220000000800 */
[----:B-1----:R-:W-:Y:S01]  /*96b0*/  FSEL R5, R5, -INF , P6 ;  /* 0xff80000005057808 */ /* 0x002fe20003000000 */
        /* <DEDUP_REMOVED lines=23> */
[C---:B-1----:R-:W-:Y:S01]  /*9830*/  FADD.FTZ R0, R81.reuse, R0 ;  /* 0x0000000051007221 */ /* 0x042fe20000010000 */
[----:B------:R-:W-:Y:S01]  /*9840*/  F2FP.F16.F32.PACK_AB R81, R81, R9 ;  /* 0x000000095151723e */ /* 0x000fe200000000ff */
[----:B------:R-:W-:-:S02]  /*9850*/  WARPGROUP.DEPBAR.LE gsb0, 0x0 ;  /* 0x00008000000079c5 */ /* 0x000fc40000010000 */
[----:B------:R-:W-:Y:S01]  /*9860*/  FMNMX.FTZ R9, R7, R4, !PT ;  /* 0x0000000407097209 */ /* 0x000fe20007810000 */
[----:B------:R-:W-:Y:S01]  /*9870*/  WARPGROUP.ARRIVE ;  /* 0x00000000000079c5 */ /* 0x000fe20000000000 */
[----:B------:R-:W-:Y:S01]  /*9880*/  FFMA.FTZ R79, R79, UR4, -R136 ;  /* 0x000000044f4f7c23 */ /* 0x000fe20008010888 */
[----:B------:R-:W1:Y:S01]  /*9890*/  MUFU.EX2 R130, R130 ;  /* 0x0000008200827308 */ /* 0x000e620000000800 */
[----:B------:R-:W-:Y:S01]  /*98a0*/  FMNMX.FTZ R9, R8, R9, !PT ;  /* 0x0000000908097209 */ /* 0x000fe20007810000 */
[----:B--2---:R-:W-:Y:S02]  /*98b0*/  FADD.FTZ R0, R83, R0 ;  /* 0x0000000053007221 */ /* 0x004fe40000010000 */
[----:B------:R-:W-:Y:S01]  /*98c0*/  HGMMA.64x96x16.F32 R24, gdesc[UR32].tnspB, R24, gsb0 ;  /* 0x41600000201879f0 */ /* 0x000fe20008000818 */
[----:B------:R-:W-:Y:S01]  /*98d0*/  FMNMX.FTZ R9, R10, R9, !PT ;  /* 0x000000090a097209 */ /* 0x000fe20007810000 */
[----:B------:R-:W-:Y:S02]  /*98e0*/  UIADD3 UR32, UR10, 0xc00, URZ ;  /* 0x00000c000a207890 */ /* 0x000fe4000fffe03f */
[----:B------:R-:W-:Y:S01]  /*98f0*/  UIADD3 UR34, UR11, 0x200, URZ ;  /* 0x000002000b227890 */ /* 0x000fe2000fffe03f */
[----:B------:R-:W-:Y:S01]  /*9900*/  FMNMX.FTZ R9, R11, R9, !PT ;  /* 0x000000090b097209 */ /* 0x000fe20007810000 */
[----:B------:R-:W-:Y:S01]  /*9910*/  UMOV UR33, 0xc0000010 ;  /* 0xc000001000217882 */ /* 0x000fe20000000000 */
[----:B------:R-:W-:Y:S01]  /*9920*/  UMOV UR35, 0x80000020 ;  /* 0x8000002000237882 */ /* 0x000fe20000000000 */
[C---:B0-----:R-:W-:Y:S01]  /*9930*/  FADD.FTZ R0, R129.reuse, R0 ;  /* 0x0000000081007221 */ /* 0x041fe20000010000 */
[----:B------:R-:W-:Y:S01]  /*9940*/  FMNMX.FTZ R9, R12, R9, !PT ;  /* 0x000000090c097209 */ /* 0x000fe20007810000 */
[----:B------:R-:W0:Y:S01]  /*9950*/  MUFU.EX2 R131, R131 ;  /* 0x0000008300837308 */ /* 0x000e220000000800 */
[----:B------:R-:W-:Y:S01]  /*9960*/  F2FP.F16.F32.PACK_AB R83, R129, R83 ;  /* 0x000000538153723e */ /* 0x000fe200000000ff */
[----:B------:R-:W-:Y:S01]  /*9970*/  UIADD3 UR10, UR38, -0x1, URZ ;  /* 0xffffffff260a7890 */ /* 0x000fe2000fffe03f */
[----:B------:R-:W-:Y:S01]  /*9980*/  FMNMX.FTZ R9, R13, R9, !PT ;  /* 0x000000090d097209 */ /* 0x000fe20007810000 */
[----:B-1----:R-:W-:-:S03]  /*9990*/  FADD.FTZ R0, R130, R0 ;  /* 0x0000000082007221 */ /* 0x002fc60000010000 */
[----:B------:R-:W-:Y:S01]  /*99a0*/  FMNMX.FTZ R9, R14, R9, !PT ;  /* 0x000000090e097209 */ /* 0x000fe20007810000 */
[----:B------:R-:W1:Y:S01]  /*99b0*/  MUFU.EX2 R132, R132 ;  /* 0x0000008400847308 */ /* 0x000e620000000800 */
[----:B------:R-:W-:Y:S02]  /*99c0*/  UMOV UR38, UR10 ;  /* 0x0000000a00267c82 */ /* 0x000fe40008000000 */
[----:B------:R-:W-:-:S04]  /*99d0*/  FMNMX.FTZ R9, R15, R9, !PT ;  /* 0x000000090f097209 */ /* 0x000fc80007810000 */
[----:B------:R-:W-:Y:S01]  /*99e0*/  FMNMX.FTZ R9, R20, R9, !PT ;  /* 0x0000000914097209 */ /* 0x000fe20007810000 */
[----:B------:R-:W2:Y:S01]  /*99f0*/  MUFU.EX2 R133, R133 ;  /* 0x0000008500857308 */ /* 0x000ea20000000800 */
[----:B0-----:R-:W-:Y:S02]  /*9a00*/  FADD.FTZ R0, R131, R0 ;  /* 0x0000000083007221 */ /* 0x001fe40000010000 */
[----:B------:R-:W-:-:S04]  /*9a10*/  FMNMX.FTZ R9, R21, R9, !PT ;  /* 0x0000000915097209 */ /* 0x000fc80007810000 */
[----:B------:R-:W-:Y:S01]  /*9a20*/  FMNMX.FTZ R9, R120, R9, !PT ;  /* 0x0000000978097209 */ /* 0x000fe20007810000 */
[----:B------:R-:W0:Y:S01]  /*9a30*/  MUFU.EX2 R122, R122 ;  /* 0x0000007a007a7308 */ /* 0x000e220000000800 */
[----:B-1----:R-:W-:Y:S02]  /*9a40*/  FADD.FTZ R0, R132, R0 ;  /* 0x0000000084007221 */ /* 0x002fe40000010000 */
[----:B------:R-:W-:-:S04]  /*9a50*/  FMNMX.FTZ R9, R121, R9, !PT ;  /* 0x0000000979097209 */ /* 0x000fc80007810000 */
[----:B------:R-:W-:Y:S01]  /*9a60*/  FMNMX.FTZ R9, R112, R9, !PT ;  /* 0x0000000970097209 */ /* 0x000fe20007810000 */
[----:B------:R-:W1:Y:S01]  /*9a70*/  MUFU.EX2 R123, R123 ;  /* 0x0000007b007b7308 */ /* 0x000e620000000800 */
[----:B--2---:R-:W-:Y:S02]  /*9a80*/  FADD.FTZ R0, R133, R0 ;  /* 0x0000000085007221 */ /* 0x004fe40000010000 */
        /* <DEDUP_REMOVED lines=14> */
[----:B------:R-:W-:Y:S01]  /*9b70*/  MUFU.EX2 R118, R118 ;  /* 0x0000007600767308 */ /* 0x000fe20000000800 */
[----:B0-----:R-:W-:Y:S02]  /*9b80*/  FADD.FTZ R0, R127, R0 ;  /* 0x000000007f007221 */ /* 0x001fe40000010000 */
[----:B------:R-:W-:-:S04]  /*9b90*/  FMNMX.FTZ R9, R97, R9, !PT ;  /* 0x0000000961097209 */ /* 0x000fc80007810000 */
[----:B------:R-:W-:Y:S01]  /*9ba0*/  FMNMX.FTZ R9, R100, R9, !PT ;  /* 0x0000000964097209 */ /* 0x000fe20007810000 */
[----:B------:R-:W-:Y:S01]  /*9bb0*/  MUFU.EX2 R106, R106 ;  /* 0x0000006a006a7308 */ /* 0x000fe20000000800 */
[----:B-1----:R-:W-:Y:S02]  /*9bc0*/  FADD.FTZ R0, R114, R0 ;  /* 0x0000000072007221 */ /* 0x002fe40000010000 */
[----:B------:R-:W-:-:S04]  /*9bd0*/  FMNMX.FTZ R82, R101, R9, !PT ;  /* 0x0000000965527209 */ /* 0x000fc80007810000 */
[----:B------:R-:W-:Y:S01]  /*9be0*/  FMNMX.FTZ R82, R88, R82, !PT ;  /* 0x0000005258527209 */ /* 0x000fe20007810000 */
[----:B------:R0:W1:Y:S03]  /*9bf0*/  MUFU.TANH R9, R72 ;  /* 0x0000004800097308 */ /* 0x0000660000002400 */
[----:B------:R-:W-:-:S04]  /*9c00*/  FMNMX.FTZ R82, R89, R82, !PT ;  /* 0x0000005259527209 */ /* 0x000fc80007810000 */
[----:B------:R-:W-:Y:S01]  /*9c10*/  FMNMX.FTZ R82, R92, R82, !PT ;  /* 0x000000525c527209 */ /* 0x000fe20007810000 */
[----:B------:R-:W-:Y:S01]  /*9c20*/  MUFU.EX2 R107, R107 ;  /* 0x0000006b006b7308 */ /* 0x000fe20000000800 */
[----:B0-----:R-:W-:Y:S02]  /*9c30*/  FMUL.FTZ R72, R73, UR5 ;  /* 0x0000000549487c20 */ /* 0x001fe40008410000 */
[----:B------:R-:W-:Y:S01]  /*9c40*/  FMNMX.FTZ R73, R93, R82, !PT ;  /* 0x000000525d497209 */ /* 0x000fe20007810000 */
[----:B------:R-:W-:Y:S02]  /*9c50*/  WARPGROUP.DEPBAR.LE gsb0, 0x0 ;  /* 0x00008000000079c5 */ /* 0x000fe40000010000 */
[----:B------:R-:W-:Y:S01]  /*9c60*/  WARPGROUP.ARRIVE ;  /* 0x00000000000079c5 */ /* 0x000fe20000000000 */
[----:B------:R-:W-:Y:S01]  /*9c70*/  FMNMX.FTZ R73, R80, R73, !PT ;  /* 0x0000004950497209 */ /* 0x000fe20007810000 */
[----:B------:R-:W0:Y:S03]  /*9c80*/  MUFU.TANH R72, R72 ;  /* 0x0000004800487308 */ /* 0x000e260000002400 */
[----:B------:R-:W-:Y:S01]  /*9c90*/  FMNMX.FTZ R73, R128, R73, !PT ;  /* 0x0000004980497209 */ /* 0x000fe20007810000 */
[----:B------:R-:W-:Y:S04]  /*9ca0*/  HGMMA.64x96x16.F32 R24, gdesc[UR32].tnspB, R24, gsb0 ;  /* 0x41600000201879f0 */ /* 0x000fe80008000818 */
[----:B------:R2:W3:Y:S08]  /*9cb0*/  MUFU.TANH R82, R76 ;  /* 0x0000004c00527308 */ /* 0x0004f00000002400 */
[----:B------:R-:W-:Y:S01]  /*9cc0*/  MUFU.EX2 R110, R110 ;  /* 0x0000006e006e7308 */ /* 0x000fe20000000800 */
[----:B--2---:R-:W-:-:S02]  /*9cd0*/  FMNMX.FTZ R76, R84, R73, !PT ;  /* 0x00000049544c7209 */ /* 0x004fc40007810000 */
[----:B-1----:R-:W-:Y:S02]  /*9ce0*/  FSEL R73, R9, -INF , P0 ;  /* 0xff80000009497808 */ /* 0x002fe40000000000 */
[----:B------:R-:W-:Y:S02]  /*9cf0*/  FMNMX.FTZ R9, R5, R76, !PT ;  /* 0x0000004c05097209 */ /* 0x000fe40007810000 */
[----:B0-----:R-:W-:Y:S01]  /*9d00*/  FSEL R76, R72, -INF , P5 ;  /* 0xff800000484c7808 */ /* 0x001fe20002800000 */
[----:B------:R-:W-:Y:S01]  /*9d10*/  MUFU.EX2 R111, R111 ;  /* 0x0000006f006f7308 */ /* 0x000fe20000000800 */
[----:B------:R-:W-:Y:S02]  /*9d20*/  FMNMX.FTZ R9, R73, R9, !PT ;  /* 0x0000000949097209 */ /* 0x000fe40007810000 */
[----:B---3--:R-:W-:Y:S02]  /*9d30*/  FSEL R72, R82, -INF , P4 ;  /* 0xff80000052487808 */ /* 0x008fe40002000000 */
[----:B------:R-:W-:-:S02]  /*9d40*/  FMNMX.FTZ R9, R76, R9, !PT ;  /* 0x000000094c097209 */ /* 0x000fc40007810000 */
[----:B------:R-:W-:Y:S01]  /*9d50*/  LOP3.LUT P0, RZ, R22, 0x4, RZ, 0xc0, !PT ;  /* 0x0000000416ff7812 */ /* 0x000fe2000780c0ff */
[----:B------:R-:W-:Y:S01]  /*9d60*/  MUFU.EX2 R98, R98 ;  /* 0x0000006200627308 */ /* 0x000fe20000000800 */
[----:B------:R-:W-:-:S04]  /*9d70*/  FMNMX.FTZ R9, R72, R9, !PT ;  /* 0x0000000948097209 */ /* 0x000fc80007810000 */
[----:B------:R-:W-:-:S03]  /*9d80*/  FMNMX.FTZ R9, R77, R9, !PT ;  /* 0x000000094d097209 */ /* 0x000fc60007810000 */
[----:B------:R-:W-:Y:S02]  /*9d90*/  MUFU.EX2 R99, R99 ;  /* 0x0000006300637308 */ /* 0x000fe40000000800 */
[----:B------:R-:W0:Y:S06]  /*9da0*/  SHFL.BFLY PT, R82, R9, 0x2, 0x1f ;  /* 0x0c401f0009527f89 */ /* 0x000e2c00000e0000 */
[----:B------:R-:W-:Y:S08]  /*9db0*/  MUFU.EX2 R102, R102 ;  /* 0x0000006600667308 */ /* 0x000ff00000000800 */
[----:B------:R-:W-:Y:S08]  /*9dc0*/  MUFU.EX2 R103, R103 ;  /* 0x0000006700677308 */ /* 0x000ff00000000800 */
[----:B------:R-:W-:Y:S01]  /*9dd0*/  MUFU.EX2 R90, R90 ;  /* 0x0000005a005a7308 */ /* 0x000fe20000000800 */
[----:B0-----:R-:W-:-:S05]  /*9de0*/  FMNMX.FTZ R9, R9, R82, !PT ;  /* 0x0000005209097209 */ /* 0x001fca0007810000 */
[----:B------:R-:W0:Y:S02]  /*9df0*/  SHFL.BFLY PT, R82, R9, 0x1, 0x1f ;  /* 0x0c201f0009527f89 */ /* 0x000e2400000e0000 */
[----:B------:R-:W-:Y:S08]  /*9e00*/  MUFU.EX2 R91, R91 ;  /* 0x0000005b005b7308 */ /* 0x000ff00000000800 */
[----:B------:R-:W-:Y:S08]  /*9e10*/  MUFU.EX2 R94, R94 ;  /* 0x0000005e005e7308 */ /* 0x000ff00000000800 */
[----:B------:R-:W-:Y:S01]  /*9e20*/  MUFU.EX2 R95, R95 ;  /* 0x0000005f005f7308 */ /* 0x000fe20000000800 */
[----:B0-----:R-:W-:-:S07]  /*9e30*/  FMNMX.FTZ R9, R9, R82, !PT ;  /* 0x0000005209097209 */ /* 0x001fce0007810000 */
[----:B------:R-:W-:Y:S01]  /*9e40*/  MUFU.EX2 R135, R135 ;  /* 0x0000008700877308 */ /* 0x000fe20000000800 */
[C---:B------:R-:W-:Y:S01]  /*9e50*/  FSETP.NEU.FTZ.AND P3, PT, R9.reuse, -INF , PT ;  /* 0xff8000000900780b */ /* 0x040fe20003f7d000 */
[----:B------:R-:W-:-:S03]  /*9e60*/  FMUL.FTZ R129, R9, UR4 ;  /* 0x0000000409817c20 */ /* 0x000fc60008410000 */
[----:B------:R-:W-:-:S03]  /*9e70*/  FSEL R82, R9, RZ, P3 ;  /* 0x000000ff09527208 */ /* 0x000fc60001800000 */
[----:B------:R-:W-:Y:S01]  /*9e80*/  MUFU.EX2 R134, R134 ;  /* 0x0000008600867308 */ /* 0x000fe20000000800 */
[----:B------:R-:W-:Y:S01]  /*9e90*/  FSEL R129, R129, RZ, P3 ;  /* 0x000000ff81817208 */ /* 0x000fe20001800000 */
[----:B------:R-:W-:Y:S02]  /*9ea0*/  WARPGROUP.DEPBAR.LE gsb0, 0x0 ;  /* 0x00008000000079c5 */ /* 0x000fe40000010000 */
[----:B------:R-:W-:Y:S01]  /*9eb0*/  ISETP.GE.U32.AND P3, PT, R138, 0x180, PT ;  /* 0x000001808a00780c */ /* 0x000fe20003f66070 */
[----:B------:R-:W-:Y:S01]  /*9ec0*/  FADD.FTZ R4, -R82, R4 ;  /* 0x0000000452047221 */ /* 0x000fe20000010100 */
[--C-:B------:R-:W-:Y:S01]  /*9ed0*/  FFMA.FTZ R124, R80, UR4, -R129.reuse ;  /* 0x00000004507c7c23 */ /* 0x100fe20008010881 */
[----:B------:R-:W-:Y:S02]  /*9ee0*/  VIADD R80, R137, 0x9 ;  /* 0x0000000989507836 */ /* 0x000fe40000000000 */
[--C-:B------:R-:W-:Y:S01]  /*9ef0*/  FFMA.FTZ R7, R7, UR4, -R129.reuse ;  /* 0x0000000407077c23 */ /* 0x100fe20008010881 */
[----:B------:R-:W-:Y:S01]  /*9f00*/  FMUL.FTZ R4, R4, UR4 ;  /* 0x0000000404047c20 */ /* 0x000fe20008410000 */
[--C-:B------:R-:W-:Y:S01]  /*9f10*/  FFMA.FTZ R8, R8, UR4, -R129.reuse ;  /* 0x0000000408087c23 */ /* 0x100fe20008010881 */
[--C-:B------:R-:W-:Y:S01]  /*9f20*/  FFMA.FTZ R10, R10, UR4, -R129.reuse ;  /* 0x000000040a0a7c23 */ /* 0x100fe20008010881 */
[----:B------:R-:W-:Y:S01]  /*9f30*/  SEL R80, R80, 0x9, !P3 ;  /* 0x0000000950507807 */ /* 0x000fe20005800000 */
[--C-:B------:R-:W-:Y:S01]  /*9f40*/  FFMA.FTZ R11, R11, UR4, -R129.reuse ;  /* 0x000000040b0b7c23 */ /* 0x100fe20008010881 */
[----:B------:R-:W-:Y:S01]  /*9f50*/  MUFU.EX2 R7, R7 ;  /* 0x0000000700077308 */ /* 0x000fe20000000800 */
[--C-:B------:R-:W-:Y:S01]  /*9f60*/  FFMA.FTZ R12, R12, UR4, -R129.reuse ;  /* 0x000000040c0c7c23 */ /* 0x100fe20008010881 */
[--C-:B------:R-:W-:Y:S01]  /*9f70*/  FFMA.FTZ R13, R13, UR4, -R129.reuse ;  /* 0x000000040d0d7c23 */ /* 0x100fe20008010881 */
[----:B------:R0:W-:Y:S06]  /*9f80*/  BAR.ARV R80, 0x100 ;  /* 0x000400500000751d */ /* 0x0001ec0000002000 */
[----:B------:R-:W1:Y:S01]  /*9f90*/  MUFU.EX2 R4, R4 ;  /* 0x0000000400047308 */ /* 0x000e620000000800 */
[----:B------:R-:W-:Y:S01]  /*9fa0*/  FFMA.FTZ R14, R14, UR4, -R129 ;  /* 0x000000040e0e7c23 */ /* 0x000fe20008010881 */
[----:B0-----:R-:W-:-:S02]  /*9fb0*/  IMAD.U32 R80, RZ, RZ, UR36 ;  /* 0x00000024ff507e24 */ /* 0x001fc4000f8e00ff */
[--C-:B------:R-:W-:Y:S01]  /*9fc0*/  FFMA.FTZ R15, R15, UR4, -R129.reuse ;  /* 0x000000040f0f7c23 */ /* 0x100fe20008010881 */
[--C-:B------:R-:W-:Y:S01]  /*9fd0*/  FFMA.FTZ R20, R20, UR4, -R129.reuse ;  /* 0x0000000414147c23 */ /* 0x100fe20008010881 */
[--C-:B------:R-:W-:Y:S01]  /*9fe0*/  FFMA.FTZ R21, R21, UR4, -R129.reuse ;  /* 0x0000000415157c23 */ /* 0x100fe20008010881 */
[--C-:B------:R-:W-:Y:S01]  /*9ff0*/  FFMA.FTZ R120, R120, UR4, -R129.reuse ;  /* 0x0000000478787c23 */ /* 0x100fe20008010881 */
[----:B------:R-:W-:Y:S01]  /*a000*/  @!P1 LEA R80, R80, UR37, 0x3 ;  /* 0x0000002550509c11 */ /* 0x000fe2000f8e18ff */
[----:B------:R-:W0:Y:S01]  /*a010*/  MUFU.EX2 R8, R8 ;  /* 0x0000000800087308 */ /* 0x000e220000000800 */
[--C-:B------:R-:W-:Y:S01]  /*a020*/  FFMA.FTZ R121, R121, UR4, -R129.reuse ;  /* 0x0000000479797c23 */ /* 0x100fe20008010881 */
[--C-:B------:R-:W-:Y:S01]  /*a030*/  FFMA.FTZ R112, R112, UR4, -R129.reuse ;  /* 0x0000000470707c23 */ /* 0x100fe20008010881 */
[--C-:B------:R-:W-:Y:S01]  /*a040*/  FFMA.FTZ R113, R113, UR4, -R129.reuse ;  /* 0x0000000471717c23 */ /* 0x100fe20008010881 */
[----:B------:R-:W-:Y:S02]  /*a050*/  @!P1 VIADD R80, R80, 0x31c40 ;  /* 0x00031c4050509836 */ /* 0x000fe40000000000 */
[--C-:B------:R-:W-:Y:S01]  /*a060*/  FFMA.FTZ R116, R116, UR4, -R129.reuse ;  /* 0x0000000474747c23 */ /* 0x100fe20008010881 */
[--C-:B------:R-:W-:Y:S01]  /*a070*/  FFMA.FTZ R117, R117, UR4, -R129.reuse ;  /* 0x0000000475757c23 */ /* 0x100fe20008010881 */
[----:B------:R-:W-:Y:S01]  /*a080*/  FFMA.FTZ R104, R104, UR4, -R129 ;  /* 0x0000000468687c23 */ /* 0x000fe20008010881 */
[----:B------:R-:W2:Y:S01]  /*a090*/  MUFU.EX2 R10, R10 ;  /* 0x0000000a000a7308 */ /* 0x000ea20000000800 */
[----:B------:R-:W-:Y:S01]  /*a0a0*/  @!P1 PRMT R80, RZ, 0x654, R80 ;  /* 0x00000654ff509816 */ /* 0x000fe20000000050 */
[----:B-1----:R-:W-:Y:S01]  /*a0b0*/  FFMA.FTZ R3, R4, R3, R7 ;  /* 0x0000000304037223 */ /* 0x002fe20000010007 */
[--C-:B------:R-:W-:Y:S01]  /*a0c0*/  FFMA.FTZ R105, R105, UR4, -R129.reuse ;  /* 0x0000000469697c23 */ /* 0x100fe20008010881 */
[--C-:B------:R-:W-:Y:S01]  /*a0d0*/  FFMA.FTZ R108, R108, UR4, -R129.reuse ;  /* 0x000000046c6c7c23 */ /* 0x100fe20008010881 */
[----:B------:R1:W-:Y:S01]  /*a0e0*/  @!P1 SYNCS.ARRIVE.TRANS64.RED.A1T0 RZ, [R80+URZ], RZ ;  /* 0x000000ff50ff99a7 */ /* 0x0003e2000810043f */
[--C-:B------:R-:W-:Y:S01]  /*a0f0*/  FFMA.FTZ R109, R109, UR4, -R129.reuse ;  /* 0x000000046d6d7c23 */ /* 0x100fe20008010881 */
[----:B------:R-:W-:Y:S01]  /*a100*/  FFMA.FTZ R96, R96, UR4, -R129 ;  /* 0x0000000460607c23 */ /* 0x000fe20008010881 */
[----:B------:R-:W3:Y:S01]  /*a110*/  MUFU.EX2 R11, R11 ;  /* 0x0000000b000b7308 */ /* 0x000ee20000000800 */
[----:B0-----:R-:W-:Y:S01]  /*a120*/  FADD.FTZ R3, R8, R3 ;  /* 0x0000000308037221 */ /* 0x001fe20000010000 */
[--C-:B------:R-:W-:Y:S01]  /*a130*/  FFMA.FTZ R97, R97, UR4, -R129.reuse ;  /* 0x0000000461617c23 */ /* 0x100fe20008010881 */
[--C-:B------:R-:W-:Y:S01]  /*a140*/  FFMA.FTZ R100, R100, UR4, -R129.reuse ;  /* 0x0000000464647c23 */ /* 0x100fe20008010881 */
[----:B------:R-:W-:Y:S01]  /*a150*/  FFMA.FTZ R101, R101, UR4, -R129 ;  /* 0x0000000465657c23 */ /* 0x000fe20008010881 */
[----:B-1----:R-:W-:-:S02]  /*a160*/  IMAD.U32 R80, RZ, RZ, UR7 ;  /* 0x00000007ff507e24 */ /* 0x002fc4000f8e00ff */
[--C-:B------:R-:W-:Y:S01]  /*a170*/  FFMA.FTZ R88, R88, UR4, -R129.reuse ;  /* 0x0000000458587c23 */ /* 0x100fe20008010881 */
[----:B------:R-:W-:Y:S01]  /*a180*/  FFMA.FTZ R89, R89, UR4, -R129 ;  /* 0x0000000459597c23 */ /* 0x000fe20008010881 */
[----:B------:R-:W0:Y:S01]  /*a190*/  MUFU.EX2 R12, R12 ;  /* 0x0000000c000c7308 */ /* 0x000e220000000800 */
[----:B--2---:R-:W-:Y:S01]  /*a1a0*/  FADD.FTZ R3, R10, R3 ;  /* 0x000000030a037221 */ /* 0x004fe20000010000 */
[----:B------:R-:W-:Y:S01]  /*a1b0*/  @!P1 LEA R80, R80, UR37, 0x3 ;  /* 0x0000002550509c11 */ /* 0x000fe2000f8e18ff */
[--C-:B------:R-:W-:Y:S01]  /*a1c0*/  FFMA.FTZ R92, R92, UR4, -R129.reuse ;  /* 0x000000045c5c7c23 */ /* 0x100fe20008010881 */
[--C-:B------:R-:W-:Y:S01]  /*a1d0*/  FFMA.FTZ R93, R93, UR4, -R129.reuse ;  /* 0x000000045d5d7c23 */ /* 0x100fe20008010881 */
[--C-:B------:R-:W-:Y:S01]  /*a1e0*/  FFMA.FTZ R128, R128, UR4, -R129.reuse ;  /* 0x0000000480807c23 */ /* 0x100fe20008010881 */
[----:B------:R-:W-:Y:S01]  /*a1f0*/  FFMA.FTZ R84, R84, UR4, -R129 ;  /* 0x0000000454547c23 */ /* 0x000fe20008010881 */
[----:B------:R-:W-:Y:S01]  /*a200*/  @!P1 VIADD R80, R80, 0x31c60 ;  /* 0x00031c6050509836 */ /* 0x000fe20000000000 */
[----:B------:R-:W1:Y:S01]  /*a210*/  MUFU.EX2 R13, R13 ;  /* 0x0000000d000d7308 */ /* 0x000e620000000800 */
[C---:B---3--:R-:W-:Y:S01]  /*a220*/  FADD.FTZ R3, R11.reuse, R3 ;  /* 0x000000030b037221 */ /* 0x048fe20000010000 */
[----:B------:R-:W-:Y:S01]  /*a230*/  F2FP.F16.F32.PACK_AB R82, R11, R10 ;  /* 0x0000000a0b52723e */ /* 0x000fe200000000ff */
[--C-:B------:R-:W-:Y:S01]  /*a240*/  FFMA.FTZ R5, R5, UR4, -R129.reuse ;  /* 0x0000000405057c23 */ /* 0x100fe20008010881 */
[----:B------:R-:W-:Y:S01]  /*a250*/  @!P1 PRMT R80, RZ, 0x654, R80 ;  /* 0x00000654ff509816 */ /* 0x000fe20000000050 */
[--C-:B------:R-:W-:Y:S01]  /*a260*/  FFMA.FTZ R73, R73, UR4, -R129.reuse ;  /* 0x0000000449497c23 */ /* 0x100fe20008010881 */
[--C-:B------:R-:W-:Y:S01]  /*a270*/  FFMA.FTZ R76, R76, UR4, -R129.reuse ;  /* 0x000000044c4c7c23 */ /* 0x100fe20008010881 */
[----:B------:R-:W-:Y:S01]  /*a280*/  FFMA.FTZ R72, R72, UR4, -R129 ;  /* 0x0000000448487c23 */ /* 0x000fe20008010881 */
[----:B------:R-:W2:Y:S01]  /*a290*/  MUFU.EX2 R14, R14 ;  /* 0x0000000e000e7308 */ /* 0x000ea20000000800 */
[----:B0-----:R-:W-:Y:S01]  /*a2a0*/  FADD.FTZ R3, R12, R3 ;  /* 0x000000030c037221 */ /* 0x001fe20000010000 */
[----:B------:R0:W-:Y:S01]  /*a2b0*/  @!P1 SYNCS.ARRIVE.TRANS64.RED.A1T0 RZ, [R80+URZ], RZ ;  /* 0x000000ff50ff99a7 */ /* 0x0001e2000810043f */
[----:B------:R-:W-:Y:S01]  /*a2c0*/  FFMA.FTZ R77, R77, UR4, -R129 ;  /* 0x000000044d4d7c23 */ /* 0x000fe20008010881 */
[----:B------:R-:W-:Y:S01]  /*a2d0*/  PLOP3.LUT P3, PT, PT, PT, UP1, 0x80, 0x0 ;  /* 0x000000000000781c */ /* 0x000fe20003f6f018 */
[----:B------:R-:W-:Y:S01]  /*a2e0*/  UMOV UR7, UR36 ;  /* 0x0000002400077c82 */ /* 0x000fe20008000000 */
[-C--:B------:R-:W-:Y:S01]  /*a2f0*/  FMUL.FTZ R24, R24, R4.reuse ;  /* 0x0000000418187220 */ /* 0x080fe20000410000 */
[-C--:B------:R-:W-:Y:S01]  /*a300*/  FMUL.FTZ R25, R25, R4.reuse ;  /* 0x0000000419197220 */ /* 0x080fe20000410000 */
[----:B------:R-:W3:Y:S01]  /*a310*/  MUFU.EX2 R15, R15 ;  /* 0x0000000f000f7308 */ /* 0x000ee20000000800 */
[C---:B-1----:R-:W-:Y:S01]  /*a320*/  FADD.FTZ R3, R13.reuse, R3 ;  /* 0x000000030d037221 */ /* 0x042fe20000010000 */
[----:B0-----:R-:W-:Y:S01]  /*a330*/  F2FP.F16.F32.PACK_AB R80, R8, R7 ;  /* 0x000000070850723e */ /* 0x001fe200000000ff */
[----:B------:R-:W-:Y:S01]  /*a340*/  FMUL.FTZ R28, R28, R4 ;  /* 0x000000041c1c7220 */ /* 0x000fe20000410000 */
[----:B------:R-:W-:Y:S01]  /*a350*/  F2FP.F16.F32.PACK_AB R12, R13, R12 ;  /* 0x0000000c0d0c723e */ /* 0x000fe200000000ff */
[----:B------:R-:W-:Y:S01]  /*a360*/  FMUL.FTZ R29, R29, R4 ;  /* 0x000000041d1d7220 */ /* 0x000fe20000410000 */
[----:B------:R-:W-:Y:S01]  /*a370*/  F2FP.F16.F32.PACK_AB R13, R131, R130 ;  /* 0x00000082830d723e */ /* 0x000fe200000000ff */
[----:B------:R0:W-:Y:S01]  /*a380*/  STSM.16.M88.4 [R2+0x24300], R80 ;  /* 0x0243005002007844 */ /* 0x0001e20000000200 */
        /* <DEDUP_REMOVED lines=11> */
[----:B------:R-:W-:Y:S01]  /*a440*/  FMUL.FTZ R44, R44, R4 ;  /* 0x000000042c2c7220 */ /* 0x000fe20000410000 */
[----:B------:R-:W-:Y:S01]  /*a450*/  F2FP.F16.F32.PACK_AB R15, R133, R132 ;  /* 0x00000084850f723e */ /* 0x000fe200000000ff */
[-C--:B------:R-:W-:Y:S01]  /*a460*/  FMUL.FTZ R45, R45, R4.reuse ;  /* 0x000000042d2d7220 */ /* 0x080fe20000410000 */
[-C--:B------:R-:W-:Y:S01]  /*a470*/  FMUL.FTZ R48, R48, R4.reuse ;  /* 0x0000000430307220 */ /* 0x080fe20000410000 */
[-C--:B------:R-:W-:Y:S01]  /*a480*/  FMUL.FTZ R49, R49, R4.reuse ;  /* 0x0000000431317220 */ /* 0x080fe20000410000 */
[----:B------:R-:W3:Y:S01]  /*a490*/  MUFU.EX2 R120, R120 ;  /* 0x0000007800787308 */ /* 0x000ee20000000800 */
[----:B-1----:R-:W-:Y:S01]  /*a4a0*/  FADD.FTZ R3, R20, R3 ;  /* 0x0000000314037221 */ /* 0x002fe20000010000 */
[----:B------:R1:W-:Y:S01]  /*a4b0*/  STSM.16.M88.4 [R2+0x25b00], R12 ;  /* 0x025b000c02007844 */ /* 0x0003e20000000200 */
[-C--:B------:R-:W-:Y:S01]  /*a4c0*/  FMUL.FTZ R52, R52, R4.reuse ;  /* 0x0000000434347220 */ /* 0x080fe20000410000 */
[-C--:B------:R-:W-:Y:S01]  /*a4d0*/  FMUL.FTZ R53, R53, R4.reuse ;  /* 0x0000000435357220 */ /* 0x080fe20000410000 */
[-C--:B------:R-:W-:Y:S01]  /*a4e0*/  FMUL.FTZ R56, R56, R4.reuse ;  /* 0x0000000438387220 */ /* 0x080fe20000410000 */
[-C--:B------:R-:W-:Y:S01]  /*a4f0*/  FMUL.FTZ R57, R57, R4.reuse ;  /* 0x0000000439397220 */ /* 0x080fe20000410000 */
[-C--:B------:R-:W-:Y:S01]  /*a500*/  FMUL.FTZ R60, R60, R4.reuse ;  /* 0x000000043c3c7220 */ /* 0x080fe20000410000 */
[----:B------:R-:W4:Y:S01]  /*a510*/  MUFU.EX2 R121, R121 ;  /* 0x0000007900797308 */ /* 0x000f220000000800 */
[----:B--2---:R-:W-:Y:S01]  /*a520*/  FADD.FTZ R3, R21, R3 ;  /* 0x0000000315037221 */ /* 0x004fe20000010000 */
[-C--:B------:R-:W-:Y:S01]  /*a530*/  FMUL.FTZ R61, R61, R4.reuse ;  /* 0x000000043d3d7220 */ /* 0x080fe20000410000 */
[-C--:B------:R-:W-:Y:S01]  /*a540*/  FMUL.FTZ R64, R64, R4.reuse ;  /* 0x0000000440407220 */ /* 0x080fe20000410000 */
[-C--:B------:R-:W-:Y:S01]  /*a550*/  FMUL.FTZ R65, R65, R4.reuse ;  /* 0x0000000441417220 */ /* 0x080fe20000410000 */
[-C--:B------:R-:W-:Y:S01]  /*a560*/  FMUL.FTZ R68, R68, R4.reuse ;  /* 0x0000000444447220 */ /* 0x080fe20000410000 */
[----:B------:R-:W-:Y:S01]  /*a570*/  FMUL.FTZ R69, R69, R4 ;  /* 0x0000000445457220 */ /* 0x000fe20000410000 */
[-C--:B------:R-:W-:Y:S01]  /*a580*/  FMUL.FTZ R26, R26, R125.reuse ;  /* 0x0000007d1a1a7220 */ /* 0x080fe20000410000 */
[----:B0-----:R-:W0:Y:S01]  /*a590*/  MUFU.EX2 R81, R115 ;  /* 0x0000007300517308 */ /* 0x001e220000000800 */
[----:B---3--:R-:W-:Y:S01]  /*a5a0*/  FADD.FTZ R3, R120, R3 ;  /* 0x0000000378037221 */ /* 0x008fe20000010000 */
[----:B-1----:R-:W-:Y:S01]  /*a5b0*/  F2FP.F16.F32.PACK_AB R12, R21, R20 ;  /* 0x00000014150c723e */ /* 0x002fe200000000ff */
[-C--:B------:R-:W-:Y:S01]  /*a5c0*/  FMUL.FTZ R27, R27, R125.reuse ;  /* 0x0000007d1b1b7220 */ /* 0x080fe20000410000 */
[----:B------:R-:W-:Y:S01]  /*a5d0*/  F2FP.F16.F32.PACK_AB R13, R123, R122 ;  /* 0x0000007a7b0d723e */ /* 0x000fe200000000ff */
[-C--:B------:R-:W-:Y:S01]  /*a5e0*/  FMUL.FTZ R30, R30, R125.reuse ;  /* 0x0000007d1e1e7220 */ /* 0x080fe20000410000 */
[----:B------:R-:W-:Y:S01]  /*a5f0*/  F2FP.F16.F32.PACK_AB R15, R127, R126 ;  /* 0x0000007e7f0f723e */ /* 0x000fe200000000ff */
[-C--:B------:R-:W-:Y:S01]  /*a600*/  FMUL.FTZ R31, R31, R125.reuse ;  /* 0x0000007d1f1f7220 */ /* 0x080fe20000410000 */
[----:B------:R-:W1:Y:S01]  /*a610*/  MUFU.EX2 R80, R112 ;  /* 0x0000007000507308 */ /* 0x000e620000000800 */
[C---:B----4-:R-:W-:Y:S01]  /*a620*/  FADD.FTZ R3, R121.reuse, R3 ;  /* 0x0000000379037221 */ /* 0x050fe20000010000 */
[----:B------:R-:W-:Y:S01]  /*a630*/  F2FP.F16.F32.PACK_AB R14, R121, R120 ;  /* 0x00000078790e723e */ /* 0x000fe200000000ff */
[-C--:B------:R-:W-:Y:S01]  /*a640*/  FMUL.FTZ R34, R34, R125.reuse ;  /* 0x0000007d22227220 */ /* 0x080fe20000410000 */
[-C--:B------:R-:W-:Y:S01]  /*a650*/  FMUL.FTZ R35, R35, R125.reuse ;  /* 0x0000007d23237220 */ /* 0x080fe20000410000 */
[-C--:B------:R-:W-:Y:S01]  /*a660*/  FMUL.FTZ R38, R38, R125.reuse ;  /* 0x0000007d26267220 */ /* 0x080fe20000410000 */
[-C--:B------:R-:W-:Y:S01]  /*a670*/  FMUL.FTZ R39, R39, R125.reuse ;  /* 0x0000007d27277220 */ /* 0x080fe20000410000 */
[----:B------:R2:W-:Y:S01]  /*a680*/  STSM.16.M88.4 [R2+0x27300], R12 ;  /* 0x0273000c02007844 */ /* 0x0005e20000000200 */
[----:B------:R-:W3:Y:S01]  /*a690*/  MUFU.EX2 R113, R113 ;  /* 0x0000007100717308 */ /* 0x000ee20000000800 */
[C---:B0-----:R-:W-:Y:S01]  /*a6a0*/  FADD.FTZ R0, R81.reuse, R0 ;  /* 0x0000000051007221 */ /* 0x041fe20000010000 */
[----:B------:R-:W-:Y:S01]  /*a6b0*/  F2FP.F16.F32.PACK_AB R81, R81, R114 ;  /* 0x000000725151723e */ /* 0x000fe200000000ff */
[-C--:B------:R-:W-:Y:S01]  /*a6c0*/  FMUL.FTZ R42, R42, R125.reuse ;  /* 0x0000007d2a2a7220 */ /* 0x080fe20000410000 */
[-C--:B------:R-:W-:Y:S01]  /*a6d0*/  FMUL.FTZ R43, R43, R125.reuse ;  /* 0x0000007d2b2b7220 */ /* 0x080fe20000410000 */
[----:B------:R-:W-:Y:S01]  /*a6e0*/  FADD.FTZ R0, R118, R0 ;  /* 0x0000000076007221 */ /* 0x000fe20000010000 */
[-C--:B------:R-:W-:Y:S01]  /*a6f0*/  FMUL.FTZ R46, R46, R125.reuse ;  /* 0x0000007d2e2e7220 */ /* 0x080fe20000410000 */
[-C--:B------:R-:W-:Y:S01]  /*a700*/  FMUL.FTZ R47, R47, R125.reuse ;  /* 0x0000007d2f2f7220 */ /* 0x080fe20000410000 */
[----:B------:R-:W0:Y:S01]  /*a710*/  MUFU.EX2 R83, R119 ;  /* 0x0000007700537308 */ /* 0x000e220000000800 */
[----:B-1----:R-:W-:Y:S01]  /*a720*/  FADD.FTZ R3, R80, R3 ;  /* 0x0000000350037221 */ /* 0x002fe20000010000 */
[-C--:B------:R-:W-:Y:S01]  /*a730*/  FMUL.FTZ R50, R50, R125.reuse ;  /* 0x0000007d32327220 */ /* 0x080fe20000410000 */
[-C--:B------:R-:W-:Y:S01]  /*a740*/  FMUL.FTZ R51, R51, R125.reuse ;  /* 0x0000007d33337220 */ /* 0x080fe20000410000 */
[-C--:B------:R-:W-:Y:S01]  /*a750*/  FMUL.FTZ R54, R54, R125.reuse ;  /* 0x0000007d36367220 */ /* 0x080fe20000410000 */
[-C--:B------:R-:W-:Y:S01]  /*a760*/  FMUL.FTZ R55, R55, R125.reuse ;  /* 0x0000007d37377220 */ /* 0x080fe20000410000 */
[-C--:B------:R-:W-:Y:S01]  /*a770*/  FMUL.FTZ R58, R58, R125.reuse ;  /* 0x0000007d3a3a7220 */ /* 0x080fe20000410000 */
[----:B--2---:R-:W-:Y:S01]  /*a780*/  F2FP.F16.F32.PACK_AB R13, R99, R98 ;  /* 0x00000062630d723e */ /* 0x004fe200000000ff */
[----:B------:R-:W1:Y:S01]  /*a790*/  MUFU.EX2 R82, R116 ;  /* 0x0000007400527308 */ /* 0x000e620000000800 */
[C---:B---3--:R-:W-:Y:S01]  /*a7a0*/  FADD.FTZ R3, R113.reuse, R3 ;  /* 0x0000000371037221 */ /* 0x048fe20000010000 */
[----:B------:R-:W-:Y:S01]  /*a7b0*/  F2FP.F16.F32.PACK_AB R80, R113, R80 ;  /* 0x000000507150723e */ /* 0x000fe200000000ff */
[-C--:B------:R-:W-:Y:S01]  /*a7c0*/  FMUL.FTZ R59, R59, R125.reuse ;  /* 0x0000007d3b3b7220 */ /* 0x080fe20000410000 */
[----:B------:R-:W-:Y:S01]  /*a7d0*/  F2FP.F16.F32.PACK_AB R15, R103, R102 ;  /* 0x00000066670f723e */ /* 0x000fe200000000ff */
[-C--:B------:R-:W-:Y:S01]  /*a7e0*/  FMUL.FTZ R62, R62, R125.reuse ;  /* 0x0000007d3e3e7220 */ /* 0x080fe20000410000 */
[-C--:B------:R-:W-:Y:S01]  /*a7f0*/  FMUL.FTZ R63, R63, R125.reuse ;  /* 0x0000007d3f3f7220 */ /* 0x080fe20000410000 */
[-C--:B------:R-:W-:Y:S01]  /*a800*/  FMUL.FTZ R66, R66, R125.reuse ;  /* 0x0000007d42427220 */ /* 0x080fe20000410000 */
[----:B------:R-:W2:Y:S01]  /*a810*/  MUFU.EX2 R117, R117 ;  /* 0x0000007500757308 */ /* 0x000ea20000000800 */
[C---:B0-----:R-:W-:Y:S01]  /*a820*/  FADD.FTZ R0, R83.reuse, R0 ;  /* 0x0000000053007221 */ /* 0x041fe20000010000 */
[----:B------:R-:W-:Y:S01]  /*a830*/  F2FP.F16.F32.PACK_AB R83, R83, R118 ;  /* 0x000000765353723e */ /* 0x000fe200000000ff */
[-C--:B------:R-:W-:Y:S01]  /*a840*/  FMUL.FTZ R67, R67, R125.reuse ;  /* 0x0000007d43437220 */ /* 0x080fe20000410000 */
[-C--:B------:R-:W-:Y:S01]  /*a850*/  FMUL.FTZ R70, R70, R125.reuse ;  /* 0x0000007d46467220 */ /* 0x080fe20000410000 */
[----:B------:R-:W-:Y:S01]  /*a860*/  FADD.FTZ R0, R106, R0 ;  /* 0x000000006a007221 */ /* 0x000fe20000010000 */
[----:B------:R-:W-:Y:S01]  /*a870*/  FMUL.FTZ R71, R71, R125 ;  /* 0x0000007d47477220 */ /* 0x000fe20000410000 */
[----:B------:R-:W-:Y:S01]  /*a880*/  IMAD.MOV.U32 R4, RZ, RZ, R9 ;  /* 0x000000ffff047224 */ /* 0x000fe200078e0009 */
[----:B------:R-:W0:Y:S01]  /*a890*/  MUFU.EX2 R104, R104 ;  /* 0x0000006800687308 */ /* 0x000e220000000800 */
[----:B-1----:R-:W-:Y:S01]  /*a8a0*/  FADD.FTZ R3, R82, R3 ;  /* 0x0000000352037221 */ /* 0x002fe20000010000 */
[----:B------:R-:W-:-:S04]  /*a8b0*/  FADD.FTZ R0, R107, R0 ;  /* 0x000000006b007221 */ /* 0x000fc80000010000 */
[----:B------:R-:W-:Y:S02]  /*a8c0*/  FADD.FTZ R0, R110, R0 ;  /* 0x000000006e007221 */ /* 0x000fe40000010000 */
[----:B------:R-:W1:Y:S01]  /*a8d0*/  MUFU.EX2 R105, R105 ;  /* 0x0000006900697308 */ /* 0x000e620000000800 */
[----:B--2---:R-:W-:Y:S01]  /*a8e0*/  FADD.FTZ R3, R117, R3 ;  /* 0x0000000375037221 */ /* 0x004fe20000010000 */
[----:B------:R-:W-:Y:S01]  /*a8f0*/  FADD.FTZ R11, R111, R0 ;  /* 0x000000006f0b7221 */ /* 0x000fe20000010000 */
[----:B------:R-:W-:-:S03]  /*a900*/  F2FP.F16.F32.PACK_AB R82, R117, R82 ;  /* 0x000000527552723e */ /* 0x000fc600000000ff */
[----:B------:R-:W-:Y:S02]  /*a910*/  FADD.FTZ R10, R98, R11 ;  /* 0x0000000b620a7221 */ /* 0x000fe40000010000 */
[----:B------:R-:W-:Y:S01]  /*a920*/  MUFU.EX2 R8, R86 ;  /* 0x0000005600087308 */ /* 0x000fe20000000800 */
[----:B0-----:R-:W-:Y:S01]  /*a930*/  FADD.FTZ R3, R104, R3 ;  /* 0x0000000368037221 */ /* 0x001fe20000010000 */
[----:B------:R-:W-:Y:S01]  /*a940*/  FADD.FTZ R11, R99, R10 ;  /* 0x0000000a630b7221 */ /* 0x000fe20000010000 */
[----:B------:R0:W-:Y:S03]  /*a950*/  STSM.16.M88.4 [R2+0x28b00], R80 ;  /* 0x028b005002007844 */ /* 0x0001e60000000200 */
[----:B------:R-:W-:Y:S02]  /*a960*/  FADD.FTZ R10, R102, R11 ;  /* 0x0000000b660a7221 */ /* 0x000fe40000010000 */
[----:B------:R-:W2:Y:S01]  /*a970*/  MUFU.EX2 R86, R108 ;  /* 0x0000006c00567308 */ /* 0x000ea20000000800 */
[----:B-1----:R-:W-:Y:S01]  /*a980*/  FADD.FTZ R3, R105, R3 ;  /* 0x0000000369037221 */ /* 0x002fe20000010000 */
[----:B------:R-:W-:-:S04]  /*a990*/  FADD.FTZ R11, R103, R10 ;  /* 0x0000000a670b7221 */ /* 0x000fc80000010000 */
[----:B------:R-:W-:Y:S02]  /*a9a0*/  FADD.FTZ R10, R90, R11 ;  /* 0x0000000b5a0a7221 */ /* 0x000fe40000010000 */
[----:B------:R-:W1:Y:S02]  /*a9b0*/  MUFU.EX2 R109, R109 ;  /* 0x0000006d006d7308 */ /* 0x000e640000000800 */
[C---:B------:R-:W-:Y:S01]  /*a9c0*/  FADD.FTZ R11, R91.reuse, R10 ;  /* 0x0000000a5b0b7221 */ /* 0x040fe20000010000 */
[----:B0-----:R-:W-:Y:S02]  /*a9d0*/  F2FP.F16.F32.PACK_AB R81, R91, R90 ;  /* 0x0000005a5b51723e */ /* 0x001fe400000000ff */
[C---:B------:R-:W-:Y:S01]  /*a9e0*/  F2FP.F16.F32.PACK_AB R83, R95.reuse, R94 ;  /* 0x0000005e5f53723e */ /* 0x040fe200000000ff */
[----:B------:R-:W-:Y:S02]  /*a9f0*/  FADD.FTZ R10, R94, R11 ;  /* 0x0000000b5e0a7221 */ /* 0x000fe40000010000 */
[----:B------:R-:W0:Y:S01]  /*aa00*/  MUFU.EX2 R96, R96 ;  /* 0x0000006000607308 */ /* 0x000e220000000800 */
[----:B--2---:R-:W-:Y:S01]  /*aa10*/  FADD.FTZ R0, R86, R3 ;  /* 0x0000000356007221 */ /* 0x004fe20000010000 */
[----:B------:R-:W-:-:S06]  /*aa20*/  FADD.FTZ R10, R95, R10 ;  /* 0x0000000a5f0a7221 */ /* 0x000fcc0000010000 */
[----:B------:R-:W2:Y:S01]  /*aa30*/  MUFU.EX2 R97, R97 ;  /* 0x0000006100617308 */ /* 0x000ea20000000800 */
[C---:B-1----:R-:W-:Y:S01]  /*aa40*/  FADD.FTZ R3, R109.reuse, R0 ;  /* 0x000000006d037221 */ /* 0x042fe20000010000 */
[----:B------:R-:W-:-:S06]  /*aa50*/  F2FP.F16.F32.PACK_AB R86, R109, R86 ;  /* 0x000000566d56723e */ /* 0x000fcc00000000ff */
[----:B------:R-:W1:Y:S01]  /*aa60*/  MUFU.EX2 R100, R100 ;  /* 0x0000006400647308 */ /* 0x000e620000000800 */
[----:B0-----:R-:W-:-:S07]  /*aa70*/  FADD.FTZ R0, R96, R3 ;  /* 0x0000000360007221 */ /* 0x001fce0000010000 */
[----:B------:R-:W0:Y:S01]  /*aa80*/  MUFU.EX2 R101, R101 ;  /* 0x0000006500657308 */ /* 0x000e220000000800 */
[C---:B--2---:R-:W-:Y:S01]  /*aa90*/  FADD.FTZ R3, R97.reuse, R0 ;  /* 0x0000000061037221 */ /* 0x044fe20000010000 */
[----:B------:R-:W-:-:S06]  /*aaa0*/  F2FP.F16.F32.PACK_AB R12, R97, R96 ;  /* 0x00000060610c723e */ /* 0x000fcc00000000ff */
[----:B------:R-:W2:Y:S01]  /*aab0*/  MUFU.EX2 R88, R88 ;  /* 0x0000005800587308 */ /* 0x000ea20000000800 */
[----:B-1----:R-:W-:-:S07]  /*aac0*/  FADD.FTZ R0, R100, R3 ;  /* 0x0000000364007221 */ /* 0x002fce0000010000 */
[----:B------:R-:W1:Y:S01]  /*aad0*/  MUFU.EX2 R89, R89 ;  /* 0x0000005900597308 */ /* 0x000e620000000800 */
[C---:B0-----:R-:W-:Y:S01]  /*aae0*/  FADD.FTZ R3, R101.reuse, R0 ;  /* 0x0000000065037221 */ /* 0x041fe20000010000 */
[----:B------:R-:W-:-:S06]  /*aaf0*/  F2FP.F16.F32.PACK_AB R14, R101, R100 ;  /* 0x00000064650e723e */ /* 0x000fcc00000000ff */
[----:B------:R-:W0:Y:S01]  /*ab00*/  MUFU.EX2 R92, R92 ;  /* 0x0000005c005c7308 */ /* 0x000e220000000800 */
[----:B--2---:R-:W-:-:S07]  /*ab10*/  FADD.FTZ R0, R88, R3 ;  /* 0x0000000358007221 */ /* 0x004fce0000010000 */
[----:B------:R2:W3:Y:S01]  /*ab20*/  MUFU.EX2 R7, R85 ;  /* 0x0000005500077308 */ /* 0x0004e20000000800 */
[C---:B-1----:R-:W-:Y:S01]  /*ab30*/  FADD.FTZ R3, R89.reuse, R0 ;  /* 0x0000000059037221 */ /* 0x042fe20000010000 */
[----:B------:R-:W-:-:S06]  /*ab40*/  F2FP.F16.F32.PACK_AB R80, R89, R88 ;  /* 0x000000585950723e */ /* 0x000fcc00000000ff */
[----:B------:R-:W1:Y:S01]  /*ab50*/  MUFU.EX2 R93, R93 ;  /* 0x0000005d005d7308 */ /* 0x000e620000000800 */
[----:B0-----:R-:W-:Y:S01]  /*ab60*/  FADD.FTZ R0, R92, R3 ;  /* 0x000000035c007221 */ /* 0x001fe20000010000 */
[----:B--2---:R-:W-:-:S06]  /*ab70*/  F2FP.F16.F32.PACK_AB R85, R107, R106 ;  /* 0x0000006a6b55723e */ /* 0x004fcc00000000ff */
[----:B------:R-:W0:Y:S01]  /*ab80*/  MUFU.EX2 R112, R124 ;  /* 0x0000007c00707308 */ /* 0x000e220000000800 */
[----:B---3--:R-:W-:Y:S01]  /*ab90*/  FADD.FTZ R10, R7, R10 ;  /* 0x0000000a070a7221 */ /* 0x008fe20000010000 */
[----:B------:R-:W-:-:S03]  /*aba0*/  F2FP.F16.F32.PACK_AB R113, R135, R7 ;  /* 0x000000078771723e */ /* 0x000fc600000000ff */
[----:B------:R-:W-:-:S03]  /*abb0*/  FADD.FTZ R11, R135, R10 ;  /* 0x0000000a870b7221 */ /* 0x000fc60000010000 */
[----:B------:R-:W2:Y:S01]  /*abc0*/  MUFU.EX2 R128, R128 ;  /* 0x0000008000807308 */ /* 0x000ea20000000800 */
[C---:B-1----:R-:W-:Y:S01]  /*abd0*/  FADD.FTZ R3, R93.reuse, R0 ;  /* 0x000000005d037221 */ /* 0x042fe20000010000 */
[----:B------:R-:W-:Y:S01]  /*abe0*/  FADD.FTZ R0, R8, R11 ;  /* 0x0000000b08007221 */ /* 0x000fe20000010000 */
[----:B------:R-:W-:-:S05]  /*abf0*/  F2FP.F16.F32.PACK_AB R82, R93, R92 ;  /* 0x0000005c5d52723e */ /* 0x000fca00000000ff */
[----:B------:R1:W3:Y:S01]  /*ac00*/  MUFU.EX2 R115, R87 ;  /* 0x0000005700737308 */ /* 0x0002e20000000800 */
[----:B0-----:R-:W-:-:S07]  /*ac10*/  FADD.FTZ R3, R112, R3 ;  /* 0x0000000370037221 */ /* 0x001fce0000010000 */
[----:B------:R0:W4:Y:S01]  /*ac20*/  MUFU.EX2 R114, R84 ;  /* 0x0000005400727308 */ /* 0x0001220000000800 */
[C---:B--2---:R-:W-:Y:S01]  /*ac30*/  FADD.FTZ R3, R128.reuse, R3 ;  /* 0x0000000380037221 */ /* 0x044fe20000010000 */
[----:B-1----:R-:W-:Y:S02]  /*ac40*/  F2FP.F16.F32.PACK_AB R87, R111, R110 ;  /* 0x0000006e6f57723e */ /* 0x002fe400000000ff */
[----:B------:R-:W-:-:S04]  /*ac50*/  F2FP.F16.F32.PACK_AB R112, R128, R112 ;  /* 0x000000708070723e */ /* 0x000fc800000000ff */
[----:B------:R-:W1:Y:S01]  /*ac60*/  MUFU.EX2 R5, R5 ;  /* 0x0000000500057308 */ /* 0x000e620000000800 */
[----:B---3--:R-:W-:Y:S01]  /*ac70*/  FADD.FTZ R11, R115, R0 ;  /* 0x00000000730b7221 */ /* 0x008fe20000010000 */
[----:B0-----:R-:W-:Y:S02]  /*ac80*/  F2FP.F16.F32.PACK_AB R84, R105, R104 ;  /* 0x000000686954723e */ /* 0x001fe400000000ff */
[----:B------:R-:W-:Y:S01]  /*ac90*/  F2FP.F16.F32.PACK_AB R115, R115, R8 ;  /* 0x000000087373723e */ /* 0x000fe200000000ff */
[----:B------:R-:W-:Y:S02]  /*aca0*/  FADD.FTZ R10, R134, R11 ;  /* 0x0000000b860a7221 */ /* 0x000fe40000010000 */
[----:B------:R0:W-:Y:S01]  /*acb0*/  STSM.16.M88.4 [R2+0x2a300], R84 ;  /* 0x02a3005402007844 */ /* 0x0001e20000000200 */
[----:B------:R-:W2:Y:S01]  /*acc0*/  MUFU.EX2 R75, R75 ;  /* 0x0000004b004b7308 */ /* 0x000ea20000000800 */
[----:B----4-:R-:W-:Y:S02]  /*acd0*/  FADD.FTZ R0, R114, R3 ;  /* 0x0000000372007221 */ /* 0x010fe40000010000 */
[----:B------:R0:W-:Y:S04]  /*ace0*/  STSM.16.M88.4 [R2+0x2bb00], R12 ;  /* 0x02bb000c02007844 */ /* 0x0001e80000000200 */
[----:B------:R0:W-:Y:S01]  /*acf0*/  STSM.16.M88.4 [R2+0x2d300], R80 ;  /* 0x02d3005002007844 */ /* 0x0001e20000000200 */
[----:B------:R-:W3:Y:S01]  /*ad00*/  MUFU.EX2 R73, R73 ;  /* 0x0000004900497308 */ /* 0x000ee20000000800 */
[C---:B-1----:R-:W-:Y:S01]  /*ad10*/  FADD.FTZ R0, R5.reuse, R0 ;  /* 0x0000000005007221 */ /* 0x042fe20000010000 */
[----:B------:R-:W-:Y:S01]  /*ad20*/  F2FP.F16.F32.PACK_AB R114, R5, R114 ;  /* 0x000000720572723e */ /* 0x000fe200000000ff */
[----:B------:R-:W-:-:S04]  /*ad30*/  IMAD.MOV.U32 R5, RZ, RZ, R74 ;  /* 0x000000ffff057224 */ /* 0x000fc800078e004a */
[----:B------:R0:W-:Y:S01]  /*ad40*/  STSM.16.M88.4 [R2+0x2eb00], R112 ;  /* 0x02eb007002007844 */ /* 0x0001e20000000200 */
[----:B------:R-:W1:Y:S01]  /*ad50*/  MUFU.EX2 R78, R78 ;  /* 0x0000004e004e7308 */ /* 0x000e620000000800 */
[----:B--2---:R-:W-:-:S07]  /*ad60*/  FADD.FTZ R7, R75, R10 ;  /* 0x0000000a4b077221 */ /* 0x004fce0000010000 */
[----:B------:R-:W2:Y:S01]  /*ad70*/  MUFU.EX2 R79, R79 ;  /* 0x0000004f004f7308 */ /* 0x000ea20000000800 */
[----:B---3--:R-:W-:-:S07]  /*ad80*/  FADD.FTZ R3, R73, R0 ;  /* 0x0000000049037221 */ /* 0x008fce0000010000 */
[----:B------:R-:W3:Y:S01]  /*ad90*/  MUFU.EX2 R76, R76 ;  /* 0x0000004c004c7308 */ /* 0x000ee20000000800 */
[----:B-1----:R-:W-:-:S07]  /*ada0*/  FADD.FTZ R0, R78, R7 ;  /* 0x000000074e007221 */ /* 0x002fce0000010000 */
[----:B------:R-:W1:Y:S01]  /*adb0*/  MUFU.EX2 R72, R72 ;  /* 0x0000004800487308 */ /* 0x000e620000000800 */
[C---:B--2---:R-:W-:Y:S01]  /*adc0*/  FADD.FTZ R0, R79.reuse, R0 ;  /* 0x000000004f007221 */ /* 0x044fe20000010000 */
[----:B------:R-:W-:-:S06]  /*add0*/  F2FP.F16.F32.PACK_AB R79, R79, R78 ;  /* 0x0000004e4f4f723e */ /* 0x000fcc00000000ff */
[----:B------:R2:W4:Y:S01]  /*ade0*/  MUFU.EX2 R20, R77 ;  /* 0x0000004d00147308 */ /* 0x0005220000000800 */
[C---:B---3--:R-:W-:Y:S01]  /*adf0*/  FADD.FTZ R3, R76.reuse, R3 ;  /* 0x000000034c037221 */ /* 0x048fe20000010000 */
[----:B------:R-:W-:Y:S02]  /*ae00*/  F2FP.F16.F32.PACK_AB R76, R76, R73 ;  /* 0x000000494c4c723e */ /* 0x000fe400000000ff */
[----:B--2---:R-:W-:Y:S01]  /*ae10*/  F2FP.F16.F32.PACK_AB R77, R75, R134 ;  /* 0x000000864b4d723e */ /* 0x004fe200000000ff */
[----:B-1----:R-:W-:Y:S01]  /*ae20*/  FADD.FTZ R3, R72, R3 ;  /* 0x0000000348037221 */ /* 0x002fe20000010000 */
[----:B----4-:R-:W-:-:S03]  /*ae30*/  F2FP.F16.F32.PACK_AB R78, R20, R72 ;  /* 0x00000048144e723e */ /* 0x010fc600000000ff */
        /* <DEDUP_REMOVED lines=10> */
[----:B------:R-:W-:-:S05]  /*aee0*/  UMOV UR38, UR10 ;  /* 0x0000000a00267c82 */ /* 0x000fca0008000000 */
.L_x_2090:
[----:B------:R-:W-:-:S13]  /*aef0*/  R2UR UR5, R144 ;  /* 0x00000000900572ca */ /* 0x000fda00000e0000 */
[----:B------:R-:W-:-:S06]  /*af00*/  UISETP.GE.AND UP0, UPT, UR38, UR5, UPT ;  /* 0x000000052600728c */ /* 0x000fcc000bf06270 */
[----:B------:R-:W-:-:S13]  /*af10*/  PLOP3.LUT P2, PT, PT, PT, UP0, 0x80, 0x0 ;  /* 0x000000000000781c */ /* 0x000fda0003f4f008 */
[----:B------:R-:W-:Y:S05]  /*af20*/  @!P2 BRA `(.L_x_2100) ;  /* 0x00000040002ca947 */ /* 0x000fea0003800000 */
[----:B------:R-:W-:Y:S01]  /*af30*/  IMAD.MOV.U32 R4, RZ, RZ, R74 ;  /* 0x000000ffff047224 */ /* 0x000fe200078e004a */
[----:B------:R-:W-:Y:S01]  /*af40*/  UMOV UR39, UR60 ;  /* 0x0000003c00277c82 */ /* 0x000fe20008000000 */
[----:B------:R-:W-:Y:S01]  /*af50*/  IMAD.MOV.U32 R5, RZ, RZ, R9 ;  /* 0x000000ffff057224 */ /* 0x000fe200078e0009 */
[----:B------:R-:W-:Y:S01]  /*af60*/  UMOV UR7, UR36 ;  /* 0x0000002400077c82 */ /* 0x000fe20008000000 */
[----:B------:R-:W-:-:S05]  /*af70*/  ULDC UR5, c[0x0][0x9d8] ;  /* 0x0002760000057ab9 */ /* 0x000fca0000000800 */
.L_x_2109:
[----:B------:R-:W-:Y:S01]  /*af80*/  R2UR UR4, R16 ;  /* 0x00000000100472ca */ /* 0x000fe200000e0000 */
[----:B------:R-:W-:-:S04]  /*af90*/  UIADD3 UR36, UR7, 0x1, URZ ;  /* 0x0000000107247890 */ /* 0x000fc8000fffe03f */
[----:B------:R-:W-:-:S04]  /*afa0*/  UISETP.NE.AND UP0, UPT, UR36, 0x2, UPT ;  /* 0x000000022400788c */ /* 0x000fc8000bf05270 */
[----:B------:R-:W-:Y:S02]  /*afb0*/  USEL UR60, URZ, 0x1, UP0 ;  /* 0x000000013f3c7887 */ /* 0x000fe40008000000 */
[----:B------:R-:W-:Y:S02]  /*afc0*/  USEL UR36, UR36, URZ, UP0 ;  /* 0x0000003f24247287 */ /* 0x000fe40008000000 */
[----:B------:R-:W-:Y:S01]  /*afd0*/  ISETP.NE.AND P3, PT, RZ, UR4, PT ;  /* 0x00000004ff007c0c */ /* 0x000fe2000bf65270 */
[----:B------:R-:W-:-:S12]  /*afe0*/  ULOP3.LUT UR60, UR39, UR60, URZ, 0x3c, !UPT ;  /* 0x0000003c273c7292 */ /* 0x000fd8000f8e3c3f */
[----:B----4-:R-:W-:Y:S05]  /*aff0*/  @P3 BRA `(.L_x_2101) ;  /* 0x00000000002c3947 */ /* 0x010fea0003800000 */
[----:B------:R-:W-:Y:S05]  /*b000*/  @!P0 BRA `(.L_x_2102) ;  /* 0x0000000000048947 */ /* 0x000fea0003800000 */
[----:B------:R-:W-:Y:S01]  /*b010*/  BPT.TRAP 0x1 ;  /* 0x000000040000795c */ /* 0x000fe20000300000 */
.L_x_2102:
[----:B------:R-:W-:Y:S01]  /*b020*/  ULEA UR4, UR36, UR37, 0x3 ;  /* 0x0000002524047291 */ /* 0x000fe2000f8e183f */
[----:B------:R-:W-:-:S05]  /*b030*/  IMAD.U32 R6, RZ, RZ, UR60 ;  /* 0x0000003cff067e24 */ /* 0x000fca000f8e00ff */
[----:B------:R-:W-:-:S04]  /*b040*/  SHF.L.U32 R6, R6, 0x1f, RZ ;  /* 0x0000001f06067819 */ /* 0x000fc800000006ff */
[----:B------:R1:W2:Y:S01]  /*b050*/  SYNCS.PHASECHK.TRANS64.TRYWAIT P2, [UR4+0x31c30], R6 ;  /* 0x031c3006ff0075a7 */ /* 0x0002a20008040144 */
[----:B------:R-:W-:Y:S05]  /*b060*/  @!P0 BRA `(.L_x_2103) ;  /* 0x0000000000048947 */ /* 0x000fea0003800000 */
[----:B------:R-:W-:Y:S01]  /*b070*/  BPT.TRAP 0x1 ;  /* 0x000000040000795c */ /* 0x000fe20000300000 */
.L_x_2103:
[----:B--2---:R-:W-:Y:S05]  /*b080*/  @P2 BRA `(.L_x_2101) ;  /* 0x0000000000082947 */ /* 0x004fea0003800000 */
[----:B------:R-:W2:Y:S02]  /*b090*/  SYNCS.PHASECHK.TRANS64.TRYWAIT P2, [UR4+0x31c30], R6 ;  /* 0x031c3006ff0075a7 */ /* 0x000ea40008040144 */
[----:B--2---:R-:W-:Y:S05]  /*b0a0*/  @!P2 BRA `(.L_x_2104) ;  /* 0x000000e8003ca947 */ /* 0x004fea0003800000 */
.L_x_2101:
        /* <DEDUP_REMOVED lines=30> */
[----:B-1----:R-:W-:Y:S01]  /*b290*/  VIADD R6, R7, 0x8 ;  /* 0x0000000807067836 */ /* 0x002fe20000000000 */
        /* <DEDUP_REMOVED lines=29> */
[----:B0-----:R-:W-:-:S06]  /*b470*/  WARPGROUP.ARRIVE ;  /* 0x00000000000079c5 */ /* 0x001fcc0000000000 */
        /* <DEDUP_REMOVED lines=296> */
.L_x_2106:
[----:B------:R-:W-:Y:S01]  /*c700*/  ULEA UR4, UR7, UR37, 0x3 ;  /* 0x0000002507047291 */ /* 0x000fe2000f8e183f */
[----:B------:R-:W-:-:S05]  /*c710*/  IMAD.U32 R6, RZ, RZ, UR39 ;  /* 0x00000027ff067e24 */ /* 0x000fca000f8e00ff */
[----:B------:R-:W-:-:S04]  /*c720*/  SHF.L.U32 R6, R6, 0x1f, RZ ;  /* 0x0000001f06067819 */ /* 0x000fc800000006ff */
[----:B------:R0:W1:Y:S01]  /*c730*/  SYNCS.PHASECHK.TRANS64.TRYWAIT P2, [UR4+0x31c50], R6 ;  /* 0x031c5006ff0075a7 */ /* 0x0000620008040144 */
[----:B------:R-:W-:Y:S05]  /*c740*/  @!P0 BRA `(.L_x_2107) ;  /* 0x0000000000048947 */ /* 0x000fea0003800000 */
[----:B------:R-:W-:Y:S01]  /*c750*/  BPT.TRAP 0x1 ;  /* 0x000000040000795c */ /* 0x000fe20000300000 */
.L_x_2107:
[----:B-1----:R-:W-:Y:S05]  /*c760*/  @P2 BRA `(.L_x_2105) ;  /* 0x0000000000082947 */ /* 0x002fea0003800000 */
[----:B------:R-:W1:Y:S02]  /*c770*/  SYNCS.PHASECHK.TRANS64.TRYWAIT P2, [UR4+0x31c50], R6 ;  /* 0x031c5006ff0075a7 */ /* 0x000e640008040144 */
[----:B-1----:R-:W-:Y:S05]  /*c780*/  @!P2 BRA `(.L_x_2108) ;  /* 0x000000d0009ca947 */ /* 0x002fea0003800000 */
.L_x_2105:
        /* <DEDUP_REMOVED lines=65> */
[----:B------:R-:W-:Y:S01]  /*cba0*/  ULDC UR14, c[0x0][0x988] ;  /* 0x00026200000e7ab9 */ /* 0x000fe20000000800 */
[----:B------:R-:W-:Y:S01]  /*cbb0*/  FMUL.FTZ R77, R130, UR5 ;  /* 0x00000005824d7c20 */ /* 0x000fe20008410000 */
[----:B------:R-:W1:Y:S01]  /*cbc0*/  MUFU.TANH R17, R17 ;  /* 0x0000001100117308 */ /* 0x000e620000002400 */
[----:B--2---:R-:W-:Y:S01]  /*cbd0*/  FMNMX.FTZ R9, R14, R9, !PT ;  /* 0x000000090e097209 */ /* 0x004fe20007810000 */
[----:B------:R-:W-:Y:S01]  /*cbe0*/  UMOV UR4, UR14 ;  /* 0x0000000e00047c82 */ /* 0x000fe20008000000 */
        /* <DEDUP_REMOVED lines=36> */
[----:B------:R-:W0:Y:S01]  /*ce30*/  S2R R137, SR_TID.X ;  /* 0x0000000000897919 */ /* 0x000e220000002100 */
[----:B------:R-:W3:Y:S01]  /*ce40*/  MUFU.TANH R112, R112 ;  /* 0x0000007000707308 */ /* 0x000ee20000002400 */
[----:B-1----:R-:W-:Y:S01]  /*ce50*/  FMNMX.FTZ R9, R21, R9, !PT ;  /* 0x0000000915097209 */ /* 0x002fe20007810000 */
[----:B------:R-:W-:Y:S01]  /*ce60*/  UMOV UR39, UR60 ;  /* 0x0000003c00277c82 */ /* 0x000fe20008000000 */
[----:B------:R-:W-:-:S05]  /*ce70*/  R2UR UR14, R144 ;  /* 0x00000000900e72ca */ /* 0x000fca00000e0000 */
[----:B------:R-:W1:Y:S01]  /*ce80*/  MUFU.TANH R113, R113 ;  /* 0x0000007100717308 */ /* 0x000e620000002400 */
[----:B--2---:R-:W-:-:S07]  /*ce90*/  FMNMX.FTZ R9, R120, R9, !PT ;  /* 0x0000000978097209 */ /* 0x004fce0007810000 */
[----:B------:R-:W2:Y:S01]  /*cea0*/  MUFU.TANH R116, R116 ;  /* 0x0000007400747308 */ /* 0x000ea20000002400 */
[----:B---3--:R-:W-:Y:S01]  /*ceb0*/  FMNMX.FTZ R9, R112, R9, !PT ;  /* 0x0000000970097209 */ /* 0x008fe20007810000 */
[----:B------:R-:W-:Y:S01]  /*cec0*/  UISETP.GT.AND UP0, UPT, UR38, UR14, UPT ;  /* 0x0000000e2600728c */ /* 0x000fe2000bf04270 */
[----:B------:R-:W-:Y:S02]  /*ced0*/  WARPGROUP.DEPBAR.LE gsb0, 0x0 ;  /* 0x00008000000079c5 */ /* 0x000fe40000010000 */
[----:B------:R-:W-:-:S03]  /*cee0*/  WARPGROUP.ARRIVE ;  /* 0x00000000000079c5 */ /* 0x000fc60000000000 */
[----:B------:R-:W3:Y:S01]  /*cef0*/  MUFU.TANH R117, R117 ;  /* 0x0000007500757308 */ /* 0x000ee20000002400 */
[----:B-1----:R-:W-:Y:S02]  /*cf00*/  FMNMX.FTZ R9, R113, R9, !PT ;  /* 0x0000000971097209 */ /* 0x002fe40007810000 */
[----:B------:R-:W-:Y:S01]  /*cf10*/  HGMMA.64x96x16.F32 R24, gdesc[UR32].tnspB, R24, gsb0 ;  /* 0x41600000201879f0 */ /* 0x000fe20008000818 */
[----:B------:R-:W-:Y:S02]  /*cf20*/  UIADD3 UR32, UR10, 0x300, URZ ;  /* 0x000003000a207890 */ /* 0x000fe4000fffe03f */
[----:B------:R-:W-:Y:S02]  /*cf30*/  UIADD3 UR34, UR11, 0x80, URZ ;  /* 0x000000800b227890 */ /* 0x000fe4000fffe03f */
[----:B------:R-:W1:Y:S01]  /*cf40*/  MUFU.TANH R104, R104 ;  /* 0x0000006800687308 */ /* 0x000e620000002400 */
[----:B------:R-:W-:Y:S01]  /*cf50*/  UMOV UR33, 0xc0000010 ;  /* 0xc000001000217882 */ /* 0x000fe20000000000 */
[----:B------:R-:W-:Y:S01]  /*cf60*/  UMOV UR35, 0x80000020 ;  /* 0x8000002000237882 */ /* 0x000fe20000000000 */
[----:B--2---:R-:W-:-:S02]  /*cf70*/  FMNMX.FTZ R9, R116, R9, !PT ;  /* 0x0000000974097209 */ /* 0x004fc40007810000 */
[----:B0-----:R-:W-:Y:S02]  /*cf80*/  SHF.R.U32.HI R136, RZ, 0x7, R137 ;  /* 0x00000007ff887819 */ /* 0x001fe40000011689 */
[----:B------:R-:W-:Y:S01]  /*cf90*/  ISETP.GE.U32.AND P2, PT, R137, 0x180, PT ;  /* 0x000001808900780c */ /* 0x000fe20003f46070 */
        /* <DEDUP_REMOVED lines=23> */
[----:B0-----:R-:W-:Y:S01]  /*d110*/  FMNMX.FTZ R9, R92, R9, !PT ;  /* 0x000000095c097209 */ /* 0x001fe20007810000 */
[----:B------:R-:W-:Y:S02]  /*d120*/  WARPGROUP.DEPBAR.LE gsb0, 0x0 ;  /* 0x00008000000079c5 */ /* 0x000fe40000010000 */
[----:B------:R-:W-:-:S04]  /*d130*/  WARPGROUP.ARRIVE ;  /* 0x00000000000079c5 */ /* 0x000fc80000000000 */
[----:B------:R-:W0:Y:S01]  /*d140*/  MUFU.TANH R81, R81 ;  /* 0x0000005100517308 */ /* 0x000e220000002400 */
[----:B--2---:R-:W-:Y:S01]  /*d150*/  FMNMX.FTZ R9, R93, R9, !PT ;  /* 0x000000095d097209 */ /* 0x004fe20007810000 */
[----:B------:R-:W-:Y:S01]  /*d160*/  HGMMA.64x96x16.F32 R24, gdesc[UR32].tnspB, R24, gsb0 ;  /* 0x41600000201879f0 */ /* 0x000fe20008000818 */
[----:B------:R-:W-:Y:S02]  /*d170*/  UIADD3 UR32, UR10, 0x480, URZ ;  /* 0x000004800a207890 */ /* 0x000fe4000fffe03f */
[----:B------:R-:W-:Y:S01]  /*d180*/  UIADD3 UR34, UR11, 0xc0, URZ ;  /* 0x000000c00b227890 */ /* 0x000fe2000fffe03f */
[----:B------:R-:W-:Y:S01]  /*d190*/  UMOV UR33, 0xc0000010 ;  /* 0xc000001000217882 */ /* 0x000fe20000000000 */
[----:B------:R-:W-:Y:S01]  /*d1a0*/  UMOV UR35, 0x80000020 ;  /* 0x8000002000237882 */ /* 0x000fe20000000000 */
        /* <DEDUP_REMOVED lines=12> */
[----:B------:R-:W-:Y:S01]  /*d270*/  MUFU.TANH R7, R7 ;  /* 0x0000000700077308 */ /* 0x000fe20000002400 */
[----:B-1----:R-:W-:-:S07]  /*d280*/  FMNMX.FTZ R9, R124, R9, !PT ;  /* 0x000000097c097209 */ /* 0x002fce0007810000 */
[----:B------:R-:W-:Y:S01]  /*d290*/  MUFU.TANH R8, R8 ;  /* 0x0000000800087308 */ /* 0x000fe20000002400 */
[----:B0-----:R-:W-:-:S05]  /*d2a0*/  FMNMX.FTZ R9, R125, R9, !PT ;  /* 0x000000097d097209 */ /* 0x001fca0007810000 */
[----:B------:R-:W0:Y:S02]  /*d2b0*/  SHFL.BFLY PT, R132, R9, 0x2, 0x1f ;  /* 0x0c401f0009847f89 */ /* 0x000e2400000e0000 */
[----:B------:R-:W-:Y:S08]  /*d2c0*/  MUFU.TANH R73, R73 ;  /* 0x0000004900497308 */ /* 0x000ff00000002400 */
[----:B------:R-:W-:Y:S08]  /*d2d0*/  MUFU.TANH R76, R76 ;  /* 0x0000004c004c7308 */ /* 0x000ff00000002400 */
[----:B------:R-:W-:Y:S01]  /*d2e0*/  MUFU.TANH R77, R77 ;  /* 0x0000004d004d7308 */ /* 0x000fe20000002400 */
[----:B0-----:R-:W-:-:S07]  /*d2f0*/  FMNMX.FTZ R9, R9, R132, !PT ;  /* 0x0000008409097209 */ /* 0x001fce0007810000 */
        /* <DEDUP_REMOVED lines=19> */
[----:B------:R-:W-:Y:S01]  /*d430*/  MUFU.TANH R123, R123 ;  /* 0x0000007b007b7308 */ /* 0x000fe20000002400 */
[--C-:B------:R-:W-:Y:S01]  /*d440*/  FFMA.FTZ R5, R13, UR4, -R132.reuse ;  /* 0x000000040d057c23 */ /* 0x100fe20008010884 */
[----:B------:R-:W-:Y:S01]  /*d450*/  FMUL.FTZ R13, R118, UR5 ;  /* 0x00000005760d7c20 */ /* 0x000fe20008410000 */
[--C-:B------:R-:W-:Y:S01]  /*d460*/  FFMA.FTZ R134, R10, UR4, -R132.reuse ;  /* 0x000000040a867c23 */ /* 0x100fe20008010884 */
[--C-:B------:R-:W-:Y:S01]  /*d470*/  FFMA.FTZ R10, R15, UR4, -R132.reuse ;  /* 0x000000040f0a7c23 */ /* 0x100fe20008010884 */
[----:B------:R-:W-:Y:S01]  /*d480*/  FMUL.FTZ R15, R119, UR5 ;  /* 0x00000005770f7c20 */ /* 0x000fe20008410000 */
        /* <DEDUP_REMOVED lines=25> */
[----:B------:R-:W-:Y:S01]  /*d620*/  FFMA.FTZ R80, R80, UR4, -R132 ;  /* 0x0000000450507c23 */ /* 0x000fe20008010884 */
        /* <DEDUP_REMOVED lines=17> */
[----:B------:R-:W-:Y:S01]  /*d740*/  FFMA.FTZ R125, R125, UR4, -R132 ;  /* 0x000000047d7d7c23 */ /* 0x000fe20008010884 */
[----:B------:R-:W-:-:S04]  /*d750*/  FMNMX.FTZ R111, R76, R111, !PT ;  /* 0x0000006f4c6f7209 */ /* 0x000fc80007810000 */
[----:B------:R-:W-:Y:S02]  /*d760*/  FMNMX.FTZ R111, R77, R111, !PT ;  /* 0x0000006f4d6f7209 */ /* 0x000fe40007810000 */
[----:B------:R-:W4:Y:S02]  /*d770*/  MUFU.TANH R13, R13 ;  /* 0x0000000d000d7308 */ /* 0x000f240000002400 */
[----:B------:R-:W-:-:S04]  /*d780*/  FMNMX.FTZ R111, R128, R111, !PT ;  /* 0x0000006f806f7209 */ /* 0x000fc80007810000 */
[----:B------:R-:W-:Y:S02]  /*d790*/  FMNMX.FTZ R111, R129, R111, !PT ;  /* 0x0000006f816f7209 */ /* 0x000fe40007810000 */
[----:B------:R-:W5:Y:S02]  /*d7a0*/  MUFU.TANH R15, R15 ;  /* 0x0000000f000f7308 */ /* 0x000f640000002400 */
[----:B------:R-:W-:-:S04]  /*d7b0*/  FMNMX.FTZ R111, R130, R111, !PT ;  /* 0x0000006f826f7209 */ /* 0x000fc80007810000 */
[----:B------:R-:W-:Y:S02]  /*d7c0*/  FMNMX.FTZ R111, R122, R111, !PT ;  /* 0x0000006f7a6f7209 */ /* 0x000fe40007810000 */
[----:B------:R-:W5:Y:S02]  /*d7d0*/  MUFU.TANH R3, R3 ;  /* 0x0000000300037308 */ /* 0x000f640000002400 */
[----:B------:R-:W-:Y:S01]  /*d7e0*/  FMNMX.FTZ R111, R123, R111, !PT ;  /* 0x0000006f7b6f7209 */ /* 0x000fe20007810000 */
[----:B------:R-:W-:Y:S02]  /*d7f0*/  WARPGROUP.DEPBAR.LE gsb0, 0x0 ;  /* 0x00008000000079c5 */ /* 0x000fe40000010000 */
[----:B------:R-:W-:Y:S01]  /*d800*/  WARPGROUP.ARRIVE ;  /* 0x00000000000079c5 */ /* 0x000fe20000000000 */
[----:B-1----:R-:W-:Y:S02]  /*d810*/  FMNMX.FTZ R111, R126, R111, !PT ;  /* 0x0000006f7e6f7209 */ /* 0x002fe40007810000 */
[----:B------:R-:W1:Y:S02]  /*d820*/  MUFU.TANH R106, R106 ;  /* 0x0000006a006a7308 */ /* 0x000e640000002400 */
[----:B--2---:R-:W-:Y:S01]  /*d830*/  FMNMX.FTZ R111, R127, R111, !PT ;  /* 0x0000006f7f6f7209 */ /* 0x004fe20007810000 */
[----:B------:R-:W-:Y:S01]  /*d840*/  HGMMA.64x96x16.F32 R24, gdesc[UR32].tnspB, R24, gsb0 ;  /* 0x41600000201879f0 */ /* 0x000fe20008000818 */
[----:B------:R-:W-:-:S02]  /*d850*/  UIADD3 UR32, UR10, 0x780, URZ ;  /* 0x000007800a207890 */ /* 0x000fc4000fffe03f */
[----:B------:R-:W-:Y:S01]  /*d860*/  UIADD3 UR34, UR11, 0x140, URZ ;  /* 0x000001400b227890 */ /* 0x000fe2000fffe03f */
[----:B0-----:R-:W-:Y:S01]  /*d870*/  FMNMX.FTZ R111, R114, R111, !PT ;  /* 0x0000006f726f7209 */ /* 0x001fe20007810000 */
[----:B------:R-:W-:Y:S01]  /*d880*/  UMOV UR33, 0xc0000010 ;  /* 0xc000001000217882 */ /* 0x000fe20000000000 */
[----:B------:R-:W-:Y:S01]  /*d890*/  UMOV UR35, 0x80000020 ;  /* 0x8000002000237882 */ /* 0x000fe20000000000 */
[----:B------:R-:W0:Y:S01]  /*d8a0*/  MUFU.TANH R107, R107 ;  /* 0x0000006b006b7308 */ /* 0x000e220000002400 */
[----:B---3--:R-:W-:-:S04]  /*d8b0*/  FMNMX.FTZ R111, R115, R111, !PT ;  /* 0x0000006f736f7209 */ /* 0x008fc80007810000 */
[----:B----4-:R-:W-:-:S03]  /*d8c0*/  FMNMX.FTZ R111, R13, R111, !PT ;  /* 0x0000006f0d6f7209 */ /* 0x010fc60007810000 */
[----:B------:R-:W2:Y:S01]  /*d8d0*/  MUFU.TANH R110, R110 ;  /* 0x0000006e006e7308 */ /* 0x000ea20000002400 */
[----:B-----5:R-:W-:-:S04]  /*d8e0*/  FMNMX.FTZ R111, R15, R111, !PT ;  /* 0x0000006f0f6f7209 */ /* 0x020fc80007810000 */
[----:B------:R-:W-:-:S03]  /*d8f0*/  FMNMX.FTZ R111, R3, R111, !PT ;  /* 0x0000006f036f7209 */ /* 0x000fc60007810000 */
[----:B------:R-:W3:Y:S01]  /*d900*/  MUFU.TANH R98, R98 ;  /* 0x0000006200627308 */ /* 0x000ee20000002400 */
[----:B-1----:R-:W-:-:S04]  /*d910*/  FMNMX.FTZ R111, R106, R111, !PT ;  /* 0x0000006f6a6f7209 */ /* 0x002fc80007810000 */
[----:B0-----:R-:W-:-:S03]  /*d920*/  FMNMX.FTZ R111, R107, R111, !PT ;  /* 0x0000006f6b6f7209 */ /* 0x001fc60007810000 */
[----:B------:R-:W0:Y:S01]  /*d930*/  MUFU.TANH R99, R99 ;  /* 0x0000006300637308 */ /* 0x000e220000002400 */
[----:B--2---:R-:W-:-:S07]  /*d940*/  FMNMX.FTZ R111, R110, R111, !PT ;  /* 0x0000006f6e6f7209 */ /* 0x004fce0007810000 */
[----:B------:R-:W1:Y:S01]  /*d950*/  MUFU.TANH R102, R102 ;  /* 0x0000006600667308 */ /* 0x000e620000002400 */
[----:B---3--:R-:W-:-:S07]  /*d960*/  FMNMX.FTZ R111, R98, R111, !PT ;  /* 0x0000006f626f7209 */ /* 0x008fce0007810000 */
[----:B------:R-:W2:Y:S01]  /*d970*/  MUFU.EX2 R134, R134 ;  /* 0x0000008600867308 */ /* 0x000ea20000000800 */
[----:B0-----:R-:W-:-:S07]  /*d980*/  FMNMX.FTZ R111, R99, R111, !PT ;  /* 0x0000006f636f7209 */ /* 0x001fce0007810000 */
[----:B------:R-:W0:Y:S01]  /*d990*/  MUFU.TANH R103, R103 ;  /* 0x0000006700677308 */ /* 0x000e220000002400 */
[----:B-1----:R-:W-:-:S07]  /*d9a0*/  FMNMX.FTZ R111, R102, R111, !PT ;  /* 0x0000006f666f7209 */ /* 0x002fce0007810000 */
[----:B------:R-:W1:Y:S01]  /*d9b0*/  MUFU.EX2 R118, R11 ;  /* 0x0000000b00767308 */ /* 0x000e620000000800 */
[C---:B--2---:R-:W-:Y:S01]  /*d9c0*/  FADD.FTZ R14, R134.reuse, R14 ;  /* 0x0000000e860e7221 */ /* 0x044fe20000010000 */
[----:B------:R-:W-:-:S06]  /*d9d0*/  F2FP.F16.F32.PACK_AB R12, R134, R12 ;  /* 0x0000000c860c723e */ /* 0x000fcc00000000ff */
[----:B------:R-:W2:Y:S01]  /*d9e0*/  MUFU.EX2 R135, R135 ;  /* 0x0000008700877308 */ /* 0x000ea20000000800 */
[----:B0-----:R-:W-:-:S07]  /*d9f0*/  FMNMX.FTZ R111, R103, R111, !PT ;  /* 0x0000006f676f7209 */ /* 0x001fce0007810000 */
[----:B------:R-:W0:Y:S01]  /*da00*/  MUFU.TANH R90, R90 ;  /* 0x0000005a005a7308 */ /* 0x000e220000002400 */
[----:B-1----:R-:W-:-:S07]  /*da10*/  FADD.FTZ R11, R118, R14 ;  /* 0x0000000e760b7221 */ /* 0x002fce0000010000 */
[----:B------:R-:W1:Y:S01]  /*da20*/  MUFU.TANH R91, R91 ;  /* 0x0000005b005b7308 */ /* 0x000e620000002400 */
[C---:B--2---:R-:W-:Y:S01]  /*da30*/  F2FP.F16.F32.PACK_AB R14, R135.reuse, R118 ;  /* 0x00000076870e723e */ /* 0x044fe200000000ff */
[----:B------:R-:W-:-:S06]  /*da40*/  FADD.FTZ R11, R135, R11 ;  /* 0x0000000b870b7221 */ /* 0x000fcc0000010000 */
        /* <DEDUP_REMOVED lines=27> */
[----:B------:R-:W0:Y:S01]  /*dc00*/  MUFU.EX2 R5, R5 ;  /* 0x0000000500057308 */ /* 0x000e220000000800 */
[----:B-1----:R-:W-:-:S07]  /*dc10*/  FMNMX.FTZ R74, R78, R118, !PT ;  /* 0x000000764e4a7209 */ /* 0x002fce0007810000 */
[----:B------:R-:W1:Y:S01]  /*dc20*/  MUFU.EX2 R6, R6 ;  /* 0x0000000600067308 */ /* 0x000e620000000800 */
[----:B--2---:R-:W-:-:S05]  /*dc30*/  FMNMX.FTZ R74, R79, R74, !PT ;  /* 0x0000004a4f4a7209 */ /* 0x004fca0007810000 */
[----:B------:R-:W2:Y:S02]  /*dc40*/  SHFL.BFLY PT, R118, R74, 0x2, 0x1f ;  /* 0x0c401f004a767f89 */ /* 0x000ea400000e0000 */
[----:B------:R-:W3:Y:S01]  /*dc50*/  MUFU.EX2 R10, R10 ;  /* 0x0000000a000a7308 */ /* 0x000ee20000000800 */
[----:B0-----:R-:W-:-:S07]  /*dc60*/  FADD.FTZ R11, R5, R11 ;  /* 0x0000000b050b7221 */ /* 0x001fce0000010000 */
[----:B------:R-:W-:Y:S01]  /*dc70*/  MUFU.EX2 R19, R19 ;  /* 0x0000001300137308 */ /* 0x000fe20000000800 */
[----:B-1----:R-:W-:-:S07]  /*dc80*/  FADD.FTZ R11, R6, R11 ;  /* 0x0000000b060b7221 */ /* 0x002fce0000010000 */
[----:B------:R-:W-:Y:S01]  /*dc90*/  MUFU.EX2 R20, R20 ;  /* 0x0000001400147308 */ /* 0x000fe20000000800 */
[----:B---3--:R-:W-:Y:S01]  /*dca0*/  FADD.FTZ R11, R10, R11 ;  /* 0x0000000b0a0b7221 */ /* 0x008fe20000010000 */
[----:B------:R-:W-:Y:S02]  /*dcb0*/  WARPGROUP.DEPBAR.LE gsb0, 0x0 ;  /* 0x00008000000079c5 */ /* 0x000fe40000010000 */
[----:B------:R-:W-:Y:S01]  /*dcc0*/  WARPGROUP.ARRIVE ;  /* 0x00000000000079c5 */ /* 0x000fe20000000000 */
[----:B--2---:R-:W-:-:S03]  /*dcd0*/  FMNMX.FTZ R74, R74, R118, !PT ;  /* 0x000000764a4a7209 */ /* 0x004fc60007810000 */
[----:B------:R-:W-:Y:S02]  /*dce0*/  MUFU.EX2 R21, R21 ;  /* 0x0000001500157308 */ /* 0x000fe40000000800 */
[----:B------:R-:W-:Y:S01]  /*dcf0*/  HGMMA.64x96x16.F32 R24, gdesc[UR32].tnspB, R24, gsb0 ;  /* 0x41600000201879f0 */ /* 0x000fe20008000818 */
[----:B------:R-:W-:Y:S01]  /*dd00*/  UIADD3 UR32, UR10, 0xa80, URZ ;  /* 0x00000a800a207890 */ /* 0x000fe2000fffe03f */
[----:B------:R-:W0:Y:S01]  /*dd10*/  SHFL.BFLY PT, R118, R74, 0x1, 0x1f ;  /* 0x0c201f004a767f89 */ /* 0x000e2200000e0000 */
[----:B------:R-:W-:Y:S01]  /*dd20*/  UIADD3 UR34, UR11, 0x1c0, URZ ;  /* 0x000001c00b227890 */ /* 0x000fe2000fffe03f */
[----:B------:R-:W-:Y:S01]  /*dd30*/  UMOV UR33, 0xc0000010 ;  /* 0xc000001000217882 */ /* 0x000fe20000000000 */
[----:B------:R-:W-:Y:S01]  /*dd40*/  UMOV UR35, 0x80000020 ;  /* 0x8000002000237882 */ /* 0x000fe20000000000 */
[----:B------:R-:W-:Y:S08]  /*dd50*/  MUFU.EX2 R112, R112 ;  /* 0x0000007000707308 */ /* 0x000ff00000000800 */
[----:B------:R-:W-:Y:S08]  /*dd60*/  MUFU.EX2 R113, R113 ;  /* 0x0000007100717308 */ /* 0x000ff00000000800 */
[----:B------:R-:W-:Y:S01]  /*dd70*/  MUFU.EX2 R116, R116 ;  /* 0x0000007400747308 */ /* 0x000fe20000000800 */
[----:B0-----:R-:W-:-:S05]  /*dd80*/  FMNMX.FTZ R74, R74, R118, !PT ;  /* 0x000000764a4a7209 */ /* 0x001fca0007810000 */
[C---:B------:R-:W-:Y:S01]  /*dd90*/  FADD.FTZ R4, -R74.reuse, R4 ;  /* 0x000000044a047221 */ /* 0x040fe20000010100 */
[----:B------:R-:W-:Y:S01]  /*dda0*/  FMUL.FTZ R118, R74, UR4 ;  /* 0x000000044a767c20 */ /* 0x000fe20008410000 */
[----:B------:R-:W-:Y:S02]  /*ddb0*/  MUFU.EX2 R117, R117 ;  /* 0x0000007500757308 */ /* 0x000fe40000000800 */
        /* <DEDUP_REMOVED lines=46> */
[----:B------:R-:W-:Y:S01]  /*e0a0*/  MUFU.EX2 R128, R128 ;  /* 0x0000008000807308 */ /* 0x000fe20000000800 */
[----:B--2---:R-:W-:Y:S01]  /*e0b0*/  FADD.FTZ R0, R15, R0 ;  /* 0x000000000f007221 */ /* 0x004fe20000010000 */
[----:B------:R-:W-:Y:S01]  /*e0c0*/  FFMA.FTZ R118, R79, UR4, -R118 ;  /* 0x000000044f767c23 */ /* 0x000fe20008010876 */
[----:B------:R-:W-:-:S05]  /*e0d0*/  PLOP3.LUT P2, PT, PT, PT, UP0, 0x80, 0x0 ;  /* 0x000000000000781c */ /* 0x000fca0003f4f008 */
[----:B------:R-:W-:Y:S01]  /*e0e0*/  MUFU.EX2 R130, R130 ;  /* 0x0000008200827308 */ /* 0x000fe20000000800 */
[C---:B0-----:R-:W-:Y:S01]  /*e0f0*/  F2FP.F16.F32.PACK_AB R15, R76.reuse, R15 ;  /* 0x0000000f4c0f723e */ /* 0x041fe200000000ff */
[----:B------:R-:W-:Y:S01]  /*e100*/  FADD.FTZ R0, R76, R0 ;  /* 0x000000004c007221 */ /* 0x000fe20000010000 */
[----:B------:R-:W-:-:S05]  /*e110*/  F2FP.F16.F32.PACK_AB R76, R20, R19 ;  /* 0x00000013144c723e */ /* 0x000fca00000000ff */
[----:B------:R-:W-:Y:S01]  /*e120*/  MUFU.EX2 R123, R123 ;  /* 0x0000007b007b7308 */ /* 0x000fe20000000800 */
[----:B------:R-:W-:Y:S02]  /*e130*/  WARPGROUP.DEPBAR.LE gsb0, 0x0 ;  /* 0x00008000000079c5 */ /* 0x000fe40000010000 */
[----:B------:R-:W-:-:S05]  /*e140*/  WARPGROUP.ARRIVE ;  /* 0x00000000000079c5 */ /* 0x000fca0000000000 */
[----:B------:R-:W-:Y:S01]  /*e150*/  MUFU.EX2 R78, R120 ;  /* 0x00000078004e7308 */ /* 0x000fe20000000800 */
[----:B------:R-:W-:Y:S01]  /*e160*/  HGMMA.64x96x16.F32 R24, gdesc[UR32].tnspB, R24, gsb0 ;  /* 0x41600000201879f0 */ /* 0x000fe20008000818 */
[----:B------:R-:W-:Y:S02]  /*e170*/  UIADD3 UR32, UR10, 0xc00, URZ ;  /* 0x00000c000a207890 */ /* 0x000fe4000fffe03f */
[----:B------:R-:W-:-:S04]  /*e180*/  UIADD3 UR34, UR11, 0x200, URZ ;  /* 0x000002000b227890 */ /* 0x000fc8000fffe03f */
[----:B------:R-:W-:Y:S01]  /*e190*/  MUFU.EX2 R79, R126 ;  /* 0x0000007e004f7308 */ /* 0x000fe20000000800 */
[----:B------:R-:W-:Y:S01]  /*e1a0*/  UMOV UR33, 0xc0000010 ;  /* 0xc000001000217882 */ /* 0x000fe20000000000 */
[----:B------:R-:W-:-:S06]  /*e1b0*/  UMOV UR35, 0x80000020 ;  /* 0x8000002000237882 */ /* 0x000fcc0000000000 */
        /* <DEDUP_REMOVED lines=60> */
[----:B------:R-:W-:Y:S01]  /*e580*/  UIADD3 UR7, UR38, -0x1, URZ ;  /* 0xffffffff26077890 */ /* 0x000fe2000fffe03f */
[-C--:B------:R-:W-:Y:S01]  /*e590*/  FMUL.FTZ R66, R66, R4.reuse ;  /* 0x0000000442427220 */ /* 0x080fe20000410000 */
[----:B------:R-:W-:Y:S01]  /*e5a0*/  MUFU.EX2 R87, R87 ;  /* 0x0000005700577308 */ /* 0x000fe20000000800 */
[-C--:B------:R-:W-:Y:S01]  /*e5b0*/  FMUL.FTZ R67, R67, R4.reuse ;  /* 0x0000000443437220 */ /* 0x080fe20000410000 */
[----:B------:R-:W-:Y:S01]  /*e5c0*/  @!P1 LEA R7, R7, UR37, 0x3 ;  /* 0x0000002507079c11 */ /* 0x000fe2000f8e18ff */
[-C--:B------:R-:W-:Y:S01]  /*e5d0*/  FMUL.FTZ R70, R70, R4.reuse ;  /* 0x0000000446467220 */ /* 0x080fe20000410000 */
[----:B------:R-:W-:Y:S01]  /*e5e0*/  FMUL.FTZ R71, R71, R4 ;  /* 0x0000000447477220 */ /* 0x000fe20000410000 */
[----:B------:R-:W-:Y:S01]  /*e5f0*/  UMOV UR38, UR7 ;  /* 0x0000000700267c82 */ /* 0x000fe20008000000 */
[----:B------:R-:W-:Y:S01]  /*e600*/  UMOV UR7, UR36 ;  /* 0x0000002400077c82 */ /* 0x000fe20008000000 */
        /* <DEDUP_REMOVED lines=19> */
[----:B0-----:R-:W-:Y:S01]  /*e740*/  MUFU.EX2 R7, R115 ;  /* 0x0000007300077308 */ /* 0x001fe20000000800 */
[-C--:B------:R-:W-:Y:S01]  /*e750*/  FMUL.FTZ R49, R49, R131.reuse ;  /* 0x0000008331317220 */ /* 0x080fe20000410000 */
[-C--:B------:R-:W-:Y:S01]  /*e760*/  FMUL.FTZ R52, R52, R131.reuse ;  /* 0x0000008334347220 */ /* 0x080fe20000410000 */
[-C--:B------:R-:W-:Y:S01]  /*e770*/  FMUL.FTZ R53, R53, R131.reuse ;  /* 0x0000008335357220 */ /* 0x080fe20000410000 */
[-C--:B------:R-:W-:Y:S01]  /*e780*/  FMUL.FTZ R56, R56, R131.reuse ;  /* 0x0000008338387220 */ /* 0x080fe20000410000 */
[-C--:B------:R-:W-:Y:S01]  /*e790*/  FMUL.FTZ R57, R57, R131.reuse ;  /* 0x0000008339397220 */ /* 0x080fe20000410000 */
[----:B------:R-:W-:Y:S01]  /*e7a0*/  FMUL.FTZ R60, R60, R131 ;  /* 0x000000833c3c7220 */ /* 0x000fe20000410000 */
[----:B-1----:R-:W-:Y:S01]  /*e7b0*/  F2FP.F16.F32.PACK_AB R12, R6, R5 ;  /* 0x00000005060c723e */ /* 0x002fe200000000ff */
[----:B------:R-:W0:Y:S01]  /*e7c0*/  MUFU.EX2 R13, R77 ;  /* 0x0000004d000d7308 */ /* 0x000e220000000800 */
[-C--:B------:R-:W-:Y:S01]  /*e7d0*/  FMUL.FTZ R61, R61, R131.reuse ;  /* 0x000000833d3d7220 */ /* 0x080fe20000410000 */
[-C--:B------:R-:W-:Y:S01]  /*e7e0*/  FMUL.FTZ R64, R64, R131.reuse ;  /* 0x0000008340407220 */ /* 0x080fe20000410000 */
[-C--:B------:R-:W-:Y:S01]  /*e7f0*/  FMUL.FTZ R65, R65, R131.reuse ;  /* 0x0000008341417220 */ /* 0x080fe20000410000 */
[-C--:B------:R-:W-:Y:S01]  /*e800*/  FMUL.FTZ R68, R68, R131.reuse ;  /* 0x0000008344447220 */ /* 0x080fe20000410000 */
[----:B------:R-:W-:Y:S01]  /*e810*/  FMUL.FTZ R69, R69, R131 ;  /* 0x0000008345457220 */ /* 0x000fe20000410000 */
[----:B------:R-:W-:-:S02]  /*e820*/  IMAD.MOV.U32 R4, RZ, RZ, R74 ;  /* 0x000000ffff047224 */ /* 0x000fc400078e004a */
[----:B------:R-:W1:Y:S08]  /*e830*/  MUFU.EX2 R14, R17 ;  /* 0x00000011000e7308 */ /* 0x000e700000000800 */
[----:B------:R-:W2:Y:S01]  /*e840*/  MUFU.EX2 R15, R129 ;  /* 0x00000081000f7308 */ /* 0x000ea20000000800 */
[----:B0-----:R-:W-:Y:S01]  /*e850*/  FADD.FTZ R0, R13, R0 ;  /* 0x000000000d007221 */ /* 0x001fe20000010000 */
[----:B------:R-:W-:-:S03]  /*e860*/  F2FP.F16.F32.PACK_AB R13, R128, R13 ;  /* 0x0000000d800d723e */ /* 0x000fc600000000ff */
[----:B------:R-:W-:-:S03]  /*e870*/  FADD.FTZ R0, R128, R0 ;  /* 0x0000000080007221 */ /* 0x000fc60000010000 */
[----:B------:R-:W0:Y:S01]  /*e880*/  MUFU.EX2 R77, R122 ;  /* 0x0000007a004d7308 */ /* 0x000e220000000800 */
[C---:B-1----:R-:W-:Y:S01]  /*e890*/  FADD.FTZ R11, R14.reuse, R11 ;  /* 0x0000000b0e0b7221 */ /* 0x042fe20000010000 */
[----:B------:R-:W-:-:S03]  /*e8a0*/  F2FP.F16.F32.PACK_AB R14, R14, R10 ;  /* 0x0000000a0e0e723e */ /* 0x000fc600000000ff */
[----:B------:R-:W-:-:S03]  /*e8b0*/  FADD.FTZ R11, R19, R11 ;  /* 0x0000000b130b7221 */ /* 0x000fc60000010000 */
[----:B------:R-:W1:Y:S01]  /*e8c0*/  MUFU.EX2 R115, R119 ;  /* 0x0000007700737308 */ /* 0x000e620000000800 */
[----:B--2---:R-:W-:Y:S01]  /*e8d0*/  FADD.FTZ R0, R15, R0 ;  /* 0x000000000f007221 */ /* 0x004fe20000010000 */
[----:B------:R-:W-:Y:S01]  /*e8e0*/  FADD.FTZ R11, R20, R11 ;  /* 0x0000000b140b7221 */ /* 0x000fe20000010000 */
[C---:B------:R-:W-:Y:S02]  /*e8f0*/  F2FP.F16.F32.PACK_AB R15, R130.reuse, R15 ;  /* 0x0000000f820f723e */ /* 0x040fe400000000ff */
[----:B------:R-:W-:Y:S01]  /*e900*/  FADD.FTZ R0, R130, R0 ;  /* 0x0000000082007221 */ /* 0x000fe20000010000 */
[----:B------:R-:W-:Y:S02]  /*e910*/  FADD.FTZ R6, R21, R11 ;  /* 0x0000000b15067221 */ /* 0x000fe40000010000 */
[----:B------:R2:W-:Y:S01]  /*e920*/  STSM.16.M88.4 [R2+0x25b00], R12 ;  /* 0x025b000c02007844 */ /* 0x0005e20000000200 */
[----:B0-----:R-:W-:Y:S01]  /*e930*/  FADD.FTZ R0, R77, R0 ;  /* 0x000000004d007221 */ /* 0x001fe20000010000 */
[----:B------:R-:W-:Y:S01]  /*e940*/  FADD.FTZ R6, R78, R6 ;  /* 0x000000064e067221 */ /* 0x000fe20000010000 */
[----:B------:R-:W-:Y:S01]  /*e950*/  MUFU.EX2 R85, R85 ;  /* 0x0000005500557308 */ /* 0x000fe20000000800 */
[C---:B------:R-:W-:Y:S01]  /*e960*/  F2FP.F16.F32.PACK_AB R77, R123.reuse, R77 ;  /* 0x0000004d7b4d723e */ /* 0x040fe200000000ff */
[----:B------:R-:W-:Y:S01]  /*e970*/  FADD.FTZ R5, R123, R0 ;  /* 0x000000007b057221 */ /* 0x000fe20000010000 */
[----:B------:R-:W-:Y:S01]  /*e980*/  FADD.FTZ R6, R112, R6 ;  /* 0x0000000670067221 */ /* 0x000fe20000010000 */
[----:B------:R-:W-:-:S02]  /*e990*/  F2FP.F16.F32.PACK_AB R112, R113, R112 ;  /* 0x000000707170723e */ /* 0x000fc400000000ff */
[----:B------:R-:W-:Y:S01]  /*e9a0*/  FADD.FTZ R5, R79, R5 ;  /* 0x000000054f057221 */ /* 0x000fe20000010000 */
[----:B------:R-:W-:Y:S01]  /*e9b0*/  FADD.FTZ R6, R113, R6 ;  /* 0x0000000671067221 */ /* 0x000fe20000010000 */
[----:B------:R-:W-:Y:S01]  /*e9c0*/  F2FP.F16.F32.PACK_AB R113, R7, R114 ;  /* 0x000000720771723e */ /* 0x000fe200000000ff */
[----:B------:R-:W0:Y:S01]  /*e9d0*/  MUFU.EX2 R0, R91 ;  /* 0x0000005b00007308 */ /* 0x000e220000000800 */
[----:B------:R-:W-:Y:S01]  /*e9e0*/  FADD.FTZ R5, R127, R5 ;  /* 0x000000057f057221 */ /* 0x000fe20000010000 */
[----:B------:R-:W-:Y:S01]  /*e9f0*/  FADD.FTZ R6, R116, R6 ;  /* 0x0000000674067221 */ /* 0x000fe20000010000 */
[----:B------:R-:W-:Y:S02]  /*ea00*/  F2FP.F16.F32.PACK_AB R78, R78, R21 ;  /* 0x000000154e4e723e */ /* 0x000fe400000000ff */
[----:B------:R-:W-:Y:S01]  /*ea10*/  FADD.FTZ R5, R114, R5 ;  /* 0x0000000572057221 */ /* 0x000fe20000010000 */
[----:B------:R-:W-:Y:S01]  /*ea20*/  FADD.FTZ R6, R117, R6 ;  /* 0x0000000675067221 */ /* 0x000fe20000010000 */
[----:B------:R-:W-:Y:S01]  /*ea30*/  F2FP.F16.F32.PACK_AB R79, R127, R79 ;  /* 0x0000004f7f4f723e */ /* 0x000fe200000000ff */
[----:B------:R-:W3:Y:S01]  /*ea40*/  MUFU.EX2 R91, R94 ;  /* 0x0000005e005b7308 */ /* 0x000ee20000000800 */
[----:B------:R-:W-:Y:S01]  /*ea50*/  FADD.FTZ R5, R7, R5 ;  /* 0x0000000507057221 */ /* 0x000fe20000010000 */
[----:B------:R-:W-:Y:S01]  /*ea60*/  FADD.FTZ R6, R104, R6 ;  /* 0x0000000668067221 */ /* 0x000fe20000010000 */
[----:B------:R-:W-:Y:S01]  /*ea70*/  F2FP.F16.F32.PACK_AB R104, R105, R104 ;  /* 0x000000686968723e */ /* 0x000fe200000000ff */
[----:B------:R4:W-:Y:S01]  /*ea80*/  STSM.16.M88.4 [R2+0x27300], R76 ;  /* 0x0273004c02007844 */ /* 0x0009e20000000200 */
[----:B-1----:R-:W-:Y:S01]  /*ea90*/  FADD.FTZ R5, R115, R5 ;  /* 0x0000000573057221 */ /* 0x002fe20000010000 */
[----:B------:R-:W-:Y:S01]  /*eaa0*/  FADD.FTZ R6, R105, R6 ;  /* 0x0000000669067221 */ /* 0x000fe20000010000 */
[----:B------:R-:W-:Y:S01]  /*eab0*/  F2FP.F16.F32.PACK_AB R105, R106, R3 ;  /* 0x000000036a69723e */ /* 0x000fe200000000ff */
[----:B--2---:R-:W-:Y:S01]  /*eac0*/  MUFU.EX2 R13, R111 ;  /* 0x0000006f000d7308 */ /* 0x004fe20000000800 */
        /* <DEDUP_REMOVED lines=9> */
[----:B------:R-:W-:Y:S01]  /*eb60*/  F2FP.F16.F32.PACK_AB R96, R97, R96 ;  /* 0x000000606160723e */ /* 0x000fe200000000ff */
[----:B------:R4:W-:Y:S01]  /*eb70*/  STSM.16.M88.4 [R2+0x28b00], R112 ;  /* 0x028b007002007844 */ /* 0x0009e20000000200 */
[----:B------:R-:W-:Y:S01]  /*eb80*/  FADD.FTZ R5, R107, R8 ;  /* 0x000000086b057221 */ /* 0x000fe20000010000 */
[----:B------:R-:W-:Y:S01]  /*eb90*/  FADD.FTZ R7, R97, R6 ;  /* 0x0000000661077221 */ /* 0x000fe20000010000 */
[----:B------:R-:W-:Y:S01]  /*eba0*/  F2FP.F16.F32.PACK_AB R106, R109, R108 ;  /* 0x0000006c6d6a723e */ /* 0x000fe200000000ff */
[----:B------:R-:W1:Y:S01]  /*ebb0*/  MUFU.EX2 R121, R121 ;  /* 0x0000007900797308 */ /* 0x000e620000000800 */
[----:B------:R-:W-:Y:S01]  /*ebc0*/  FADD.FTZ R5, R110, R5 ;  /* 0x000000056e057221 */ /* 0x000fe20000010000 */
[----:B------:R-:W-:Y:S01]  /*ebd0*/  FADD.FTZ R8, R100, R7 ;  /* 0x0000000764087221 */ /* 0x000fe20000010000 */
[----:B------:R-:W-:-:S02]  /*ebe0*/  F2FP.F16.F32.PACK_AB R107, R110, R107 ;  /* 0x0000006b6e6b723e */ /* 0x000fc400000000ff */
[----:B------:R-:W-:Y:S01]  /*ebf0*/  FADD.FTZ R6, R98, R5 ;  /* 0x0000000562067221 */ /* 0x000fe20000010000 */
[----:B------:R-:W-:Y:S01]  /*ec00*/  FADD.FTZ R7, R101, R8 ;  /* 0x0000000865077221 */ /* 0x000fe20000010000 */
[C---:B------:R-:W-:Y:S01]  /*ec10*/  F2FP.F16.F32.PACK_AB R97, R99.reuse, R98 ;  /* 0x000000626361723e */ /* 0x040fe200000000ff */
[----:B------:R-:W-:Y:S01]  /*ec20*/  MUFU.EX2 R124, R124 ;  /* 0x0000007c007c7308 */ /* 0x000fe20000000800 */
[----:B------:R-:W-:Y:S01]  /*ec30*/  FADD.FTZ R5, R99, R6 ;  /* 0x0000000663057221 */ /* 0x000fe20000010000 */
[----:B------:R-:W-:Y:S01]  /*ec40*/  FADD.FTZ R8, R88, R7 ;  /* 0x0000000758087221 */ /* 0x000fe20000010000 */
[C---:B------:R-:W-:Y:S01]  /*ec50*/  F2FP.F16.F32.PACK_AB R88, R89.reuse, R88 ;  /* 0x000000585958723e */ /* 0x040fe200000000ff */
[----:B------:R4:W-:Y:S01]  /*ec60*/  STSM.16.M88.4 [R2+0x2a300], R104 ;  /* 0x02a3006802007844 */ /* 0x0009e20000000200 */
[----:B------:R-:W-:Y:S01]  /*ec70*/  FADD.FTZ R6, R102, R5 ;  /* 0x0000000566067221 */ /* 0x000fe20000010000 */
[----:B------:R-:W-:Y:S01]  /*ec80*/  FADD.FTZ R5, R89, R8 ;  /* 0x0000000859057221 */ /* 0x000fe20000010000 */
[----:B0-----:R-:W-:Y:S01]  /*ec90*/  F2FP.F16.F32.PACK_AB R89, R0, R90 ;  /* 0x0000005a0059723e */ /* 0x001fe200000000ff */
[----:B------:R-:W0:Y:S01]  /*eca0*/  MUFU.EX2 R125, R125 ;  /* 0x0000007d007d7308 */ /* 0x000e220000000800 */
[----:B------:R-:W-:Y:S01]  /*ecb0*/  FADD.FTZ R3, R103, R6 ;  /* 0x0000000667037221 */ /* 0x000fe20000010000 */
[----:B------:R-:W-:Y:S01]  /*ecc0*/  FADD.FTZ R6, R92, R5 ;  /* 0x000000055c067221 */ /* 0x000fe20000010000 */
[----:B------:R-:W-:-:S02]  /*ecd0*/  F2FP.F16.F32.PACK_AB R98, R101, R100 ;  /* 0x000000646562723e */ /* 0x000fc400000000ff */
[----:B------:R-:W-:Y:S01]  /*ece0*/  FADD.FTZ R3, R90, R3 ;  /* 0x000000035a037221 */ /* 0x000fe20000010000 */
[----:B------:R-:W-:Y:S02]  /*ecf0*/  F2FP.F16.F32.PACK_AB R99, R103, R102 ;  /* 0x000000666763723e */ /* 0x000fe400000000ff */
[----:B------:R-:W-:Y:S01]  /*ed00*/  MUFU.EX2 R133, R133 ;  /* 0x0000008500857308 */ /* 0x000fe20000000800 */
[----:B------:R-:W-:Y:S01]  /*ed10*/  FADD.FTZ R8, R0, R3 ;  /* 0x0000000300087221 */ /* 0x000fe20000010000 */
[C---:B------:R-:W-:Y:S01]  /*ed20*/  FADD.FTZ R3, R93.reuse, R6 ;  /* 0x000000065d037221 */ /* 0x040fe20000010000 */
[----:B------:R-:W-:Y:S01]  /*ed30*/  F2FP.F16.F32.PACK_AB R90, R93, R92 ;  /* 0x0000005c5d5a723e */ /* 0x000fe200000000ff */
[----:B------:R4:W-:Y:S01]  /*ed40*/  STSM.16.M88.4 [R2+0x2bb00], R96 ;  /* 0x02bb006002007844 */ /* 0x0009e20000000200 */
[----:B---3--:R-:W-:Y:S01]  /*ed50*/  FADD.FTZ R8, R91, R8 ;  /* 0x000000085b087221 */ /* 0x008fe20000010000 */
[----:B------:R-:W-:Y:S01]  /*ed60*/  FADD.FTZ R10, R80, R3 ;  /* 0x00000003500a7221 */ /* 0x000fe20000010000 */
[----:B------:R-:W-:Y:S01]  /*ed70*/  F2FP.F16.F32.PACK_AB R80, R81, R80 ;  /* 0x000000505150723e */ /* 0x000fe200000000ff */
[----:B------:R-:W2:Y:S01]  /*ed80*/  MUFU.EX2 R6, R75 ;  /* 0x0000004b00067308 */ /* 0x000ea20000000800 */
[----:B------:R-:W-:Y:S01]  /*ed90*/  FADD.FTZ R3, R95, R8 ;  /* 0x000000085f037221 */ /* 0x000fe20000010000 */
[----:B------:R-:W-:Y:S01]  /*eda0*/  FADD.FTZ R5, R81, R10 ;  /* 0x0000000a51057221 */ /* 0x000fe20000010000 */
[----:B------:R-:W-:-:S02]  /*edb0*/  F2FP.F16.F32.PACK_AB R91, R95, R91 ;  /* 0x0000005b5f5b723e */ /* 0x000fc400000000ff */
[----:B------:R-:W-:Y:S01]  /*edc0*/  FADD.FTZ R8, R82, R3 ;  /* 0x0000000352087221 */ /* 0x000fe20000010000 */
[C---:B------:R-:W-:Y:S01]  /*edd0*/  F2FP.F16.F32.PACK_AB R81, R83.reuse, R82 ;  /* 0x000000525351723e */ /* 0x040fe200000000ff */
[----:B------:R-:W-:Y:S01]  /*ede0*/  FADD.FTZ R10, R84, R5 ;  /* 0x00000005540a7221 */ /* 0x000fe20000010000 */
[----:B------:R-:W3:Y:S01]  /*edf0*/  MUFU.EX2 R118, R118 ;  /* 0x0000007600767308 */ /* 0x000ee20000000800 */
[----:B------:R-:W-:Y:S01]  /*ee00*/  FADD.FTZ R3, R83, R8 ;  /* 0x0000000853037221 */ /* 0x000fe20000010000 */
[----:B------:R-:W-:Y:S01]  /*ee10*/  F2FP.F16.F32.PACK_AB R82, R85, R84 ;  /* 0x000000545552723e */ /* 0x000fe200000000ff */
[----:B------:R4:W-:Y:S01]  /*ee20*/  STSM.16.M88.4 [R2+0x2d300], R88 ;  /* 0x02d3005802007844 */ /* 0x0009e20000000200 */
[----:B------:R-:W-:Y:S01]  /*ee30*/  F2FP.F16.F32.PACK_AB R83, R87, R86 ;  /* 0x000000565753723e */ /* 0x000fe200000000ff */
[----:B------:R-:W-:Y:S01]  /*ee40*/  FADD.FTZ R0, R86, R3 ;  /* 0x0000000356007221 */ /* 0x000fe20000010000 */
[----:B-1----:R-:W-:Y:S01]  /*ee50*/  F2FP.F16.F32.PACK_AB R12, R121, R72 ;  /* 0x00000048790c723e */ /* 0x002fe200000000ff */
[----:B------:R-:W-:Y:S01]  /*ee60*/  FADD.FTZ R5, R85, R10 ;  /* 0x0000000a55057221 */ /* 0x000fe20000010000 */
[----:B0-----:R-:W-:Y:S01]  /*ee70*/  F2FP.F16.F32.PACK_AB R14, R125, R124 ;  /* 0x0000007c7d0e723e */ /* 0x001fe200000000ff */
[----:B------:R-:W-:Y:S01]  /*ee80*/  FADD.FTZ R0, R87, R0 ;  /* 0x0000000057007221 */ /* 0x000fe20000010000 */
[----:B------:R4:W-:Y:S01]  /*ee90*/  STSM.16.M88.4 [R2+0x2eb00], R80 ;  /* 0x02eb005002007844 */ /* 0x0009e20000000200 */
[----:B------:R-:W-:-:S02]  /*eea0*/  FADD.FTZ R8, R72, R5 ;  /* 0x0000000548087221 */ /* 0x000fc40000010000 */
[----:B------:R-:W-:Y:S01]  /*eeb0*/  FADD.FTZ R3, R13, R0 ;  /* 0x000000000d037221 */ /* 0x000fe20000010000 */
[----:B--2---:R-:W-:Y:S01]  /*eec0*/  F2FP.F16.F32.PACK_AB R13, R6, R13 ;  /* 0x0000000d060d723e */ /* 0x004fe200000000ff */
[----:B------:R-:W-:Y:S01]  /*eed0*/  FADD.FTZ R5, R121, R8 ;  /* 0x0000000879057221 */ /* 0x000fe20000010000 */
[----:B---3--:R-:W-:Y:S01]  /*eee0*/  F2FP.F16.F32.PACK_AB R15, R118, R133 ;  /* 0x00000085760f723e */ /* 0x008fe200000000ff */
[----:B------:R-:W-:Y:S02]  /*eef0*/  FADD.FTZ R0, R6, R3 ;  /* 0x0000000306007221 */ /* 0x000fe40000010000 */
[----:B------:R-:W-:Y:S01]  /*ef00*/  FADD.FTZ R8, R124, R5 ;  /* 0x000000057c087221 */ /* 0x000fe20000010000 */
[----:B------:R-:W-:Y:S01]  /*ef10*/  IMAD.MOV.U32 R5, RZ, RZ, R9 ;  /* 0x000000ffff057224 */ /* 0x000fe200078e0009 */
[----:B------:R4:W-:Y:S01]  /*ef20*/  STSM.16.M88.4 [R2+0x30300], R12 ;  /* 0x0303000c02007844 */ /* 0x0009e20000000200 */
[----:B------:R-:W-:Y:S01]  /*ef30*/  FADD.FTZ R0, R133, R0 ;  /* 0x0000000085007221 */ /* 0x000fe20000010000 */
[----:B------:R-:W-:Y:S01]  /*ef40*/  FADD.FTZ R3, R125, R8 ;  /* 0x000000087d037221 */ /* 0x000fe20000010000 */
[----:B------:R-:W-:Y:S01]  /*ef50*/  @!PT LDS RZ, [RZ] ;  /* 0x00000000fffff984 */ /* 0x000fe20000000800 */
[----:B------:R-:W-:Y:S01]  /*ef60*/  @!PT LDS RZ, [RZ] ;  /* 0x00000000fffff984 */ /* 0x000fe20000000800 */
[----:B------:R-:W-:Y:S01]  /*ef70*/  @!PT LDS RZ, [RZ] ;  /* 0x00000000fffff984 */ /* 0x000fe20000000800 */
[----:B------:R-:W-:Y:S01]  /*ef80*/  @!PT LDS RZ, [RZ] ;  /* 0x00000000fffff984 */ /* 0x000fe20000000800 */
[----:B------:R0:W-:Y:S06]  /*ef90*/  MEMBAR.ALL.CTA ;  /* 0x0000000000007992 */ /* 0x0001ec0000008000 */
[----:B0-----:R-:W0:Y:S01]  /*efa0*/  FENCE.VIEW.ASYNC.S ;  /* 0x00000000000073c6 */ /* 0x001e220000000000 */
[----:B------:R-:W-:Y:S01]  /*efb0*/  FADD.FTZ R0, R118, R0 ;  /* 0x0000000076007221 */ /* 0x000fe20000010000 */
[----:B0-----:R-:W-:Y:S01]  /*efc0*/  NOP ;  /* 0x0000000000007918 */ /* 0x001fe20000000000 */
[----:B------:R-:W-:Y:S05]  /*efd0*/  @P2 BRA `(.L_x_2109) ;  /* 0xffffffbc00e82947 */ /* 0x000fea000383ffff */
.L_x_2100:
[----:B------:R-:W-:Y:S06]  /*efe0*/  BAR.ARV 0x8, 0x200 ;  /* 0x0208000000007b1d */ /* 0x000fec0000002000 */
[----:B------:R-:W-:Y:S05]  /*eff0*/  @!P0 BRA `(.L_x_2110) ;  /* 0x0000000000048947 */ /* 0x000fea0003800000 */
[----:B------:R-:W-:Y:S01]  /*f000*/  BPT.TRAP 0x1 ;  /* 0x000000040000795c */ /* 0x000fe20000300000 */
.L_x_2110:
[----:B------:R-:W-:Y:S01]  /*f010*/  ULEA UR6, UR36, UR37, 0x3 ;  /* 0x0000002524067291 */ /* 0x000fe2000f8e183f */
[----:B------:R-:W-:-:S05]  /*f020*/  IMAD.U32 R4, RZ, RZ, UR60 ;  /* 0x0000003cff047e24 */ /* 0x000fca000f8e00ff */
[----:B------:R-:W-:-:S04]  /*f030*/  SHF.L.U32 R4, R4, 0x1f, RZ ;  /* 0x0000001f04047819 */ /* 0x000fc800000006ff */
[----:B------:R1:W2:Y:S01]  /*f040*/  SYNCS.PHASECHK.TRANS64.TRYWAIT P2, [UR6+0x31c50], R4 ;  /* 0x031c5004ff0075a7 */ /* 0x0002a20008040146 */
[----:B------:R-:W-:Y:S05]  /*f050*/  @!P0 BRA `(.L_x_2111) ;  /* 0x0000000000048947 */ /* 0x000fea0003800000 */
[----:B------:R-:W-:Y:S01]  /*f060*/  BPT.TRAP 0x1 ;  /* 0x000000040000795c */ /* 0x000fe20000300000 */
.L_x_2111:
[----:B--2---:R-:W-:Y:S05]  /*f070*/  @P2 BRA `(.L_x_2112) ;  /* 0x0000000000082947 */ /* 0x004fea0003800000 */
[----:B------:R-:W2:Y:S02]  /*f080*/  SYNCS.PHASECHK.TRANS64.TRYWAIT P0, [UR6+0x31c50], R4 ;  /* 0x031c5004ff0075a7 */ /* 0x000ea40008000146 */
[----:B--2---:R-:W-:Y:S05]  /*f090*/  @!P0 BRA `(.L_x_2113) ;  /* 0x000000a800708947 */ /* 0x004fea0003800000 */
.L_x_2112:
[----:B------:R-:W-:Y:S01]  /*f0a0*/  UIADD3 UR37, UR37, 0x200, URZ ;  /* 0x0000020025257890 */ /* 0x000fe2000fffe03f */
[----:B--2---:R-:W2:Y:S01]  /*f0b0*/  LDL.LU R5, [R1+0x1c] ;  /* 0x00001c0001057983 */ /* 0x004ea20000300800 */
[----:B------:R-:W-:Y:S01]  /*f0c0*/  ULOP3.LUT UR61, UR61, 0x10000, URZ, 0xfc, !UPT ;  /* 0x000100003d3d7892 */ /* 0x000fe2000f8efc3f */
[----:B------:R-:W-:Y:S01]  /*f0d0*/  WARPGROUP.ARRIVE ;  /* 0x00000000000079c5 */ /* 0x000fe20000000000 */
[----:B------:R-:W-:Y:S01]  /*f0e0*/  USHF.R.U32.HI UR37, URZ, 0x4, UR37 ;  /* 0x000000043f257899 */ /* 0x000fe20008011625 */
[----:B-1----:R-:W1:Y:S01]  /*f0f0*/  SHFL.BFLY PT, R4, R3, 0x2, 0x1f ;  /* 0x0c401f0003047f89 */ /* 0x002e6200000e0000 */
[----:B------:R-:W-:Y:S01]  /*f100*/  UMOV UR9, 0xc0000010 ;  /* 0xc000001000097882 */ /* 0x000fe20000000000 */
[----:B------:R-:W-:Y:S01]  /*f110*/  UMOV UR11, 0x80000020 ;  /* 0x80000020000b7882 */ /* 0x000fe20000000000 */
[----:B------:R-:W-:Y:S01]  /*f120*/  ULOP3.LUT UR37, UR37, 0x3fff, URZ, 0xc0, !UPT ;  /* 0x00003fff25257892 */ /* 0x000fe2000f8ec03f */
[----:B------:R-:W-:Y:S01]  /*f130*/  IMAD.MOV.U32 R8, RZ, RZ, RZ ;  /* 0x000000ffff087224 */ /* 0x000fe200078e00ff */
[----:B------:R-:W-:Y:S01]  /*f140*/  UMOV UR8, UR61 ;  /* 0x0000003d00087c82 */ /* 0x000fe20008000000 */
[----:B0---4-:R-:W-:Y:S01]  /*f150*/  IMAD.U32 R14, RZ, RZ, UR4 ;  /* 0x00000004ff0e7e24 */ /* 0x011fe2000f8e00ff */
        /* <DEDUP_REMOVED lines=8> */
[----:B-1----:R-:W-:Y:S01]  /*f1e0*/  FADD.FTZ R4, R4, R3 ;  /* 0x0000000304047221 */ /* 0x002fe20000010000 */
[----:B------:R-:W-:Y:S01]  /*f1f0*/  UMOV UR9, 0xc0000010 ;  /* 0xc000001000097882 */ /* 0x000fe20000000000 */
[----:B------:R-:W-:Y:S01]  /*f200*/  UMOV UR11, 0x80000020 ;  /* 0x80000020000b7882 */ /* 0x000fe20000000000 */
[----:B------:R-:W-:Y:S01]  /*f210*/  IMAD.MOV.U32 R3, RZ, RZ, -0x800000 ;  /* 0xff800000ff037424 */ /* 0x000fe200078e00ff */
        /* <DEDUP_REMOVED lines=15> */
[----:B--2---:R-:W-:Y:S02]  /*f310*/  R2UR UR7, R5 ;  /* 0x00000000050772ca */ /* 0x004fe400000e0000 */
[----:B------:R-:W0:Y:S11]  /*f320*/  SHFL.BFLY PT, R5, R0, 0x2, 0x1f ;  /* 0x0c401f0000057f89 */ /* 0x000e3600000e0000 */
[----:B------:R-:W-:Y:S01]  /*f330*/  UIADD3 UR7, UR7, 0x1, URZ ;  /* 0x0000000107077890 */ /* 0x000fe2000fffe03f */
[----:B0-----:R-:W-:Y:S01]  /*f340*/  FADD.FTZ R6, R5, R0 ;  /* 0x0000000005067221 */ /* 0x001fe20000010000 */
[----:B------:R-:W-:Y:S01]  /*f350*/  IMAD.MOV.U32 R0, RZ, RZ, -0x800000 ;  /* 0xff800000ff007424 */ /* 0x000fe200078e00ff */
[----:B------:R-:W0:Y:S04]  /*f360*/  SHFL.BFLY PT, R5, R4, 0x1, 0x1f ;  /* 0x0c201f0004057f89 */ /* 0x000e2800000e0000 */
[----:B------:R-:W1:Y:S01]  /*f370*/  SHFL.BFLY PT, R7, R6, 0x1, 0x1f ;  /* 0x0c201f0006077f89 */ /* 0x000e6200000e0000 */
[----:B------:R-:W-:-:S02]  /*f380*/  WARPGROUP.DEPBAR.LE gsb0, 0x0 ;  /* 0x00008000000079c5 */ /* 0x000fc40000010000 */
[----:B------:R-:W-:Y:S01]  /*f390*/  WARPGROUP.ARRIVE ;  /* 0x00000000000079c5 */ /* 0x000fe20000000000 */
[----:B0-----:R-:W-:Y:S01]  /*f3a0*/  FADD.FTZ R11, R4, R5 ;  /* 0x00000005040b7221 */ /* 0x001fe20000010000 */
[----:B------:R-:W-:Y:S01]  /*f3b0*/  IMAD.U32 R4, RZ, RZ, UR4 ;  /* 0x00000004ff047e24 */ /* 0x000fe2000f8e00ff */
[----:B------:R-:W-:-:S03]  /*f3c0*/  USEL UR4, URZ, 0x1, UP0 ;  /* 0x000000013f047887 */ /* 0x000fc60008000000 */
[----:B------:R-:W-:Y:S01]  /*f3d0*/  HGMMA.64x96x16.F32 R24, gdesc[UR8].tnspB, R24, gsb0 ;  /* 0x41600000081879f0 */ /* 0x000fe20008000818 */
[----:B------:R-:W-:Y:S01]  /*f3e0*/  UIADD3 UR8, UR61, 0x600, URZ ;  /* 0x000006003d087890 */ /* 0x000fe2000fffe03f */
[----:B------:R-:W-:Y:S01]  /*f3f0*/  FSETP.NE.FTZ.AND P0, PT, R11, RZ, PT ;  /* 0x000000ff0b00720b */ /* 0x000fe20003f15000 */
[----:B------:R-:W-:Y:S01]  /*f400*/  UIADD3 UR10, UR5, 0x100, URZ ;  /* 0x00000100050a7890 */ /* 0x000fe2000fffe03f */
[----:B-1----:R-:W-:Y:S01]  /*f410*/  FADD.FTZ R12, R6, R7 ;  /* 0x00000007060c7221 */ /* 0x002fe20000010000 */
[----:B------:R-:W-:Y:S01]  /*f420*/  UMOV UR9, 0xc0000010 ;  /* 0xc000001000097882 */ /* 0x000fe20000000000 */
[----:B------:R-:W-:Y:S01]  /*f430*/  UMOV UR11, 0x80000020 ;  /* 0x80000020000b7882 */ /* 0x000fe20000000000 */
[----:B------:R-:W-:Y:S01]  /*f440*/  IMAD.U32 R6, RZ, RZ, UR6 ;  /* 0x00000006ff067e24 */ /* 0x000fe2000f8e00ff */
[----:B------:R-:W-:Y:S01]  /*f450*/  ULOP3.LUT UR60, UR60, UR4, URZ, 0x3c, !UPT ;  /* 0x000000043c3c7292 */ /* 0x000fe2000f8e3c3f */
[----:B------:R-:W-:Y:S01]  /*f460*/  FSETP.NE.FTZ.AND P2, PT, R12, RZ, PT ;  /* 0x000000ff0c00720b */ /* 0x000fe20003f55000 */
[----:B------:R-:W-:-:S02]  /*f470*/  IMAD.MOV.U32 R5, RZ, RZ, RZ ;  /* 0x000000ffff057224 */ /* 0x000fc400078e00ff */
[----:B------:R-:W-:-:S03]  /*f480*/  @!P1 VIADD R6, R6, 0x31c60 ;  /* 0x00031c6006069836 */ /* 0x000fc60000000000 */
[----:B------:R-:W0:Y:S01]  /*f490*/  @P0 MUFU.LG2 R7, R11 ;  /* 0x0000000b00070308 */ /* 0x000e220000000c00 */
[----:B------:R-:W-:Y:S01]  /*f4a0*/  @P0 FMUL.FTZ R4, R4, 0.69314718246459960938 ;  /* 0x3f31721804040820 */ /* 0x000fe20000410000 */
[----:B------:R-:W-:-:S05]  /*f4b0*/  @!P1 PRMT R6, RZ, 0x654, R6 ;  /* 0x00000654ff069816 */ /* 0x000fca0000000006 */
[----:B------:R-:W-:Y:S01]  /*f4c0*/  @P2 FMUL.FTZ R14, R14, 0.69314718246459960938 ;  /* 0x3f3172180e0e2820 */ /* 0x000fe20000410000 */
[----:B------:R-:W1:Y:S08]  /*f4d0*/  @P2 MUFU.LG2 R10, R12 ;  /* 0x0000000c000a2308 */ /* 0x000e700000000c00 */
[----:B------:R1:W2:Y:S01]  /*f4e0*/  @P0 MUFU.RCP R5, R11 ;  /* 0x0000000b00050308 */ /* 0x0002a20000001000 */
[----:B0-----:R-:W-:-:S04]  /*f4f0*/  @P0 FMUL.FTZ R7, R7, 0.69314718246459960938 ;  /* 0x3f31721807070820 */ /* 0x001fc80000410000 */
[----:B------:R-:W-:Y:S01]  /*f500*/  @P0 FFMA.FTZ R0, R4, R9, R7 ;  /* 0x0000000904000223 */ /* 0x000fe20000010007 */
[----:B------:R-:W-:Y:S01]  /*f510*/  IMAD.U32 R4, RZ, RZ, UR7 ;  /* 0x00000007ff047e24 */ /* 0x000fe2000f8e00ff */
[----:B------:R-:W-:Y:S01]  /*f520*/  PLOP3.LUT P0, PT, PT, PT, PT, 0x8, 0x0 ;  /* 0x000000000000781c */ /* 0x000fe20003f0e170 */
[----:B------:R-:W0:Y:S01]  /*f530*/  @P2 MUFU.RCP R8, R12 ;  /* 0x0000000c00082308 */ /* 0x000e220000001000 */
[----:B-1----:R-:W-:Y:S02]  /*f540*/  @P2 FMUL.FTZ R11, R10, 0.69314718246459960938 ;  /* 0x3f3172180a0b2820 */ /* 0x002fe40000410000 */
[----:B------:R1:W-:Y:S02]  /*f550*/  STL [R1+0x1c], R4 ;  /* 0x00001c0401007387 */ /* 0x0003e40000100800 */
        /* <DEDUP_REMOVED lines=82> */
.L_x_2083:
[----:B------:R-:W0:Y:S08]  /*fa80*/  S2UR UR4, SR_CgaCtaId ;  /* 0x00000000000479c3 */ /* 0x000e300000008800 */
[----:B------:R-:W-:Y:S06]  /*fa90*/  BAR.SYNC.DEFER_BLOCKING 0x5, 0x200 ;  /* 0x0148000000007b1d */ /* 0x000fec0000010000 */
[----:B------:R-:W-:Y:S01]  /*faa0*/  UMOV UR37, 0x400 ;  /* 0x0000040000257882 */ /* 0x000fe20000000000 */
[----:B------:R-:W-:Y:S01]  /*fab0*/  BSSY B0, `(.L_x_2114) ;  /* 0x00002c9000007945 */ /* 0x000fe20003800000 */
[----:B0-----:R-:W-:-:S09]  /*fac0*/  ULEA UR37, UR4, UR37, 0x18 ;  /* 0x0000002504257291 */ /* 0x001fd2000f8ec03f */
[----:B------:R-:W0:Y:S02]  /*fad0*/  LDS.128 R4, [UR37+0x31cd0] ;  /* 0x031cd025ff047984 */ /* 0x000e240008000c00 */
[----:B0-----:R-:W-:Y:S02]  /*fae0*/  R2UR UR5, R5 ;  /* 0x00000000050572ca */ /* 0x001fe400000e0000 */
[----:B------:R-:W-:Y:S01]  /*faf0*/  R2UR UR6, R6 ;  /* 0x00000000060672ca */ /* 0x000fe200000e0000 */
[----:B------:R-:W-:Y:S06]  /*fb00*/  BAR.ARV 0x4, 0x200 ;  /* 0x0108000000007b1d */ /* 0x000fec0000002000 */
[----:B------:R-:W-:Y:S08]  /*fb10*/  @P0 BRA `(.L_x_2115) ;  /* 0x0000001c00e40947 */ /* 0x000ff00003800000 */
[----:B------:R-:W2:Y:S01]  /*fb20*/  LDL.LU R9, [R1+0x18] ;  /* 0x0000180001097983 */ /* 0x000ea20000300800 */
[----:B------:R-:W0:Y:S01]  /*fb30*/  S2UR UR4, SR_SWINHI ;  /* 0x00000000000479c3 */ /* 0x000e220000002f00 */
[----:B------:R-:W-:Y:S01]  /*fb40*/  R2UR UR15, R150 ;  /* 0x00000000960f72ca */ /* 0x000fe200000e0000 */
[----:B------:R-:W-:Y:S01]  /*fb50*/  ULDC.64 UR10, c[0x0][0xc00] ;  /* 0x00030000000a7ab9 */ /* 0x000fe20000000a00 */
[----:B------:R-:W3:Y:S01]  /*fb60*/  LDL R8, [R1+0x40] ;  /* 0x0000400001087983 */ /* 0x000ee20000100800 */
[----:B------:R-:W-:-:S03]  /*fb70*/  F2FP.F16.F32.PACK_AB R30, R69, R68 ;  /* 0x00000044451e723e */ /* 0x000fc600000000ff */
[----:B------:R-:W4:Y:S01]  /*fb80*/  LDL R82, [R1+0x8] ;  /* 0x0000080001527983 */ /* 0x000f220000100800 */
[----:B------:R-:W-:Y:S01]  /*fb90*/  ULDC.64 UR20, c[0x0][0x208] ;  /* 0x0000820000147ab9 */ /* 0x000fe20000000a00 */
[----:B------:R-:W-:Y:S02]  /*fba0*/  R2UR UR17, R147 ;  /* 0x00000000931172ca */ /* 0x000fe400000e0000 */
[----:B------:R-:W-:Y:S02]  /*fbb0*/  R2UR UR14, R23 ;  /* 0x00000000170e72ca */ /* 0x000fe400000e0000 */
[----:B------:R-:W-:Y:S01]  /*fbc0*/  R2UR UR16, R149 ;  /* 0x00000000951072ca */ /* 0x000fe200000e0000 */
[----:B------:R-:W-:Y:S01]  /*fbd0*/  UMOV UR8, UR37 ;  /* 0x0000002500087c82 */ /* 0x000fe20008000000 */
[----:B0-----:R-:W-:Y:S01]  /*fbe0*/  UMOV UR9, UR4 ;  /* 0x0000000400097c82 */ /* 0x001fe20008000000 */
[----:B------:R-:W-:Y:S01]  /*fbf0*/  USHF.L.U32 UR4, UR15, 0x2, URZ ;  /* 0x000000020f047899 */ /* 0x000fe2000800063f */
[----:B------:R-:W-:-:S02]  /*fc00*/  IMAD.U32 R4, RZ, RZ, UR8 ;  /* 0x00000008ff047e24 */ /* 0x000fc4000f8e00ff */
[----:B------:R-:W-:Y:S01]  /*fc10*/  IMAD.U32 R5, RZ, RZ, UR9 ;  /* 0x00000009ff057e24 */ /* 0x000fe2000f8e00ff */
[----:B------:R-:W-:Y:S01]  /*fc20*/  UIADD3 UR7, UP0, UR4, UR10, URZ ;  /* 0x0000000a04077290 */ /* 0x000fe2000ff1e03f */
[----:B------:R-:W-:Y:S01]  /*fc30*/  BAR.SYNC.DEFER_BLOCKING 0x1, 0x180 ;  /* 0x0046000000007b1d */ /* 0x000fe20000010000 */
[----:B--2---:R-:W-:Y:S01]  /*fc40*/  R2UR UR13, R9 ;  /* 0x00000000090d72ca */ /* 0x004fe200000e0000 */
[----:B---3--:R-:W-:-:S04]  /*fc50*/  IMAD.WIDE R8, R8, 0x2, R4 ;  /* 0x0000000208087825 */ /* 0x008fc800078e0204 */
[----:B------:R-:W-:Y:S01]  /*fc60*/  UMOV UR18, 0x9b8 ;  /* 0x000009b800127882 */ /* 0x000fe20000000000 */
[----:B----4-:R-:W-:Y:S02]  /*fc70*/  R2UR UR19, R82 ;  /* 0x00000000521372ca */ /* 0x010fe400000e0000 */
[C---:B------:R-:W-:Y:S02]  /*fc80*/  IADD3 R19, P4, R8.reuse, 0x20, RZ ;  /* 0x0000002008137810 */ /* 0x040fe40007f9e0ff */
[----:B------:R-:W-:-:S03]  /*fc90*/  IADD3 R29, P3, R8, 0x3000, RZ ;  /* 0x00003000081d7810 */ /* 0x000fc60007f7e0ff */
[----:B------:R-:W-:Y:S01]  /*fca0*/  USHF.L.U64.HI UR12, UR15, 0x2, UR13 ;  /* 0x000000020f0c7899 */ /* 0x000fe2000801020d */
[----:B------:R-:W-:Y:S01]  /*fcb0*/  LOP3.LUT R6, R19, 0x180, RZ, 0xc0, !PT ;  /* 0x0000018013067812 */ /* 0x000fe200078ec0ff */
[--C-:B------:R-:W-:Y:S01]  /*fcc0*/  IMAD.X R27, RZ, RZ, R9.reuse, P4 ;  /* 0x000000ffff1b7224 */ /* 0x100fe200020e0609 */
[C---:B------:R-:W-:Y:S01]  /*fcd0*/  LOP3.LUT R11, R8.reuse, 0x180, RZ, 0xc0, !PT ;  /* 0x00000180080b7812 */ /* 0x040fe200078ec0ff */
[--C-:B------:R-:W-:Y:S01]  /*fce0*/  IMAD.X R25, RZ, RZ, R9.reuse, P3 ;  /* 0x000000ffff197224 */ /* 0x100fe200018e0609 */
[----:B------:R-:W-:Y:S01]  /*fcf0*/  LOP3.LUT R10, R29, 0x180, RZ, 0xc0, !PT ;  /* 0x000001801d0a7812 */ /* 0x000fe200078ec0ff */
[----:B------:R-:W-:Y:S01]  /*fd00*/  UIADD3.X UR8, UR12, UR11, URZ, UP0, !UPT ;  /* 0x0000000b0c087290 */ /* 0x000fe200087fe43f */
[C---:B------:R-:W-:Y:S02]  /*fd10*/  IADD3 R79, P1, R8.reuse, 0x6000, RZ ;  /* 0x00006000084f7810 */ /* 0x040fe40007f3e0ff */
[----:B------:R-:W-:Y:S02]  /*fd20*/  IADD3 R81, P0, R8, 0x6020, RZ ;  /* 0x0000602008517810 */ /* 0x000fe40007f1e0ff */
[----:B------:R-:W-:Y:S01]  /*fd30*/  SHF.R.U64 R6, R6, 0x3, RZ ;  /* 0x0000000306067819 */ /* 0x000fe200000012ff */
[--C-:B------:R-:W-:Y:S01]  /*fd40*/  IMAD.X R13, RZ, RZ, R9.reuse, P1 ;  /* 0x000000ffff0d7224 */ /* 0x100fe200008e0609 */
[----:B------:R-:W-:Y:S01]  /*fd50*/  IADD3 R31, P2, R8, 0x3020, RZ ;  /* 0x00003020081f7810 */ /* 0x000fe20007f5e0ff */
[----:B------:R-:W-:Y:S01]  /*fd60*/  IMAD.X R15, RZ, RZ, R9, P0 ;  /* 0x000000ffff0f7224 */ /* 0x000fe200000e0609 */
[----:B------:R-:W-:-:S02]  /*fd70*/  SHF.R.U64 R11, R11, 0x3, RZ ;  /* 0x000000030b0b7819 */ /* 0x000fc400000012ff */
[----:B------:R-:W-:Y:S01]  /*fd80*/  SHF.R.U64 R10, R10, 0x3, RZ ;  /* 0x000000030a0a7819 */ /* 0x000fe200000012ff */
[----:B------:R-:W-:Y:S01]  /*fd90*/  IMAD.X R17, RZ, RZ, R9, P2 ;  /* 0x000000ffff117224 */ /* 0x000fe200010e0609 */
[----:B------:R-:W-:Y:S02]  /*fda0*/  LOP3.LUT R26, R6, R19, RZ, 0x3c, !PT ;  /* 0x00000013061a7212 */ /* 0x000fe400078e3cff */
[----:B------:R-:W-:Y:S02]  /*fdb0*/  LOP3.LUT R12, R79, 0x180, RZ, 0xc0, !PT ;  /* 0x000001804f0c7812 */ /* 0x000fe400078ec0ff */
[----:B------:R-:W-:Y:S02]  /*fdc0*/  LOP3.LUT R14, R81, 0x180, RZ, 0xc0, !PT ;  /* 0x00000180510e7812 */ /* 0x000fe400078ec0ff */
[----:B------:R-:W-:Y:S02]  /*fdd0*/  LOP3.LUT R8, R11, R8, RZ, 0x3c, !PT ;  /* 0x000000080b087212 */ /* 0x000fe400078e3cff */
[----:B------:R-:W-:-:S02]  /*fde0*/  LOP3.LUT R6, R31, 0x180, RZ, 0xc0, !PT ;  /* 0x000001801f067812 */ /* 0x000fc400078ec0ff */
[----:B------:R-:W-:Y:S02]  /*fdf0*/  LOP3.LUT R24, R10, R29, RZ, 0x3c, !PT ;  /* 0x0000001d0a187212 */ /* 0x000fe400078e3cff */
[----:B------:R-:W-:Y:S02]  /*fe00*/  SHF.R.U64 R12, R12, 0x3, RZ ;  /* 0x000000030c0c7819 */ /* 0x000fe400000012ff */
[----:B------:R-:W-:Y:S02]  /*fe10*/  SHF.R.U64 R14, R14, 0x3, RZ ;  /* 0x000000030e0e7819 */ /* 0x000fe400000012ff */
[----:B------:R-:W-:Y:S02]  /*fe20*/  MOV R29, R8 ;  /* 0x00000008001d7202 */ /* 0x000fe40000000f00 */
[----:B------:R-:W-:Y:S02]  /*fe30*/  SHF.R.U64 R6, R6, 0x3, RZ ;  /* 0x0000000306067819 */ /* 0x000fe400000012ff */
[----:B------:R-:W-:-:S02]  /*fe40*/  F2FP.F16.F32.PACK_AB R8, R21, R20 ;  /* 0x000000141508723e */ /* 0x000fc400000000ff */
[----:B------:R-:W-:Y:S02]  /*fe50*/  F2FP.F16.F32.PACK_AB R9, R75, R74 ;  /* 0x0000004a4b09723e */ /* 0x000fe400000000ff */
[----:B------:R-:W-:Y:S02]  /*fe60*/  F2FP.F16.F32.PACK_AB R10, R73, R72 ;  /* 0x00000048490a723e */ /* 0x000fe400000000ff */
[----:B------:R-:W-:Y:S02]  /*fe70*/  F2FP.F16.F32.PACK_AB R11, R77, R76 ;  /* 0x0000004c4d0b723e */ /* 0x000fe400000000ff */
[----:B------:R-:W-:Y:S02]  /*fe80*/  MOV R28, R26 ;  /* 0x0000001a001c7202 */ /* 0x000fe40000000f00 */
[----:B------:R-:W-:Y:S01]  /*fe90*/  MOV R80, R24 ;  /* 0x0000001800507202 */ /* 0x000fe20000000f00 */
[----:B------:R0:W-:Y:S01]  /*fea0*/  STSM.16.M88.4 [R29], R8 ;  /* 0x000000081d007844 */ /* 0x0001e20000000200 */
[----:B------:R-:W-:-:S02]  /*feb0*/  LOP3.LUT R12, R12, R79, RZ, 0x3c, !PT ;  /* 0x0000004f0c0c7212 */ /* 0x000fc400078e3cff */
[----:B------:R-:W-:Y:S02]  /*fec0*/  LOP3.LUT R14, R14, R81, RZ, 0x3c, !PT ;  /* 0x000000510e0e7212 */ /* 0x000fe400078e3cff */
[----:B------:R-:W-:Y:S02]  /*fed0*/  F2FP.F16.F32.PACK_AB R24, R33, R32 ;  /* 0x000000202118723e */ /* 0x000fe400000000ff */
[----:B------:R-:W-:Y:S02]  /*fee0*/  F2FP.F16.F32.PACK_AB R25, R35, R34 ;  /* 0x000000222319723e */ /* 0x000fe400000000ff */
[----:B------:R-:W-:Y:S02]  /*fef0*/  F2FP.F16.F32.PACK_AB R26, R37, R36 ;  /* 0x00000024251a723e */ /* 0x000fe400000000ff */
[----:B------:R-:W-:Y:S02]  /*ff00*/  F2FP.F16.F32.PACK_AB R27, R39, R38 ;  /* 0x00000026271b723e */ /* 0x000fe400000000ff */
[----:B------:R-:W-:-:S02]  /*ff10*/  LOP3.LUT R16, R6, R31, RZ, 0x3c, !PT ;  /* 0x0000001f06107212 */ /* 0x000fc400078e3cff */
[----:B------:R-:W-:Y:S01]  /*ff20*/  MOV R6, R12 ;  /* 0x0000000c00067202 */ /* 0x000fe20000000f00 */
[----:B------:R1:W-:Y:S01]  /*ff30*/  STSM.16.M88.4 [R28], R24 ;  /* 0x000000181c007844 */ /* 0x0003e20000000200 */
[----:B------:R-:W-:Y:S02]  /*ff40*/  MOV R19, R14 ;  /* 0x0000000e00137202 */ /* 0x000fe40000000f00 */
[----:B0-----:R-:W-:Y:S02]  /*ff50*/  F2FP.F16.F32.PACK_AB R8, R41, R40 ;  /* 0x000000282908723e */ /* 0x001fe400000000ff */
[----:B------:R-:W-:Y:S02]  /*ff60*/  F2FP.F16.F32.PACK_AB R9, R43, R42 ;  /* 0x0000002a2b09723e */ /* 0x000fe400000000ff */
[----:B------:R-:W-:Y:S02]  /*ff70*/  F2FP.F16.F32.PACK_AB R10, R45, R44 ;  /* 0x0000002c2d0a723e */ /* 0x000fe400000000ff */
[----:B------:R-:W-:-:S02]  /*ff80*/  F2FP.F16.F32.PACK_AB R11, R47, R46 ;  /* 0x0000002e2f0b723e */ /* 0x000fc400000000ff */
[----:B------:R-:W-:Y:S01]  /*ff90*/  MOV R79, R16 ;  /* 0x00000010004f7202 */ /* 0x000fe20000000f00 */
[----:B------:R-:W-:Y:S01]  /*ffa0*/  IMAD.U32 R16, RZ, RZ, UR7 ;  /* 0x00000007ff107e24 */ /* 0x000fe2000f8e00ff */
[----:B------:R-:W-:Y:S01]  /*ffb0*/  F2FP.F16.F32.PACK_AB R12, R49, R48 ;  /* 0x00000030310c723e */ /* 0x000fe200000000ff */
[----:B------:R-:W-:Y:S01]  /*ffc0*/  STSM.16.M88.4 [R80], R8 ;  /* 0x0000000850007844 */ /* 0x000fe20000000200 */
[----:B------:R-:W-:Y:S01]  /*ffd0*/  F2FP.F16.F32.PACK_AB R13, R51, R50 ;  /* 0x00000032330d723e */ /* 0x000fe200000000ff */
[----:B------:R-:W-:Y:S01]  /*ffe0*/  IMAD.U32 R17, RZ, RZ, UR8 ;  /* 0x00000008ff117e24 */ /* 0x000fe2000f8e00ff */
[----:B------:R-:W-:Y:S01]  /*fff0*/  F2FP.F16.F32.PACK_AB R14, R53, R52 ;  /* 0x00000034350e723e */ /* 0x000fe200000000ff */
[----:B------:R-:W-:Y:S01]  /*10000*/  ULDC.64 UR8, c[0x0][0xc08] ;  /* 0x0003020000087ab9 */ /* 0x000fe20000000a00 */
[----:B------:R-:W-:Y:S02]  /*10010*/  F2FP.F16.F32.PACK_AB R15, R55, R54 ;  /* 0x00000036370f723e */ /* 0x000fe400000000ff */
[----:B-1----:R-:W-:-:S02]  /*10020*/  F2FP.F16.F32.PACK_AB R24, R57, R56 ;  /* 0x000000383918723e */ /* 0x002fc400000000ff */
[----:B------:R-:W-:Y:S01]  /*10030*/  F2FP.F16.F32.PACK_AB R25, R59, R58 ;  /* 0x0000003a3b19723e */ /* 0x000fe200000000ff */
[----:B------:R-:W-:Y:S01]  /*10040*/  STSM.16.M88.4 [R79], R12 ;  /* 0x0000000c4f007844 */ /* 0x000fe20000000200 */
[----:B------:R-:W-:Y:S02]  /*10050*/  F2FP.F16.F32.PACK_AB R26, R61, R60 ;  /* 0x0000003c3d1a723e */ /* 0x000fe400000000ff */
[----:B------:R-:W-:Y:S02]  /*10060*/  F2FP.F16.F32.PACK_AB R27, R63, R62 ;  /* 0x0000003e3f1b723e */ /* 0x000fe400000000ff */
[----:B------:R-:W-:Y:S02]  /*10070*/  F2FP.F16.F32.PACK_AB R28, R65, R64 ;  /* 0x00000040411c723e */ /* 0x000fe400000000ff */
[----:B------:R-:W-:Y:S01]  /*10080*/  F2FP.F16.F32.PACK_AB R29, R67, R66 ;  /* 0x00000042431d723e */ /* 0x000fe200000000ff */
[----:B------:R-:W-:Y:S01]  /*10090*/  STSM.16.M88.4 [R6], R24 ;  /* 0x0000001806007844 */ /* 0x000fe20000000200 */
[----:B------:R-:W-:-:S02]  /*100a0*/  F2FP.F16.F32.PACK_AB R31, R71, R70 ;  /* 0x00000046471f723e */ /* 0x000fc400000000ff */
[----:B------:R-:W-:-:S03]  /*100b0*/  ISETP.NE.U32.AND P0, PT, RZ, UR10, PT ;  /* 0x0000000aff007c0c */ /* 0x000fc6000bf05070 */
[----:B------:R0:W-:Y:S01]  /*100c0*/  STSM.16.M88.4 [R19], R28 ;  /* 0x0000001c13007844 */ /* 0x0001e20000000200 */
[----:B------:R-:W-:Y:S01]  /*100d0*/  BAR.SYNC.DEFER_BLOCKING 0x1, 0x180 ;  /* 0x0046000000007b1d */ /* 0x000fe20000010000 */
[----:B------:R-:W-:-:S07]  /*100e0*/  ISETP.NE.AND.EX P0, PT, RZ, UR11, PT, P0 ;  /* 0x0000000bff007c0c */ /* 0x000fce000bf05300 */
[----:B0-----:R-:W0:Y:S06]  /*100f0*/  LDC R19, c[0x0][0xbe8] ;  /* 0x0002fa00ff137b82 */ /* 0x001e2c0000000800 */
[----:B------:R-:W2:Y:S01]  /*10100*/  @P0 LDG.E R78, desc[UR20][R16.64] ;  /* 0x00000014104e0981 */ /* 0x000ea2000c1e1900 */
[----:B------:R-:W-:-:S04]  /*10110*/  UISETP.NE.U32.AND UP0, UPT, UR8, URZ, UPT ;  /* 0x0000003f0800728c */ /* 0x000fc8000bf05070 */
[----:B------:R-:W-:-:S06]  /*10120*/  UISETP.NE.AND.EX UP0, UPT, UR9, URZ, UPT, UP0 ;  /* 0x0000003f0900728c */ /* 0x000fcc000bf05300 */
[----:B------:R-:W-:Y:S02]  /*10130*/  PLOP3.LUT P4, PT, PT, PT, UP0, 0x80, 0x0 ;  /* 0x000000000000781c */ /* 0x000fe40003f8f008 */
[----:B0-----:R-:W-:-:S03]  /*10140*/  ISETP.NE.AND P1, PT, R19, 0x1, PT ;  /* 0x000000011300780c */ /* 0x001fc60003f25270 */
[----:B------:R-:W-:-:S03]  /*10150*/  @UP0 UIADD3 UR8, UP1, UR4, UR8, URZ ;  /* 0x0000000804080290 */ /* 0x000fc6000ff3e03f */
[----:B------:R-:W-:Y:S01]  /*10160*/  ULDC UR4, c[0x0][0xa88] ;  /* 0x0002a20000047ab9 */ /* 0x000fe20000000800 */
[----:B------:R-:W-:Y:S01]  /*10170*/  @UP0 UIADD3.X UR9, UR12, UR9, URZ, UP1, !UPT ;  /* 0x000000090c090290 */ /* 0x000fe20008ffe43f */
[----:B------:R-:W-:Y:S01]  /*10180*/  IMAD.U32 R6, RZ, RZ, UR4 ;  /* 0x00000004ff067e24 */ /* 0x000fe2000f8e00ff */
[----:B------:R-:W-:Y:S01]  /*10190*/  UISETP.NE.AND UP0, UPT, UR17, URZ, UPT ;  /* 0x0000003f1100728c */ /* 0x000fe2000bf05270 */
[----:B------:R-:W-:Y:S01]  /*101a0*/  IMAD.U32 R8, RZ, RZ, UR8 ;  /* 0x00000008ff087e24 */ /* 0x000fe2000f8e00ff */
[----:B------:R-:W-:Y:S02]  /*101b0*/  ULDC UR4, c[0x0][0xad4] ;  /* 0x0002b50000047ab9 */ /* 0x000fe40000000800 */
[----:B------:R-:W0:Y:S01]  /*101c0*/  @P1 LDC R10, c[0x0][0xbec] ;  /* 0x0002fb00ff0a1b82 */ /* 0x000e220000000800 */
[----:B------:R-:W-:Y:S01]  /*101d0*/  USEL UR4, UR17, UR4, UP0 ;  /* 0x0000000411047287 */ /* 0x000fe20008000000 */
[----:B------:R-:W-:-:S03]  /*101e0*/  IMAD.U32 R9, RZ, RZ, UR9 ;  /* 0x00000009ff097e24 */ /* 0x000fc6000f8e00ff */
[----:B------:R-:W-:-:S03]  /*101f0*/  UISETP.GT.AND UP1, UPT, UR4, 0x1, UPT ;  /* 0x000000010400788c */ /* 0x000fc6000bf24270 */
[----:B------:R-:W1:Y:S01]  /*10200*/  @P1 LDC R13, c[0x0][0xbf0] ;  /* 0x0002fc00ff0d1b82 */ /* 0x000e620000000800 */
[----:B------:R-:W-:Y:S01]  /*10210*/  USEL UR18, UR18, 0x978, UP1 ;  /* 0x0000097812127887 */ /* 0x000fe20008800000 */
[----:B------:R-:W-:Y:S01]  /*10220*/  VIADD R25, R145, UR14 ;  /* 0x0000000e91197c36 */ /* 0x000fe20008000000 */
[----:B------:R-:W-:Y:S01]  /*10230*/  UISETP.NE.U32.AND UP0, UPT, UR10, URZ, UPT ;  /* 0x0000003f0a00728c */ /* 0x000fe2000bf05070 */
[----:B------:R0:W5:Y:S01]  /*10240*/  @P4 LDG.E R6, desc[UR20][R8.64] ;  /* 0x0000001408064981 */ /* 0x000162000c1e1900 */
[----:B------:R-:W-:Y:S01]  /*10250*/  UMOV UR4, URZ ;  /* 0x0000003f00047c82 */ /* 0x000fe20008000000 */
[----:B------:R-:W-:Y:S01]  /*10260*/  USEL UR16, UR16, URZ, UP1 ;  /* 0x0000003f10107287 */ /* 0x000fe20008800000 */
[----:B------:R-:W-:Y:S01]  /*10270*/  IMAD.MOV.U32 R11, RZ, RZ, R25 ;  /* 0x000000ffff0b7224 */ /* 0x000fe200078e0019 */
[----:B------:R-:W-:-:S04]  /*10280*/  UISETP.NE.AND.EX UP0, UPT, UR11, URZ, UPT, UP0 ;  /* 0x0000003f0b00728c */ /* 0x000fc8000bf05300 */
[----:B------:R-:W-:Y:S01]  /*10290*/  USEL UR7, UR15, URZ, !UP0 ;  /* 0x0000003f0f077287 */ /* 0x000fe2000c000000 */
[----:B------:R-:W-:Y:S01]  /*102a0*/  ULDC.64 UR10, c[0x0][UR18+0x220] ;  /* 0x00008800120a7abb */ /* 0x000fe20008000a00 */
[----:B------:R-:W-:Y:S01]  /*102b0*/  USEL UR17, UR13, URZ, !UP0 ;  /* 0x0000003f0d117287 */ /* 0x000fe2000c000000 */
[----:B0-----:R-:W-:Y:S01]  /*102c0*/  @P1 IMAD.HI.U32 R8, R25, R10, RZ ;  /* 0x0000000a19081227 */ /* 0x001fe200078e00ff */
[----:B------:R-:W-:Y:S01]  /*102d0*/  ULDC.64 UR8, c[0x0][UR18+0x218] ;  /* 0x0000860012087abb */ /* 0x000fe20008000a00 */
[----:B------:R-:W-:Y:S01]  /*102e0*/  UIMAD UR11, UR11, UR7, URZ ;  /* 0x000000070b0b72a4 */ /* 0x000fe2000f8e023f */
[----:B------:R-:W-:Y:S01]  /*102f0*/  ULDC.64 UR12, c[0x0][UR18+0x228] ;  /* 0x00008a00120c7abb */ /* 0x000fe20008000a00 */
[----:B------:R-:W-:Y:S02]  /*10300*/  UIMAD.WIDE.U32 UR14, UR8, UR19, URZ ;  /* 0x00000013080e72a5 */ /* 0x000fe4000f8e003f */
[----:B------:R-:W-:Y:S01]  /*10310*/  UIMAD UR19, UR9, UR19, URZ ;  /* 0x00000013091372a4 */ /* 0x000fe2000f8e023f */
[----:B-1----:R-:W-:Y:S01]  /*10320*/  @P1 SHF.R.U32.HI R11, RZ, R13, R8 ;  /* 0x0000000dff0b1219 */ /* 0x002fe20000011608 */
[----:B------:R-:W-:-:S02]  /*10330*/  UIMAD.WIDE.U32 UR20, UR12, UR16, URZ ;  /* 0x000000100c1472a5 */ /* 0x000fc4000f8e003f */
[----:B------:R-:W-:Y:S02]  /*10340*/  UIMAD.WIDE.U32 UR8, UR10, UR7, URZ ;  /* 0x000000070a0872a5 */ /* 0x000fe4000f8e003f */
[----:B------:R-:W-:Y:S01]  /*10350*/  UIMAD UR12, UR13, UR16, URZ ;  /* 0x000000100d0c72a4 */ /* 0x000fe2000f8e023f */
[----:B------:R-:W-:Y:S01]  /*10360*/  IMAD.MOV R10, RZ, RZ, -R11 ;  /* 0x000000ffff0a7224 */ /* 0x000fe200078e0a0b */
[----:B------:R-:W-:Y:S01]  /*10370*/  UIMAD UR11, UR10, UR17, UR11 ;  /* 0x000000110a0b72a4 */ /* 0x000fe2000f8e020b */
[----:B------:R-:W-:Y:S01]  /*10380*/  IMAD.U32 R8, RZ, RZ, UR20 ;  /* 0x00000014ff087e24 */ /* 0x000fe2000f8e00ff */
[----:B------:R-:W-:Y:S02]  /*10390*/  UIADD3 UR12, UR21, UR12, URZ ;  /* 0x0000000c150c7290 */ /* 0x000fe4000fffe03f */
[----:B------:R-:W-:Y:S01]  /*103a0*/  IMAD.U32 R9, RZ, RZ, UR21 ;  /* 0x00000015ff097e24 */ /* 0x000fe2000f8e00ff */
[----:B------:R-:W-:Y:S01]  /*103b0*/  UIADD3 UR10, UR9, UR11, URZ ;  /* 0x0000000b090a7290 */ /* 0x000fe2000fffe03f */
[----:B------:R-:W-:Y:S01]  /*103c0*/  IMAD R13, R19, R10, R25 ;  /* 0x0000000a130d7224 */ /* 0x000fe200078e0219 */
[----:B------:R-:W-:Y:S01]  /*103d0*/  UIADD3 UR19, UR15, UR19, URZ ;  /* 0x000000130f137290 */ /* 0x000fe2000fffe03f */
[----:B------:R-:W-:Y:S01]  /*103e0*/  SHF.R.S32.HI R9, RZ, 0x1f, R11 ;  /* 0x0000001fff097819 */ /* 0x000fe2000001140b */
[----:B------:R-:W-:Y:S01]  /*103f0*/  IMAD.U32 R12, RZ, RZ, UR12 ;  /* 0x0000000cff0c7e24 */ /* 0x000fe2000f8e00ff */
[----:B------:R-:W-:Y:S01]  /*10400*/  ULDC.64 UR12, c[0x0][0xba8] ;  /* 0x0002ea00000c7ab9 */ /* 0x000fe20000000a00 */
[----:B------:R-:W-:Y:S01]  /*10410*/  SHF.R.S32.HI R10, RZ, 0x1f, R13 ;  /* 0x0000001fff0a7819 */ /* 0x000fe2000001140d */
[----:B------:R-:W-:Y:S01]  /*10420*/  @!UP1 ULDC UR12, c[0x0][0xb50] ;  /* 0x0002d400000c9ab9 */ /* 0x000fe20000000800 */
[----:B------:R-:W-:Y:S01]  /*10430*/  @!UP1 ULDC UR13, c[0x0][0xb54] ;  /* 0x0002d500000d9ab9 */ /* 0x000fe20000000800 */
[----:B--2---:R-:W-:-:S13]  /*10440*/  @P0 R2UR UR4, R78 ;  /* 0x000000004e0402ca */ /* 0x004fda00000e0000 */
[----:B------:R-:W-:Y:S02]  /*10450*/  UIADD3 UR14, UP0, UP2, UR8, UR14, UR4 ;  /* 0x0000000e080e7290 */ /* 0x000fe4000fa1e004 */
[----:B------:R-:W-:Y:S01]  /*10460*/  USHF.R.S32.HI UR11, URZ, 0x1f, UR4 ;  /* 0x0000001f3f0b7899 */ /* 0x000fe20008011404 */
[----:B------:R-:W-:-:S03]  /*10470*/  ULDC.64 UR8, c[0x0][UR18+0x210] ;  /* 0x0000840012087abb */ /* 0x000fc60008000a00 */
[----:B------:R-:W-:Y:S01]  /*10480*/  UIADD3.X UR10, UR10, UR19, UR11, UP0, UP2 ;  /* 0x000000130a0a7290 */ /* 0x000fe200087e440b */
[----:B------:R-:W-:Y:S01]  /*10490*/  IADD3 R8, P2, P3, R11, UR14, R8 ;  /* 0x0000000e0b087c10 */ /* 0x000fe2000fb5e008 */
[----:B------:R-:W-:-:S04]  /*104a0*/  IMAD R11, R13, UR9, RZ ;  /* 0x000000090d0b7c24 */ /* 0x000fc8000f8e02ff */
        /* <DEDUP_REMOVED lines=12> */
.L_x_2116:
[----:B------:R-:W2:Y:S01]  /*10570*/  LDL R15, [R1+0x3c] ;  /* 0x00003c00010f7983 */ /* 0x000ea20000100800 */
[----:B------:R-:W0:Y:S01]  /*10580*/  S2R R9, SR_TID.X ;  /* 0x0000000000097919 */ /* 0x000e220000002100 */
[----:B------:R-:W-:Y:S02]  /*10590*/  R2UR UR8, R23 ;  /* 0x00000000170872ca */ /* 0x000fe400000e0000 */
[----:B------:R-:W-:Y:S04]  /*105a0*/  SHFL.IDX PT, R10, R14, RZ, 0x1c1f ;  /* 0x001c1fff0e0a7589 */ /* 0x000fe800000e0000 */
[----:B------:R-:W1:Y:S04]  /*105b0*/  SHFL.IDX PT, R11, R8, RZ, 0x1c1f ;  /* 0x001c1fff080b7589 */ /* 0x000e6800000e0000 */
[----:B------:R-:W-:Y:S01]  /*105c0*/  SHFL.IDX PT, R12, R14, 0x1, 0x1c1f ;  /* 0x003c1f000e0c7f89 */ /* 0x000fe200000e0000 */
[----:B0-----:R-:W-:-:S05]  /*105d0*/  VIADD R16, R9, 0xffffff80 ;  /* 0xffffff8009107836 */ /* 0x001fca0000000000 */
[----:B------:R-:W-:-:S04]  /*105e0*/  SHF.R.S32.HI R9, RZ, 0x1f, R16 ;  /* 0x0000001fff097819 */ /* 0x000fc80000011410 */
[----:B------:R-:W-:-:S04]  /*105f0*/  LEA.HI R9, R9, R16, RZ, 0x7 ;  /* 0x0000001009097211 */ /* 0x000fc800078f38ff */
[----:B------:R-:W-:Y:S01]  /*10600*/  LOP3.LUT R9, R9, 0xffffff80, RZ, 0xc0, !PT ;  /* 0xffffff8009097812 */ /* 0x000fe200078ec0ff */
[----:B------:R-:W0:Y:S04]  /*10610*/  SHFL.IDX PT, R13, R8, 0x1, 0x1c1f ;  /* 0x003c1f00080d7f89 */ /* 0x000e2800000e0000 */
[----:B------:R-:W-:Y:S02]  /*10620*/  IMAD.IADD R9, R16, 0x1, -R9 ;  /* 0x0000000110097824 */ /* 0x000fe400078e0a09 */
[----:B-----5:R-:W-:-:S03]  /*10630*/  IMAD R6, R6, R19, RZ ;  /* 0x0000001306067224 */ /* 0x020fc600078e02ff */
[----:B------:R-:W-:Y:S01]  /*10640*/  LOP3.LUT P0, RZ, R9, 0x3, RZ, 0xc0, !PT ;  /* 0x0000000309ff7812 */ /* 0x000fe2000780c0ff */
[----:B--2---:R-:W-:-:S04]  /*10650*/  VIADD R15, R15, UR8 ;  /* 0x000000080f0f7c36 */ /* 0x004fc80008000000 */
[C---:B------:R-:W-:Y:S01]  /*10660*/  VIADD R9, R15.reuse, 0x8 ;  /* 0x000000080f097836 */ /* 0x040fe20000000000 */
[----:B------:R-:W-:-:S04]  /*10670*/  ISETP.GE.OR P2, PT, R15, R6, P0 ;  /* 0x000000060f00720c */ /* 0x000fc80000746670 */
[----:B------:R-:W-:Y:S01]  /*10680*/  ISETP.GE.OR P0, PT, R9, R6, P0 ;  /* 0x000000060900720c */ /* 0x000fe20000706670 */
[----:B------:R-:W-:-:S08]  /*10690*/  ULDC.64 UR8, c[0x0][0x208] ;  /* 0x0000820000087ab9 */ /* 0x000fd00000000a00 */
[----:B-1----:R1:W-:Y:S04]  /*106a0*/  @!P2 ST.E desc[UR8][R10.64], R0 ;  /* 0x000000000a00a985 */ /* 0x0023e8000c101908 */
[----:B0-----:R1:W-:Y:S01]  /*106b0*/  @!P0 ST.E desc[UR8][R12.64], R3 ;  /* 0x000000030c008985 */ /* 0x0013e2000c101908 */
[----:B------:R-:W-:-:S13]  /*106c0*/  PLOP3.LUT P0, PT, PT, PT, UP1, 0x80, 0x0 ;  /* 0x000000000000781c */ /* 0x000fda0003f0f018 */
[----:B-1----:R-:W-:Y:S05]  /*106d0*/  @P0 BRA `(.L_x_2117) ;  /* 0x0000000800340947 */ /* 0x002fea0003800000 */
[----:B------:R-:W0:Y:S01]  /*106e0*/  S2R R16, SR_TID.X ;  /* 0x0000000000107919 */ /* 0x000e220000002100 */
[----:B------:R-:W-:Y:S01]  /*106f0*/  ULDC.64 UR8, c[0x0][0x208] ;  /* 0x0000820000087ab9 */ /* 0x000fe20000000a00 */
[----:B------:R-:W-:Y:S01]  /*10700*/  ULDC.64 UR12, c[0x0][0xaa0] ;  /* 0x0002a800000c7ab9 */ /* 0x000fe20000000a00 */
[----:B------:R-:W-:Y:S02]  /*10710*/  R2UR UR15, R82 ;  /* 0x00000000520f72ca */ /* 0x000fe400000e0000 */
[----:B------:R-:W-:Y:S01]  /*10720*/  R2UR UR14, R23 ;  /* 0x00000000170e72ca */ /* 0x000fe200000e0000 */
[----:B0-----:R-:W-:Y:S02]  /*10730*/  VIADD R79, R16, 0xffffff80 ;  /* 0xffffff80104f7836 */ /* 0x001fe40000000000 */
[----:B------:R-:W0:Y:S03]  /*10740*/  @P1 LDC R16, c[0x0][0xbec] ;  /* 0x0002fb00ff101b82 */ /* 0x000e260000000800 */
        /* <DEDUP_REMOVED lines=9> */
[C---:B------:R-:W-:Y:S02]  /*107e0*/  LOP3.LUT R9, R4.reuse, 0x180, RZ, 0xc0, !PT ;  /* 0x0000018004097812 */ /* 0x040fe400078ec0ff */
[----:B------:R-:W-:-:S02]  /*107f0*/  IADD3 R3, P5, R4, 0x7800, RZ ;  /* 0x0000780004037810 */ /* 0x000fc40007fbe0ff */
[----:B------:R-:W-:Y:S02]  /*10800*/  LOP3.LUT R12, R13, 0x180, RZ, 0xc0, !PT ;  /* 0x000001800d0c7812 */ /* 0x000fe400078ec0ff */
[----:B------:R-:W-:Y:S01]  /*10810*/  LOP3.LUT R24, R25, 0x180, RZ, 0xc0, !PT ;  /* 0x0000018019187812 */ /* 0x000fe200078ec0ff */
[----:B------:R-:W-:Y:S01]  /*10820*/  IMAD.X R37, RZ, RZ, R5, P5 ;  /* 0x000000ffff257224 */ /* 0x000fe200028e0605 */
[----:B------:R-:W-:Y:S02]  /*10830*/  LOP3.LUT R28, R29, 0x180, RZ, 0xc0, !PT ;  /* 0x000001801d1c7812 */ /* 0x000fe400078ec0ff */
[----:B------:R-:W-:Y:S02]  /*10840*/  LOP3.LUT R32, R33, 0x180, RZ, 0xc0, !PT ;  /* 0x0000018021207812 */ /* 0x000fe400078ec0ff */
[----:B------:R-:W-:Y:S02]  /*10850*/  SHF.R.U64 R9, R9, 0x3, RZ ;  /* 0x0000000309097819 */ /* 0x000fe400000012ff */
[----:B------:R-:W-:-:S02]  /*10860*/  LOP3.LUT R0, R3, 0x180, RZ, 0xc0, !PT ;  /* 0x0000018003007812 */ /* 0x000fc400078ec0ff */
[----:B------:R-:W-:Y:S02]  /*10870*/  SHF.R.U64 R12, R12, 0x3, RZ ;  /* 0x000000030c0c7819 */ /* 0x000fe400000012ff */
[----:B------:R-:W-:Y:S02]  /*10880*/  SHF.R.U64 R24, R24, 0x3, RZ ;  /* 0x0000000318187819 */ /* 0x000fe400000012ff */
[----:B------:R-:W-:Y:S02]  /*10890*/  SHF.R.U64 R28, R28, 0x3, RZ ;  /* 0x000000031c1c7819 */ /* 0x000fe400000012ff */
[----:B------:R-:W-:Y:S02]  /*108a0*/  SHF.R.U64 R32, R32, 0x3, RZ ;  /* 0x0000000320207819 */ /* 0x000fe400000012ff */
[----:B------:R-:W-:Y:S02]  /*108b0*/  LOP3.LUT R4, R9, R4, RZ, 0x3c, !PT ;  /* 0x0000000409047212 */ /* 0x000fe400078e3cff */
[----:B------:R-:W-:-:S02]  /*108c0*/  SHF.R.S32.HI R17, RZ, 0x1f, R79 ;  /* 0x0000001fff117819 */ /* 0x000fc4000001144f */
[----:B------:R-:W-:Y:S01]  /*108d0*/  SHF.R.U64 R0, R0, 0x3, RZ ;  /* 0x0000000300007819 */ /* 0x000fe200000012ff */
        /* <DEDUP_REMOVED lines=10> */
[----:B-1----:R-:W1:Y:S01]  /*10980*/  @P1 LDC R5, c[0x0][0xbf0] ;  /* 0x0002fc00ff051b82 */ /* 0x002e620000000800 */
[----:B------:R-:W-:Y:S01]  /*10990*/  LOP3.LUT R36, R0, R3, RZ, 0x3c, !PT ;  /* 0x0000000300247212 */ /* 0x000fe200078e3cff */
[----:B------:R-:W-:Y:S01]  /*109a0*/  UIMAD UR10, UR11, UR12, URZ ;  /* 0x0000000c0b0a72a4 */ /* 0x000fe2000f8e023f */
[----:B------:R-:W-:Y:S01]  /*109b0*/  LOP3.LUT R17, R17, 0xfffffffc, RZ, 0xc0, !PT ;  /* 0xfffffffc11117812 */ /* 0x000fe200078ec0ff */
[----:B------:R-:W5:Y:S02]  /*109c0*/  LD.E.128 R12, desc[UR8][R12.64] ;  /* 0x000000080c0c7980 */ /* 0x000f64000c101d00 */
[----:B------:R-:W-:-:S02]  /*109d0*/  UIMAD UR10, UR4, UR13, UR10 ;  /* 0x0000000d040a72a4 */ /* 0x000fc4000f8e020a */
[----:B------:R-:W5:Y:S01]  /*109e0*/  LD.E.128 R24, desc[UR8][R24.64] ;  /* 0x0000000818187980 */ /* 0x000f62000c101d00 */
[----:B------:R-:W-:-:S03]  /*109f0*/  IMAD.IADD R17, R79, 0x1, -R17 ;  /* 0x000000014f117824 */ /* 0x000fc600078e0a11 */
[----:B------:R-:W5:Y:S04]  /*10a00*/  LD.E.128 R28, desc[UR8][R28.64] ;  /* 0x000000081c1c7980 */ /* 0x000f68000c101d00 */
[----:B------:R-:W5:Y:S04]  /*10a10*/  LD.E.128 R32, desc[UR8][R32.64] ;  /* 0x0000000820207980 */ /* 0x000f68000c101d00 */
[----:B------:R-:W5:Y:S01]  /*10a20*/  LD.E.128 R36, desc[UR8][R36.64] ;  /* 0x0000000824247980 */ /* 0x000f62000c101d00 */
[----:B------:R-:W-:Y:S01]  /*10a30*/  UIMAD.WIDE.U32 UR8, UR4, UR12, URZ ;  /* 0x0000000c040872a5 */ /* 0x000fe2000f8e003f */
[----:B------:R-:W-:Y:S01]  /*10a40*/  IMAD R0, R17, 0x60, R78 ;  /* 0x0000006011007824 */ /* 0x000fe200078e024e */
[----:B------:R-:W-:Y:S01]  /*10a50*/  @!PT LDS RZ, [RZ] ;  /* 0x00000000fffff984 */ /* 0x000fe20000000800 */
[----:B------:R-:W-:Y:S01]  /*10a60*/  @!PT LDS RZ, [RZ] ;  /* 0x00000000fffff984 */ /* 0x000fe20000000800 */
[----:B------:R-:W-:Y:S01]  /*10a70*/  @!PT LDS RZ, [RZ] ;  /* 0x00000000fffff984 */ /* 0x000fe20000000800 */
[----:B------:R-:W-:Y:S01]  /*10a80*/  @!PT LDS RZ, [RZ] ;  /* 0x00000000fffff984 */ /* 0x000fe20000000800 */
[----:B------:R2:W-:Y:S06]  /*10a90*/  MEMBAR.ALL.CTA ;  /* 0x0000000000007992 */ /* 0x0005ec0000008000 */
[----:B--2---:R-:W2:Y:S01]  /*10aa0*/  FENCE.VIEW.ASYNC.S ;  /* 0x00000000000073c6 */ /* 0x004ea20000000000 */
[----:B------:R-:W-:-:S03]  /*10ab0*/  UIADD3 UR9, UR9, UR10, URZ ;  /* 0x0000000a09097290 */ /* 0x000fc6000fffe03f */
[----:B------:R-:W-:Y:S01]  /*10ac0*/  ULDC.64 UR10, c[0x0][0xae8] ;  /* 0x0002ba00000a7ab9 */ /* 0x000fe20000000a00 */
[----:B------:R-:W-:Y:S01]  /*10ad0*/  VIADD R17, R0, UR14 ;  /* 0x0000000e00117c36 */ /* 0x000fe20008000000 */
[----:B------:R-:W-:Y:S02]  /*10ae0*/  UIMAD.WIDE.U32 UR8, UR15, UR10, UR8 ;  /* 0x0000000a0f0872a5 */ /* 0x000fe4000f8e0008 */
[----:B------:R-:W-:Y:S01]  /*10af0*/  USHF.R.S32.HI UR4, URZ, 0x1f, UR7 ;  /* 0x0000001f3f047899 */ /* 0x000fe20008011407 */
[----:B0-----:R-:W-:Y:S01]  /*10b00*/  @P1 IMAD.HI.U32 R0, R17, R16, RZ ;  /* 0x0000001011001227 */ /* 0x001fe200078e00ff */
[----:B------:R-:W-:-:S03]  /*10b10*/  UIMAD UR9, UR15, UR11, UR9 ;  /* 0x0000000b0f0972a4 */ /* 0x000fc6000f8e0209 */
[----:B------:R-:W-:Y:S02]  /*10b20*/  ULDC.64 UR10, c[0x0][0xaf0] ;  /* 0x0002bc00000a7ab9 */ /* 0x000fe40000000a00 */
[----:B------:R-:W-:Y:S01]  /*10b30*/  UIMAD UR4, UR4, UR10, URZ ;  /* 0x0000000a040472a4 */ /* 0x000fe2000f8e023f */
[----:B------:R-:W-:Y:S01]  /*10b40*/  IMAD.MOV.U32 R3, RZ, RZ, R17 ;  /* 0x000000ffff037224 */ /* 0x000fe200078e0011 */
[----:B-1----:R-:W-:Y:S01]  /*10b50*/  @P1 SHF.R.U32.HI R3, RZ, R5, R0 ;  /* 0x00000005ff031219 */ /* 0x002fe20000011600 */
[----:B------:R-:W-:Y:S02]  /*10b60*/  UIMAD.WIDE.U32 UR8, UR7, UR10, UR8 ;  /* 0x0000000a070872a5 */ /* 0x000fe4000f8e0008 */
[----:B------:R-:W-:Y:S01]  /*10b70*/  UIMAD UR4, UR7, UR11, UR4 ;  /* 0x0000000b070472a4 */ /* 0x000fe2000f8e0204 */
[--C-:B------:R-:W-:Y:S01]  /*10b80*/  SHF.R.S32.HI R0, RZ, 0x1f, R3.reuse ;  /* 0x0000001fff007819 */ /* 0x100fe20000011403 */
[----:B------:R-:W-:Y:S01]  /*10b90*/  IMAD.MOV R16, RZ, RZ, -R3 ;  /* 0x000000ffff107224 */ /* 0x000fe200078e0a03 */
[----:B------:R-:W-:Y:S01]  /*10ba0*/  ULDC.64 UR10, c[0x0][0xae0] ;  /* 0x0002b800000a7ab9 */ /* 0x000fe20000000a00 */
[----:B------:R-:W-:-:S02]  /*10bb0*/  UIADD3 UR4, UR9, UR4, URZ ;  /* 0x0000000409047290 */ /* 0x000fc4000fffe03f */
[----:B------:R-:W-:Y:S02]  /*10bc0*/  IMAD.U32 R5, RZ, RZ, UR9 ;  /* 0x00000009ff057e24 */ /* 0x000fe4000f8e00ff */
[----:B------:R-:W-:Y:S02]  /*10bd0*/  IMAD R0, R0, UR10, RZ ;  /* 0x0000000a00007c24 */ /* 0x000fe4000f8e02ff */
[----:B------:R-:W-:Y:S02]  /*10be0*/  IMAD R19, R19, R16, R17 ;  /* 0x0000001013137224 */ /* 0x000fe400078e0211 */
[----:B------:R-:W-:Y:S01]  /*10bf0*/  IMAD.U32 R4, RZ, RZ, UR8 ;  /* 0x00000008ff047e24 */ /* 0x000fe2000f8e00ff */
[----:B------:R-:W-:Y:S01]  /*10c00*/  ULDC.64 UR8, c[0x0][0xad8] ;  /* 0x0002b60000087ab9 */ /* 0x000fe20000000a00 */
[----:B------:R-:W-:Y:S02]  /*10c10*/  IMAD.U32 R5, RZ, RZ, UR4 ;  /* 0x00000004ff057e24 */ /* 0x000fe4000f8e00ff */
[C---:B------:R-:W-:Y:S01]  /*10c20*/  IMAD R17, R3.reuse, UR11, R0 ;  /* 0x0000000b03117c24 */ /* 0x040fe2000f8e0200 */
[----:B------:R-:W-:Y:S01]  /*10c30*/  SHF.R.S32.HI R0, RZ, 0x1f, R19 ;  /* 0x0000001fff007819 */ /* 0x000fe20000011413 */
[----:B------:R-:W-:-:S04]  /*10c40*/  IMAD.WIDE.U32 R4, R3, UR10, R4 ;  /* 0x0000000a03047c25 */ /* 0x000fc8000f8e0004 */
[----:B------:R-:W-:Y:S02]  /*10c50*/  IMAD.IADD R5, R5, 0x1, R17 ;  /* 0x0000000105057824 */ /* 0x000fe400078e0211 */
[----:B------:R-:W-:Y:S02]  /*10c60*/  IMAD R0, R0, UR8, RZ ;  /* 0x0000000800007c24 */ /* 0x000fe4000f8e02ff */
[----:B------:R-:W-:Y:S01]  /*10c70*/  VIADD R23, R78, UR14 ;  /* 0x0000000e4e177c36 */ /* 0x000fe20008000000 */
[----:B------:R-:W-:Y:S01]  /*10c80*/  UIADD3 UR4, UR37, 0x31c20, URZ ;  /* 0x00031c2025047890 */ /* 0x000fe2000fffe03f */
[C---:B------:R-:W-:Y:S02]  /*10c90*/  IMAD R3, R19.reuse, UR9, R0 ;  /* 0x0000000913037c24 */ /* 0x040fe4000f8e0200 */
[----:B------:R-:W-:Y:S01]  /*10ca0*/  IMAD.WIDE.U32 R4, R19, UR8, R4 ;  /* 0x0000000813047c25 */ /* 0x000fe2000f8e0004 */
[----:B------:R-:W-:Y:S01]  /*10cb0*/  ISETP.GE.AND P0, PT, R23, R6, PT ;  /* 0x000000061700720c */ /* 0x000fe20003f06270 */
[----:B------:R-:W-:Y:S01]  /*10cc0*/  ULDC.64 UR8, c[0x0][0xa80] ;  /* 0x0002a00000087ab9 */ /* 0x000fe20000000a00 */
[----:B------:R-:W-:Y:S01]  /*10cd0*/  UPRMT UR4, URZ, 0x654, UR4 ;  /* 0x000006543f047896 */ /* 0x000fe20008000004 */
[----:B------:R-:W-:Y:S01]  /*10ce0*/  IMAD.IADD R3, R5, 0x1, R3 ;  /* 0x0000000105037824 */ /* 0x000fe200078e0203 */
[----:B------:R-:W-:-:S04]  /*10cf0*/  LEA R0, P1, R4, UR8, 0x1 ;  /* 0x0000000804007c11 */ /* 0x000fc8000f8208ff */
[----:B------:R-:W-:Y:S01]  /*10d00*/  LEA.HI.X R19, R4, UR9, R3, 0x1, P1 ;  /* 0x0000000904137c11 */ /* 0x000fe200088f0c03 */
[----:B--2---:R0:W1:Y:S01]  /*10d10*/  SHFL.IDX PT, R16, R0, RZ, 0x1c1f ;  /* 0x001c1fff00107589 */ /* 0x00406200000e0000 */
[----:B------:R-:W-:Y:S01]  /*10d20*/  BSSY B1, `(.L_x_2118) ;  /* 0x0000013000017945 */ /* 0x000fe20003800000 */
[----:B------:R-:W-:Y:S02]  /*10d30*/  SYNCS.ARRIVE.TRANS64.RED.A1T0 RZ, [UR4], RZ ;  /* 0x000000ffffff79a7 */ /* 0x000fe40008100404 */
        /* <DEDUP_REMOVED lines=10> */
[C---:B------:R-:W-:Y:S02]  /*10de0*/  @!P2 LEA R40, P4, R151.reuse, R16, 0x1 ;  /* 0x000000109728a211 */ /* 0x040fe400078808ff */
[----:B--2---:R-:W-:Y:S01]  /*10df0*/  @!P0 IMAD.WIDE R4, R146, 0x2, R16 ;  /* 0x0000000292048825 */ /* 0x004fe200078e0210 */
[-C--:B------:R-:W-:Y:S02]  /*10e00*/  @!P1 LEA.HI.X R21, R148, R17.reuse, R43, 0x1, P3 ;  /* 0x0000001194159211 */ /* 0x080fe400018f0c2b */
[----:B------:R-:W-:Y:S02]  /*10e10*/  @!P2 LEA.HI.X R41, R151, R17, R42, 0x1, P4 ;  /* 0x000000119729a211 */ /* 0x000fe400020f0c2a */
[----:B-----5:R3:W-:Y:S04]  /*10e20*/  @!P0 ST.E.128 desc[UR8][R4.64], R8 ;  /* 0x0000000804008985 */ /* 0x0207e8000c101d08 */
[----:B------:R3:W-:Y:S04]  /*10e30*/  @!P1 ST.E.128 desc[UR8][R20.64], R24 ;  /* 0x0000001814009985 */ /* 0x0007e8000c101d08 */
[----:B------:R3:W-:Y:S02]  /*10e40*/  @!P2 ST.E.128 desc[UR8][R40.64], R32 ;  /* 0x000000202800a985 */ /* 0x0007e4000c101d08 */
.L_x_2119:
[----:B------:R-:W-:Y:S05]  /*10e50*/  BSYNC B1 ;  /* 0x0000000000017941 */ /* 0x000fea0003800000 */
.L_x_2118:
        /* <DEDUP_REMOVED lines=21> */
.L_x_2117:
        /* <DEDUP_REMOVED lines=12> */
[C---:B------:R-:W-:Y:S01]  /*11070*/  VIADD R29, R18.reuse, 0x10 ;  /* 0x00000010121d7836 */ /* 0x040fe20000000000 */
[----:B------:R-:W-:Y:S01]  /*11080*/  ULDC.64 UR10, c[0x0][0xb38] ;  /* 0x0002ce00000a7ab9 */ /* 0x000fe20000000a00 */
[C---:B------:R-:W-:Y:S01]  /*11090*/  VIADD R31, R18.reuse, 0x18 ;  /* 0x00000018121f7836 */ /* 0x040fe20000000000 */
[----:B------:R-:W-:Y:S01]  /*110a0*/  UIMAD.WIDE.U32 UR8, UR15, UR10, UR8 ;  /* 0x0000000a0f0872a5 */ /* 0x000fe2000f8e0008 */
[C---:B------:R-:W-:Y:S01]  /*110b0*/  VIADD R85, R18.reuse, 0x28 ;  /* 0x0000002812557836 */ /* 0x040fe20000000000 */
[----:B------:R-:W-:Y:S01]  /*110c0*/  BSSY B1, `(.L_x_2121) ;  /* 0x0000066000017945 */ /* 0x000fe20003800000 */
[C---:B------:R-:W-:Y:S01]  /*110d0*/  VIADD R87, R18.reuse, 0x20 ;  /* 0x0000002012577836 */ /* 0x040fe20000000000 */
[----:B------:R-:W-:Y:S01]  /*110e0*/  UIMAD UR9, UR15, UR11, UR9 ;  /* 0x0000000b0f0972a4 */ /* 0x000fe2000f8e0209 */
[----:B------:R-:W-:Y:S01]  /*110f0*/  SHF.R.S32.HI R28, RZ, 0x1f, R29 ;  /* 0x0000001fff1c7819 */ /* 0x000fe2000001141d */
[----:B------:R-:W-:Y:S01]  /*11100*/  VIADD R84, R18, 0x28 ;  /* 0x0000002812547836 */ /* 0x000fe20000000000 */
[----:B------:R-:W-:Y:S01]  /*11110*/  ULDC.64 UR10, c[0x0][0xb40] ;  /* 0x0002d000000a7ab9 */ /* 0x000fe20000000a00 */
[----:B------:R-:W-:Y:S01]  /*11120*/  SHF.R.S32.HI R30, RZ, 0x1f, R31 ;  /* 0x0000001fff1e7819 */ /* 0x000fe2000001141f */
[----:B------:R-:W-:Y:S01]  /*11130*/  UIMAD UR4, UR4, UR10, URZ ;  /* 0x0000000a040472a4 */ /* 0x000fe2000f8e023f */
[----:B------:R-:W-:Y:S01]  /*11140*/  SHF.R.S32.HI R78, RZ, 0x1f, R152 ;  /* 0x0000001fff4e7819 */ /* 0x000fe20000011498 */
[----:B------:R-:W-:Y:S01]  /*11150*/  UIMAD.WIDE.U32 UR8, UR7, UR10, UR8 ;  /* 0x0000000a070872a5 */ /* 0x000fe2000f8e0008 */
[----:B0-----:R-:W-:Y:S01]  /*11160*/  @P1 IMAD.HI.U32 R0, R25, R0, RZ ;  /* 0x0000000019001227 */ /* 0x001fe200078e00ff */
[----:B------:R-:W-:Y:S01]  /*11170*/  UIMAD UR4, UR7, UR11, UR4 ;  /* 0x0000000b070472a4 */ /* 0x000fe2000f8e0204 */
[----:B------:R-:W-:-:S02]  /*11180*/  SHF.R.S32.HI R79, RZ, 0x1f, R153 ;  /* 0x0000001fff4f7819 */ /* 0x000fc40000011499 */
[----:B------:R-:W-:Y:S01]  /*11190*/  ULDC.64 UR10, c[0x0][0xb48] ;  /* 0x0002d200000a7ab9 */ /* 0x000fe20000000a00 */
[----:B------:R-:W-:Y:S01]  /*111a0*/  UIADD3 UR9, UR9, UR4, URZ ;  /* 0x0000000409097290 */ /* 0x000fe2000fffe03f */
[----:B------:R-:W-:Y:S01]  /*111b0*/  SHF.R.S32.HI R80, RZ, 0x1f, R154 ;  /* 0x0000001fff507819 */ /* 0x000fe2000001149a */
[----:B------:R-:W-:Y:S01]  /*111c0*/  VIADD R86, R18, 0x20 ;  /* 0x0000002012567836 */ /* 0x000fe20000000000 */
        /* <DEDUP_REMOVED lines=11> */
[----:B------:R-:W-:Y:S01]  /*11280*/  IMAD R0, R0, UR10, RZ ;  /* 0x0000000a00007c24 */ /* 0x000fe2000f8e02ff */
[----:B------:R-:W-:Y:S01]  /*11290*/  SHF.R.S32.HI R85, RZ, 0x1f, R85 ;  /* 0x0000001fff557819 */ /* 0x000fe20000011455 */
[----:B------:R-:W-:Y:S01]  /*112a0*/  IMAD.U32 R4, RZ, RZ, UR8 ;  /* 0x00000008ff047e24 */ /* 0x000fe2000f8e00ff */
[----:B------:R-:W-:Y:S01]  /*112b0*/  ULDC.64 UR8, c[0x0][0xb28] ;  /* 0x0002ca0000087ab9 */ /* 0x000fe20000000a00 */
[----:B------:R-:W-:Y:S01]  /*112c0*/  IMAD.U32 R5, RZ, RZ, UR4 ;  /* 0x00000004ff057e24 */ /* 0x000fe2000f8e00ff */
[----:B------:R-:W-:Y:S01]  /*112d0*/  UIADD3 UR4, UR37, 0x31c20, URZ ;  /* 0x00031c2025047890 */ /* 0x000fe2000fffe03f */
[C---:B------:R-:W-:Y:S01]  /*112e0*/  IMAD R11, R3.reuse, UR11, R0 ;  /* 0x0000000b030b7c24 */ /* 0x040fe2000f8e0200 */
[----:B------:R-:W-:Y:S01]  /*112f0*/  SHF.R.S32.HI R0, RZ, 0x1f, R19 ;  /* 0x0000001fff007819 */ /* 0x000fe20000011413 */
[----:B------:R-:W-:Y:S01]  /*11300*/  IMAD.WIDE.U32 R4, R3, UR10, R4 ;  /* 0x0000000a03047c25 */ /* 0x000fe2000f8e0004 */
[----:B------:R-:W-:Y:S01]  /*11310*/  UPRMT UR4, URZ, 0x654, UR4 ;  /* 0x000006543f047896 */ /* 0x000fe20008000004 */
[----:B------:R-:W-:-:S02]  /*11320*/  SHF.R.S32.HI R87, RZ, 0x1f, R87 ;  /* 0x0000001fff577819 */ /* 0x000fc40000011457 */
[----:B------:R-:W-:Y:S02]  /*11330*/  IMAD R0, R0, UR8, RZ ;  /* 0x0000000800007c24 */ /* 0x000fe4000f8e02ff */
[----:B------:R-:W-:Y:S02]  /*11340*/  IMAD.IADD R5, R5, 0x1, R11 ;  /* 0x0000000105057824 */ /* 0x000fe400078e020b */
[C---:B------:R-:W-:Y:S02]  /*11350*/  IMAD R3, R19.reuse, UR9, R0 ;  /* 0x0000000913037c24 */ /* 0x040fe4000f8e0200 */
[----:B------:R-:W-:Y:S01]  /*11360*/  IMAD.WIDE.U32 R4, R19, UR8, R4 ;  /* 0x0000000813047c25 */ /* 0x000fe2000f8e0004 */
[----:B------:R-:W-:Y:S01]  /*11370*/  ULDC.64 UR8, c[0x0][0xb00] ;  /* 0x0002c00000087ab9 */ /* 0x000fe20000000a00 */
[----:B------:R-:W-:Y:S02]  /*11380*/  SYNCS.ARRIVE.TRANS64.RED.A1T0 RZ, [UR4], RZ ;  /* 0x000000ffffff79a7 */ /* 0x000fe40008100404 */
[----:B------:R-:W-:Y:S01]  /*11390*/  IMAD.IADD R3, R5, 0x1, R3 ;  /* 0x0000000105037824 */ /* 0x000fe200078e0203 */
[----:B------:R-:W-:Y:S01]  /*113a0*/  LEA R0, P1, R4, UR8, 0x2 ;  /* 0x0000000804007c11 */ /* 0x000fe2000f8210ff */
[----:B------:R-:W-:-:S03]  /*113b0*/  VIADD R19, R18, 0x8 ;  /* 0x0000000812137836 */ /* 0x000fc60000000000 */
[----:B------:R-:W-:Y:S02]  /*113c0*/  LEA.HI.X R3, R4, UR9, R3, 0x2, P1 ;  /* 0x0000000904037c11 */ /* 0x000fe400088f1403 */
[----:B------:R0:W1:Y:S01]  /*113d0*/  SHFL.IDX PT, R4, R0, RZ, 0x1c1f ;  /* 0x001c1fff00047589 */ /* 0x00006200000e0000 */
[----:B------:R-:W-:-:S03]  /*113e0*/  SHF.R.S32.HI R23, RZ, 0x1f, R19 ;  /* 0x0000001fff177819 */ /* 0x000fc60000011413 */
        /* <DEDUP_REMOVED lines=16> */
[-C--:B------:R-:W-:Y:S02]  /*114f0*/  @!P3 LEA R24, P5, R86, R4.reuse, 0x2 ;  /* 0x000000045618b211 */ /* 0x080fe400078a10ff */
        /* <DEDUP_REMOVED lines=24> */
[-C--:B------:R-:W-:Y:S02]  /*11680*/  @!P2 LEA R20, P1, R153, R4.reuse, 0x2 ;  /* 0x000000049914a211 */ /* 0x080fe400078210ff */
        /* <DEDUP_REMOVED lines=9> */
.L_x_2122:
[----:B------:R-:W-:Y:S05]  /*11720*/  BSYNC B1 ;  /* 0x0000000000017941 */ /* 0x000fea0003800000 */
.L_x_2121:
[----:B------:R-:W-:Y:S01]  /*11730*/  ISETP.GE.AND P0, PT, R9, R6, PT ;  /* 0x000000060900720c */ /* 0x000fe20003f06270 */
[----:B----4-:R3:W4:Y:S04]  /*11740*/  SHFL.IDX PT, R11, R3, 0x1, 0x1c1f ;  /* 0x003c1f00030b7f89 */ /* 0x01072800000e0000 */
[----:B------:R3:W0:Y:S08]  /*11750*/  SHFL.IDX PT, R10, R0, 0x1, 0x1c1f ;  /* 0x003c1f00000a7f89 */ /* 0x00063000000e0000 */
[----:B---3--:R-:W-:Y:S05]  /*11760*/  @P0 BRA `(.L_x_2120) ;  /* 0x0000000c00f40947 */ /* 0x008fea0003800000 */
[----:B------:R-:W-:Y:S01]  /*11770*/  ULDC UR4, c[0x0][0xac8] ;  /* 0x0002b20000047ab9 */ /* 0x000fe20000000800 */
[----:B------:R-:W-:Y:S01]  /*11780*/  ULDC.64 UR8, c[0x0][0x208] ;  /* 0x0000820000087ab9 */ /* 0x000fe20000000a00 */
[----:B------:R-:W-:Y:S02]  /*11790*/  ISETP.GE.AND P0, PT, R19, UR4, PT ;  /* 0x0000000413007c0c */ /* 0x000fe4000bf06270 */
[----:B------:R-:W-:Y:S02]  /*117a0*/  ISETP.GE.AND P1, PT, R18, UR4, PT ;  /* 0x0000000412007c0c */ /* 0x000fe4000bf26270 */
[----:B------:R-:W-:Y:S02]  /*117b0*/  ISETP.GE.AND P2, PT, R29, UR4, PT ;  /* 0x000000041d007c0c */ /* 0x000fe4000bf46270 */
[----:B------:R-:W-:Y:S02]  /*117c0*/  ISETP.GE.AND P3, PT, R31, UR4, PT ;  /* 0x000000041f007c0c */ /* 0x000fe4000bf66270 */
[----:B------:R-:W-:-:S05]  /*117d0*/  ISETP.GE.AND P4, PT, R86, UR4, PT ;  /* 0x0000000456007c0c */ /* 0x000fca000bf86270 */
[CC--:B0-----:R-:W-:Y:S02]  /*117e0*/  @!P0 LEA R8, P5, R19.reuse, R10.reuse, 0x2 ;  /* 0x0000000a13088211 */ /* 0x0c1fe400078a10ff */
[----:B-12-4-:R-:W-:Y:S02]  /*117f0*/  @!P1 IMAD.WIDE R4, R18, 0x4, R10 ;  /* 0x0000000412049825 */ /* 0x016fe400078e020a */
[----:B------:R-:W-:Y:S02]  /*11800*/  @!P0 LEA.HI.X R9, R19, R11, R23, 0x2, P5 ;  /* 0x0000000b13098211 */ /* 0x000fe400028f1417 */
[-C--:B------:R-:W-:Y:S01]  /*11810*/  @!P2 LEA R12, P5, R29, R10.reuse, 0x2 ;  /* 0x0000000a1d0ca211 */ /* 0x080fe200078a10ff */
[----:B------:R0:W-:Y:S01]  /*11820*/  @!P1 ST.E.64 desc[UR8][R4.64], R74 ;  /* 0x0000004a04009985 */ /* 0x0001e2000c101b08 */
[----:B------:R-:W-:Y:S02]  /*11830*/  ISETP.GE.AND P1, PT, R84, UR4, PT ;  /* 0x0000000454007c0c */ /* 0x000fe4000bf26270 */
[----:B------:R-:W-:Y:S01]  /*11840*/  @!P3 LEA R14, P6, R31, R10, 0x2 ;  /* 0x0000000a1f0eb211 */ /* 0x000fe200078c10ff */
[----:B------:R-:W-:Y:S01]  /*11850*/  @!P0 ST.E.64 desc[UR8][R8.64], R76 ;  /* 0x0000004c08008985 */ /* 0x000fe2000c101b08 */
[----:B------:R-:W-:-:S02]  /*11860*/  ISETP.GE.AND P0, PT, R157, UR4, PT ;  /* 0x000000049d007c0c */ /* 0x000fc4000bf06270 */
[-C--:B------:R-:W-:Y:S02]  /*11870*/  @!P2 LEA.HI.X R13, R29, R11.reuse, R28, 0x2, P5 ;  /* 0x0000000b1d0da211 */ /* 0x080fe400028f141c */
[CC--:B------:R-:W-:Y:S02]  /*11880*/  @!P4 LEA R16, P5, R86.reuse, R10.reuse, 0x2 ;  /* 0x0000000a5610c211 */ /* 0x0c0fe400078a10ff */
[-C--:B------:R-:W-:Y:S01]  /*11890*/  @!P3 LEA.HI.X R15, R31, R11.reuse, R30, 0x2, P6 ;  /* 0x0000000b1f0fb211 */ /* 0x080fe200030f141e */
[----:B------:R-:W-:Y:S01]  /*118a0*/  @!P2 ST.E.64 desc[UR8][R12.64], R34 ;  /* 0x000000220c00a985 */ /* 0x000fe2000c101b08 */
[----:B------:R-:W-:Y:S02]  /*118b0*/  @!P4 LEA.HI.X R17, R86, R11, R87, 0x2, P5 ;  /* 0x0000000b5611c211 */ /* 0x000fe400028f1457 */
[----:B------:R-:W-:Y:S01]  /*118c0*/  ISETP.GE.AND P2, PT, R154, UR4, PT ;  /* 0x000000049a007c0c */ /* 0x000fe2000bf46270 */
[----:B------:R1:W-:Y:S01]  /*118d0*/  @!P3 ST.E.64 desc[UR8][R14.64], R38 ;  /* 0x000000260e00b985 */ /* 0x0003e2000c101b08 */
[----:B------:R-:W-:-:S02]  /*118e0*/  @!P1 LEA R20, P5, R84, R10, 0x2 ;  /* 0x0000000a54149211 */ /* 0x000fc400078a10ff */
[-C--:B0-----:R-:W-:Y:S01]  /*118f0*/  @!P0 LEA R4, P6, R157, R10.reuse, 0x2 ;  /* 0x0000000a9d048211 */ /* 0x081fe200078c10ff */
[----:B------:R0:W-:Y:S01]  /*11900*/  @!P4 ST.E.64 desc[UR8][R16.64], R42 ;  /* 0x0000002a1000c985 */ /* 0x0001e2000c101b08 */
[----:B------:R-:W-:Y:S02]  /*11910*/  ISETP.GE.AND P4, PT, R156, UR4, PT ;  /* 0x000000049c007c0c */ /* 0x000fe4000bf86270 */
[----:B------:R-:W-:Y:S02]  /*11920*/  ISETP.GE.AND P3, PT, R155, UR4, PT ;  /* 0x000000049b007c0c */ /* 0x000fe4000bf66270 */
[-C--:B------:R-:W-:Y:S02]  /*11930*/  @!P1 LEA.HI.X R21, R84, R11.reuse, R85, 0x2, P5 ;  /* 0x0000000b54159211 */ /* 0x080fe400028f1455 */
[----:B------:R-:W-:Y:S02]  /*11940*/  @!P0 LEA.HI.X R5, R157, R11, R83, 0x2, P6 ;  /* 0x0000000b9d058211 */ /* 0x000fe400030f1453 */
[----:B------:R-:W-:Y:S01]  /*11950*/  ISETP.GE.AND P5, PT, R153, UR4, PT ;  /* 0x0000000499007c0c */ /* 0x000fe2000bfa6270 */
[----:B------:R2:W-:Y:S04]  /*11960*/  @!P1 ST.E.64 desc[UR8][R20.64], R46 ;  /* 0x0000002e14009985 */ /* 0x0005e8000c101b08 */
[----:B------:R2:W-:Y:S01]  /*11970*/  @!P0 ST.E.64 desc[UR8][R4.64], R50 ;  /* 0x0000003204008985 */ /* 0x0005e2000c101b08 */
[----:B-1----:R-:W-:-:S02]  /*11980*/  @!P2 LEA R14, P0, R154, R10, 0x2 ;  /* 0x0000000a9a0ea211 */ /* 0x002fc400078010ff */
[-C--:B------:R-:W-:Y:S02]  /*11990*/  @!P4 LEA R8, P1, R156, R10.reuse, 0x2 ;  /* 0x0000000a9c08c211 */ /* 0x080fe400078210ff */
[-C--:B------:R-:W-:Y:S02]  /*119a0*/  @!P2 LEA.HI.X R15, R154, R11.reuse, R80, 0x2, P0 ;  /* 0x0000000b9a0fa211 */ /* 0x080fe400000f1450 */
[----:B------:R-:W-:Y:S02]  /*119b0*/  ISETP.GE.AND P0, PT, R152, UR4, PT ;  /* 0x0000000498007c0c */ /* 0x000fe4000bf06270 */
[-C--:B------:R-:W-:Y:S02]  /*119c0*/  @!P3 LEA R12, P6, R155, R10.reuse, 0x2 ;  /* 0x0000000a9b0cb211 */ /* 0x080fe400078c10ff */
[----:B------:R-:W-:Y:S02]  /*119d0*/  @!P4 LEA.HI.X R9, R156, R11, R82, 0x2, P1 ;  /* 0x0000000b9c09c211 */ /* 0x000fe400008f1452 */
[----:B0-----:R-:W-:-:S02]  /*119e0*/  @!P5 LEA R16, P1, R153, R10, 0x2 ;  /* 0x0000000a9910d211 */ /* 0x001fc400078210ff */
        /* <DEDUP_REMOVED lines=12> */
.L_x_2115:
[----:B------:R-:W-:Y:S01]  /*11ab0*/  ULDC.64 UR8, c[0x0][0xc00] ;  /* 0x0003000000087ab9 */ /* 0x000fe20000000a00 */
[----:B------:R-:W-:Y:S01]  /*11ac0*/  R2UR UR4, R150 ;  /* 0x00000000960472ca */ /* 0x000fe200000e0000 */
[----:B------:R-:W-:Y:S01]  /*11ad0*/  UISETP.NE.U32.AND UP0, UPT, UR8, URZ, UPT ;  /* 0x0000003f0800728c */ /* 0x000fe2000bf05070 */
[----:B------:R-:W-:Y:S01]  /*11ae0*/  R2UR UR7, R147 ;  /* 0x00000000930772ca */ /* 0x000fe200000e0000 */
[----:B------:R-:W-:Y:S02]  /*11af0*/  ULDC.64 UR10, c[0x0][0x208] ;  /* 0x00008200000a7ab9 */ /* 0x000fe40000000a00 */
[----:B------:R-:W-:-:S03]  /*11b00*/  UISETP.NE.AND.EX UP0, UPT, UR9, URZ, UPT, UP0 ;  /* 0x0000003f0900728c */ /* 0x000fc6000bf05300 */
[----:B------:R-:W-:-:S03]  /*11b10*/  ULDC.64 UR8, c[0x0][0xc00] ;  /* 0x0003000000087ab9 */ /* 0x000fc60000000a00 */
[----:B------:R-:W-:Y:S02]  /*11b20*/  PLOP3.LUT P1, PT, PT, PT, UP0, 0x80, 0x0 ;  /* 0x000000000000781c */ /* 0x000fe40003f2f008 */
        /* <DEDUP_REMOVED lines=30> */
.L_x_2123:
[----:B------:R-:W2:Y:S01]  /*11d10*/  LDL.LU R3, [R1+0x18] ;  /* 0x0000180001037983 */ /* 0x000ea20000300800 */
[----:B------:R-:W-:Y:S01]  /*11d20*/  R2UR UR7, R150 ;  /* 0x00000000960772ca */ /* 0x000fe200000e0000 */
[----:B------:R-:W-:-:S12]  /*11d30*/  BSSY B1, `(.L_x_2124) ;  /* 0x000003f000017945 */ /* 0x000fd80003800000 */
[----:B------:R-:W-:Y:S01]  /*11d40*/  USEL UR7, UR7, URZ, !UP0 ;  /* 0x0000003f07077287 */ /* 0x000fe2000c000000 */
[----:B--2---:R-:W-:-:S13]  /*11d50*/  R2UR UR8, R3 ;  /* 0x00000000030872ca */ /* 0x004fda00000e0000 */
[----:B------:R-:W-:Y:S01]  /*11d60*/  USEL UR12, UR8, URZ, !UP0 ;  /* 0x0000003f080c7287 */ /* 0x000fe2000c000000 */
[----:B------:R-:W-:Y:S11]  /*11d70*/  @P0 BRA `(.L_x_2125) ;  /* 0x0000000000e80947 */ /* 0x000ff60003800000 */
[----:B------:R-:W0:Y:S01]  /*11d80*/  LDC R11, c[0x0][0xbe8] ;  /* 0x0002fa00ff0b7b82 */ /* 0x000e220000000800 */
[----:B------:R-:W-:-:S13]  /*11d90*/  R2UR UR8, R23 ;  /* 0x00000000170872ca */ /* 0x000fda00000e0000 */
[----:B------:R-:W-:-:S05]  /*11da0*/  IMAD.U32 R6, RZ, RZ, UR8 ;  /* 0x00000008ff067e24 */ /* 0x000fca000f8e00ff */
[----:B------:R-:W-:Y:S01]  /*11db0*/  IADD3 R6, R6, -0x80, R12 ;  /* 0xffffff8006067810 */ /* 0x000fe20007ffe00c */
[----:B0----5:R-:W-:-:S05]  /*11dc0*/  IMAD R3, R0, R11, RZ ;  /* 0x0000000b00037224 */ /* 0x021fca00078e02ff */
[----:B------:R-:W-:-:S13]  /*11dd0*/  ISETP.GE.AND P0, PT, R6, R3, PT ;  /* 0x000000030600720c */ /* 0x000fda0003f06270 */
[----:B------:R-:W-:Y:S05]  /*11de0*/  @P0 BRA `(.L_x_2125) ;  /* 0x0000000000cc0947 */ /* 0x000fea0003800000 */
[----:B------:R-:W2:Y:S01]  /*11df0*/  LDL R4, [R1+0x8] ;  /* 0x0000080001047983 */ /* 0x000ea20000100800 */
[----:B------:R-:W-:Y:S01]  /*11e00*/  ISETP.NE.AND P0, PT, R11, 0x1, PT ;  /* 0x000000010b00780c */ /* 0x000fe20003f05270 */
[----:B------:R-:W-:Y:S01]  /*11e10*/  UMOV UR18, 0x9b8 ;  /* 0x000009b800127882 */ /* 0x000fe20000000000 */
[----:B------:R-:W-:Y:S01]  /*11e20*/  R2UR UR9, R147 ;  /* 0x00000000930972ca */ /* 0x000fe200000e0000 */
[----:B------:R-:W-:Y:S01]  /*11e30*/  ULDC.64 UR24, c[0x0][0x208] ;  /* 0x0000820000187ab9 */ /* 0x000fe20000000a00 */
[----:B------:R-:W-:-:S09]  /*11e40*/  R2UR UR8, R149 ;  /* 0x00000000950872ca */ /* 0x000fd200000e0000 */
        /* <DEDUP_REMOVED lines=9> */
[----:B------:R-:W-:Y:S02]  /*11ee0*/  UIMAD.WIDE.U32 UR22, UR16, UR13, URZ ;  /* 0x0000000d101672a5 */ /* 0x000fe4000f8e003f */
[----:B------:R-:W-:Y:S02]  /*11ef0*/  UIMAD UR13, UR17, UR13, URZ ;  /* 0x0000000d110d72a4 */ /* 0x000fe4000f8e023f */
[----:B------:R-:W-:Y:S02]  /*11f00*/  UIMAD UR15, UR14, UR12, UR15 ;  /* 0x0000000c0e0f72a4 */ /* 0x000fe4000f8e020f */
[----:B------:R-:W-:-:S06]  /*11f10*/  UIADD3 UR13, UR23, UR13, URZ ;  /* 0x0000000d170d7290 */ /* 0x000fcc000fffe03f */
[----:B------:R-:W-:Y:S01]  /*11f20*/  IMAD.U32 R8, RZ, RZ, UR13 ;  /* 0x0000000dff087e24 */ /* 0x000fe2000f8e00ff */
[----:B--2---:R-:W-:Y:S01]  /*11f30*/  R2UR UR19, R4 ;  /* 0x00000000041372ca */ /* 0x004fe200000e0000 */
[----:B0-----:R-:W-:-:S04]  /*11f40*/  @P0 IMAD.HI.U32 R4, R6, R3, RZ ;  /* 0x0000000306040227 */ /* 0x001fc800078e00ff */
[----:B------:R-:W-:Y:S01]  /*11f50*/  IMAD.MOV.U32 R3, RZ, RZ, R6 ;  /* 0x000000ffff037224 */ /* 0x000fe200078e0006 */
[----:B-1----:R-:W-:Y:S01]  /*11f60*/  @P0 SHF.R.U32.HI R3, RZ, R5, R4 ;  /* 0x00000005ff030219 */ /* 0x002fe20000011604 */
[----:B------:R-:W-:Y:S02]  /*11f70*/  IMAD.U32 R4, RZ, RZ, UR22 ;  /* 0x00000016ff047e24 */ /* 0x000fe4000f8e00ff */
[----:B------:R-:W-:Y:S01]  /*11f80*/  IMAD.U32 R5, RZ, RZ, UR23 ;  /* 0x00000017ff057e24 */ /* 0x000fe2000f8e00ff */
[--C-:B------:R-:W-:Y:S01]  /*11f90*/  SHF.R.S32.HI R5, RZ, 0x1f, R3.reuse ;  /* 0x0000001fff057819 */ /* 0x100fe20000011403 */
[----:B------:R-:W-:Y:S02]  /*11fa0*/  IMAD.MOV R9, RZ, RZ, -R3 ;  /* 0x000000ffff097224 */ /* 0x000fe400078e0a03 */
[----:B------:R-:W-:Y:S02]  /*11fb0*/  UIMAD.WIDE.U32 UR10, UR8, UR19, URZ ;  /* 0x00000013080a72a5 */ /* 0x000fe4000f8e003f */
[----:B------:R-:W-:Y:S01]  /*11fc0*/  UIMAD UR19, UR9, UR19, URZ ;  /* 0x00000013091372a4 */ /* 0x000fe2000f8e023f */
[----:B------:R-:W-:Y:S01]  /*11fd0*/  IMAD R9, R11, R9, R6 ;  /* 0x000000090b097224 */ /* 0x000fe200078e0206 */
[----:B------:R-:W-:-:S02]  /*11fe0*/  UIMAD.WIDE.U32 UR8, UR14, UR7, URZ ;  /* 0x000000070e0872a5 */ /* 0x000fc4000f8e003f */
[----:B------:R-:W-:Y:S02]  /*11ff0*/  UIADD3 UR19, UR11, UR19, URZ ;  /* 0x000000130b137290 */ /* 0x000fe4000fffe03f */
[----:B------:R-:W-:Y:S02]  /*12000*/  UIADD3 UR10, UP1, UP2, UR8, UR10, UR4 ;  /* 0x0000000a080a7290 */ /* 0x000fe4000fa3e004 */
[----:B------:R-:W-:-:S03]  /*12010*/  UIADD3 UR15, UR9, UR15, URZ ;  /* 0x0000000f090f7290 */ /* 0x000fc6000fffe03f */
[----:B------:R-:W-:Y:S01]  /*12020*/  ULDC.64 UR8, c[0x0][UR18+0x210] ;  /* 0x0000840012087abb */ /* 0x000fe20008000a00 */
[----:B------:R-:W-:Y:S01]  /*12030*/  IADD3 R4, P0, P1, R3, UR10, R4 ;  /* 0x0000000a03047c10 */ /* 0x000fe2000f91e004 */
[----:B------:R-:W-:Y:S01]  /*12040*/  UIADD3.X UR10, UR15, UR19, UR20, UP1, UP2 ;  /* 0x000000130f0a7290 */ /* 0x000fe20008fe4414 */
[----:B------:R-:W-:Y:S01]  /*12050*/  SHF.R.S32.HI R3, RZ, 0x1f, R9 ;  /* 0x0000001fff037819 */ /* 0x000fe20000011409 */
[----:B------:R-:W-:-:S04]  /*12060*/  IMAD R6, R9, UR9, RZ ;  /* 0x0000000909067c24 */ /* 0x000fc8000f8e02ff */
[----:B------:R-:W-:Y:S01]  /*12070*/  IADD3.X R5, R5, UR10, R8, P0, P1 ;  /* 0x0000000a05057c10 */ /* 0x000fe200087e2408 */
[----:B------:R-:W-:Y:S01]  /*12080*/  IMAD R3, R3, UR8, R6 ;  /* 0x0000000803037c24 */ /* 0x000fe2000f8e0206 */
[----:B------:R-:W-:Y:S01]  /*12090*/  ULDC.64 UR10, c[0x0][0xba8] ;  /* 0x0002ea00000a7ab9 */ /* 0x000fe20000000a00 */
        /* <DEDUP_REMOVED lines=8> */
.L_x_2125:
[----:B------:R-:W-:Y:S05]  /*12120*/  BSYNC B1 ;  /* 0x0000000000017941 */ /* 0x000fea0003800000 */
.L_x_2124:
        /* <DEDUP_REMOVED lines=18> */
[----:B------:R-:W-:Y:S01]  /*12250*/  ULDC.64 UR10, c[0x0][0xae8] ;  /* 0x0002ba00000a7ab9 */ /* 0x000fe20000000a00 */
[----:B0-----:R-:W-:-:S13]  /*12260*/  ISETP.NE.AND P0, PT, R13, 0x1, PT ;  /* 0x000000010d00780c */ /* 0x001fda0003f05270 */
[----:B------:R-:W0:Y:S08]  /*12270*/  @P0 LDC R5, c[0x0][0xbec] ;  /* 0x0002fb00ff050b82 */ /* 0x000e300000000800 */
[----:B------:R-:W1:Y:S01]  /*12280*/  @P0 LDC R9, c[0x0][0xbf0] ;  /* 0x0002fc00ff090b82 */ /* 0x000e620000000800 */
[----:B--2---:R-:W-:Y:S02]  /*12290*/  R2UR UR16, R3 ;  /* 0x00000000031072ca */ /* 0x004fe400000e0000 */
[----:B------:R-:W-:-:S04]  /*122a0*/  SHF.R.S32.HI R3, RZ, 0x1f, R10 ;  /* 0x0000001fff037819 */ /* 0x000fc8000001140a */
[----:B------:R-:W-:-:S04]  /*122b0*/  LEA.HI R3, R3, R10, RZ, 0x2 ;  /* 0x0000000a03037211 */ /* 0x000fc800078f10ff */
[----:B------:R-:W-:-:S03]  /*122c0*/  LOP3.LUT R3, R3, 0xfffffffc, RZ, 0xc0, !PT ;  /* 0xfffffffc03037812 */ /* 0x000fc600078ec0ff */
[----:B------:R-:W-:Y:S02]  /*122d0*/  UIMAD.WIDE.U32 UR8, UR16, UR10, UR8 ;  /* 0x0000000a100872a5 */ /* 0x000fe4000f8e0008 */
[----:B------:R-:W-:Y:S02]  /*122e0*/  IMAD.IADD R3, R10, 0x1, -R3 ;  /* 0x000000010a037824 */ /* 0x000fe400078e0a03 */
[----:B------:R-:W-:Y:S02]  /*122f0*/  UIMAD UR9, UR16, UR11, UR9 ;  /* 0x0000000b100972a4 */ /* 0x000fe4000f8e0209 */
[----:B------:R-:W-:Y:S01]  /*12300*/  IMAD R3, R3, 0x60, R8 ;  /* 0x0000006003037824 */ /* 0x000fe200078e0208 */
[----:B------:R-:W-:Y:S02]  /*12310*/  ULDC.64 UR10, c[0x0][0xaf0] ;  /* 0x0002bc00000a7ab9 */ /* 0x000fe40000000a00 */
[----:B------:R-:W-:Y:S01]  /*12320*/  UIMAD UR12, UR12, UR10, URZ ;  /* 0x0000000a0c0c72a4 */ /* 0x000fe2000f8e023f */
[----:B------:R-:W-:Y:S01]  /*12330*/  VIADD R6, R3, UR13 ;  /* 0x0000000d03067c36 */ /* 0x000fe20008000000 */
[----:B------:R-:W-:-:S02]  /*12340*/  UIMAD.WIDE.U32 UR8, UR7, UR10, UR8 ;  /* 0x0000000a070872a5 */ /* 0x000fc4000f8e0008 */
[----:B------:R-:W-:Y:S01]  /*12350*/  UIMAD UR4, UR7, UR11, UR12 ;  /* 0x0000000b070472a4 */ /* 0x000fe2000f8e020c */
[----:B0-----:R-:W-:Y:S02]  /*12360*/  @P0 IMAD.HI.U32 R4, R6, R5, RZ ;  /* 0x0000000506040227 */ /* 0x001fe400078e00ff */
[----:B------:R-:W-:Y:S01]  /*12370*/  ULDC.64 UR10, c[0x0][0xae0] ;  /* 0x0002b800000a7ab9 */ /* 0x000fe20000000a00 */
[----:B------:R-:W-:Y:S01]  /*12380*/  UIADD3 UR4, UR9, UR4, URZ ;  /* 0x0000000409047290 */ /* 0x000fe2000fffe03f */
[----:B------:R-:W-:Y:S01]  /*12390*/  IMAD.MOV.U32 R3, RZ, RZ, R6 ;  /* 0x000000ffff037224 */ /* 0x000fe200078e0006 */
[----:B-1----:R-:W-:Y:S01]  /*123a0*/  @P0 SHF.R.U32.HI R3, RZ, R9, R4 ;  /* 0x00000009ff030219 */ /* 0x002fe20000011604 */
[----:B------:R-:W-:-:S03]  /*123b0*/  IMAD.U32 R5, RZ, RZ, UR9 ;  /* 0x00000009ff057e24 */ /* 0x000fc6000f8e00ff */
[--C-:B------:R-:W-:Y:S01]  /*123c0*/  SHF.R.S32.HI R4, RZ, 0x1f, R3.reuse ;  /* 0x0000001fff047819 */ /* 0x100fe20000011403 */
[----:B------:R-:W-:Y:S02]  /*123d0*/  IMAD.MOV R9, RZ, RZ, -R3 ;  /* 0x000000ffff097224 */ /* 0x000fe400078e0a03 */
[----:B------:R-:W-:Y:S02]  /*123e0*/  IMAD.U32 R5, RZ, RZ, UR4 ;  /* 0x00000004ff057e24 */ /* 0x000fe4000f8e00ff */
[----:B------:R-:W-:Y:S02]  /*123f0*/  IMAD R9, R13, R9, R6 ;  /* 0x000000090d097224 */ /* 0x000fe400078e0206 */
[----:B------:R-:W-:Y:S02]  /*12400*/  IMAD R6, R4, UR10, RZ ;  /* 0x0000000a04067c24 */ /* 0x000fe4000f8e02ff */
[----:B------:R-:W-:Y:S01]  /*12410*/  IMAD.U32 R4, RZ, RZ, UR8 ;  /* 0x00000008ff047e24 */ /* 0x000fe2000f8e00ff */
[----:B------:R-:W-:Y:S01]  /*12420*/  ULDC.64 UR8, c[0x0][0xad8] ;  /* 0x0002b60000087ab9 */ /* 0x000fe20000000a00 */
[C---:B------:R-:W-:Y:S01]  /*12430*/  IMAD R11, R3.reuse, UR11, R6 ;  /* 0x0000000b030b7c24 */ /* 0x040fe2000f8e0206 */
[----:B------:R-:W-:Y:S01]  /*12440*/  SHF.R.S32.HI R6, RZ, 0x1f, R9 ;  /* 0x0000001fff067819 */ /* 0x000fe20000011409 */
[----:B------:R-:W-:-:S04]  /*12450*/  IMAD.WIDE.U32 R4, R3, UR10, R4 ;  /* 0x0000000a03047c25 */ /* 0x000fc8000f8e0004 */
        /* <DEDUP_REMOVED lines=24> */
[----:B------:R3:W-:Y:S04]  /*125e0*/  @!P2 ST.E.128 desc[UR8][R8.64], RZ ;  /* 0x000000ff0800a985 */ /* 0x0007e8000c101d08 */
[----:B------:R3:W-:Y:S04]  /*125f0*/  @!P3 ST.E.128 desc[UR8][R10.64], RZ ;  /* 0x000000ff0a00b985 */ /* 0x0007e8000c101d08 */
[----:B------:R3:W-:Y:S02]  /*12600*/  @!P4 ST.E.128 desc[UR8][R14.64], RZ ;  /* 0x000000ff0e00c985 */ /* 0x0007e4000c101d08 */
.L_x_2127:
[----:B------:R-:W-:Y:S05]  /*12610*/  BSYNC B1 ;  /* 0x0000000000017941 */ /* 0x000fea0003800000 */
.L_x_2126:
        /* <DEDUP_REMOVED lines=11> */
[C---:B------:R-:W-:Y:S02]  /*126d0*/  @!P4 LEA R12, P1, R151.reuse, R4, 0x1 ;  /* 0x00000004970cc211 */ /* 0x040fe400078208ff */
[----:B----4-:R-:W-:Y:S01]  /*126e0*/  @!P2 IMAD.WIDE R8, R146, 0x2, R4 ;  /* 0x000000029208a825 */ /* 0x010fe200078e0204 */
[-C--:B------:R-:W-:Y:S02]  /*126f0*/  @!P3 LEA.HI.X R11, R148, R5.reuse, R17, 0x1, P0 ;  /* 0x00000005940bb211 */ /* 0x080fe400000f0c11 */
[----:B------:R-:W-:Y:S02]  /*12700*/  @!P4 LEA.HI.X R13, R151, R5, R16, 0x1, P1 ;  /* 0x00000005970dc211 */ /* 0x000fe400008f0c10 */
[----:B------:R2:W-:Y:S04]  /*12710*/  @!P2 ST.E.128 desc[UR8][R8.64], RZ ;  /* 0x000000ff0800a985 */ /* 0x0005e8000c101d08 */
[----:B------:R2:W-:Y:S04]  /*12720*/  @!P3 ST.E.128 desc[UR8][R10.64], RZ ;  /* 0x000000ff0a00b985 */ /* 0x0005e8000c101d08 */
[----:B------:R2:W-:Y:S02]  /*12730*/  @!P4 ST.E.128 desc[UR8][R12.64], RZ ;  /* 0x000000ff0c00c985 */ /* 0x0005e4000c101d08 */
.L_x_2120:
[----:B------:R-:W-:Y:S05]  /*12740*/  BSYNC B0 ;  /* 0x0000000000007941 */ /* 0x000fea0003800000 */
.L_x_2114:
[----:B------:R-:W-:Y:S02]  /*12750*/  ULDC UR4, c[0x0][0xc3c] ;  /* 0x00030f0000047ab9 */ /* 0x000fe40000000800 */
[----:B------:R-:W-:-:S13]  /*12760*/  ISETP.GE.AND P0, PT, R7, UR4, PT ;  /* 0x0000000407007c0c */ /* 0x000fda000bf06270 */
[----:B------:R-:W-:Y:S05]  /*12770*/  @!P0 BRA `(.L_x_2128) ;  /* 0xfffffee800488947 */ /* 0x000fea000383ffff */
[----:B------:R-:W-:Y:S05]  /*12780*/  EXIT ;  /* 0x000000000000794d */ /* 0x000fea0003800000 */
.L_x_2077:
[----:B------:R-:W-:-:S08]  /*12790*/  NOP ;  /* 0x0000000000007918 */ /* 0x000fd00000000000 */
[----:B0-----:R-:W0:-:S00]  /*127a0*/  USETMAXREG.DEALLOC.CTAPOOL 0x20 ;  /* 0x00000020000079c8 */ /* 0x001e0000080e0500 */
        /* <DEDUP_REMOVED lines=14> */
.L_x_2129:
[----:B------:R-:W0:Y:S01]  /*12890*/  S2R R0, SR_TID.X ;  /* 0x0000000000007919 */ /* 0x000e220000002100 */
        /* <DEDUP_REMOVED lines=44> */
.L_x_2133:
[----:B------:R-:W0:Y:S01]  /*12b60*/  LDC R2, c[0x0][0xc3c] ;  /* 0x00030f00ff027b82 */ /* 0x000e220000000800 */
[----:B------:R-:W-:Y:S01]  /*12b70*/  UIADD3 UR4, UR4, 0x1f, URZ ;  /* 0x0000001f04047890 */ /* 0x000fe2000fffe03f */
[----:B------:R-:W-:Y:S02]  /*12b80*/  ULDC UR7, c[0x0][0xc3c] ;  /* 0x00030f0000077ab9 */ /* 0x000fe40000000800 */
[----:B------:R-:W-:-:S03]  /*12b90*/  IMAD.U32 R27, RZ, RZ, UR7 ;  /* 0x00000007ff1b7e24 */ /* 0x000fc6000f8e00ff */
[----:B0-----:R-:W-:-:S13]  /*12ba0*/  ISETP.LE.AND P6, PT, R2, UR4, PT ;  /* 0x0000000402007c0c */ /* 0x001fda000bfc3270 */
[----:B------:R-:W-:Y:S05]  /*12bb0*/  @P6 BRA `(.L_x_2132) ;  /* 0x0000000800b46947 */ /* 0x000fea0003800000 */
[----:B------:R-:W-:Y:S01]  /*12bc0*/  VIADD R9, R0, UR4 ;  /* 0x0000000400097c36 */ /* 0x000fe20008000000 */
[----:B------:R-:W-:Y:S01]  /*12bd0*/  ULDC.64 UR8, c[0x0][0x208] ;  /* 0x0000820000087ab9 */ /* 0x000fe20000000a00 */
        /* <DEDUP_REMOVED lines=30> */
.L_x_2131:
        /* <DEDUP_REMOVED lines=13> */
.L_x_2134:
        /* <DEDUP_REMOVED lines=47> */
[----:B------:R-:W-:Y:S01]  /*13180*/  ISETP.GE.AND P2, PT, R3, RZ, PT ;  /* 0x000000ff0300720c */ /* 0x000fe20003f46270 */
[----:B------:R-:W-:-:S10]  /*13190*/  IMAD.MOV R3, RZ, RZ, -R7 ;  /* 0x000000ffff037224 */ /* 0x000fd400078e0a07 */
        /* <DEDUP_REMOVED lines=13> */
.L_x_2135:
[----:B0-----:R-:W0:Y:S01]  /*13270*/  LDC.64 R2, c[0x0][0xc90] ;  /* 0x00032400ff027b82 */ /* 0x001e220000000a00 */
[----:B------:R-:W-:Y:S01]  /*13280*/  ULDC.64 UR6, c[0x0][0x208] ;  /* 0x0000820000067ab9 */ /* 0x000fe20000000a00 */
        /* <DEDUP_REMOVED lines=36> */
[----:B------:R-:W-:-:S03]  /*134d0*/  IMAD.MOV R26, RZ, RZ, -R7 ;  /* 0x000000ffff1a7224 */ /* 0x000fc600078e0a07 */
        /* <DEDUP_REMOVED lines=18> */
[----:B------:R-:W-:Y:S02]  /*13600*/  ISETP.GE.AND P2, PT, R3, RZ, PT ;  /* 0x000000ff0300720c */ /* 0x000fe40003f46270 */
[----:B------:R-:W-:-:S05]  /*13610*/  IADD3 R3, R6, 0x1000000, R4 ;  /* 0x0100000006037810 */ /* 0x000fca0007ffe004 */
[----:B------:R-:W-:-:S06]  /*13620*/  @P0 VIADD R2, R2, 0x1 ;  /* 0x0000000102020836 */ /* 0x000fcc0000000000 */
[----:B------:R-:W-:Y:S01]  /*13630*/  @!P2 IMAD.MOV R2, RZ, RZ, -R2 ;  /* 0x000000ffff02a224 */ /* 0x000fe200078e0a02 */
[----:B------:R-:W-:-:S05]  /*13640*/  @!P1 LOP3.LUT R2, RZ, R7, RZ, 0x33, !PT ;  /* 0x00000007ff029212 */ /* 0x000fca00078e33ff */
[----:B------:R-:W-:-:S07]  /*13650*/  IMAD R26, R2, R26, R3 ;  /* 0x0000001a021a7224 */ /* 0x000fce00078e0203 */
.L_x_2136:
[----:B------:R-:W-:-:S05]  /*13660*/  LOP3.LUT R2, RZ, R2, RZ, 0x33, !PT ;  /* 0x00000002ff027212 */ /* 0x000fca00078e33ff */
[----:B------:R-:W-:Y:S01]  /*13670*/  IMAD.IADD R25, R25, 0x1, R2 ;  /* 0x0000000119197824 */ /* 0x000fe200078e0202 */
[----:B------:R-:W-:Y:S06]  /*13680*/  BRA `(.L_x_2137) ;  /* 0x00000000000c7947 */ /* 0x000fec0003800000 */
.L_x_2132:
[----:B------:R-:W-:Y:S02]  /*13690*/  IMAD.MOV.U32 R25, RZ, RZ, RZ ;  /* 0x000000ffff197224 */ /* 0x000fe400078e00ff */
[----:B------:R-:W-:Y:S02]  /*136a0*/  IMAD.U32 R24, RZ, RZ, UR6 ;  /* 0x00000006ff187e24 */ /* 0x000fe4000f8e00ff */
[----:B------:R-:W-:-:S07]  /*136b0*/  IMAD.MOV.U32 R26, RZ, RZ, RZ ;  /* 0x000000ffff1a7224 */ /* 0x000fce00078e00ff */
.L_x_2137:
[----:B------:R-:W-:-:S13]  /*136c0*/  ISETP.NE.AND P0, PT, R0, RZ, PT ;  /* 0x000000ff0000720c */ /* 0x000fda0003f05270 */
[----:B------:R-:W0:Y:S01]  /*136d0*/  @!P0 S2R R3, SR_CgaCtaId ;  /* 0x0000000000038919 */ /* 0x000e220000008800 */
[----:B------:R-:W-:-:S04]  /*136e0*/  @!P0 MOV R0, 0x400 ;  /* 0x0000040000008802 */ /* 0x000fc80000000f00 */
[----:B0-----:R-:W-:-:S05]  /*136f0*/  @!P0 LEA R0, R3, R0, 0x18 ;  /* 0x0000000003008211 */ /* 0x001fca00078ec0ff */
[----:B------:R1:W-:Y:S01]  /*13700*/  @!P0 STS.128 [R0+0x31cd0], R24 ;  /* 0x031cd01800008388 */ /* 0x0003e20000000c00 */
[----:B------:R-:W-:Y:S06]  /*13710*/  BAR.ARV 0x5, 0x200 ;  /* 0x0148000000007b1d */ /* 0x000fec0000002000 */
.L_x_2130:
        /* <DEDUP_REMOVED lines=11> */
[----:B------:R-:W-:Y:S01]  /*137d0*/  IMAD.MOV.U32 R28, RZ, RZ, 0x1 ;  /* 0x00000001ff1c7424 */ /* 0x000fe200078e00ff */
[----:B------:R-:W-:Y:S01]  /*137e0*/  ULDC UR38, c[0x0][0xc] ;  /* 0x0000030000267ab9 */ /* 0x000fe20000000800 */
[----:B------:R-:W-:Y:S01]  /*137f0*/  IMAD.MOV.U32 R18, RZ, RZ, RZ ;  /* 0x000000ffff127224 */ /* 0x000fe200078e00ff */
[----:B------:R-:W-:Y:S01]  /*13800*/  ULDC.64 UR36, c[0x0][0x198] ;  /* 0x0000660000247ab9 */ /* 0x000fe20000000a00 */
        /* <DEDUP_REMOVED lines=18> */
.L_x_2244:
[----:B0--3--:R-:W0:Y:S01]  /*13930*/  LDC.64 R2, c[0x0][0xc88] ;  /* 0x00032200ff027b82 */ /* 0x009e220000000a00 */
        /* <DEDUP_REMOVED lines=22> */
[----:B-1----:R1:W5:Y:S01]  /*13aa0*/  @P0 LDG.E R0, desc[UR10][R2.64] ;  /* 0x0000000a02000981 */ /* 0x002362000c1e1900 */
        /* <DEDUP_REMOVED lines=26> */
[----:B------:R-:W-:Y:S05]  /*13c50*/  @P2 BRA `(.L_x_2139) ;  /* 0x0000000000182947 */ /* 0x000fea0003800000 */
[----:B------:R-:W-:Y:S05]  /*13c60*/  @!P1 BRA `(.L_x_2139) ;  /* 0x0000000000149947 */ /* 0x000fea0003800000 */
[----:B------:R-:W-:Y:S02]  /*13c70*/  ULDC.64 UR4, c[0x0][0x208] ;  /* 0x0000820000047ab9 */ /* 0x000fe40000000a00 */
[----:B------:R-:W0:Y:S04]  /*13c80*/  LDG.E R6, desc[UR4][R2.64] ;  /* 0x0000000402067981 */ /* 0x000e28000c1e1900 */
[----:B------:R-:W0:Y:S02]  /*13c90*/  LDG.E R2, desc[UR4][R2.64+0x4] ;  /* 0x0000040402027981 */ /* 0x000e24000c1e1900 */
[----:B0-----:R-:W-:-:S05]  /*13ca0*/  IMAD.IADD R8, R2, 0x1, -R6 ;  /* 0x0000000102087824 */ /* 0x001fca00078e0a06 */
[----:B------:R1:W-:Y:S02]  /*13cb0*/  STL [R1+0x14], R8 ;  /* 0x0000140801007387 */ /* 0x0003e40000100800 */
.L_x_2139:
[----:B------:R-:W-:Y:S01]  /*13cc0*/  ULDC.64 UR4, c[0x0][0xa20] ;  /* 0x0002880000047ab9 */ /* 0x000fe20000000a00 */
[C---:B------:R-:W-:Y:S01]  /*13cd0*/  LOP3.LUT R6, R26.reuse, 0xff000000, RZ, 0xc0, !PT ;  /* 0xff0000001a067812 */ /* 0x040fe200078ec0ff */
[----:B-----5:R-:W-:Y:S01]  /*13ce0*/  IMAD.IADD R29, R29, 0x1, R0 ;  /* 0x000000011d1d7824 */ /* 0x020fe200078e0200 */
[----:B------:R-:W-:Y:S02]  /*13cf0*/  ISETP.NE.U32.AND P1, PT, RZ, UR4, PT ;  /* 0x00000004ff007c0c */ /* 0x000fe4000bf25070 */
[----:B------:R-:W-:Y:S02]  /*13d00*/  SHF.R.U32.HI R6, RZ, 0x8, R6 ;  /* 0x00000008ff067819 */ /* 0x000fe40000011606 */
[----:B------:R-:W-:Y:S02]  /*13d10*/  ISETP.NE.AND.EX P1, PT, RZ, UR5, PT, P1 ;  /* 0x00000005ff007c0c */ /* 0x000fe4000bf25310 */
[C---:B------:R-:W-:Y:S02]  /*13d20*/  LOP3.LUT R2, R26.reuse, 0xff0000, RZ, 0xc0, !PT ;  /* 0x00ff00001a027812 */ /* 0x040fe400078ec0ff */
[----:B------:R-:W-:Y:S01]  /*13d30*/  LOP3.LUT R16, R26, 0xffff, RZ, 0xc0, !PT ;  /* 0x0000ffff1a107812 */ /* 0x000fe200078ec0ff */
[----:B------:R-:W-:Y:S01]  /*13d40*/  IMAD.MOV.U32 R26, RZ, RZ, R9 ;  /* 0x000000ffff1a7224 */ /* 0x000fe200078e0009 */
[----:B------:R-:W-:-:S07]  /*13d50*/  LEA.HI R6, R2, R6, RZ, 0x10 ;  /* 0x0000000602067211 */ /* 0x000fce00078f80ff */
[----:B------:R-:W-:Y:S05]  /*13d60*/  @!P1 BRA `(.L_x_2140) ;  /* 0x0000000000149947 */ /* 0x000fea0003800000 */
[----:B------:R-:W-:Y:S01]  /*13d70*/  IADD3 R2, P0, R19, UR4, RZ ;  /* 0x0000000413027c10 */ /* 0x000fe2000ff1e0ff */
[----:B------:R-:W-:-:S03]  /*13d80*/  ULDC.64 UR6, c[0x0][0x208] ;  /* 0x0000820000067ab9 */ /* 0x000fc60000000a00 */
[----:B------:R-:W-:-:S05]  /*13d90*/  IADD3.X R3, R23, UR5, RZ, P0, !PT ;  /* 0x0000000517037c10 */ /* 0x000fca00087fe4ff */
[----:B------:R2:W5:Y:S01]  /*13da0*/  LDG.E R7, desc[UR6][R2.64] ;  /* 0x0000000602077981 */ /* 0x000562000c1e1900 */
[----:B------:R-:W-:Y:S05]  /*13db0*/  BRA `(.L_x_2141) ;  /* 0x0000000000147947 */ /* 0x000fea0003800000 */
.L_x_2140:
[----:B------:R-:W-:Y:S05]  /*13dc0*/  @!P0 BRA `(.L_x_2141) ;  /* 0x0000000000108947 */ /* 0x000fea0003800000 */
[----:B------:R-:W-:Y:S02]  /*13dd0*/  ULDC.64 UR4, c[0x0][0x208] ;  /* 0x0000820000047ab9 */ /* 0x000fe40000000a00 */
[----:B------:R-:W2:Y:S04]  /*13de0*/  LDG.E R7, desc[UR4][R4.64] ;  /* 0x0000000404077981 */ /* 0x000ea8000c1e1900 */
[----:B------:R-:W2:Y:S02]  /*13df0*/  LDG.E R4, desc[UR4][R4.64+0x4] ;  /* 0x0000040404047981 */ /* 0x000ea4000c1e1900 */
[----:B--2---:R-:W-:-:S07]  /*13e00*/  IMAD.IADD R7, R4, 0x1, -R7 ;  /* 0x0000000104077824 */ /* 0x004fce00078e0a07 */
.L_x_2141:
[----:B-----5:R-:W-:Y:S01]  /*13e10*/  IMAD.IADD R7, R7, 0x1, -R0 ;  /* 0x0000000107077824 */ /* 0x020fe200078e0a00 */
[----:B------:R-:W-:Y:S01]  /*13e20*/  LOP3.LUT R9, R6, 0xff, RZ, 0xc0, !PT ;  /* 0x000000ff06097812 */ /* 0x000fe200078ec0ff */
[----:B------:R-:W3:Y:S01]  /*13e30*/  LDC R0, c[0x0][0x448] ;  /* 0x00011200ff007b82 */ /* 0x000ee20000000800 */
[----:B--2---:R-:W-:Y:S01]  /*13e40*/  IMAD R2, R25, 0xc0, RZ ;  /* 0x000000c019027824 */ /* 0x004fe200078e02ff */
[----:B------:R-:W-:Y:S01]  /*13e50*/  BSSY B0, `(.L_x_2142) ;  /* 0x0000036000007945 */ /* 0x000fe20003800000 */
[----:B------:R-:W-:Y:S02]  /*13e60*/  IMAD.MOV.U32 R4, RZ, RZ, RZ ;  /* 0x000000ffff047224 */ /* 0x000fe400078e00ff */
[----:B------:R-:W-:Y:S01]  /*13e70*/  VIADD R2, R2, 0xbf ;  /* 0x000000bf02027836 */ /* 0x000fe20000000000 */
[----:B---3--:R-:W-:-:S13]  /*13e80*/  ISETP.NE.AND P0, PT, R0, 0x1, PT ;  /* 0x000000010000780c */ /* 0x008fda0003f05270 */
[----:B------:R-:W2:Y:S08]  /*13e90*/  @P0 LDC R3, c[0x0][0x44c] ;  /* 0x00011300ff030b82 */ /* 0x000eb00000000800 */
[----:B------:R-:W3:Y:S01]  /*13ea0*/  @P0 LDC R0, c[0x0][0x450] ;  /* 0x00011400ff000b82 */ /* 0x000ee20000000800 */
[----:B--2---:R-:W-:-:S05]  /*13eb0*/  @P0 IMAD.HI.U32 R3, R2, R3, RZ ;  /* 0x0000000302030227 */ /* 0x004fca00078e00ff */
[----:B---3--:R-:W-:Y:S01]  /*13ec0*/  @P0 SHF.R.U32.HI R2, RZ, R0, R3 ;  /* 0x00000000ff020219 */ /* 0x008fe20000011603 */
[C---:B------:R-:W-:Y:S01]  /*13ed0*/  VIADD R0, R7.reuse, 0x8f ;  /* 0x0000008f07007836 */ /* 0x040fe20000000000 */
[----:B------:R-:W-:-:S03]  /*13ee0*/  IADD3 R7, R7, 0x90, -R8 ;  /* 0x0000009007077810 */ /* 0x000fc60007ffe808 */
[----:B------:R-:W-:-:S04]  /*13ef0*/  IMAD.HI R0, R0, 0x38e38e39, RZ ;  /* 0x38e38e3900007827 */ /* 0x000fc800078e02ff */
[----:B------:R-:W-:Y:S01]  /*13f00*/  IMAD.IADD R2, R7, 0x1, R2 ;  /* 0x0000000107027824 */ /* 0x000fe200078e0202 */
[----:B------:R-:W-:Y:S01]  /*13f10*/  SHF.R.U32.HI R3, RZ, 0x1f, R0 ;  /* 0x0000001fff037819 */ /* 0x000fe20000011600 */
[----:B------:R-:W-:Y:S02]  /*13f20*/  IMAD.MOV.U32 R7, RZ, RZ, R4 ;  /* 0x000000ffff077224 */ /* 0x000fe400078e0004 */
[----:B------:R-:W-:Y:S01]  /*13f30*/  IMAD.HI R2, R2, 0x38e38e39, RZ ;  /* 0x38e38e3902027827 */ /* 0x000fe200078e02ff */
[----:B------:R-:W-:-:S04]  /*13f40*/  LEA.HI.SX32 R3, R0, R3, 0x1b ;  /* 0x0000000300037211 */ /* 0x000fc800078fdaff */
[----:B------:R-:W-:-:S04]  /*13f50*/  SHF.R.U32.HI R0, RZ, 0x1f, R2 ;  /* 0x0000001fff007819 */ /* 0x000fc80000011602 */
[----:B------:R-:W-:-:S04]  /*13f60*/  LEA.HI.SX32 R0, R2, R0, 0x1b ;  /* 0x0000000002007211 */ /* 0x000fc800078fdaff */
[----:B01----:R-:W-:Y:S02]  /*13f70*/  VIMNMX R8, R3, R0, PT ;  /* 0x0000000003087248 */ /* 0x003fe40003fe0100 */
[----:B------:R-:W-:Y:S02]  /*13f80*/  SHF.R.U32.HI R0, RZ, 0x10, R6 ;  /* 0x00000010ff007819 */ /* 0x000fe40000011606 */
[----:B------:R-:W-:Y:S01]  /*13f90*/  ISETP.GE.AND P1, PT, R8, 0x1, PT ;  /* 0x000000010800780c */ /* 0x000fe20003f26270 */
[----:B------:R0:W-:Y:S01]  /*13fa0*/  STL [R1+0x1c], R8 ;  /* 0x00001c0801007387 */ /* 0x0001e20000100800 */
[----:B------:R-:W-:-:S03]  /*13fb0*/  ISETP.NE.AND P0, PT, R0, RZ, PT ;  /* 0x000000ff0000720c */ /* 0x000fc60003f05270 */
[----:B------:R0:W-:Y:S04]  /*13fc0*/  STL [R1+0x20], R4 ;  /* 0x0000200401007387 */ /* 0x0001e80000100800 */
[----:B------:R0:W-:Y:S06]  /*13fd0*/  STL [R1+0x38], R9 ;  /* 0x0000380901007387 */ /* 0x0001ec0000100800 */
[----:B------:R-:W1:Y:S01]  /*13fe0*/  @!P0 LDC R0, c[0x0][0x9f0] ;  /* 0x00027c00ff008b82 */ /* 0x000e620000000800 */
[----:B------:R-:W-:Y:S05]  /*13ff0*/  @!P1 BRA `(.L_x_2143) ;  /* 0x00000000006c9947 */ /* 0x000fea0003800000 */
[-C--:B01----:R-:W-:Y:S02]  /*14000*/  IABS R4, R0.reuse ;  /* 0x0000000000047213 */ /* 0x083fe40000000000 */
        /* <DEDUP_REMOVED lines=26> */
.L_x_2143:
[----:B------:R-:W-:Y:S05]  /*141b0*/  BSYNC B0 ;  /* 0x0000000000007941 */ /* 0x000fea0003800000 */
.L_x_2142:
[----:B-1----:R-:W-:Y:S01]  /*141c0*/  IMAD.MOV.U32 R0, RZ, RZ, R7 ;  /* 0x000000ffff007224 */ /* 0x002fe200078e0007 */
[----:B------:R-:W-:Y:S03]  /*141d0*/  BSSY B7, `(.L_x_2144) ;  /* 0x0000422000077945 */ /* 0x000fe60003800000 */
[----:B------:R-:W-:-:S05]  /*141e0*/  IMAD R2, R9, R0, RZ ;  /* 0x0000000009027224 */ /* 0x000fca00078e02ff */
[----:B------:R-:W-:Y:S01]  /*141f0*/  VIADDMNMX R0, R2, R0, R8, PT ;  /* 0x0000000002007246 */ /* 0x000fe20003800108 */
[----:B------:R1:W-:Y:S03]  /*14200*/  STL [R1+0x4], R2 ;  /* 0x0000040201007387 */ /* 0x0003e60000100800 */
[----:B------:R-:W-:Y:S01]  /*14210*/  ISETP.GT.AND P0, PT, R0, R2, PT ;  /* 0x000000020000720c */ /* 0x000fe20003f04270 */
[----:B------:R1:W-:-:S12]  /*14220*/  STL [R1+0x24], R0 ;  /* 0x0000240001007387 */ /* 0x0003d80000100800 */
[----:B------:R-:W-:Y:S05]  /*14230*/  @P0 BRA `(.L_x_2145) ;  /* 0x0000000000480947 */ /* 0x000fea0003800000 */
[----:B-1----:R-:W1:Y:S02]  /*14240*/  S2R R0, SR_TID.X ;  /* 0x0000000000007919 */ /* 0x002e640000002100 */
[----:B-1----:R-:W-:-:S04]  /*14250*/  LOP3.LUT R0, R0, 0x7f, RZ, 0xc0, !PT ;  /* 0x0000007f00007812 */ /* 0x002fc800078ec0ff */
[----:B------:R-:W-:-:S13]  /*14260*/  ISETP.NE.AND P0, PT, R0, RZ, PT ;  /* 0x000000ff0000720c */ /* 0x000fda0003f05270 */
[----:B------:R-:W-:Y:S05]  /*14270*/  @P0 BRA `(.L_x_2146) ;  /* 0x00000040005c0947 */ /* 0x000fea0003800000 */
[----:B------:R-:W1:Y:S01]  /*14280*/  S2R R5, SR_LANEID ;  /* 0x0000000000057919 */ /* 0x000e620000000000 */
[----:B------:R-:W-:Y:S01]  /*14290*/  VOTEU.ANY UR4, UPT, PT ;  /* 0x0000000000047886 */ /* 0x000fe200038e0100 */
[----:B------:R-:W3:Y:S01]  /*142a0*/  LDC.64 R2, c[0x0][0xc60] ;  /* 0x00031800ff027b82 */ /* 0x000ee20000000a00 */
[----:B------:R-:W1:Y:S01]  /*142b0*/  FLO.U32 R0, UR4 ;  /* 0x0000000400007d00 */ /* 0x000e6200080e0000 */
[----:B------:R-:W-:Y:S01]  /*142c0*/  ULDC.64 UR6, c[0x0][0x208] ;  /* 0x0000820000067ab9 */ /* 0x000fe20000000a00 */
[----:B-1----:R-:W-:-:S06]  /*142d0*/  ISETP.EQ.U32.AND P0, PT, R0, R5, PT ;  /* 0x000000050000720c */ /* 0x002fcc0003f02070 */
[----:B------:R-:W3:Y:S07]  /*142e0*/  POPC R5, UR4 ;  /* 0x0000000400057d09 */ /* 0x000eee0008000000 */
[----:B---3--:R-:W3:Y:S01]  /*142f0*/  @P0 ATOMG.E.ADD.STRONG.GPU PT, R3, desc[UR6][R2.64], R5 ;  /* 0x00000005020309a8 */ /* 0x008ee200081ee1c6 */
[----:B0-----:R-:W0:Y:S02]  /*14300*/  S2R R4, SR_LTMASK ;  /* 0x0000000000047919 */ /* 0x001e240000003900 */
[----:B0-----:R-:W-:-:S04]  /*14310*/  LOP3.LUT R4, R4, UR4, RZ, 0xc0, !PT ;  /* 0x0000000404047c12 */ /* 0x001fc8000f8ec0ff */
[----:B--2---:R-:W0:Y:S01]  /*14320*/  POPC R7, R4 ;  /* 0x0000000400077309 */ /* 0x004e220000000000 */
[----:B---3--:R-:W0:Y:S02]  /*14330*/  SHFL.IDX PT, R0, R3, R0, 0x1f ;  /* 0x00001f0003007589 */ /* 0x008e2400000e0000 */
[----:B0-----:R-:W-:Y:S01]  /*14340*/  IADD3 R24, R0, UR38, R7 ;  /* 0x0000002600187c10 */ /* 0x001fe2000fffe007 */
[----:B------:R-:W-:Y:S06]  /*14350*/  BRA `(.L_x_2146) ;  /* 0x0000004000247947 */ /* 0x000fec0003800000 */
.L_x_2145:
[----:B-1----:R-:W-:Y:S01]  /*14360*/  VIADD R0, R17, 0x16a00 ;  /* 0x00016a0011007836 */ /* 0x002fe20000000000 */
[----:B------:R-:W-:Y:S04]  /*14370*/  BSSY B6, `(.L_x_2147) ;  /* 0x0000013000067945 */ /* 0x000fe80003800000 */
[----:B------:R-:W-:-:S13]  /*14380*/  LOP3.LUT P0, RZ, R0, 0x1bf, RZ, 0xc0, !PT ;  /* 0x000001bf00ff7812 */ /* 0x000fda000780c0ff */
[----:B------:R-:W-:Y:S05]  /*14390*/  @!P0 BRA `(.L_x_2148) ;  /* 0x0000000000408947 */ /* 0x000fea0003800000 */
        /* <DEDUP_REMOVED lines=8> */
[----:B--2---:R-:W-:-:S02]  /*14420*/  IMAD.U32 R7, RZ, RZ, UR9 ;  /* 0x00000009ff077e24 */ /* 0x004fc4000f8e00ff */
[----:B------:R-:W-:Y:S02]  /*14430*/  IMAD.U32 R10, RZ, RZ, UR4 ;  /* 0x00000004ff0a7e24 */ /* 0x000fe4000f8e00ff */
[----:B------:R-:W-:Y:S02]  /*14440*/  IMAD.U32 R11, RZ, RZ, UR5 ;  /* 0x00000005ff0b7e24 */ /* 0x000fe4000f8e00ff */
[----:B------:R-:W-:Y:S02]  /*14450*/  IMAD.MOV.U32 R8, RZ, RZ, 0x70 ;  /* 0x00000070ff087424 */ /* 0x000fe400078e00ff */
[----:B------:R-:W-:Y:S02]  /*14460*/  IMAD.MOV.U32 R12, RZ, RZ, 0x1 ;  /* 0x00000001ff0c7424 */ /* 0x000fe400078e00ff */
[----:B------:R-:W-:-:S07]  /*14470*/  IMAD.MOV.U32 R13, RZ, RZ, RZ ;  /* 0x000000ffff0d7224 */ /* 0x000fce00078e00ff */
[----:B------:R-:W-:-:S07]  /*14480*/  LEPC R20, `(.L_x_2148) ;  /* 0x000000001014794e */ /* 0x000fce0000000000 */
[----:B0-----:R-:W-:Y:S05]  /*14490*/  CALL.ABS.NOINC R2 ;  /* 0x0000000002007343 */ /* 0x001fea0003c00000 */
.L_x_2148:
[----:B------:R-:W-:Y:S05]  /*144a0*/  BSYNC B6 ;  /* 0x0000000000067941 */ /* 0x000fea0003800000 */
.L_x_2147:
        /* <DEDUP_REMOVED lines=8> */
[----:B------:R1:W3:Y:S01]  /*14530*/  LDC.64 R2, c[0x4][R0] ;  /* 0x0100000000027b82 */ /* 0x0002e20000000a00 */
[----:B0-----:R-:W-:Y:S02]  /*14540*/  IMAD.U32 R4, RZ, RZ, UR6 ;  /* 0x00000006ff047e24 */ /* 0x001fe4000f8e00ff */
[----:B------:R-:W-:Y:S02]  /*14550*/  IMAD.U32 R5, RZ, RZ, UR7 ;  /* 0x00000007ff057e24 */ /* 0x000fe4000f8e00ff */
[----:B------:R-:W-:Y:S02]  /*14560*/  IMAD.U32 R6, RZ, RZ, UR8 ;  /* 0x00000008ff067e24 */ /* 0x000fe4000f8e00ff */
[----:B--2---:R-:W-:-:S02]  /*14570*/  IMAD.U32 R7, RZ, RZ, UR9 ;  /* 0x00000009ff077e24 */ /* 0x004fc4000f8e00ff */
[----:B------:R-:W-:Y:S02]  /*14580*/  IMAD.U32 R10, RZ, RZ, UR4 ;  /* 0x00000004ff0a7e24 */ /* 0x000fe4000f8e00ff */
[----:B------:R-:W-:Y:S02]  /*14590*/  IMAD.U32 R11, RZ, RZ, UR5 ;  /* 0x00000005ff0b7e24 */ /* 0x000fe4000f8e00ff */
[----:B------:R-:W-:Y:S02]  /*145a0*/  IMAD.MOV.U32 R8, RZ, RZ, 0x70 ;  /* 0x00000070ff087424 */ /* 0x000fe400078e00ff */
[----:B------:R-:W-:Y:S02]  /*145b0*/  IMAD.MOV.U32 R12, RZ, RZ, 0x1 ;  /* 0x00000001ff0c7424 */ /* 0x000fe400078e00ff */
[----:B-1----:R-:W-:-:S07]  /*145c0*/  IMAD.MOV.U32 R13, RZ, RZ, RZ ;  /* 0x000000ffff0d7224 */ /* 0x002fce00078e00ff */
[----:B------:R-:W-:-:S07]  /*145d0*/  LEPC R20, `(.L_x_2151) ;  /* 0x000000001014794e */ /* 0x000fce0000000000 */
[----:B---3--:R-:W-:Y:S05]  /*145e0*/  CALL.ABS.NOINC R2 ;  /* 0x0000000002007343 */ /* 0x008fea0003c00000 */
.L_x_2151:
[----:B------:R-:W-:Y:S01]  /*145f0*/  MOV R2, 0x0 ;  /* 0x0000000000027802 */ /* 0x000fe20000000f00 */
        /* <DEDUP_REMOVED lines=15> */
.L_x_2150:
[----:B------:R-:W-:Y:S05]  /*146f0*/  BSYNC B6 ;  /* 0x0000000000067941 */ /* 0x000fea0003800000 */
.L_x_2149:
[----:B------:R-:W-:Y:S01]  /*14700*/  ULDC.64 UR4, c[0x0][0x9f8] ;  /* 0x00027e0000047ab9 */ /* 0x000fe20000000a00 */
[----:B------:R-:W3:Y:S01]  /*14710*/  LDL R20, [R1+0x24] ;  /* 0x0000240001147983 */ /* 0x000ee20000100800 */
[----:B------:R-:W-:Y:S01]  /*14720*/  ISETP.NE.U32.AND P0, PT, RZ, UR4, PT ;  /* 0x00000004ff007c0c */ /* 0x000fe2000bf05070 */
[----:B------:R-:W-:-:S03]  /*14730*/  ULDC.64 UR6, c[0x0][0x208] ;  /* 0x0000820000067ab9 */ /* 0x000fc60000000a00 */
[----:B------:R-:W-:-:S13]  /*14740*/  ISETP.NE.AND.EX P0, PT, RZ, UR5, PT, P0 ;  /* 0x00000005ff007c0c */ /* 0x000fda000bf05300 */
[----:B------:R-:W-:-:S04]  /*14750*/  @P0 IADD3 R2, P1, R19, UR4, RZ ;  /* 0x0000000413020c10 */ /* 0x000fc8000ff3e0ff */
[----:B------:R-:W-:Y:S01]  /*14760*/  @P0 IADD3.X R3, R23, UR5, RZ, P1, !PT ;  /* 0x0000000517030c10 */ /* 0x000fe20008ffe4ff */
[----:B------:R-:W-:-:S04]  /*14770*/  ULDC.64 UR4, c[0x0][0xa08] ;  /* 0x0002820000047ab9 */ /* 0x000fc80000000a00 */
[----:B------:R1:W2:Y:S02]  /*14780*/  @P0 LDG.E R26, desc[UR6][R2.64] ;  /* 0x00000006021a0981 */ /* 0x0002a4000c1e1900 */
[----:B-1----:R-:W1:Y:S02]  /*14790*/  LDC.64 R2, c[0x0][0x418] ;  /* 0x00010600ff027b82 */ /* 0x002e640000000a00 */
[----:B-1----:R-:W-:Y:S01]  /*147a0*/  LOP3.LUT P0, RZ, R2, UR4, RZ, 0xfc, !PT ;  /* 0x0000000402ff7c12 */ /* 0x002fe2000f80fcff */
[----:B------:R-:W-:-:S03]  /*147b0*/  UMOV UR4, 0xffffffff ;  /* 0xffffffff00047882 */ /* 0x000fc60000000000 */
[----:B------:R-:W-:Y:S01]  /*147c0*/  LOP3.LUT P0, RZ, R3, UR5, RZ, 0xfc, P0 ;  /* 0x0000000503ff7c12 */ /* 0x000fe2000800fcff */
[----:B---3--:R-:W-:Y:S01]  /*147d0*/  VIADD R23, R20, 0xffffffff ;  /* 0xffffffff14177836 */ /* 0x008fe20000000000 */
[----:B--2---:R-:W-:Y:S02]  /*147e0*/  SHF.R.S32.HI R7, RZ, 0x1f, R26 ;  /* 0x0000001fff077819 */ /* 0x004fe4000001141a */
[----:B------:R-:W-:-:S03]  /*147f0*/  SEL R19, R26, RZ, !P0 ;  /* 0x000000ff1a137207 */ /* 0x000fc60004000000 */
[----:B------:R1:W-:Y:S01]  /*14800*/  STL [R1], R7 ;  /* 0x0000000701007387 */ /* 0x0003e20000100800 */
[----:B------:R-:W-:Y:S05]  /*14810*/  BRA.DIV UR4, `(.L_x_2152) ;  /* 0x0000005204a87947 */ /* 0x000fea000b800000 */
[----:B------:R-:W2:Y:S02]  /*14820*/  S2R R0, SR_TID.X ;  /* 0x0000000000007919 */ /* 0x000ea40000002100 */
[----:B--2---:R-:W-:-:S04]  /*14830*/  SHF.R.U32.HI R0, RZ, 0x5, R0 ;  /* 0x00000005ff007819 */ /* 0x004fc80000011600 */
[----:B------:R-:W-:-:S05]  /*14840*/  LOP3.LUT R0, R0, 0x3, RZ, 0xc0, !PT ;  /* 0x0000000300007812 */ /* 0x000fca00078ec0ff */
[----:B------:R2:W3:Y:S02]  /*14850*/  SHFL.IDX PT, R14, R0, RZ, 0x1f ;  /* 0x00001fff000e7589 */ /* 0x0004e400000e0000 */
.L_x_2260:
        /* <DEDUP_REMOVED lines=8> */
.L_x_2263:
[----:B------:R-:W-:Y:S05]  /*148e0*/  @!P6 BRA `(.L_x_2153) ;  /* 0x000000040010e947 */ /* 0x000fea0003800000 */
[----:B------:R-:W-:-:S04]  /*148f0*/  ISETP.NE.U32.AND P0, PT, R2, RZ, PT ;  /* 0x000000ff0200720c */ /* 0x000fc80003f05070 */
[----:B------:R-:W-:-:S13]  /*14900*/  ISETP.NE.AND.EX P0, PT, R3, RZ, PT, P0 ;  /* 0x000000ff0300720c */ /* 0x000fda0003f05300 */
[----:B------:R-:W-:Y:S05]  /*14910*/  @!P0 BRA `(.L_x_2155) ;  /* 0x00000000004c8947 */ /* 0x000fea0003800000 */
[----:B------:R-:W3:Y:S01]  /*14920*/  LDC R6, c[0x0][0x43c] ;  /* 0x00010f00ff067b82 */ /* 0x000ee20000000800 */
[----:B--2---:R-:W-:Y:S01]  /*14930*/  IMAD.MOV.U32 R0, RZ, RZ, R23 ;  /* 0x000000ffff007224 */ /* 0x004fe200078e0017 */
[----:B------:R-:W-:Y:S01]  /*14940*/  ULDC.64 UR4, c[0x0][0x428] ;  /* 0x00010a0000047ab9 */ /* 0x000fe20000000a00 */
[----:B------:R-:W-:Y:S01]  /*14950*/  ULDC.64 UR6, c[0x0][0x208] ;  /* 0x0000820000067ab9 */ /* 0x000fe20000000a00 */
[----:B---3--:R-:W-:-:S13]  /*14960*/  ISETP.NE.AND P0, PT, R6, 0x1, PT ;  /* 0x000000010600780c */ /* 0x008fda0003f05270 */
[----:B0-----:R-:W0:Y:S02]  /*14970*/  @P0 LDC.64 R4, c[0x0][0x440] ;  /* 0x00011000ff040b82 */ /* 0x001e240000000a00 */
        /* <DEDUP_REMOVED lines=13> */
.L_x_2155:
[----:B--2---:R-:W-:Y:S01]  /*14a50*/  IMAD R0, R18, 0x8, R17 ;  /* 0x0000000812007824 */ /* 0x004fe200078e0211 */
[----:B---3--:R-:W-:-:S04]  /*14a60*/  SHF.L.U32 R2, R28, 0x1f, RZ ;  /* 0x0000001f1c027819 */ /* 0x008fc800000006ff */
[----:B------:R-:W2:Y:S02]  /*14a70*/  SYNCS.PHASECHK.TRANS64.TRYWAIT P0, [R0+URZ+0x31c40], R2 ;  /* 0x031c4002000075a7 */ /* 0x000ea4000800017f */
[----:B--2---:R-:W-:Y:S05]  /*14a80*/  @!P0 BRA `(.L_x_2156) ;  /* 0x0000005000608947 */ /* 0x004fea0003800000 */
.L_x_2264:
        /* <DEDUP_REMOVED lines=11> */
.L_x_2157:
        /* <DEDUP_REMOVED lines=15> */
[----:B------:R-:W-:Y:S02]  /*14c30*/  UIMAD UR11, UR11, 0x90, UR5 ;  /* 0x000000900b0b78a4 */ /* 0x000fe4000f8e0205 */
        /* <DEDUP_REMOVED lines=15> */
.L_x_2153:
[----:B0-----:R-:W3:Y:S04]  /*14d30*/  LDL.LU R4, [R1+0x10] ;  /* 0x0000100001047983 */ /* 0x001ee80000300800 */
[----:B------:R-:W4:Y:S04]  /*14d40*/  LDL.LU R6, [R1+0xc] ;  /* 0x00000c0001067983 */ /* 0x000f280000300800 */
[----:B------:R-:W5:Y:S01]  /*14d50*/  LDL.LU R3, [R1+0x28] ;  /* 0x0000280001037983 */ /* 0x000f620000300800 */
[----:B------:R-:W-:Y:S05]  /*14d60*/  WARPSYNC.ALL ;  /* 0x0000000000007948 */ /* 0x000fea0003800000 */
[----:B------:R-:W-:Y:S01]  /*14d70*/  ULDC.64 UR6, c[0x0][0xa00] ;  /* 0x0002800000067ab9 */ /* 0x000fe20000000a00 */
[----:B------:R-:W-:Y:S01]  /*14d80*/  ULDC.64 UR4, c[0x0][0x298] ;  /* 0x0000a60000047ab9 */ /* 0x000fe20000000a00 */
[----:B--2---:R-:W-:Y:S01]  /*14d90*/  VIADD R0, R17, 0xda00 ;  /* 0x0000da0011007836 */ /* 0x004fe20000000000 */
        /* <DEDUP_REMOVED lines=25> */
[----:B-1----:R-:W-:-:S02]  /*14f30*/  IMAD.U32 R7, RZ, RZ, UR9 ;  /* 0x00000009ff077e24 */ /* 0x002fc4000f8e00ff */
[----:B------:R-:W-:Y:S02]  /*14f40*/  IMAD.U32 R10, RZ, RZ, UR4 ;  /* 0x00000004ff0a7e24 */ /* 0x000fe4000f8e00ff */
[----:B------:R-:W-:Y:S02]  /*14f50*/  IMAD.U32 R11, RZ, RZ, UR5 ;  /* 0x00000005ff0b7e24 */ /* 0x000fe4000f8e00ff */
[----:B------:R-:W-:Y:S02]  /*14f60*/  IMAD.MOV.U32 R8, RZ, RZ, 0x70 ;  /* 0x00000070ff087424 */ /* 0x000fe400078e00ff */
[----:B------:R-:W-:Y:S02]  /*14f70*/  IMAD.MOV.U32 R12, RZ, RZ, 0x1 ;  /* 0x00000001ff0c7424 */ /* 0x000fe400078e00ff */
[----:B------:R-:W-:-:S07]  /*14f80*/  IMAD.MOV.U32 R13, RZ, RZ, RZ ;  /* 0x000000ffff0d7224 */ /* 0x000fce00078e00ff */
[----:B------:R-:W-:-:S07]  /*14f90*/  LEPC R20, `(.L_x_2159) ;  /* 0x000000001014794e */ /* 0x000fce0000000000 */
[----:B0-----:R-:W-:Y:S05]  /*14fa0*/  CALL.ABS.NOINC R2 ;  /* 0x0000000002007343 */ /* 0x001fea0003c00000 */
.L_x_2159:
[----:B------:R-:W-:Y:S05]  /*14fb0*/  BSYNC B6 ;  /* 0x0000000000067941 */ /* 0x000fea0003800000 */
.L_x_2158:
[----:B------:R-:W2:Y:S01]  /*14fc0*/  LDL.LU R20, [R1+0x10] ;  /* 0x0000100001147983 */ /* 0x000ea20000300800 */
[----:B------:R-:W3:Y:S01]  /*14fd0*/  LDC R9, c[0x0][0x448] ;  /* 0x00011200ff097b82 */ /* 0x000ee20000000800 */
[----:B------:R-:W-:Y:S01]  /*14fe0*/  ULDC.64 UR4, c[0x0][0x2d8] ;  /* 0x0000b60000047ab9 */ /* 0x000fe20000000a00 */
[----:B------:R-:W-:Y:S01]  /*14ff0*/  ULDC.64 UR6, c[0x0][0x2e0] ;  /* 0x0000b80000067ab9 */ /* 0x000fe20000000a00 */
[----:B0-----:R-:W2:Y:S01]  /*15000*/  LDL.LU.64 R2, [R1+0x30] ;  /* 0x0000300001027983 */ /* 0x001ea20000300a00 */
[----:B------:R-:W-:-:S03]  /*15010*/  ULDC.64 UR8, c[0x0][0x280] ;  /* 0x0000a00000087ab9 */ /* 0x000fc60000000a00 */
[----:B------:R-:W4:Y:S04]  /*15020*/  LDL.LU R21, [R1+0x28] ;  /* 0x0000280001157983 */ /* 0x000f280000300800 */
[----:B------:R-:W4:Y:S01]  /*15030*/  LDL.LU R4, [R1+0xc] ;  /* 0x00000c0001047983 */ /* 0x000f220000300800 */
[----:B------:R-:W0:Y:S01]  /*15040*/  S2R R10, SR_TID.X ;  /* 0x00000000000a7919 */ /* 0x000e220000002100 */
[----:B------:R-:W1:Y:S01]  /*15050*/  S2R R11, SR_TID.X ;  /* 0x00000000000b7919 */ /* 0x000e620000002100 */
[----:B---3--:R-:W-:-:S13]  /*15060*/  ISETP.NE.AND P1, PT, R9, 0x1, PT ;  /* 0x000000010900780c */ /* 0x008fda0003f25270 */
[----:B------:R-:W3:Y:S08]  /*15070*/  @P1 LDC R5, c[0x0][0x450] ;  /* 0x00011400ff051b82 */ /* 0x000ef00000000800 */
[----:B------:R-:W3:Y:S01]  /*15080*/  @P1 LDC R8, c[0x0][0x450] ;  /* 0x00011400ff081b82 */ /* 0x000ee20000000800 */
[----:B--2---:R-:W-:Y:S02]  /*15090*/  IMAD.MOV.U32 R3, RZ, RZ, R20 ;  /* 0x000000ffff037224 */ /* 0x004fe400078e0014 */
[----:B------:R-:W2:Y:S01]  /*150a0*/  S2R R20, SR_TID.X ;  /* 0x0000000000147919 */ /* 0x000ea20000002100 */
[----:B------:R-:W-:-:S04]  /*150b0*/  IMAD.WIDE.U32 R2, R16, UR4, R2 ;  /* 0x0000000410027c25 */ /* 0x000fc8000f8e0002 */
[----:B------:R-:W-:Y:S01]  /*150c0*/  IMAD R3, R16, UR5, R3 ;  /* 0x0000000510037c24 */ /* 0x000fe2000f8e0203 */
[----:B------:R-:W-:Y:S01]  /*150d0*/  ULDC.64 UR4, c[0x0][0x2d0] ;  /* 0x0000b40000047ab9 */ /* 0x000fe20000000a00 */
[----:B----4-:R-:W-:Y:S02]  /*150e0*/  IMAD R0, R21, UR6, RZ ;  /* 0x0000000615007c24 */ /* 0x010fe4000f8e02ff */
[----:B------:R-:W-:-:S04]  /*150f0*/  IMAD.WIDE.U32 R2, R4, UR6, R2 ;  /* 0x0000000604027c25 */ /* 0x000fc8000f8e0002 */
[----:B------:R-:W-:Y:S01]  /*15100*/  IMAD R0, R4, UR7, R0 ;  /* 0x0000000704007c24 */ /* 0x000fe2000f8e0200 */
[----:B------:R-:W-:Y:S01]  /*15110*/  ULDC.64 UR6, c[0x0][0x2c8] ;  /* 0x0000b20000067ab9 */ /* 0x000fe20000000a00 */
[----:B------:R-:W4:Y:S02]  /*15120*/  @P1 LDC R4, c[0x0][0x44c] ;  /* 0x00011300ff041b82 */ /* 0x000f240000000800 */
        /* <DEDUP_REMOVED lines=8> */
[----:B-1----:R-:W-:Y:S02]  /*151b0*/  IMAD.SHL.U32 R20, R11, 0x8, RZ ;  /* 0x000000080b147824 */ /* 0x002fe400078e00ff */
[----:B----4-:R-:W-:Y:S01]  /*151c0*/  @P1 IMAD.HI.U32 R0, R6, R4, RZ ;  /* 0x0000000406001227 */ /* 0x010fe200078e00ff */
[C---:B------:R-:W-:Y:S02]  /*151d0*/  LOP3.LUT R10, R21.reuse, 0x40, RZ, 0xfc, !PT ;  /* 0x00000040150a7812 */ /* 0x040fe400078efcff */
[----:B------:R-:W-:Y:S01]  /*151e0*/  LOP3.LUT R20, R20, 0x18, RZ, 0xc0, !PT ;  /* 0x0000001814147812 */ /* 0x000fe200078ec0ff */
[----:B------:R-:W-:Y:S01]  /*151f0*/  IMAD.MOV.U32 R4, RZ, RZ, R6 ;  /* 0x000000ffff047224 */ /* 0x000fe200078e0006 */
[----:B---3--:R-:W-:Y:S02]  /*15200*/  @P1 SHF.R.U32.HI R4, RZ, R5, R0 ;  /* 0x00000005ff041219 */ /* 0x008fe40000011600 */
        /* <DEDUP_REMOVED lines=105> */
.L_x_2277:
        /* <DEDUP_REMOVED lines=14> */
.L_x_2161:
        /* <DEDUP_REMOVED lines=18> */
.L_x_2278:
[----:B------:R-:W-:Y:S05]  /*15aa0*/  BSYNC B0 ;  /* 0x0000000000007941 */ /* 0x000fea0003800000 */
.L_x_2162:
        /* <DEDUP_REMOVED lines=33> */
[----:B------:R-:W2:Y:S01]  /*15cc0*/  LDL R11, [R1] ;  /* 0x00000000010b7983 */ /* 0x000ea20000100800 */
[----:B------:R-:W0:Y:S01]  /*15cd0*/  LDC R5, c[0x0][0x43c] ;  /* 0x00010f00ff057b82 */ /* 0x000e220000000800 */
[----:B------:R-:W-:Y:S01]  /*15ce0*/  ULDC.64 UR6, c[0x0][0x428] ;  /* 0x00010a0000067ab9 */ /* 0x000fe20000000a00 */
        /* <DEDUP_REMOVED lines=16> */
.L_x_2170:
[----:B------:R-:W-:Y:S01]  /*15df0*/  IMAD R3, R6, 0x8, R17 ;  /* 0x0000000806037824 */ /* 0x000fe200078e0211 */
[----:B------:R-:W-:Y:S01]  /*15e00*/  SHF.L.U32 R2, R10, 0x1f, RZ ;  /* 0x0000001f0a027819 */ /* 0x000fe200000006ff */
[----:B------:R-:W-:Y:S03]  /*15e10*/  BSSY B3, `(.L_x_2171) ;  /* 0x0000003000037945 */ /* 0x000fe60003800000 */
[----:B------:R-:W1:Y:S02]  /*15e20*/  SYNCS.PHASECHK.TRANS64.TRYWAIT P0, [R3+URZ+0x31c40], R2 ;  /* 0x031c4002030075a7 */ /* 0x000e64000800017f */
[----:B-1----:R-:W-:Y:S05]  /*15e30*/  @!P0 BRA `(.L_x_2172) ;  /* 0x0000004400c08947 */ /* 0x002fea0003800000 */
.L_x_2279:
[----:B------:R-:W-:Y:S05]  /*15e40*/  BSYNC B3 ;  /* 0x0000000000037941 */ /* 0x000fea0003800000 */
.L_x_2171:
        /* <DEDUP_REMOVED lines=12> */
.L_x_2174:
[----:B------:R-:W-:Y:S05]  /*15f10*/  BSYNC B3 ;  /* 0x0000000000037941 */ /* 0x000fea0003800000 */
.L_x_2173:
        /* <DEDUP_REMOVED lines=11> */
.L_x_2175:
        /* <DEDUP_REMOVED lines=16> */
.L_x_2176:
        /* <DEDUP_REMOVED lines=16> */
.L_x_2177:
        /* <DEDUP_REMOVED lines=15> */
.L_x_2280:
[----:B------:R-:W-:Y:S05]  /*162c0*/  BSYNC B3 ;  /* 0x0000000000037941 */ /* 0x000fea0003800000 */
.L_x_2178:
        /* <DEDUP_REMOVED lines=12> */
.L_x_2181:
[----:B------:R-:W-:Y:S05]  /*16390*/  BSYNC B3 ;  /* 0x0000000000037941 */ /* 0x000fea0003800000 */
.L_x_2180:
        /* <DEDUP_REMOVED lines=11> */
.L_x_2182:
        /* <DEDUP_REMOVED lines=15> */
.L_x_2183:
        /* <DEDUP_REMOVED lines=15> */
.L_x_2184:
        /* <DEDUP_REMOVED lines=12> */
.L_x_2169:
[----:B------:R-:W-:Y:S05]  /*166f0*/  BSYNC B1 ;  /* 0x0000000000017941 */ /* 0x000fea0003800000 */
.L_x_2168:
[----:B------:R-:W2:Y:S01]  /*16700*/  LDL.LU R0, [R1+0x24] ;  /* 0x0000240001007983 */ /* 0x000ea20000300800 */
[----:B------:R-:W-:Y:S02]  /*16710*/  IMAD.MOV.U32 R28, RZ, RZ, R10 ;  /* 0x000000ffff1c7224 */ /* 0x000fe400078e000a */
[----:B------:R-:W-:Y:S02]  /*16720*/  IMAD.MOV.U32 R18, RZ, RZ, R6 ;  /* 0x000000ffff127224 */ /* 0x000fe400078e0006 */
[----:B--2---:R-:W-:-:S07]  /*16730*/  VIADD R0, R0, 0xfffffffd ;  /* 0xfffffffd00007836 */ /* 0x004fce0000000000 */
.L_x_2167:
[----:B------:R-:W-:Y:S05]  /*16740*/  BSYNC B2 ;  /* 0x0000000000027941 */ /* 0x000fea0003800000 */
.L_x_2166:
[----:B------:R-:W-:Y:S01]  /*16750*/  VIADD R7, R7, 0xfffffffe ;  /* 0xfffffffe07077836 */ /* 0x000fe20000000000 */
[----:B------:R-:W-:-:S04]  /*16760*/  LOP3.LUT R2, RZ, R9, RZ, 0x33, !PT ;  /* 0x00000009ff027212 */ /* 0x000fc800078e33ff */
[----:B------:R-:W-:-:S13]  /*16770*/  ISETP.NE.AND P0, PT, R7, R2, PT ;  /* 0x000000020700720c */ /* 0x000fda0003f05270 */
[----:B------:R-:W-:Y:S05]  /*16780*/  @!P0 BRA `(.L_x_2165) ;  /* 0x0000001400988947 */ /* 0x000fea0003800000 */
[----:B------:R-:W-:-:S07]  /*16790*/  IMAD.MOV.U32 R4, RZ, RZ, R19 ;  /* 0x000000ffff047224 */ /* 0x000fce00078e0013 */
.L_x_2219:
        /* <DEDUP_REMOVED lines=33> */
.L_x_2187:
[----:B------:R-:W-:Y:S01]  /*169b0*/  IMAD R3, R6, 0x8, R17 ;  /* 0x0000000806037824 */ /* 0x000fe200078e0211 */
[----:B------:R-:W-:Y:S01]  /*169c0*/  SHF.L.U32 R2, R7, 0x1f, RZ ;  /* 0x0000001f07027819 */ /* 0x000fe200000006ff */
[----:B------:R-:W-:Y:S03]  /*169d0*/  BSSY B2, `(.L_x_2188) ;  /* 0x0000003000027945 */ /* 0x000fe60003800000 */
[----:B------:R-:W1:Y:S02]  /*169e0*/  SYNCS.PHASECHK.TRANS64.TRYWAIT P0, [R3+URZ+0x31c40], R2 ;  /* 0x031c4002030075a7 */ /* 0x000e64000800017f */
[----:B-1----:R-:W-:Y:S05]  /*169f0*/  @!P0 BRA `(.L_x_2189) ;  /* 0x0000003800f88947 */ /* 0x002fea0003800000 */
.L_x_2281:
[----:B------:R-:W-:Y:S05]  /*16a00*/  BSYNC B2 ;  /* 0x0000000000027941 */ /* 0x000fea0003800000 */
.L_x_2188:
        /* <DEDUP_REMOVED lines=12> */
.L_x_2191:
[----:B------:R-:W-:Y:S05]  /*16ad0*/  BSYNC B2 ;  /* 0x0000000000027941 */ /* 0x000fea0003800000 */
.L_x_2190:
        /* <DEDUP_REMOVED lines=11> */
.L_x_2192:
        /* <DEDUP_REMOVED lines=16> */
.L_x_2193:
        /* <DEDUP_REMOVED lines=16> */
.L_x_2194:
        /* <DEDUP_REMOVED lines=15> */
.L_x_2282:
[----:B------:R-:W-:Y:S05]  /*16e80*/  BSYNC B2 ;  /* 0x0000000000027941 */ /* 0x000fea0003800000 */
.L_x_2195:
        /* <DEDUP_REMOVED lines=11> */
.L_x_2198:
[----:B------:R-:W-:Y:S05]  /*16f40*/  BSYNC B2 ;  /* 0x0000000000027941 */ /* 0x000fea0003800000 */
.L_x_2197:
        /* <DEDUP_REMOVED lines=10> */
.L_x_2199:
        /* <DEDUP_REMOVED lines=15> */
.L_x_2200:
        /* <DEDUP_REMOVED lines=15> */
.L_x_2201:
        /* <DEDUP_REMOVED lines=12> */
.L_x_2186:
[----:B------:R-:W-:Y:S05]  /*17290*/  BSYNC B1 ;  /* 0x0000000000017941 */ /* 0x000fea0003800000 */
.L_x_2185:
        /* <DEDUP_REMOVED lines=33> */
.L_x_2204:
[----:B------:R-:W-:Y:S01]  /*174b0*/  IMAD R2, R18, 0x8, R17 ;  /* 0x0000000812027824 */ /* 0x000fe200078e0211 */
[----:B------:R-:W-:Y:S01]  /*174c0*/  SHF.L.U32 R3, R28, 0x1f, RZ ;  /* 0x0000001f1c037819 */ /* 0x000fe200000006ff */
[----:B------:R-:W-:Y:S03]  /*174d0*/  BSSY B2, `(.L_x_2205) ;  /* 0x0000003000027945 */ /* 0x000fe60003800000 */
[----:B------:R-:W1:Y:S02]  /*174e0*/  SYNCS.PHASECHK.TRANS64.TRYWAIT P0, [R2+URZ+0x31c40], R3 ;  /* 0x031c4003020075a7 */ /* 0x000e64000800017f */
[----:B-1----:R-:W-:Y:S05]  /*174f0*/  @!P0 BRA `(.L_x_2206) ;  /* 0x0000003000608947 */ /* 0x002fea0003800000 */
.L_x_2283:
[----:B------:R-:W-:Y:S05]  /*17500*/  BSYNC B2 ;  /* 0x0000000000027941 */ /* 0x000fea0003800000 */
.L_x_2205:
        /* <DEDUP_REMOVED lines=12> */
.L_x_2208:
[----:B------:R-:W-:Y:S05]  /*175d0*/  BSYNC B2 ;  /* 0x0000000000027941 */ /* 0x000fea0003800000 */
.L_x_2207:
        /* <DEDUP_REMOVED lines=12> */
.L_x_2209:
        /* <DEDUP_REMOVED lines=16> */
.L_x_2210:
        /* <DEDUP_REMOVED lines=16> */
.L_x_2211:
        /* <DEDUP_REMOVED lines=15> */
.L_x_2284:
[----:B------:R-:W-:Y:S05]  /*17990*/  BSYNC B2 ;  /* 0x0000000000027941 */ /* 0x000fea0003800000 */
.L_x_2212:
        /* <DEDUP_REMOVED lines=11> */
.L_x_2215:
[----:B------:R-:W-:Y:S05]  /*17a50*/  BSYNC B2 ;  /* 0x0000000000027941 */ /* 0x000fea0003800000 */
.L_x_2214:
        /* <DEDUP_REMOVED lines=10> */
.L_x_2216:
        /* <DEDUP_REMOVED lines=15> */
.L_x_2217:
        /* <DEDUP_REMOVED lines=15> */
.L_x_2218:
        /* <DEDUP_REMOVED lines=12> */
.L_x_2203:
[----:B------:R-:W-:Y:S05]  /*17da0*/  BSYNC B1 ;  /* 0x0000000000017941 */ /* 0x000fea0003800000 */
.L_x_2202:
[----:B------:R-:W2:Y:S01]  /*17db0*/  LDL R2, [R1+0x4] ;  /* 0x0000040001027983 */ /* 0x000ea20000100800 */
[----:B------:R-:W-:Y:S01]  /*17dc0*/  VIADD R0, R0, 0xfffffffe ;  /* 0xfffffffe00007836 */ /* 0x000fe20000000000 */
[----:B--2---:R-:W-:-:S13]  /*17dd0*/  ISETP.GT.AND P0, PT, R9, R2, PT ;  /* 0x000000020900720c */ /* 0x004fda0003f04270 */
[----:B------:R-:W-:Y:S05]  /*17de0*/  @P0 BRA `(.L_x_2219) ;  /* 0xffffffe8006c0947 */ /* 0x000fea000383ffff */
.L_x_2165:
[----:B------:R-:W-:Y:S05]  /*17df0*/  BSYNC B0 ;  /* 0x0000000000007941 */ /* 0x000fea0003800000 */
.L_x_2164:
        /* <DEDUP_REMOVED lines=18> */
.L_x_2221:
[----:B------:R-:W-:Y:S05]  /*17f20*/  BSYNC B0 ;  /* 0x0000000000007941 */ /* 0x000fea0003800000 */
.L_x_2220:
[----:B------:R-:W-:Y:S01]  /*17f30*/  LOP3.LUT P0, RZ, R22, 0x1, RZ, 0xc0, !PT ;  /* 0x0000000116ff7812 */ /* 0x000fe2000780c0ff */
[----:B------:R-:W-:-:S12]  /*17f40*/  BSSY B0, `(.L_x_2222) ;  /* 0x0000045000007945 */ /* 0x000fd80003800000 */
[----:B------:R-:W-:Y:S05]  /*17f50*/  @!P0 BRA `(.L_x_2223) ;  /* 0x00000004000c8947 */ /* 0x000fea0003800000 */
[----:B------:R-:W-:Y:S01]  /*17f60*/  IMAD R3, R18, 0x8, R17 ;  /* 0x0000000812037824 */ /* 0x000fe200078e0211 */
[----:B------:R-:W-:Y:S01]  /*17f70*/  SHF.L.U32 R0, R28, 0x1f, RZ ;  /* 0x0000001f1c007819 */ /* 0x000fe200000006ff */
[----:B------:R-:W-:Y:S01]  /*17f80*/  BSSY B1, `(.L_x_2224) ;  /* 0x0000004000017945 */ /* 0x000fe20003800000 */
[----:B------:R-:W-:Y:S02]  /*17f90*/  ISETP.NE.AND P1, PT, R6, RZ, PT ;  /* 0x000000ff0600720c */ /* 0x000fe40003f25270 */
[----:B------:R-:W1:Y:S02]  /*17fa0*/  SYNCS.PHASECHK.TRANS64.TRYWAIT P0, [R3+URZ+0x31c60], R0 ;  /* 0x031c6000030075a7 */ /* 0x000e64000800017f */
[----:B-1----:R-:W-:Y:S09]  /*17fb0*/  @!P0 BRA `(.L_x_2225) ;  /* 0x0000002400d88947 */ /* 0x002ff20003800000 */
.L_x_2285:
[----:B------:R-:W-:Y:S05]  /*17fc0*/  BSYNC B1 ;  /* 0x0000000000017941 */ /* 0x000fea0003800000 */
.L_x_2224:
        /* <DEDUP_REMOVED lines=9> */
.L_x_2227:
[----:B------:R-:W-:Y:S05]  /*18060*/  BSYNC B1 ;  /* 0x0000000000017941 */ /* 0x000fea0003800000 */
.L_x_2226:
        /* <DEDUP_REMOVED lines=10> */
.L_x_2228:
        /* <DEDUP_REMOVED lines=15> */
.L_x_2229:
        /* <DEDUP_REMOVED lines=15> */
.L_x_2230:
        /* <DEDUP_REMOVED lines=10> */
.L_x_2223:
[----:B------:R-:W-:Y:S05]  /*18390*/  BSYNC B0 ;  /* 0x0000000000007941 */ /* 0x000fea0003800000 */
.L_x_2222:
[----:B------:R-:W-:-:S05]  /*183a0*/  VIADD R18, R18, 0x1 ;  /* 0x0000000112127836 */ /* 0x000fca0000000000 */
[----:B------:R-:W-:-:S04]  /*183b0*/  ISETP.NE.AND P0, PT, R18, 0x2, PT ;  /* 0x000000021200780c */ /* 0x000fc80003f05270 */
[----:B------:R-:W-:Y:S02]  /*183c0*/  SEL R3, RZ, 0x1, P0 ;  /* 0x00000001ff037807 */ /* 0x000fe40000000000 */
[----:B------:R-:W-:Y:S02]  /*183d0*/  SEL R18, R18, RZ, P0 ;  /* 0x000000ff12127207 */ /* 0x000fe40000000000 */
[----:B------:R-:W-:-:S07]  /*183e0*/  LOP3.LUT R28, R28, R3, RZ, 0x3c, !PT ;  /* 0x000000031c1c7212 */ /* 0x000fce00078e3cff */
.L_x_2146:
[----:B------:R-:W-:Y:S05]  /*183f0*/  BSYNC B7 ;  /* 0x0000000000077941 */ /* 0x000fea0003800000 */
.L_x_2144:
[----:B------:R-:W-:-:S13]  /*18400*/  LOP3.LUT P0, RZ, R22, 0x2, RZ, 0xc0, !PT ;  /* 0x0000000216ff7812 */ /* 0x000fda000780c0ff */
[----:B------:R-:W-:Y:S05]  /*18410*/  @!P0 BRA `(.L_x_2231) ;  /* 0x0000000000248947 */ /* 0x000fea0003800000 */
[----:B------:R-:W-:Y:S05]  /*18420*/  WARPSYNC.ALL ;  /* 0x0000000000007948 */ /* 0x000fea0003800000 */
[----:B------:R-:W1:Y:S08]  /*18430*/  S2UR UR5, SR_CgaCtaId ;  /* 0x00000000000579c3 */ /* 0x000e700000008800 */
[----:B------:R-:W-:Y:S06]  /*18440*/  BAR.SYNC.DEFER_BLOCKING 0x5, 0x200 ;  /* 0x0148000000007b1d */ /* 0x000fec0000010000 */
[----:B------:R-:W-:-:S02]  /*18450*/  UMOV UR4, 0x400 ;  /* 0x0000040000047882 */ /* 0x000fc40000000000 */
[----:B-1----:R-:W-:-:S06]  /*18460*/  ULEA UR4, UR5, UR4, 0x18 ;  /* 0x0000000405047291 */ /* 0x002fcc000f8ec03f */
[----:B------:R-:W-:-:S05]  /*18470*/  IMAD.U32 R17, RZ, RZ, UR4 ;  /* 0x00000004ff117e24 */ /* 0x000fca000f8e00ff */
[----:B------:R1:W3:Y:S01]  /*18480*/  LDS.128 R24, [R17+0x31cd0] ;  /* 0x031cd00011187984 */ /* 0x0002e20000000c00 */
[----:B------:R-:W-:Y:S06]  /*18490*/  BAR.ARV 0x4, 0x200 ;  /* 0x0108000000007b1d */ /* 0x000fec0000002000 */
[----:B------:R-:W-:Y:S05]  /*184a0*/  BRA `(.L_x_2232) ;  /* 0x0000000c00e07947 */ /* 0x000fea0003800000 */
.L_x_2231:
[----:B------:R-:W0:Y:S01]  /*184b0*/  S2R R0, SR_TID.X ;  /* 0x0000000000007919 */ /* 0x000e220000002100 */
[----:B------:R-:W-:Y:S01]  /*184c0*/  UMOV UR4, 0xffffffff ;  /* 0xffffffff00047882 */ /* 0x000fe20000000000 */
[----:B0-----:R-:W-:-:S04]  /*184d0*/  LOP3.LUT R8, R0, 0x1f, RZ, 0xc0, !PT ;  /* 0x0000001f00087812 */ /* 0x001fc800078ec0ff */
[----:B------:R-:W-:Y:S01]  /*184e0*/  ISETP.NE.AND P0, PT, R8, 0x1f, PT ;  /* 0x0000001f0800780c */ /* 0x000fe20003f05270 */
[----:B------:R-:W-:-:S12]  /*184f0*/  BRA.DIV UR4, `(.L_x_2233) ;  /* 0x00000022049c7947 */ /* 0x000fd8000b800000 */
[----:B------:R-:W-:Y:S01]  /*18500*/  IMAD.IADD R9, R27, 0x1, R8 ;  /* 0x000000011b097824 */ /* 0x000fe200078e0208 */
[----:B------:R-:W-:Y:S01]  /*18510*/  ULDC UR4, c[0x0][0xc3c] ;  /* 0x00030f0000047ab9 */ /* 0x000fe20000000800 */
[----:B------:R-:W-:-:S03]  /*18520*/  ULDC.64 UR6, c[0x0][0x208] ;  /* 0x0000820000067ab9 */ /* 0x000fc60000000a00 */
[----:B------:R-:W-:-:S13]  /*18530*/  ISETP.GE.OR P1, PT, R9, UR4, !P0 ;  /* 0x0000000409007c0c */ /* 0x000fda000c726670 */
[----:B------:R-:W0:Y:S08]  /*18540*/  @!P1 LDC.64 R2, c[0x0][0xc80] ;  /* 0x00032000ff029b82 */ /* 0x000e300000000a00 */
[----:B------:R-:W1:Y:S01]  /*18550*/  @!P1 LDC.64 R4, c[0x0][0xc78] ;  /* 0x00031e00ff049b82 */ /* 0x000e620000000a00 */
[----:B0-----:R-:W-:-:S05]  /*18560*/  @!P1 IMAD.WIDE R2, R9, 0x4, R2 ;  /* 0x0000000409029825 */ /* 0x001fca00078e0202 */
[----:B--2---:R1:W2:Y:S02]  /*18570*/  @!P1 LDG.E R7, desc[UR6][R2.64] ;  /* 0x0000000602079981 */ /* 0x0042a4000c1e1900 */
        /* <DEDUP_REMOVED lines=31> */
.L_x_2295:
[----:B------:R-:W-:Y:S02]  /*18770*/  ULDC UR4, c[0x0][0xc38] ;  /* 0x00030e0000047ab9 */ /* 0x000fe40000000800 */
[----:B------:R-:W-:-:S04]  /*18780*/  IMAD.U32 R4, RZ, RZ, UR4 ;  /* 0x00000004ff047e24 */ /* 0x000fc8000f8e00ff */
[----:B-1----:R-:W-:-:S04]  /*18790*/  IMAD R3, R14, R4, RZ ;  /* 0x000000040e037224 */ /* 0x002fc800078e02ff */
[----:B------:R-:W-:-:S05]  /*187a0*/  IMAD.IADD R6, R6, 0x1, R3 ;  /* 0x0000000106067824 */ /* 0x000fca00078e0203 */
[----:B------:R-:W-:-:S13]  /*187b0*/  ISETP.GT.AND P6, PT, R6, R0, PT ;  /* 0x000000000600720c */ /* 0x000fda0003fc4270 */
[----:B------:R-:W-:Y:S05]  /*187c0*/  @P6 BRA `(.L_x_2234) ;  /* 0x0000000000a86947 */ /* 0x000fea0003800000 */
.L_x_2237:
[----:B0-----:R-:W0:Y:S01]  /*187d0*/  LDC R2, c[0x0][0xc3c] ;  /* 0x00030f00ff027b82 */ /* 0x001e220000000800 */
[----:B------:R-:W-:-:S05]  /*187e0*/  VIADD R27, R27, 0x1f ;  /* 0x0000001f1b1b7836 */ /* 0x000fca0000000000 */
[----:B0-----:R-:W-:-:S13]  /*187f0*/  ISETP.GE.AND P6, PT, R27, R2, PT ;  /* 0x000000021b00720c */ /* 0x001fda0003fc6270 */
[----:B------:R-:W-:Y:S05]  /*18800*/  @P6 BRA `(.L_x_2235) ;  /* 0x0000000800c46947 */ /* 0x000fea0003800000 */
[----:B------:R-:W0:Y:S01]  /*18810*/  S2R R3, SR_TID.X ;  /* 0x0000000000037919 */ /* 0x000e220000002100 */
        /* <DEDUP_REMOVED lines=31> */
.L_x_2303:
[----:B------:R-:W-:Y:S02]  /*18a10*/  ULDC UR4, c[0x0][0xc38] ;  /* 0x00030e0000047ab9 */ /* 0x000fe40000000800 */
[----:B------:R-:W-:-:S04]  /*18a20*/  IMAD.U32 R4, RZ, RZ, UR4 ;  /* 0x00000004ff047e24 */ /* 0x000fc8000f8e00ff */
[----:B-1----:R-:W-:-:S04]  /*18a30*/  IMAD R3, R14, R4, RZ ;  /* 0x000000040e037224 */ /* 0x002fc800078e02ff */
[----:B------:R-:W-:-:S05]  /*18a40*/  IMAD.IADD R6, R3, 0x1, R6 ;  /* 0x0000000103067824 */ /* 0x000fca00078e0206 */
[----:B------:R-:W-:-:S13]  /*18a50*/  ISETP.GT.AND P6, PT, R6, R0, PT ;  /* 0x000000000600720c */ /* 0x000fda0003fc4270 */
[----:B------:R-:W-:Y:S05]  /*18a60*/  @!P6 BRA `(.L_x_2237) ;  /* 0xfffffffc0058e947 */ /* 0x000fea000383ffff */
.L_x_2234:
        /* <DEDUP_REMOVED lines=10> */
.L_x_2308:
[----:B------:R-:W-:-:S13]  /*18b10*/  ISETP.NE.AND P0, PT, R3, RZ, PT ;  /* 0x000000ff0300720c */ /* 0x000fda0003f05270 */
[----:B------:R-:W-:Y:S05]  /*18b20*/  @!P0 BRA `(.L_x_2239) ;  /* 0x0000000000108947 */ /* 0x000fea0003800000 */
[----:B------:R-:W-:Y:S01]  /*18b30*/  UMOV UR4, 0xffffffff ;  /* 0xffffffff00047882 */ /* 0x000fe20000000000 */
[----:B------:R-:W-:Y:S02]  /*18b40*/  VIADD R12, R7, 0xffffffff ;  /* 0xffffffff070c7836 */ /* 0x000fe40000000000 */
[----:B------:R-:W-:Y:S05]  /*18b50*/  BRA.DIV UR4, `(.L_x_2240) ;  /* 0x0000002604587947 */ /* 0x000fea000b800000 */
[----:B------:R4:W0:Y:S02]  /*18b60*/  SHFL.IDX PT, R24, R2, R12, 0x1f ;  /* 0x00001f0c02187589 */ /* 0x00082400000e0000 */
.L_x_2239:
        /* <DEDUP_REMOVED lines=48> */
[----:B------:R-:W-:Y:S01]  /*18e70*/  ISETP.GE.AND P2, PT, R3, RZ, PT ;  /* 0x000000ff0300720c */ /* 0x000fe20003f46270 */
[----:B------:R-:W-:-:S04]  /*18e80*/  IMAD.MOV R3, RZ, RZ, -R7 ;  /* 0x000000ffff037224 */ /* 0x000fc800078e0a07 */
[----:B------:R-:W-:Y:S02]  /*18e90*/  IMAD R3, R25, R3, R0 ;  /* 0x0000000319037224 */ /* 0x000fe400078e0200 */
        /* <DEDUP_REMOVED lines=8> */
.L_x_2241:
[----:B----4-:R-:W0:Y:S01]  /*18f20*/  LDC.64 R2, c[0x0][0xc90] ;  /* 0x00032400ff027b82 */ /* 0x010e220000000a00 */
[----:B------:R-:W-:Y:S01]  /*18f30*/  ULDC.64 UR4, c[0x0][0x208] ;  /* 0x0000820000047ab9 */ /* 0x000fe20000000a00 */
[----:B0-----:R-:W-:-:S05]  /*18f40*/  IMAD.WIDE R2, R27, 0x4, R2 ;  /* 0x000000041b027825 */ /* 0x001fca00078e0202 */
[----:B------:R0:W2:Y:S02]  /*18f50*/  LDG.E R6, desc[UR4][R2.64] ;  /* 0x0000000402067981 */ /* 0x0000a4000c1e1900 */
[----:B0-----:R-:W-:Y:S02]  /*18f60*/  IMAD.MOV.U32 R2, RZ, RZ, RZ ;  /* 0x000000ffff027224 */ /* 0x001fe400078e00ff */
[----:B--2---:R-:W-:-:S05]  /*18f70*/  IMAD R5, R25, R6, RZ ;  /* 0x0000000619057224 */ /* 0x004fca00078e02ff */
        /* <DEDUP_REMOVED lines=55> */
.L_x_2242:
[----:B------:R-:W-:-:S05]  /*192f0*/  LOP3.LUT R0, RZ, R3, RZ, 0x33, !PT ;  /* 0x00000003ff007212 */ /* 0x000fca00078e33ff */
[----:B------:R-:W-:Y:S01]  /*19300*/  IMAD.IADD R25, R25, 0x1, R0 ;  /* 0x0000000119197824 */ /* 0x000fe200078e0200 */
[----:B------:R-:W-:Y:S06]  /*19310*/  BRA `(.L_x_2243) ;  /* 0x00000000001c7947 */ /* 0x000fec0003800000 */
.L_x_2235:
[----:B------:R-:W-:Y:S01]  /*19320*/  UMOV UR4, URZ ;  /* 0x0000003f00047c82 */ /* 0x000fe20008000000 */
[----:B------:R-:W-:Y:S01]  /*19330*/  UMOV UR5, URZ ;  /* 0x0000003f00057c82 */ /* 0x000fe20008000000 */
[----:B------:R-:W-:Y:S01]  /*19340*/  ULDC UR6, c[0x0][0xc3c] ;  /* 0x00030f0000067ab9 */ /* 0x000fe20000000800 */
[----:B------:R-:W-:Y:S02]  /*19350*/  IMAD.MOV.U32 R24, RZ, RZ, R0 ;  /* 0x000000ffff187224 */ /* 0x000fe400078e0000 */
[----:B------:R-:W-:Y:S02]  /*19360*/  IMAD.U32 R25, RZ, RZ, UR4 ;  /* 0x00000004ff197e24 */ /* 0x000fe4000f8e00ff */
[----:B------:R-:W-:Y:S02]  /*19370*/  IMAD.U32 R26, RZ, RZ, UR5 ;  /* 0x00000005ff1a7e24 */ /* 0x000fe4000f8e00ff */
[----:B------:R-:W-:-:S07]  /*19380*/  IMAD.U32 R27, RZ, RZ, UR6 ;  /* 0x00000006ff1b7e24 */ /* 0x000fce000f8e00ff */
.L_x_2243:
        /* <DEDUP_REMOVED lines=10> */
.L_x_2232:
[----:B------:R-:W-:Y:S02]  /*19430*/  ULDC UR4, c[0x0][0xc3c] ;  /* 0x00030f0000047ab9 */ /* 0x000fe40000000800 */
[----:B---3--:R-:W-:-:S13]  /*19440*/  ISETP.GE.AND P0, PT, R27, UR4, PT ;  /* 0x000000041b007c0c */ /* 0x008fda000bf06270 */
[----:B------:R-:W-:Y:S05]  /*19450*/  @!P0 BRA `(.L_x_2244) ;  /* 0xffffffa400348947 */ /* 0x000fea000383ffff */
[----:B------:R-:W-:Y:S05]  /*19460*/  BSYNC B8 ;  /* 0x0000000000087941 */ /* 0x000fea0003800000 */
.L_x_2138:
[----:B-1----:R-:W3:Y:S01]  /*19470*/  LDL.LU R0, [R1+0x2c] ;  /* 0x00002c0001007983 */ /* 0x002ee20000300800 */
[----:B------:R-:W-:Y:S01]  /*19480*/  BSSY B0, `(.L_x_2245) ;  /* 0x000000b000007945 */ /* 0x000fe20003800000 */
[----:B------:R-:W0:Y:S01]  /*19490*/  S2R R5, SR_CgaCtaId ;  /* 0x0000000000057919 */ /* 0x000e220000008800 */
[----:B---3--:R-:W-:-:S05]  /*194a0*/  VIADD R0, R0, 0x1 ;  /* 0x0000000100007836 */ /* 0x008fca0000000000 */
        /* <DEDUP_REMOVED lines=8> */
.L_x_2311:
[----:B------:R-:W-:Y:S05]  /*19530*/  BSYNC B0 ;  /* 0x0000000000007941 */ /* 0x000fea0003800000 */
.L_x_2245:
[----:B------:R-:W-:-:S03]  /*19540*/  UMOV UR4, 0xffffffff ;  /* 0xffffffff00047882 */ /* 0x000fc60000000000 */
[----:B------:R-:W-:Y:S05]  /*19550*/  BRA.DIV UR4, `(.L_x_2247) ;  /* 0x0000001e04147947 */ /* 0x000fea000b800000 */
[----:B0-----:R-:W0:Y:S02]  /*19560*/  S2R R0, SR_TID.X ;  /* 0x0000000000007919 */ /* 0x001e240000002100 */
[----:B0-----:R-:W-:-:S04]  /*19570*/  SHF.R.U32.HI R0, RZ, 0x5, R0 ;  /* 0x00000005ff007819 */ /* 0x001fc80000011600 */
[----:B------:R-:W-:-:S05]  /*19580*/  LOP3.LUT R0, R0, 0x3, RZ, 0xc0, !PT ;  /* 0x0000000300007812 */ /* 0x000fca00078ec0ff */
[----:B------:R0:W1:Y:S02]  /*19590*/  SHFL.IDX PT, R14, R0, RZ, 0x1f ;  /* 0x00001fff000e7589 */ /* 0x00006400000e0000 */
.L_x_2314:
[----:B-1----:R-:W-:Y:S01]  /*195a0*/  ISETP.NE.AND P0, PT, R14, RZ, PT ;  /* 0x000000ff0e00720c */ /* 0x002fe20003f05270 */
[----:B------:R-:W-:-:S12]  /*195b0*/  BSSY B0, `(.L_x_2248) ;  /* 0x0000026000007945 */ /* 0x000fd80003800000 */
[----:B------:R-:W-:Y:S05]  /*195c0*/  @P0 BRA `(.L_x_2249) ;  /* 0x0000000000900947 */ /* 0x000fea0003800000 */
[----:B------:R-:W-:-:S03]  /*195d0*/  UMOV UR4, 0xffffffff ;  /* 0xffffffff00047882 */ /* 0x000fc60000000000 */
[----:B------:R-:W-:Y:S05]  /*195e0*/  BRA.DIV UR4, `(.L_x_2250) ;  /* 0x0000001e04247947 */ /* 0x000fea000b800000 */
[----:B------:R-:W-:-:S13]  /*195f0*/  ELECT P6, URZ, PT ;  /* 0x00000000003f782f */ /* 0x000fda00038c0000 */
.L_x_2317:
[----:B------:R-:W-:Y:S05]  /*19600*/  @!P6 BRA `(.L_x_2249) ;  /* 0x000000000080e947 */ /* 0x000fea0003800000 */
[----:B0-----:R-:W3:Y:S02]  /*19610*/  LDL R0, [R1+0x48] ;  /* 0x0000480001007983 */ /* 0x001ee40000100800 */
[----:B---3--:R-:W-:-:S13]  /*19620*/  R2UR UR4, R0 ;  /* 0x00000000000472ca */ /* 0x008fda00000e0000 */
[----:B------:R-:W-:-:S06]  /*19630*/  ULOP3.LUT UR4, UR4, 0x2, URZ, 0xfc, !UPT ;  /* 0x0000000204047892 */ /* 0x000fcc000f8efc3f */
[----:B------:R-:W-:-:S05]  /*19640*/  IMAD.U32 R0, RZ, RZ, UR4 ;  /* 0x00000004ff007e24 */ /* 0x000fca000f8e00ff */
[----:B------:R-:W-:-:S13]  /*19650*/  ISETP.NE.AND P2, PT, R0, 0x3, PT ;  /* 0x000000030000780c */ /* 0x000fda0003f45270 */
[----:B------:R-:W-:Y:S05]  /*19660*/  @!P2 BRA `(.L_x_2251) ;  /* 0x000000000004a947 */ /* 0x000fea0003800000 */
[----:B------:R-:W-:Y:S01]  /*19670*/  BPT.TRAP 0x1 ;  /* 0x000000040000795c */ /* 0x000fe20000300000 */
.L_x_2251:
[----:B------:R-:W-:Y:S01]  /*19680*/  VIADD R3, R9, 0x31c40 ;  /* 0x00031c4009037836 */ /* 0x000fe20000000000 */
[----:B------:R-:W-:Y:S01]  /*19690*/  SHF.L.U32 R2, R28, 0x1f, RZ ;  /* 0x0000001f1c027819 */ /* 0x000fe200000006ff */
[C---:B------:R-:W-:Y:S02]  /*196a0*/  VIADD R0, R18.reuse, 0x1 ;  /* 0x0000000112007836 */ /* 0x040fe40000000000 */
[----:B--2---:R-:W-:-:S03]  /*196b0*/  IMAD R7, R18, 0x8, R3 ;  /* 0x0000000812077824 */ /* 0x004fc600078e0203 */
        /* <DEDUP_REMOVED lines=8> */
.L_x_2318:
[----:B------:R-:W1:Y:S02]  /*19740*/  SYNCS.PHASECHK.TRANS64.TRYWAIT P0, [R3+URZ], R0 ;  /* 0x00000000030075a7 */ /* 0x000e64000800017f */
[----:B-1----:R-:W-:Y:S05]  /*19750*/  @!P0 BRA `(.L_x_2253) ;  /* 0x0000001800fc8947 */ /* 0x002fea0003800000 */
.L_x_2319:
[----:B------:R-:W-:Y:S05]  /*19760*/  @!P2 BRA `(.L_x_2254) ;  /* 0x000000000004a947 */ /* 0x000fea0003800000 */
[----:B------:R-:W-:Y:S01]  /*19770*/  BPT.TRAP 0x1 ;  /* 0x000000040000795c */ /* 0x000fe20000300000 */
.L_x_2254:
[----:B-1----:R-:W-:-:S04]  /*19780*/  VIADD R3, R9, 0x31c60 ;  /* 0x00031c6009037836 */ /* 0x002fc80000000000 */
[----:B------:R-:W-:-:S04]  /*19790*/  IMAD R5, R18, 0x8, R3 ;  /* 0x0000000812057824 */ /* 0x000fc800078e0203 */
[----:B------:R-:W1:Y:S02]  /*197a0*/  SYNCS.PHASECHK.TRANS64.TRYWAIT P0, [R5+URZ], R2 ;  /* 0x00000002050075a7 */ /* 0x000e64000800017f */
[----:B-1----:R-:W-:Y:S05]  /*197b0*/  @!P0 BRA `(.L_x_2255) ;  /* 0x0000001800f88947 */ /* 0x002fea0003800000 */
.L_x_2320:
[----:B------:R-:W-:-:S07]  /*197c0*/  IMAD R3, R4, 0x8, R3 ;  /* 0x0000000804037824 */ /* 0x000fce00078e0203 */
.L_x_2256:
[----:B--2---:R2:W3:Y:S02]  /*197d0*/  SYNCS.PHASECHK.TRANS64.TRYWAIT P0, [R3+URZ], R0 ;  /* 0x00000000030075a7 */ /* 0x0044e4000800017f */
[----:B---3--:R-:W-:Y:S05]  /*197e0*/  @!P0 NANOSLEEP.SYNCS 0x989680 ;  /* 0x009896800000895d */ /* 0x008fea0003900000 */
[----:B------:R-:W3:Y:S02]  /*197f0*/  @!P0 SYNCS.PHASECHK.TRANS64 P0, [R3+URZ], R0 ;  /* 0x00000000030085a7 */ /* 0x000ee4000800007f */
[----:B---3--:R-:W-:Y:S05]  /*19800*/  @!P0 BRA `(.L_x_2256) ;  /* 0xfffffffc00f08947 */ /* 0x008fea000383ffff */
.L_x_2249:
[----:B------:R-:W-:Y:S05]  /*19810*/  BSYNC B0 ;  /* 0x0000000000007941 */ /* 0x000fea0003800000 */
.L_x_2248:
[----:B------:R-:W-:Y:S05]  /*19820*/  EXIT ;  /* 0x000000000000794d */ /* 0x000fea0003800000 */
.L_x_2085:
[----:B0-----:R-:W-:-:S04]  /*19830*/  IMAD.U32 R3, RZ, RZ, UR37 ;  /* 0x00000025ff037e24 */ /* 0x001fc8000f8e00ff */
[----:B------:R0:W1:Y:S03]  /*19840*/  SYNCS.PHASECHK.TRANS64.TRYWAIT P1, [R3+URZ+0x31c00], R0 ;  /* 0x031c0000030075a7 */ /* 0x000066000802017f */
[----:B-1----:R-:W-:Y:S05]  /*19850*/  @!P1 NANOSLEEP.SYNCS 0x989680 ;  /* 0x009896800000995d */ /* 0x002fea0003900000 */
[----:B------:R-:W1:Y:S02]  /*19860*/  @!P1 SYNCS.PHASECHK.TRANS64 P1, [R3+URZ+0x31c00], R0 ;  /* 0x031c0000030095a7 */ /* 0x000e64000802007f */
[----:B-1----:R-:W-:Y:S05]  /*19870*/  @!P1 BRA `(.L_x_2085) ;  /* 0xfffffffc00ec9947 */ /* 0x002fea000383ffff */
[----:B------:R-:W-:Y:S05]  /*19880*/  BRA `(.L_x_2257) ;  /* 0xfffffe8400e47947 */ /* 0x000fea000383ffff */
.L_x_2089:
[----:B-1----:R1:W2:Y:S02]  /*19890*/  SYNCS.PHASECHK.TRANS64.TRYWAIT P2, [R0+URZ+0x31c30], R3 ;  /* 0x031c3003000075a7 */ /* 0x0022a4000804017f */
[----:B--2---:R-:W-:Y:S05]  /*198a0*/  @!P2 NANOSLEEP.SYNCS 0x989680 ;  /* 0x009896800000a95d */ /* 0x004fea0003900000 */
[----:B------:R-:W2:Y:S02]  /*198b0*/  @!P2 SYNCS.PHASECHK.TRANS64 P2, [R0+URZ+0x31c30], R3 ;  /* 0x031c30030000a5a7 */ /* 0x000ea4000804007f */
[----:B--2---:R-:W-:Y:S05]  /*198c0*/  @!P2 BRA `(.L_x_2089) ;  /* 0xfffffffc00f0a947 */ /* 0x004fea000383ffff */
[----:B------:R-:W-:Y:S05]  /*198d0*/  BRA `(.L_x_2088) ;  /* 0xfffffe8800087947 */ /* 0x000fea000383ffff */
.L_x_2094:
[----:B-1----:R-:W-:-:S04]  /*198e0*/  IMAD.U32 R8, RZ, RZ, UR4 ;  /* 0x00000004ff087e24 */ /* 0x002fc8000f8e00ff */
[----:B------:R1:W2:Y:S03]  /*198f0*/  SYNCS.PHASECHK.TRANS64.TRYWAIT P3, [R8+URZ+0x31c30], R7 ;  /* 0x031c3007080075a7 */ /* 0x0002a6000806017f */
[----:B--2---:R-:W-:Y:S05]  /*19900*/  @!P3 NANOSLEEP.SYNCS 0x989680 ;  /* 0x009896800000b95d */ /* 0x004fea0003900000 */
[----:B------:R-:W2:Y:S02]  /*19910*/  @!P3 SYNCS.PHASECHK.TRANS64 P3, [R8+URZ+0x31c30], R7 ;  /* 0x031c30070800b5a7 */ /* 0x000ea4000806007f */
[----:B--2---:R-:W-:Y:S05]  /*19920*/  @!P3 BRA `(.L_x_2094) ;  /* 0xfffffffc00ecb947 */ /* 0x004fea000383ffff */
[----:B------:R-:W-:Y:S05]  /*19930*/  BRA `(.L_x_2091) ;  /* 0xfffffec800ec7947 */ /* 0x000fea000383ffff */
.L_x_2098:
[----:B-1----:R-:W-:-:S04]  /*19940*/  IMAD.U32 R8, RZ, RZ, UR4 ;  /* 0x00000004ff087e24 */ /* 0x002fc8000f8e00ff */
[----:B------:R1:W2:Y:S03]  /*19950*/  SYNCS.PHASECHK.TRANS64.TRYWAIT P3, [R8+URZ+0x31c50], R7 ;  /* 0x031c5007080075a7 */ /* 0x0002a6000806017f */
[----:B--2---:R-:W-:Y:S05]  /*19960*/  @!P3 NANOSLEEP.SYNCS 0x989680 ;  /* 0x009896800000b95d */ /* 0x004fea0003900000 */
[----:B------:R-:W2:Y:S02]  /*19970*/  @!P3 SYNCS.PHASECHK.TRANS64 P3, [R8+URZ+0x31c50], R7 ;  /* 0x031c50070800b5a7 */ /* 0x000ea4000806007f */
[----:B--2---:R-:W-:Y:S05]  /*19980*/  @!P3 BRA `(.L_x_2098) ;  /* 0xfffffffc00ecb947 */ /* 0x004fea000383ffff */
[----:B------:R-:W-:Y:S05]  /*19990*/  BRA `(.L_x_2095) ;  /* 0xfffffee0008c7947 */ /* 0x000fea000383ffff */
.L_x_2104:
[----:B--2---:R-:W-:-:S04]  /*199a0*/  IMAD.U32 R7, RZ, RZ, UR4 ;  /* 0x00000004ff077e24 */ /* 0x004fc8000f8e00ff */
[----:B------:R2:W3:Y:S03]  /*199b0*/  SYNCS.PHASECHK.TRANS64.TRYWAIT P2, [R7+URZ+0x31c30], R6 ;  /* 0x031c3006070075a7 */ /* 0x0004e6000804017f */
[----:B---3--:R-:W-:Y:S05]  /*199c0*/  @!P2 NANOSLEEP.SYNCS 0x989680 ;  /* 0x009896800000a95d */ /* 0x008fea0003900000 */
[----:B------:R-:W3:Y:S02]  /*199d0*/  @!P2 SYNCS.PHASECHK.TRANS64 P2, [R7+URZ+0x31c30], R6 ;  /* 0x031c30060700a5a7 */ /* 0x000ee4000804007f */
[----:B---3--:R-:W-:Y:S05]  /*199e0*/  @!P2 BRA `(.L_x_2104) ;  /* 0xfffffffc00eca947 */ /* 0x008fea000383ffff */
[----:B------:R-:W-:Y:S05]  /*199f0*/  BRA `(.L_x_2101) ;  /* 0xffffff1400ac7947 */ /* 0x000fea000383ffff */
.L_x_2108:
[----:B-1----:R-:W-:-:S04]  /*19a00*/  IMAD.U32 R7, RZ, RZ, UR4 ;  /* 0x00000004ff077e24 */ /* 0x002fc8000f8e00ff */
[----:B------:R1:W2:Y:S03]  /*19a10*/  SYNCS.PHASECHK.TRANS64.TRYWAIT P2, [R7+URZ+0x31c50], R6 ;  /* 0x031c5006070075a7 */ /* 0x0002a6000804017f */
[----:B--2---:R-:W-:Y:S05]  /*19a20*/  @!P2 NANOSLEEP.SYNCS 0x989680 ;  /* 0x009896800000a95d */ /* 0x004fea0003900000 */
[----:B------:R-:W2:Y:S02]  /*19a30*/  @!P2 SYNCS.PHASECHK.TRANS64 P2, [R7+URZ+0x31c50], R6 ;  /* 0x031c50060700a5a7 */ /* 0x000ea4000804007f */
[----:B--2---:R-:W-:Y:S05]  /*19a40*/  @!P2 BRA `(.L_x_2108) ;  /* 0xfffffffc00eca947 */ /* 0x004fea000383ffff */
[----:B------:R-:W-:Y:S05]  /*19a50*/  BRA `(.L_x_2105) ;  /* 0xffffff2c004c7947 */ /* 0x000fea000383ffff */
.L_x_2113:
[----:B--2---:R-:W-:-:S04]  /*19a60*/  IMAD.U32 R5, RZ, RZ, UR6 ;  /* 0x00000006ff057e24 */ /* 0x004fc8000f8e00ff */
[----:B------:R2:W3:Y:S03]  /*19a70*/  SYNCS.PHASECHK.TRANS64.TRYWAIT P0, [R5+URZ+0x31c50], R4 ;  /* 0x031c5004050075a7 */ /* 0x0004e6000800017f */
[----:B---3--:R-:W-:Y:S05]  /*19a80*/  @!P0 NANOSLEEP.SYNCS 0x989680 ;  /* 0x009896800000895d */ /* 0x008fea0003900000 */
[----:B------:R-:W3:Y:S02]  /*19a90*/  @!P0 SYNCS.PHASECHK.TRANS64 P0, [R5+URZ+0x31c50], R4 ;  /* 0x031c5004050085a7 */ /* 0x000ee4000800007f */
[----:B---3--:R-:W-:Y:S05]  /*19aa0*/  @!P0 BRA `(.L_x_2113) ;  /* 0xfffffffc00ec8947 */ /* 0x008fea000383ffff */
[----:B------:R-:W-:Y:S05]  /*19ab0*/  BRA `(.L_x_2112) ;  /* 0xffffff5400787947 */ /* 0x000fea000383ffff */
.L_x_2152:
        /* <DEDUP_REMOVED lines=11> */
.L_x_2259:
[----:B------:R-:W-:Y:S05]  /*19b70*/  BSYNC B0 ;  /* 0x0000000000007941 */ /* 0x000fea0003800000 */
.L_x_2258:
[----:B------:R-:W-:Y:S05]  /*19b80*/  BRA `(.L_x_2260) ;  /* 0xffffffac00347947 */ /* 0x000fea000383ffff */
.L_x_2154:
[----:B------:R-:W-:Y:S01]  /*19b90*/  BSSY B0, `(.L_x_2261) ;  /* 0x0000006000007945 */ /* 0x000fe20003800000 */
[----:B------:R-:W-:-:S07]  /*19ba0*/  IMAD.MOV.U32 R15, RZ, RZ, -0x1 ;  /* 0xffffffffff0f7424 */ /* 0x000fce00078e00ff */
[----:B012---:R-:W-:Y:S05]  /*19bb0*/  WARPSYNC.COLLECTIVE R15, `(.L_x_2262) ;  /* 0x000000000f0c7348 */ /* 0x007fea0003c00000 */
[----:B------:R-:W-:Y:S02]  /*19bc0*/  ELECT P6, UR62, PT ;  /* 0x00000000003e782f */ /* 0x000fe400038c0000 */
[----:B------:R-:W-:Y:S01]  /*19bd0*/  MOV R14, UR62 ;  /* 0x0000003e000e7c02 */ /* 0x000fe20008000f00 */
[----:B012---:R-:W-:Y:S10]  /*19be0*/  ENDCOLLECTIVE ;  /* 0x000000000000791b */ /* 0x007ff40003800000 */
.L_x_2262:
[----:B------:R-:W-:Y:S05]  /*19bf0*/  BSYNC B0 ;  /* 0x0000000000007941 */ /* 0x000fea0003800000 */
.L_x_2261:
[----:B------:R-:W-:Y:S05]  /*19c00*/  BRA `(.L_x_2263) ;  /* 0xffffffac00347947 */ /* 0x000fea000383ffff */
.L_x_2156:
[----:B--2---:R2:W3:Y:S02]  /*19c10*/  SYNCS.PHASECHK.TRANS64.TRYWAIT P0, [R0+URZ+0x31c40], R2 ;  /* 0x031c4002000075a7 */ /* 0x0044e4000800017f */
[----:B---3--:R-:W-:Y:S05]  /*19c20*/  @!P0 NANOSLEEP.SYNCS 0x989680 ;  /* 0x009896800000895d */ /* 0x008fea0003900000 */
[----:B------:R-:W3:Y:S02]  /*19c30*/  @!P0 SYNCS.PHASECHK.TRANS64 P0, [R0+URZ+0x31c40], R2 ;  /* 0x031c4002000085a7 */ /* 0x000ee4000800007f */
[----:B---3--:R-:W-:Y:S05]  /*19c40*/  @!P0 BRA `(.L_x_2156) ;  /* 0xfffffffc00f08947 */ /* 0x008fea000383ffff */
[----:B------:R-:W-:Y:S05]  /*19c50*/  BRA `(.L_x_2264) ;  /* 0xffffffac008c7947 */ /* 0x000fea000383ffff */
.L_x_2160:
        /* <DEDUP_REMOVED lines=12> */
.L_x_2265:
[----:B------:R-:W-:Y:S02]  /*19d20*/  IMAD.MOV.U32 R13, RZ, RZ, R0 ;  /* 0x000000ffff0d7224 */ /* 0x000fe400078e0000 */
[----:B------:R-:W-:-:S07]  /*19d30*/  IMAD.MOV.U32 R2, RZ, RZ, R14 ;  /* 0x000000ffff027224 */ /* 0x000fce00078e000e */
[----:B------:R-:W-:Y:S05]  /*19d40*/  WARPSYNC.COLLECTIVE R15, `(.L_x_2266) ;  /* 0x000000000f087348 */ /* 0x000fea0003c00000 */
[----:B------:R0:W1:Y:S02]  /*19d50*/  SHFL.IDX P6, R14, R13, R12, R11 ;  /* 0x0000000c0d0e7389 */ /* 0x00006400000c000b */
[----:B01----:R-:W-:Y:S01]  /*19d60*/  ENDCOLLECTIVE ;  /* 0x000000000000791b */ /* 0x003fe20003800000 */
.L_x_2266:
        /* <DEDUP_REMOVED lines=19> */
.L_x_2267:
[----:B------:R-:W-:Y:S02]  /*19ea0*/  IMAD.MOV.U32 R13, RZ, RZ, R0 ;  /* 0x000000ffff0d7224 */ /* 0x000fe400078e0000 */
[----:B------:R-:W-:-:S07]  /*19eb0*/  IMAD.MOV.U32 R2, RZ, RZ, R14 ;  /* 0x000000ffff027224 */ /* 0x000fce00078e000e */
[----:B------:R-:W-:Y:S05]  /*19ec0*/  WARPSYNC.COLLECTIVE R15, `(.L_x_2268) ;  /* 0x000000000f087348 */ /* 0x000fea0003c00000 */
[----:B------:R0:W1:Y:S02]  /*19ed0*/  SHFL.IDX P6, R14, R13, R12, R11 ;  /* 0x0000000c0d0e7389 */ /* 0x00006400000c000b */
[----:B01----:R-:W-:Y:S01]  /*19ee0*/  ENDCOLLECTIVE ;  /* 0x000000000000791b */ /* 0x003fe20003800000 */
.L_x_2268:
        /* <DEDUP_REMOVED lines=18> */
.L_x_2269:
[----:B------:R-:W-:-:S05]  /*1a010*/  VIADD R2, R25, 0x40 ;  /* 0x0000004019027836 */ /* 0x000fca0000000000 */
[----:B------:R-:W-:Y:S01]  /*1a020*/  ISETP.GE.AND P3, PT, R2, R5, PT ;  /* 0x000000050200720c */ /* 0x000fe20003f66270 */
[----:B------:R-:W-:Y:S02]  /*1a030*/  IMAD.MOV.U32 R13, RZ, RZ, R0 ;  /* 0x000000ffff0d7224 */ /* 0x000fe400078e0000 */
[----:B------:R-:W-:-:S10]  /*1a040*/  IMAD.MOV.U32 R2, RZ, RZ, R14 ;  /* 0x000000ffff027224 */ /* 0x000fd400078e000e */
[----:B------:R-:W-:Y:S05]  /*1a050*/  WARPSYNC.COLLECTIVE R15, `(.L_x_2270) ;  /* 0x000000000f087348 */ /* 0x000fea0003c00000 */
[----:B------:R0:W1:Y:S02]  /*1a060*/  SHFL.IDX P6, R14, R13, R12, R11 ;  /* 0x0000000c0d0e7389 */ /* 0x00006400000c000b */
[----:B01----:R-:W-:Y:S01]  /*1a070*/  ENDCOLLECTIVE ;  /* 0x000000000000791b */ /* 0x003fe20003800000 */
.L_x_2270:
        /* <DEDUP_REMOVED lines=18> */
.L_x_2271:
[----:B------:R-:W-:Y:S02]  /*1a1a0*/  IMAD.MOV.U32 R13, RZ, RZ, R0 ;  /* 0x000000ffff0d7224 */ /* 0x000fe400078e0000 */
[----:B------:R-:W-:-:S05]  /*1a1b0*/  VIADD R0, R25, 0x60 ;  /* 0x0000006019007836 */ /* 0x000fca0000000000 */
[----:B------:R-:W-:Y:S01]  /*1a1c0*/  ISETP.GE.AND P3, PT, R0, R5, PT ;  /* 0x000000050000720c */ /* 0x000fe20003f66270 */
[----:B------:R-:W-:-:S12]  /*1a1d0*/  IMAD.MOV.U32 R4, RZ, RZ, R14 ;  /* 0x000000ffff047224 */ /* 0x000fd800078e000e */
[----:B------:R-:W-:Y:S05]  /*1a1e0*/  WARPSYNC.COLLECTIVE R15, `(.L_x_2272) ;  /* 0x000000000f087348 */ /* 0x000fea0003c00000 */
[----:B------:R0:W1:Y:S02]  /*1a1f0*/  SHFL.IDX P6, R14, R13, R12, R11 ;  /* 0x0000000c0d0e7389 */ /* 0x00006400000c000b */
[----:B01----:R-:W-:Y:S01]  /*1a200*/  ENDCOLLECTIVE ;  /* 0x000000000000791b */ /* 0x003fe20003800000 */
.L_x_2272:
        /* <DEDUP_REMOVED lines=15> */
.L_x_2273:
[----:B------:R-:W-:-:S05]  /*1a300*/  VIADD R2, R25, 0x80 ;  /* 0x0000008019027836 */ /* 0x000fca0000000000 */
[----:B------:R-:W-:Y:S01]  /*1a310*/  ISETP.GE.AND P3, PT, R2, R5, PT ;  /* 0x000000050200720c */ /* 0x000fe20003f66270 */
[----:B------:R-:W-:Y:S02]  /*1a320*/  IMAD.MOV.U32 R13, RZ, RZ, R7 ;  /* 0x000000ffff0d7224 */ /* 0x000fe400078e0007 */
[----:B------:R-:W-:-:S10]  /*1a330*/  IMAD.MOV.U32 R0, RZ, RZ, R14 ;  /* 0x000000ffff007224 */ /* 0x000fd400078e000e */
[----:B------:R-:W-:Y:S05]  /*1a340*/  WARPSYNC.COLLECTIVE R15, `(.L_x_2274) ;  /* 0x000000000f087348 */ /* 0x000fea0003c00000 */
[----:B------:R0:W1:Y:S02]  /*1a350*/  SHFL.IDX P6, R14, R13, R12, R11 ;  /* 0x0000000c0d0e7389 */ /* 0x00006400000c000b */
[----:B01----:R-:W-:Y:S01]  /*1a360*/  ENDCOLLECTIVE ;  /* 0x000000000000791b */ /* 0x003fe20003800000 */
.L_x_2274:
        /* <DEDUP_REMOVED lines=17> */
.L_x_2275:
[----:B------:R-:W-:Y:S02]  /*1a480*/  IMAD.MOV.U32 R13, RZ, RZ, R7 ;  /* 0x000000ffff0d7224 */ /* 0x000fe400078e0007 */
[----:B------:R-:W-:-:S07]  /*1a490*/  IMAD.MOV.U32 R6, RZ, RZ, R14 ;  /* 0x000000ffff067224 */ /* 0x000fce00078e000e */
[----:B------:R-:W-:Y:S05]  /*1a4a0*/  WARPSYNC.COLLECTIVE R15, `(.L_x_2276) ;  /* 0x000000000f087348 */ /* 0x000fea0003c00000 */
[----:B------:R0:W1:Y:S02]  /*1a4b0*/  SHFL.IDX P6, R14, R13, R12, R11 ;  /* 0x0000000c0d0e7389 */ /* 0x00006400000c000b */
[----:B01----:R-:W-:Y:S01]  /*1a4c0*/  ENDCOLLECTIVE ;  /* 0x000000000000791b */ /* 0x003fe20003800000 */
.L_x_2276:
[----:B------:R-:W-:Y:S01]  /*1a4d0*/  IMAD.MOV.U32 R2, RZ, RZ, R14 ;  /* 0x000000ffff027224 */ /* 0x000fe200078e000e */
[----:B------:R-:W-:Y:S06]  /*1a4e0*/  BRA `(.L_x_2277) ;  /* 0xffffffb000ec7947 */ /* 0x000fec000383ffff */
.L_x_2163:
[----:B-1----:R1:W2:Y:S02]  /*1a4f0*/  SYNCS.PHASECHK.TRANS64.TRYWAIT P0, [R17+URZ+0x31c20], R0 ;  /* 0x031c2000110075a7 */ /* 0x0022a4000800017f */
[----:B--2---:R-:W-:Y:S05]  /*1a500*/  @!P0 NANOSLEEP.SYNCS 0x989680 ;  /* 0x009896800000895d */ /* 0x004fea0003900000 */
[----:B------:R-:W2:Y:S02]  /*1a510*/  @!P0 SYNCS.PHASECHK.TRANS64 P0, [R17+URZ+0x31c20], R0 ;  /* 0x031c2000110085a7 */ /* 0x000ea4000800007f */
[----:B--2---:R-:W-:Y:S05]  /*1a520*/  @!P0 BRA `(.L_x_2163) ;  /* 0xfffffffc00f08947 */ /* 0x004fea000383ffff */
[----:B------:R-:W-:Y:S05]  /*1a530*/  BRA `(.L_x_2278) ;  /* 0xffffffb400587947 */ /* 0x000fea000383ffff */
.L_x_2172:
[----:B-1----:R1:W2:Y:S02]  /*1a540*/  SYNCS.PHASECHK.TRANS64.TRYWAIT P0, [R3+URZ+0x31c40], R2 ;  /* 0x031c4002030075a7 */ /* 0x0022a4000800017f */
[----:B--2---:R-:W-:Y:S05]  /*1a550*/  @!P0 NANOSLEEP.SYNCS 0x989680 ;  /* 0x009896800000895d */ /* 0x004fea0003900000 */
[----:B------:R-:W2:Y:S02]  /*1a560*/  @!P0 SYNCS.PHASECHK.TRANS64 P0, [R3+URZ+0x31c40], R2 ;  /* 0x031c4002030085a7 */ /* 0x000ea4000800007f */
[----:B--2---:R-:W-:Y:S05]  /*1a570*/  @!P0 BRA `(.L_x_2172) ;  /* 0xfffffffc00f08947 */ /* 0x004fea000383ffff */
[----:B------:R-:W-:Y:S05]  /*1a580*/  BRA `(.L_x_2279) ;  /* 0xffffffb8002c7947 */ /* 0x000fea000383ffff */
.L_x_2179:
[----:B0-----:R0:W1:Y:S02]  /*1a590*/  SYNCS.PHASECHK.TRANS64.TRYWAIT P0, [R3+URZ+0x60], R2 ;  /* 0x00006002030075a7 */ /* 0x001064000800017f */
[----:B-1----:R-:W-:Y:S05]  /*1a5a0*/  @!P0 NANOSLEEP.SYNCS 0x989680 ;  /* 0x009896800000895d */ /* 0x002fea0003900000 */
[----:B------:R-:W1:Y:S02]  /*1a5b0*/  @!P0 SYNCS.PHASECHK.TRANS64 P0, [R3+URZ+0x60], R2 ;  /* 0x00006002030085a7 */ /* 0x000e64000800007f */
[----:B-1----:R-:W-:Y:S05]  /*1a5c0*/  @!P0 BRA `(.L_x_2179) ;  /* 0xfffffffc00f08947 */ /* 0x002fea000383ffff */
[----:B------:R-:W-:Y:S05]  /*1a5d0*/  BRA `(.L_x_2280) ;  /* 0xffffffbc00387947 */ /* 0x000fea000383ffff */
.L_x_2189:
[----:B-1----:R1:W2:Y:S02]  /*1a5e0*/  SYNCS.PHASECHK.TRANS64.TRYWAIT P0, [R3+URZ+0x31c40], R2 ;  /* 0x031c4002030075a7 */ /* 0x0022a4000800017f */
[----:B--2---:R-:W-:Y:S05]  /*1a5f0*/  @!P0 NANOSLEEP.SYNCS 0x989680 ;  /* 0x009896800000895d */ /* 0x004fea0003900000 */
[----:B------:R-:W2:Y:S02]  /*1a600*/  @!P0 SYNCS.PHASECHK.TRANS64 P0, [R3+URZ+0x31c40], R2 ;  /* 0x031c4002030085a7 */ /* 0x000ea4000800007f */
[----:B--2---:R-:W-:Y:S05]  /*1a610*/  @!P0 BRA `(.L_x_2189) ;  /* 0xfffffffc00f08947 */ /* 0x004fea000383ffff */
[----:B------:R-:W-:Y:S05]  /*1a620*/  BRA `(.L_x_2281) ;  /* 0xffffffc000f47947 */ /* 0x000fea000383ffff */
.L_x_2196:
[----:B0-----:R0:W1:Y:S02]  /*1a630*/  SYNCS.PHASECHK.TRANS64.TRYWAIT P0, [R12+URZ+0x60], R28 ;  /* 0x0000601c0c0075a7 */ /* 0x001064000800017f */
[----:B-1----:R-:W-:Y:S05]  /*1a640*/  @!P0 NANOSLEEP.SYNCS 0x989680 ;  /* 0x009896800000895d */ /* 0x002fea0003900000 */
[----:B------:R-:W1:Y:S02]  /*1a650*/  @!P0 SYNCS.PHASECHK.TRANS64 P0, [R12+URZ+0x60], R28 ;  /* 0x0000601c0c0085a7 */ /* 0x000e64000800007f */
[----:B-1----:R-:W-:Y:S05]  /*1a660*/  @!P0 BRA `(.L_x_2196) ;  /* 0xfffffffc00f08947 */ /* 0x002fea000383ffff */
[----:B------:R-:W-:Y:S05]  /*1a670*/  BRA `(.L_x_2282) ;  /* 0xffffffc800007947 */ /* 0x000fea000383ffff */
.L_x_2206:
[----:B-1----:R1:W2:Y:S02]  /*1a680*/  SYNCS.PHASECHK.TRANS64.TRYWAIT P0, [R2+URZ+0x31c40], R3 ;  /* 0x031c4003020075a7 */ /* 0x0022a4000800017f */
[----:B--2---:R-:W-:Y:S05]  /*1a690*/  @!P0 NANOSLEEP.SYNCS 0x989680 ;  /* 0x009896800000895d */ /* 0x004fea0003900000 */
[----:B------:R-:W2:Y:S02]  /*1a6a0*/  @!P0 SYNCS.PHASECHK.TRANS64 P0, [R2+URZ+0x31c40], R3 ;  /* 0x031c4003020085a7 */ /* 0x000ea4000800007f */
[----:B--2---:R-:W-:Y:S05]  /*1a6b0*/  @!P0 BRA `(.L_x_2206) ;  /* 0xfffffffc00f08947 */ /* 0x004fea000383ffff */
[----:B------:R-:W-:Y:S05]  /*1a6c0*/  BRA `(.L_x_2283) ;  /* 0xffffffcc008c7947 */ /* 0x000fea000383ffff */
.L_x_2213:
[----:B0-----:R0:W1:Y:S02]  /*1a6d0*/  SYNCS.PHASECHK.TRANS64.TRYWAIT P0, [R7+URZ+0x60], R2 ;  /* 0x00006002070075a7 */ /* 0x001064000800017f */
[----:B-1----:R-:W-:Y:S05]  /*1a6e0*/  @!P0 NANOSLEEP.SYNCS 0x989680 ;  /* 0x009896800000895d */ /* 0x002fea0003900000 */
[----:B------:R-:W1:Y:S02]  /*1a6f0*/  @!P0 SYNCS.PHASECHK.TRANS64 P0, [R7+URZ+0x60], R2 ;  /* 0x00006002070085a7 */ /* 0x000e64000800007f */
[----:B-1----:R-:W-:Y:S05]  /*1a700*/  @!P0 BRA `(.L_x_2213) ;  /* 0xfffffffc00f08947 */ /* 0x002fea000383ffff */
[----:B------:R-:W-:Y:S05]  /*1a710*/  BRA `(.L_x_2284) ;  /* 0xffffffd0009c7947 */ /* 0x000fea000383ffff */
.L_x_2225:
[----:B-1----:R1:W2:Y:S02]  /*1a720*/  SYNCS.PHASECHK.TRANS64.TRYWAIT P0, [R3+URZ+0x31c60], R0 ;  /* 0x031c6000030075a7 */ /* 0x0022a4000800017f */
[----:B--2---:R-:W-:Y:S05]  /*1a730*/  @!P0 NANOSLEEP.SYNCS 0x989680 ;  /* 0x009896800000895d */ /* 0x004fea0003900000 */
[----:B------:R-:W2:Y:S02]  /*1a740*/  @!P0 SYNCS.PHASECHK.TRANS64 P0, [R3+URZ+0x31c60], R0 ;  /* 0x031c6000030085a7 */ /* 0x000ea4000800007f */
[----:B--2---:R-:W-:Y:S05]  /*1a750*/  @!P0 BRA `(.L_x_2225) ;  /* 0xfffffffc00f08947 */ /* 0x004fea000383ffff */
[----:B------:R-:W-:Y:S05]  /*1a760*/  BRA `(.L_x_2285) ;  /* 0xffffffd800147947 */ /* 0x000fea000383ffff */
.L_x_2233:
[----:B------:R-:W-:Y:S01]  /*1a770*/  BSSY B0, `(.L_x_2286) ;  /* 0x0000008000007945 */ /* 0x000fe20003800000 */
[----:B------:R-:W-:Y:S02]  /*1a780*/  IMAD.MOV.U32 R13, RZ, RZ, R24 ;  /* 0x000000ffff0d7224 */ /* 0x000fe400078e0018 */
[----:B------:R-:W-:Y:S02]  /*1a790*/  IMAD.MOV.U32 R12, RZ, RZ, RZ ;  /* 0x000000ffff0c7224 */ /* 0x000fe400078e00ff */
[----:B------:R-:W-:Y:S02]  /*1a7a0*/  IMAD.MOV.U32 R11, RZ, RZ, 0x1f ;  /* 0x0000001fff0b7424 */ /* 0x000fe400078e00ff */
[----:B------:R-:W-:-:S07]  /*1a7b0*/  IMAD.MOV.U32 R15, RZ, RZ, -0x1 ;  /* 0xffffffffff0f7424 */ /* 0x000fce00078e00ff */
[----:B--2---:R-:W-:Y:S05]  /*1a7c0*/  WARPSYNC.COLLECTIVE R15, `(.L_x_2287) ;  /* 0x000000000f087348 */ /* 0x004fea0003c00000 */
[----:B------:R0:W1:Y:S02]  /*1a7d0*/  SHFL.IDX P6, R14, R13, R12, R11 ;  /* 0x0000000c0d0e7389 */ /* 0x00006400000c000b */
[----:B012---:R-:W-:Y:S01]  /*1a7e0*/  ENDCOLLECTIVE ;  /* 0x000000000000791b */ /* 0x007fe20003800000 */
.L_x_2287:
[----:B------:R-:W-:Y:S05]  /*1a7f0*/  BSYNC B0 ;  /* 0x0000000000007941 */ /* 0x000fea0003800000 */
.L_x_2286:
        /* <DEDUP_REMOVED lines=9> */
.L_x_2288:
[----:B------:R-:W-:Y:S01]  /*1a890*/  ULDC UR4, c[0x0][0xc3c] ;  /* 0x00030f0000047ab9 */ /* 0x000fe20000000800 */
[----:B------:R-:W-:Y:S01]  /*1a8a0*/  ULDC.64 UR6, c[0x0][0x208] ;  /* 0x0000820000067ab9 */ /* 0x000fe20000000a00 */
        /* <DEDUP_REMOVED lines=22> */
.L_x_2289:
[----:B------:R-:W-:Y:S01]  /*1aa10*/  IMAD.MOV.U32 R12, RZ, RZ, 0x2 ;  /* 0x00000002ff0c7424 */ /* 0x000fe200078e00ff */
[----:B------:R-:W-:-:S05]  /*1aa20*/  SEL R4, R14, RZ, P1 ;  /* 0x000000ff0e047207 */ /* 0x000fca0000800000 */
[----:B------:R-:W-:-:S04]  /*1aa30*/  IMAD.IADD R4, R13, 0x1, R4 ;  /* 0x000000010d047824 */ /* 0x000fc800078e0204 */
[----:B------:R-:W-:-:S07]  /*1aa40*/  IMAD.MOV.U32 R13, RZ, RZ, R4 ;  /* 0x000000ffff0d7224 */ /* 0x000fce00078e0004 */
[----:B------:R-:W-:Y:S05]  /*1aa50*/  WARPSYNC.COLLECTIVE R15, `(.L_x_2290) ;  /* 0x000000000f087348 */ /* 0x000fea0003c00000 */
[----:B------:R0:W1:Y:S02]  /*1aa60*/  SHFL.UP P6, R14, R13, R12, R11 ;  /* 0x0400000c0d0e7389 */ /* 0x00006400000c000b */
[----:B01----:R-:W-:Y:S01]  /*1aa70*/  ENDCOLLECTIVE ;  /* 0x000000000000791b */ /* 0x003fe20003800000 */
.L_x_2290:
[----:B------:R-:W-:Y:S01]  /*1aa80*/  IMAD.MOV.U32 R12, RZ, RZ, 0x4 ;  /* 0x00000004ff0c7424 */ /* 0x000fe200078e00ff */
[----:B------:R-:W-:-:S05]  /*1aa90*/  SEL R3, R14, RZ, P2 ;  /* 0x000000ff0e037207 */ /* 0x000fca0001000000 */
[----:B------:R-:W-:-:S04]  /*1aaa0*/  IMAD.IADD R2, R4, 0x1, R3 ;  /* 0x0000000104027824 */ /* 0x000fc800078e0203 */
[----:B------:R-:W-:-:S07]  /*1aab0*/  IMAD.MOV.U32 R13, RZ, RZ, R2 ;  /* 0x000000ffff0d7224 */ /* 0x000fce00078e0002 */
[----:B------:R-:W-:Y:S05]  /*1aac0*/  WARPSYNC.COLLECTIVE R15, `(.L_x_2291) ;  /* 0x000000000f087348 */ /* 0x000fea0003c00000 */
[----:B------:R0:W1:Y:S02]  /*1aad0*/  SHFL.UP P6, R14, R13, R12, R11 ;  /* 0x0400000c0d0e7389 */ /* 0x00006400000c000b */
[----:B01----:R-:W-:Y:S01]  /*1aae0*/  ENDCOLLECTIVE ;  /* 0x000000000000791b */ /* 0x003fe20003800000 */
.L_x_2291:
[----:B------:R-:W-:Y:S01]  /*1aaf0*/  IMAD.MOV.U32 R12, RZ, RZ, 0x8 ;  /* 0x00000008ff0c7424 */ /* 0x000fe200078e00ff */
[----:B------:R-:W-:-:S05]  /*1ab00*/  SEL R3, R14, RZ, P3 ;  /* 0x000000ff0e037207 */ /* 0x000fca0001800000 */
[----:B------:R-:W-:-:S04]  /*1ab10*/  IMAD.IADD R3, R2, 0x1, R3 ;  /* 0x0000000102037824 */ /* 0x000fc800078e0203 */
[----:B------:R-:W-:-:S07]  /*1ab20*/  IMAD.MOV.U32 R13, RZ, RZ, R3 ;  /* 0x000000ffff0d7224 */ /* 0x000fce00078e0003 */
[----:B------:R-:W-:Y:S05]  /*1ab30*/  WARPSYNC.COLLECTIVE R15, `(.L_x_2292) ;  /* 0x000000000f087348 */ /* 0x000fea0003c00000 */
[----:B------:R0:W1:Y:S02]  /*1ab40*/  SHFL.UP P6, R14, R13, R12, R11 ;  /* 0x0400000c0d0e7389 */ /* 0x00006400000c000b */
[----:B01----:R-:W-:Y:S01]  /*1ab50*/  ENDCOLLECTIVE ;  /* 0x000000000000791b */ /* 0x003fe20003800000 */
.L_x_2292:
[----:B------:R-:W-:Y:S01]  /*1ab60*/  IMAD.MOV.U32 R12, RZ, RZ, 0x10 ;  /* 0x00000010ff0c7424 */ /* 0x000fe200078e00ff */
[----:B------:R-:W-:-:S05]  /*1ab70*/  SEL R4, R14, RZ, P4 ;  /* 0x000000ff0e047207 */ /* 0x000fca0002000000 */
[----:B------:R-:W-:-:S04]  /*1ab80*/  IMAD.IADD R4, R3, 0x1, R4 ;  /* 0x0000000103047824 */ /* 0x000fc800078e0204 */
[----:B------:R-:W-:-:S07]  /*1ab90*/  IMAD.MOV.U32 R13, RZ, RZ, R4 ;  /* 0x000000ffff0d7224 */ /* 0x000fce00078e0004 */
[----:B------:R-:W-:Y:S05]  /*1aba0*/  WARPSYNC.COLLECTIVE R15, `(.L_x_2293) ;  /* 0x000000000f087348 */ /* 0x000fea0003c00000 */
[----:B------:R0:W1:Y:S02]  /*1abb0*/  SHFL.UP P6, R14, R13, R12, R11 ;  /* 0x0400000c0d0e7389 */ /* 0x00006400000c000b */
[----:B01----:R-:W-:Y:S01]  /*1abc0*/  ENDCOLLECTIVE ;  /* 0x000000000000791b */ /* 0x003fe20003800000 */
.L_x_2293:
        /* <DEDUP_REMOVED lines=8> */
.L_x_2294:
[----:B------:R-:W-:Y:S05]  /*1ac50*/  BRA `(.L_x_2295) ;  /* 0xffffffd800c47947 */ /* 0x000fea000383ffff */
.L_x_2236:
[----:B------:R-:W-:Y:S01]  /*1ac60*/  BSSY B0, `(.L_x_2296) ;  /* 0x0000007000007945 */ /* 0x000fe20003800000 */
[----:B------:R-:W-:Y:S02]  /*1ac70*/  IMAD.MOV.U32 R12, RZ, RZ, 0x1 ;  /* 0x00000001ff0c7424 */ /* 0x000fe400078e00ff */
[----:B------:R-:W-:Y:S02]  /*1ac80*/  IMAD.MOV.U32 R11, RZ, RZ, RZ ;  /* 0x000000ffff0b7224 */ /* 0x000fe400078e00ff */
[----:B------:R-:W-:-:S07]  /*1ac90*/  IMAD.MOV.U32 R15, RZ, RZ, -0x1 ;  /* 0xffffffffff0f7424 */ /* 0x000fce00078e00ff */
[----:B------:R-:W-:Y:S05]  /*1aca0*/  WARPSYNC.COLLECTIVE R15, `(.L_x_2297) ;  /* 0x000000000f087348 */ /* 0x000fea0003c00000 */
[----:B------:R0:W1:Y:S02]  /*1acb0*/  SHFL.UP P6, R14, R13, R12, R11 ;  /* 0x0400000c0d0e7389 */ /* 0x00006400000c000b */
[----:B01----:R-:W-:Y:S01]  /*1acc0*/  ENDCOLLECTIVE ;  /* 0x000000000000791b */ /* 0x003fe20003800000 */
.L_x_2297:
[----:B------:R-:W-:Y:S05]  /*1acd0*/  BSYNC B0 ;  /* 0x0000000000007941 */ /* 0x000fea0003800000 */
.L_x_2296:
        /* <DEDUP_REMOVED lines=8> */
.L_x_2298:
[----:B------:R-:W-:Y:S01]  /*1ad60*/  IMAD.MOV.U32 R12, RZ, RZ, 0x4 ;  /* 0x00000004ff0c7424 */ /* 0x000fe200078e00ff */
[----:B------:R-:W-:-:S05]  /*1ad70*/  SEL R2, R14, RZ, P2 ;  /* 0x000000ff0e027207 */ /* 0x000fca0001000000 */
[----:B------:R-:W-:-:S04]  /*1ad80*/  IMAD.IADD R2, R13, 0x1, R2 ;  /* 0x000000010d027824 */ /* 0x000fc800078e0202 */
[----:B------:R-:W-:-:S07]  /*1ad90*/  IMAD.MOV.U32 R13, RZ, RZ, R2 ;  /* 0x000000ffff0d7224 */ /* 0x000fce00078e0002 */
[----:B------:R-:W-:Y:S05]  /*1ada0*/  WARPSYNC.COLLECTIVE R15, `(.L_x_2299) ;  /* 0x000000000f087348 */ /* 0x000fea0003c00000 */
[----:B------:R0:W1:Y:S02]  /*1adb0*/  SHFL.UP P6, R14, R13, R12, R11 ;  /* 0x0400000c0d0e7389 */ /* 0x00006400000c000b */
[----:B01----:R-:W-:Y:S01]  /*1adc0*/  ENDCOLLECTIVE ;  /* 0x000000000000791b */ /* 0x003fe20003800000 */
.L_x_2299:
[----:B------:R-:W-:Y:S01]  /*1add0*/  IMAD.MOV.U32 R12, RZ, RZ, 0x8 ;  /* 0x00000008ff0c7424 */ /* 0x000fe200078e00ff */
[----:B------:R-:W-:-:S05]  /*1ade0*/  SEL R3, R14, RZ, P3 ;  /* 0x000000ff0e037207 */ /* 0x000fca0001800000 */
[----:B------:R-:W-:-:S04]  /*1adf0*/  IMAD.IADD R3, R2, 0x1, R3 ;  /* 0x0000000102037824 */ /* 0x000fc800078e0203 */
[----:B------:R-:W-:-:S07]  /*1ae00*/  IMAD.MOV.U32 R13, RZ, RZ, R3 ;  /* 0x000000ffff0d7224 */ /* 0x000fce00078e0003 */
[----:B------:R-:W-:Y:S05]  /*1ae10*/  WARPSYNC.COLLECTIVE R15, `(.L_x_2300) ;  /* 0x000000000f087348 */ /* 0x000fea0003c00000 */
[----:B------:R0:W1:Y:S02]  /*1ae20*/  SHFL.UP P6, R14, R13, R12, R11 ;  /* 0x0400000c0d0e7389 */ /* 0x00006400000c000b */
[----:B01----:R-:W-:Y:S01]  /*1ae30*/  ENDCOLLECTIVE ;  /* 0x000000000000791b */ /* 0x003fe20003800000 */
.L_x_2300:
[----:B------:R-:W-:Y:S01]  /*1ae40*/  IMAD.MOV.U32 R12, RZ, RZ, 0x10 ;  /* 0x00000010ff0c7424 */ /* 0x000fe200078e00ff */
[----:B------:R-:W-:-:S05]  /*1ae50*/  SEL R4, R14, RZ, P4 ;  /* 0x000000ff0e047207 */ /* 0x000fca0002000000 */
[----:B------:R-:W-:-:S04]  /*1ae60*/  IMAD.IADD R4, R3, 0x1, R4 ;  /* 0x0000000103047824 */ /* 0x000fc800078e0204 */
[----:B------:R-:W-:-:S07]  /*1ae70*/  IMAD.MOV.U32 R13, RZ, RZ, R4 ;  /* 0x000000ffff0d7224 */ /* 0x000fce00078e0004 */
[----:B------:R-:W-:Y:S05]  /*1ae80*/  WARPSYNC.COLLECTIVE R15, `(.L_x_2301) ;  /* 0x000000000f087348 */ /* 0x000fea0003c00000 */
[----:B------:R0:W1:Y:S02]  /*1ae90*/  SHFL.UP P6, R14, R13, R12, R11 ;  /* 0x0400000c0d0e7389 */ /* 0x00006400000c000b */
[----:B01----:R-:W-:Y:S01]  /*1aea0*/  ENDCOLLECTIVE ;  /* 0x000000000000791b */ /* 0x003fe20003800000 */
.L_x_2301:
        /* <DEDUP_REMOVED lines=8> */
.L_x_2302:
[----:B------:R-:W-:Y:S05]  /*1af30*/  BRA `(.L_x_2303) ;  /* 0xffffffd800b47947 */ /* 0x000fea000383ffff */
.L_x_2238:
[----:B------:R-:W-:Y:S01]  /*1af40*/  BSSY B0, `(.L_x_2304) ;  /* 0x0000006000007945 */ /* 0x000fe20003800000 */
[----:B------:R-:W-:Y:S01]  /*1af50*/  PLOP3.LUT P6, PT, P6, PT, PT, 0x8, 0x0 ;  /* 0x000000000000781c */ /* 0x000fe200037ce170 */
[----:B------:R-:W-:-:S12]  /*1af60*/  IMAD.MOV.U32 R15, RZ, RZ, -0x1 ;  /* 0xffffffffff0f7424 */ /* 0x000fd800078e00ff */
[----:B0-----:R-:W-:Y:S05]  /*1af70*/  WARPSYNC.COLLECTIVE R15, `(.L_x_2305) ;  /* 0x000000000f087348 */ /* 0x001fea0003c00000 */
[----:B------:R-:W-:Y:S01]  /*1af80*/  VOTE.ANY R14, PT, P6 ;  /* 0x00000000000e7806 */ /* 0x000fe200030e0100 */
[----:B0-----:R-:W-:Y:S06]  /*1af90*/  ENDCOLLECTIVE ;  /* 0x000000000000791b */ /* 0x001fec0003800000 */
.L_x_2305:
[----:B------:R-:W-:Y:S05]  /*1afa0*/  BSYNC B0 ;  /* 0x0000000000007941 */ /* 0x000fea0003800000 */
.L_x_2304:
        /* <DEDUP_REMOVED lines=10> */
.L_x_2306:
[----:B------:R-:W-:Y:S02]  /*1b050*/  IMAD.MOV.U32 R13, RZ, RZ, R5 ;  /* 0x000000ffff0d7224 */ /* 0x000fe400078e0005 */
[----:B------:R-:W-:-:S07]  /*1b060*/  IMAD.MOV.U32 R25, RZ, RZ, R14 ;  /* 0x000000ffff197224 */ /* 0x000fce00078e000e */
[----:B------:R-:W-:Y:S05]  /*1b070*/  WARPSYNC.COLLECTIVE R15, `(.L_x_2307) ;  /* 0x000000000f087348 */ /* 0x000fea0003c00000 */
[----:B------:R0:W1:Y:S02]  /*1b080*/  SHFL.IDX P6, R14, R13, R12, R11 ;  /* 0x0000000c0d0e7389 */ /* 0x00006400000c000b */
[----:B01----:R-:W-:Y:S01]  /*1b090*/  ENDCOLLECTIVE ;  /* 0x000000000000791b */ /* 0x003fe20003800000 */
.L_x_2307:
[----:B------:R-:W-:Y:S01]  /*1b0a0*/  IMAD.MOV.U32 R5, RZ, RZ, R14 ;  /* 0x000000ffff057224 */ /* 0x000fe200078e000e */
[----:B------:R-:W-:Y:S06]  /*1b0b0*/  BRA `(.L_x_2308) ;  /* 0xffffffd800947947 */ /* 0x000fec000383ffff */
.L_x_2240:
[----:B------:R-:W-:Y:S01]  /*1b0c0*/  BSSY B0, `(.L_x_2309) ;  /* 0x0000007000007945 */ /* 0x000fe20003800000 */
[----:B------:R-:W-:Y:S02]  /*1b0d0*/  IMAD.MOV.U32 R13, RZ, RZ, R2 ;  /* 0x000000ffff0d7224 */ /* 0x000fe400078e0002 */
[----:B------:R-:W-:Y:S02]  /*1b0e0*/  IMAD.MOV.U32 R11, RZ, RZ, 0x1f ;  /* 0x0000001fff0b7424 */ /* 0x000fe400078e00ff */
[----:B------:R-:W-:-:S07]  /*1b0f0*/  IMAD.MOV.U32 R15, RZ, RZ, -0x1 ;  /* 0xffffffffff0f7424 */ /* 0x000fce00078e00ff */
[----:B0123--:R-:W-:Y:S05]  /*1b100*/  WARPSYNC.COLLECTIVE R15, `(.L_x_2310) ;  /* 0x000000000f087348 */ /* 0x00ffea0003c00000 */
[----:B------:R4:W0:Y:S02]  /*1b110*/  SHFL.IDX P6, R14, R13, R12, R11 ;  /* 0x0000000c0d0e7389 */ /* 0x00082400000c000b */
[----:B01234-:R-:W-:Y:S01]  /*1b120*/  ENDCOLLECTIVE ;  /* 0x000000000000791b */ /* 0x01ffe20003800000 */
.L_x_2310:
[----:B------:R-:W-:Y:S05]  /*1b130*/  BSYNC B0 ;  /* 0x0000000000007941 */ /* 0x000fea0003800000 */
.L_x_2309:
[----:B------:R-:W-:Y:S01]  /*1b140*/  IMAD.MOV.U32 R24, RZ, RZ, R14 ;  /* 0x000000ffff187224 */ /* 0x000fe200078e000e */
[----:B------:R-:W-:Y:S06]  /*1b150*/  BRA `(.L_x_2239) ;  /* 0xffffffd800847947 */ /* 0x000fec000383ffff */
.L_x_2246:
[----:B0-----:R0:W1:Y:S02]  /*1b160*/  SYNCS.PHASECHK.TRANS64.TRYWAIT P0, [R9+URZ+0x31c20], R0 ;  /* 0x031c2000090075a7 */ /* 0x001064000800017f */
[----:B-1----:R-:W-:Y:S05]  /*1b170*/  @!P0 NANOSLEEP.SYNCS 0x989680 ;  /* 0x009896800000895d */ /* 0x002fea0003900000 */
[----:B------:R-:W1:Y:S02]  /*1b180*/  @!P0 SYNCS.PHASECHK.TRANS64 P0, [R9+URZ+0x31c20], R0 ;  /* 0x031c2000090085a7 */ /* 0x000e64000800007f */
[----:B-1----:R-:W-:Y:S05]  /*1b190*/  @!P0 BRA `(.L_x_2246) ;  /* 0xfffffffc00f08947 */ /* 0x002fea000383ffff */
[----:B------:R-:W-:Y:S05]  /*1b1a0*/  BRA `(.L_x_2311) ;  /* 0xffffffe000e07947 */ /* 0x000fea000383ffff */
.L_x_2247:
        /* <DEDUP_REMOVED lines=11> */
.L_x_2313:
[----:B------:R-:W-:Y:S05]  /*1b260*/  BSYNC B0 ;  /* 0x0000000000007941 */ /* 0x000fea0003800000 */
.L_x_2312:
[----:B------:R-:W-:Y:S05]  /*1b270*/  BRA `(.L_x_2314) ;  /* 0xffffffe000c87947 */ /* 0x000fea000383ffff */
.L_x_2250:
[----:B------:R-:W-:Y:S01]  /*1b280*/  BSSY B1, `(.L_x_2315) ;  /* 0x0000006000017945 */ /* 0x000fe20003800000 */
[----:B------:R-:W-:-:S07]  /*1b290*/  IMAD.MOV.U32 R15, RZ, RZ, -0x1 ;  /* 0xffffffffff0f7424 */ /* 0x000fce00078e00ff */
[----:B0-2---:R-:W-:Y:S05]  /*1b2a0*/  WARPSYNC.COLLECTIVE R15, `(.L_x_2316) ;  /* 0x000000000f0c7348 */ /* 0x005fea0003c00000 */
[----:B------:R-:W-:Y:S02]  /*1b2b0*/  ELECT P6, UR62, PT ;  /* 0x00000000003e782f */ /* 0x000fe400038c0000 */
[----:B------:R-:W-:Y:S01]  /*1b2c0*/  MOV R14, UR62 ;  /* 0x0000003e000e7c02 */ /* 0x000fe20008000f00 */
[----:B0-2---:R-:W-:Y:S10]  /*1b2d0*/  ENDCOLLECTIVE ;  /* 0x000000000000791b */ /* 0x005ff40003800000 */
.L_x_2316:
[----:B------:R-:W-:Y:S05]  /*1b2e0*/  BSYNC B1 ;  /* 0x0000000000017941 */ /* 0x000fea0003800000 */
.L_x_2315:
[----:B------:R-:W-:Y:S05]  /*1b2f0*/  BRA `(.L_x_2317) ;  /* 0xffffffe000c07947 */ /* 0x000fea000383ffff */
.L_x_2252:
[----:B0-----:R0:W1:Y:S02]  /*1b300*/  SYNCS.PHASECHK.TRANS64.TRYWAIT P0, [R7+URZ], R2 ;  /* 0x00000002070075a7 */ /* 0x001064000800017f */
[----:B-1----:R-:W-:Y:S05]  /*1b310*/  @!P0 NANOSLEEP.SYNCS 0x989680 ;  /* 0x009896800000895d */ /* 0x002fea0003900000 */
[----:B------:R-:W1:Y:S02]  /*1b320*/  @!P0 SYNCS.PHASECHK.TRANS64 P0, [R7+URZ], R2 ;  /* 0x00000002070085a7 */ /* 0x000e64000800007f */
[----:B-1----:R-:W-:Y:S05]  /*1b330*/  @!P0 BRA `(.L_x_2252) ;  /* 0xfffffffc00f08947 */ /* 0x002fea000383ffff */
[----:B------:R-:W-:Y:S05]  /*1b340*/  BRA `(.L_x_2318) ;  /* 0xffffffe000fc7947 */ /* 0x000fea000383ffff */
.L_x_2253:
[----:B-1----:R1:W2:Y:S02]  /*1b350*/  SYNCS.PHASECHK.TRANS64.TRYWAIT P0, [R3+URZ], R0 ;  /* 0x00000000030075a7 */ /* 0x0022a4000800017f */
[----:B--2---:R-:W-:Y:S05]  /*1b360*/  @!P0 NANOSLEEP.SYNCS 0x989680 ;  /* 0x009896800000895d */ /* 0x004fea0003900000 */
[----:B------:R-:W2:Y:S02]  /*1b370*/  @!P0 SYNCS.PHASECHK.TRANS64 P0, [R3+URZ], R0 ;  /* 0x00000000030085a7 */ /* 0x000ea4000800007f */
[----:B--2---:R-:W-:Y:S05]  /*1b380*/  @!P0 BRA `(.L_x_2253) ;  /* 0xfffffffc00f08947 */ /* 0x004fea000383ffff */
[----:B------:R-:W-:Y:S05]  /*1b390*/  BRA `(.L_x_2319) ;  /* 0xffffffe000f07947 */ /* 0x000fea000383ffff */
.L_x_2255:
[----:B-1----:R1:W2:Y:S02]  /*1b3a0*/  SYNCS.PHASECHK.TRANS64.TRYWAIT P0, [R5+URZ], R2 ;  /* 0x00000002050075a7 */ /* 0x0022a4000800017f */
[----:B--2---:R-:W-:Y:S05]  /*1b3b0*/  @!P0 NANOSLEEP.SYNCS 0x989680 ;  /* 0x009896800000895d */ /* 0x004fea0003900000 */
[----:B------:R-:W2:Y:S02]  /*1b3c0*/  @!P0 SYNCS.PHASECHK.TRANS64 P0, [R5+URZ], R2 ;  /* 0x00000002050085a7 */ /* 0x000ea4000800007f */
[----:B--2---:R-:W-:Y:S05]  /*1b3d0*/  @!P0 BRA `(.L_x_2255) ;  /* 0xfffffffc00f08947 */ /* 0x004fea000383ffff */
[----:B------:R-:W-:Y:S05]  /*1b3e0*/  BRA `(.L_x_2320) ;  /* 0xffffffe000f47947 */ /* 0x000fea000383ffff */
.L_x_2321:
        /* <DEDUP_REMOVED lines=9> */
.L_x_2783:


//--------------------- .text._ZN7cutlass13device_kernelIN5flash11enable_sm90INS1_16FlashAttnFwdSm90INS1_25CollectiveMainloopFwdSm90ILi2EN4cute5tupleIJNS5_1CILi1EEES8_S8_EEENS6_IJNS7_ILi192EEENS7_ILi144EEENS7_ILi96EEEEEELi96ENS_6half_tEfNS_4arch4Sm90ELb1ELb0ELb1ELb1ELb0ELb1ELb0ELb0ELb1ELb1ELb1ELb0EEENS1_21CollectiveEpilogueFwdINS6_IJSA_SC_SB_EEES9_SE_SG_Li384ELb1ELb1ELb1ELb0EEENS1_36VarlenDynamicPersistentTileSchedulerILi192ELi144ELi384ELi128ELb1ELb1ELb1ELb1ELb1ELb1EEEEEEEEEvNT_6ParamsE --------------------------
	.section	.text._ZN7cutlass13device_kernelIN5flash11enable_sm90INS1_16FlashAttnFwdSm90INS1_25CollectiveMainloopFwdSm90ILi2EN4cute5tupleIJNS5_1CILi1EEES8_S8_EEENS6_IJNS7_ILi192EEENS7_ILi144EEENS7_ILi96EEEEEELi96ENS_6half_tEfNS_4arch4Sm90ELb1ELb0ELb1ELb1ELb0ELb1ELb0ELb0ELb1ELb1ELb1ELb0EEENS1_21CollectiveEpilogueFwdINS6_IJSA_SC_SB_EEES9_SE_SG_Li384ELb1ELb1ELb1ELb0EEENS1_36VarlenDynamicPersistentTileSchedulerILi192ELi144ELi384ELi128ELb1ELb1ELb1ELb1ELb1ELb1EEEEEEEEEvNT_6ParamsE,"ax",@progbits
	.align	128
.text._ZN7cutlass13device_kernelIN5flash11enable_sm90INS1_16FlashAttnFwdSm90INS1_25CollectiveMainloopFwdSm90ILi2EN4cute5tupleIJNS5_1CILi1EEES8_S8_EEENS6_IJNS7_ILi192EEENS7_ILi144EEENS7_ILi96EEEEEELi96ENS_6half_tEfNS_4arch4Sm90ELb1ELb0ELb1ELb1ELb0ELb1ELb0ELb0ELb1ELb1ELb1ELb0EEENS1_21CollectiveEpilogueFwdINS6_IJSA_SC_SB_EEES9_SE_SG_Li384ELb1ELb1ELb1ELb0EEENS1_36VarlenDynamicPersistentTileSchedulerILi192ELi144ELi384ELi128ELb1ELb1ELb1ELb1ELb1ELb1EEEEEEEEEvNT_6ParamsE:
        .type           _ZN7cutlass13device_kernelIN5flash11enable_sm90INS1_16FlashAttnFwdSm90INS1_25CollectiveMainloopFwdSm90ILi2EN4cute5tupleIJNS5_1CILi1EEES8_S8_EEENS6_IJNS7_ILi192EEENS7_ILi144EEENS7_ILi96EEEEEELi96ENS_6half_tEfNS_4arch4Sm90ELb1ELb0ELb1ELb1ELb0ELb1ELb0ELb0ELb1ELb1ELb1ELb0EEENS1_21CollectiveEpilogueFwdINS6_IJSA_SC_SB_EEES9_SE_SG_Li384ELb1ELb1ELb1ELb0EEENS1_36VarlenDynamicPersistentTileSchedulerILi192ELi144ELi384ELi128ELb1ELb1ELb1ELb1ELb1ELb1EEEEEEEEEvNT_6ParamsE,@function
        .size           _ZN7cutlass13device_kernelIN5flash11enable_sm90INS1_16FlashAttnFwdSm90INS1_25CollectiveMainloopFwdSm90ILi2EN4cute5tupleIJNS5_1CILi1EEES8_S8_EEENS6_IJNS7_ILi192EEENS7_ILi144EEENS7_ILi96EEEEEELi96ENS_6half_tEfNS_4arch4Sm90ELb1ELb0ELb1ELb1ELb0ELb1ELb0ELb0ELb1ELb1ELb1ELb0EEENS1_21CollectiveEpilogueFwdINS6_IJSA_SC_SB_EEES9_SE_SG_Li384ELb1ELb1ELb1ELb0EEENS1_36VarlenDynamicPersistentTileSchedulerILi192ELi144ELi384ELi128ELb1ELb1ELb1ELb1ELb1ELb1EEEEEEEEEvNT_6ParamsE,(.L_x_2784 - _ZN7cutlass13device_kernelIN5flash11enable_sm90INS1_16FlashAttnFwdSm90INS1_25CollectiveMainloopFwdSm90ILi2EN4cute5tupleIJNS5_1CILi1EEES8_S8_EEENS6_IJNS7_ILi192EEENS7_ILi144EEENS7_ILi96EEEEEELi96ENS_6half_tEfNS_4arch4Sm90ELb1ELb0ELb1ELb1ELb0ELb1ELb0ELb0ELb1ELb1ELb1ELb0EEENS1_21CollectiveEpilogueFwdINS6_IJSA_SC_SB_EEES9_SE_SG_Li384ELb1ELb1ELb1ELb0EEENS1_36VarlenDynamicPersistentTileSchedulerILi192ELi144ELi384ELi128ELb1ELb1ELb1ELb1ELb1ELb1EEEEEEEEEvNT_6ParamsE)
        .other          _ZN7cutlass13device_kernelIN5flash11enable_sm90INS1_16FlashAttnFwdSm90INS1_25CollectiveMainloopFwdSm90ILi2EN4cute5tupleIJNS5_1CILi1EEES8_S8_EEENS6_IJNS7_ILi192EEENS7_ILi144EEENS7_ILi96EEEEEELi96ENS_6half_tEfNS_4arch4Sm90ELb1ELb0ELb1ELb1ELb0ELb1ELb0ELb0ELb1ELb1ELb1ELb0EEENS1_21CollectiveEpilogueFwdINS6_IJSA_SC_SB_EEES9_SE_SG_Li384ELb1ELb1ELb1ELb0EEENS1_36VarlenDynamicPersistentTileSchedulerILi192ELi144ELi384ELi128ELb1ELb1ELb1ELb1ELb1ELb1EEEEEEEEEvNT_6ParamsE,@"STO_CUDA_ENTRY STV_DEFAULT"
_ZN7cutlass13device_kernelIN5flash11enable_sm90INS1_16FlashAttnFwdSm90INS1_25CollectiveMainloopFwdSm90ILi2EN4cute5tupleIJNS5_1CILi1EEES8_S8_EEENS6_IJNS7_ILi192EEENS7_ILi144EEENS7_ILi96EEEEEELi96ENS_6half_tEfNS_4arch4Sm90ELb1ELb0ELb1ELb1ELb0ELb1ELb0ELb0ELb1ELb1ELb1ELb0EEENS1_21CollectiveEpilogueFwdINS6_IJSA_SC_SB_EEES9_SE_SG_Li384ELb1ELb1ELb1ELb0EEENS1_36VarlenDynamicPersistentTileSchedulerILi192ELi144ELi384ELi128ELb1ELb1ELb1ELb1ELb1ELb1EEEEEEEEEvNT_6ParamsE:
        /* <DEDUP_REMOVED lines=23> */
.L_x_2323:
[----:B------:R-:W-:Y:S05]  /*0170*/  BSYNC B0 ;  /* 0x0000000000007941 */ /* 0x000fea0003800000 */
.L_x_2322:
        /* <DEDUP_REMOVED lines=40> */
.L_x_2324:
        /* <DEDUP_REMOVED lines=22> */
.L_x_2325:
        /* <DEDUP_REMOVED lines=18> */
.L_x_2326:
        /* <DEDUP_REMOVED lines=22> */
.L_x_2327:
        /* <DEDUP_REMOVED lines=22> */
.L_x_2328:
[----:B--2---:R-:W-:Y:S01]  /*0940*/  ISETP.NE.AND P0, PT, R2, RZ, PT ;  /* 0x000000ff0200720c */ /* 0x004fe20003f05270 */
[----:B------:R-:W-:Y:S01]  /*0950*/  IMAD.MOV.U32 R2, RZ, RZ, 0x1 ;  /* 0x00000001ff027424 */ /* 0x000fe200078e00ff */
[----:B------:R-:W-:Y:S01]  /*0960*/  NOP ;  /* 0x0000000000007918 */ /* 0x000fe20000000000 */
[----:B------:R-:W-:Y:S03]  /*0970*/  BSSY B9, `(.L_x_2329) ;  /* 0x00026fa000097945 */ /* 0x000fe60003800000 */
[----:B------:R-:W-:-:S05]  /*0980*/  SEL R2, R2, 0x2, !P0 ;  /* 0x0000000202027807 */ /* 0x000fca0004000000 */
[----:B------:R2:W-:Y:S01]  /*0990*/  STL [R1+0x58], R2 ;  /* 0x0000580201007387 */ /* 0x0005e20000100800 */
[----:B01-34-:R-:W-:Y:S06]  /*09a0*/  BAR.SYNC.DEFER_BLOCKING 0x0 ;  /* 0x0000000000007b1d */ /* 0x01bfec0000010000 */
[----:B------:R-:W-:Y:S05]  /*09b0*/  @!P0 BRA `(.L_x_2330) ;  /* 0x000001e400448947 */ /* 0x000fea0003800000 */
.L_x_2331:
        /* <DEDUP_REMOVED lines=36> */
[----:B------:R-:W-:Y:S02]  /*0c00*/  LOP3.LUT R7, R5, 0xfffffffe, RZ, 0xc0, !PT ;  /* 0xfffffffe05077812 */ /* 0x000fe400078ec0ff */
[----:B------:R-:W-:Y:S01]  /*0c10*/  SHF.R.S32.HI R144, RZ, 0x1, R5 ;  /* 0x00000001ff907819 */ /* 0x000fe20000011405 */
[----:B------:R-:W-:Y:S01]  /*0c20*/  IMAD.HI R10, R2, 0x55555556, RZ ;  /* 0x55555556020a7827 */ /* 0x000fe200078e02ff */
[----:B------:R-:W-:-:S02]  /*0c30*/  LOP3.LUT R13, R3, 0xffffff80, RZ, 0xc0, !PT ;  /* 0xffffff80030d7812 */ /* 0x000fc400078ec0ff */
[----:B------:R-:W-:Y:S01]  /*0c40*/  LOP3.LUT R3, R4, 0xfffffff0, RZ, 0xc0, !PT ;  /* 0xfffffff004037812 */ /* 0x000fe200078ec0ff */
[----:B------:R-:W-:Y:S01]  /*0c50*/  IMAD.IADD R22, R0, 0x1, -R7 ;  /* 0x0000000100167824 */ /* 0x000fe200078e0a07 */
[----:B------:R-:W-:Y:S02]  /*0c60*/  LEA.HI R7, R5, R144, RZ, 0x1 ;  /* 0x0000009005077211 */ /* 0x000fe400078f08ff */
[----:B------:R-:W-:Y:S01]  /*0c70*/  LEA.HI R15, R10, R10, RZ, 0x1 ;  /* 0x0000000a0a0f7211 */ /* 0x000fe200078f08ff */
[C---:B------:R-:W-:Y:S01]  /*0c80*/  IMAD.IADD R3, R0.reuse, 0x1, -R3 ;  /* 0x0000000100037824 */ /* 0x040fe200078e0a03 */
[----:B------:R-:W-:Y:S02]  /*0c90*/  LOP3.LUT R7, R7, 0x7fffffe, RZ, 0xc0, !PT ;  /* 0x07fffffe07077812 */ /* 0x000fe400078ec0ff */
[----:B------:R-:W-:Y:S02]  /*0ca0*/  LEA.HI R9, R9, R8, RZ, 0x2 ;  /* 0x0000000809097211 */ /* 0x000fe400078f10ff */
[----:B------:R-:W-:Y:S01]  /*0cb0*/  SHF.R.S32.HI R5, RZ, 0x4, R4 ;  /* 0x00000004ff057819 */ /* 0x000fe20000011404 */
[----:B------:R-:W-:Y:S01]  /*0cc0*/  IMAD R15, R15, -0x3, R2 ;  /* 0xfffffffd0f0f7824 */ /* 0x000fe200078e0202 */
[----:B------:R-:W-:Y:S01]  /*0cd0*/  LOP3.LUT R9, R9, 0xfffffffc, RZ, 0xc0, !PT ;  /* 0xfffffffc09097812 */ /* 0x000fe200078ec0ff */
[----:B------:R-:W-:Y:S01]  /*0ce0*/  IMAD.IADD R11, R0, 0x1, -R11 ;  /* 0x00000001000b7824 */ /* 0x000fe200078e0a0b */
[----:B------:R-:W-:Y:S01]  /*0cf0*/  LEA.HI R4, R4, R5, RZ, 0x1 ;  /* 0x0000000504047211 */ /* 0x000fe200078f08ff */
[----:B------:R-:W-:Y:S01]  /*0d00*/  IMAD.IADD R20, R0, 0x1, -R13 ;  /* 0x0000000100147824 */ /* 0x000fe200078e0a0d */
[----:B------:R-:W-:Y:S01]  /*0d10*/  SHF.R.S32.HI R0, RZ, 0x1f, R3 ;  /* 0x0000001fff007819 */ /* 0x000fe20000011403 */
[----:B------:R-:W-:Y:S01]  /*0d20*/  IMAD.IADD R2, R144, 0x1, -R7 ;  /* 0x0000000190027824 */ /* 0x000fe200078e0a07 */
[----:B------:R-:W-:Y:S01]  /*0d30*/  LOP3.LUT R4, R4, 0x1ffffffe, RZ, 0xc0, !PT ;  /* 0x1ffffffe04047812 */ /* 0x000fe200078ec0ff */
[----:B------:R-:W-:-:S02]  /*0d40*/  IMAD.IADD R9, R8, 0x1, -R9 ;  /* 0x0000000108097824 */ /* 0x000fc400078e0a09 */
[C---:B------:R-:W-:Y:S01]  /*0d50*/  IMAD R17, R5.reuse, 0x8, R2 ;  /* 0x0000000805117824 */ /* 0x040fe200078e0202 */
[CC--:B------:R-:W-:Y:S02]  /*0d60*/  LEA.HI R2, R0.reuse, R3.reuse, RZ, 0x3 ;  /* 0x0000000300027211 */ /* 0x0c0fe400078f18ff */
[----:B------:R-:W-:Y:S02]  /*0d70*/  SHF.R.S32.HI R8, RZ, 0x1f, R20 ;  /* 0x0000001fff087819 */ /* 0x000fe40000011414 */
[----:B------:R-:W-:Y:S01]  /*0d80*/  LEA.HI R0, R0, R3, RZ, 0x2 ;  /* 0x0000000300007211 */ /* 0x000fe200078f10ff */
[----:B------:R-:W-:Y:S01]  /*0d90*/  IMAD.IADD R4, R5, 0x1, -R4 ;  /* 0x0000000105047824 */ /* 0x000fe200078e0a04 */
[----:B------:R-:W-:Y:S01]  /*0da0*/  LEA.HI R10, R8, R20, RZ, 0x2 ;  /* 0x00000014080a7211 */ /* 0x000fe200078f10ff */
[----:B------:R-:W-:Y:S01]  /*0db0*/  IMAD.SHL.U32 R5, R2, 0x10, RZ ;  /* 0x0000001002057824 */ /* 0x000fe200078e00ff */
[----:B------:R-:W-:Y:S02]  /*0dc0*/  LOP3.LUT R2, R0, 0x7fffffc, RZ, 0xc0, !PT ;  /* 0x07fffffc00027812 */ /* 0x000fe400078ec0ff */
[----:B------:R-:W-:-:S02]  /*0dd0*/  SHF.R.S32.HI R0, RZ, 0x2, R0 ;  /* 0x00000002ff007819 */ /* 0x000fc40000011400 */
[--C-:B------:R-:W-:Y:S02]  /*0de0*/  SHF.R.S32.HI R12, RZ, 0x2, R10.reuse ;  /* 0x00000002ff0c7819 */ /* 0x100fe4000001140a */
[----:B------:R-:W-:Y:S02]  /*0df0*/  SHF.R.S32.HI R13, RZ, 0x1f, R10 ;  /* 0x0000001fff0d7819 */ /* 0x000fe4000001140a */
[----:B------:R-:W-:Y:S01]  /*0e00*/  SHF.R.S32.HI R7, RZ, 0x5, R6 ;  /* 0x00000005ff077819 */ /* 0x000fe20000011406 */
[----:B------:R-:W-:Y:S01]  /*0e10*/  IMAD.SHL.U32 R0, R0, 0x40, RZ ;  /* 0x0000004000007824 */ /* 0x000fe200078e00ff */
[----:B------:R-:W-:Y:S02]  /*0e20*/  LEA.HI R13, R13, R12, RZ, 0x3 ;  /* 0x0000000c0d0d7211 */ /* 0x000fe400078f18ff */
[----:B------:R-:W-:Y:S01]  /*0e30*/  LOP3.LUT R6, R5, 0x7fffff80, RZ, 0xc0, !PT ;  /* 0x7fffff8005067812 */ /* 0x000fe200078ec0ff */
[----:B------:R-:W-:Y:S02]  /*0e40*/  IMAD.IADD R5, R3, 0x1, -R2 ;  /* 0x0000000103057824 */ /* 0x000fe400078e0a02 */
[----:B------:R-:W-:Y:S01]  /*0e50*/  IMAD R14, R7, 0x10, R3 ;  /* 0x00000010070e7824 */ /* 0x000fe200078e0203 */
[----:B------:R-:W-:Y:S01]  /*0e60*/  LOP3.LUT R13, R13, 0xfffffff8, RZ, 0xc0, !PT ;  /* 0xfffffff80d0d7812 */ /* 0x000fe200078ec0ff */
[----:B------:R-:W-:Y:S01]  /*0e70*/  IMAD.SHL.U32 R3, R4, 0x8, RZ ;  /* 0x0000000804037824 */ /* 0x000fe200078e00ff */
[----:B------:R-:W-:-:S02]  /*0e80*/  LOP3.LUT R0, R0, 0x40, RZ, 0xc0, !PT ;  /* 0x0000004000007812 */ /* 0x000fc400078ec0ff */
[----:B------:R-:W-:Y:S01]  /*0e90*/  LEA.HI R8, R8, R20, RZ, 0x5 ;  /* 0x0000001408087211 */ /* 0x000fe200078f28ff */
[----:B------:R-:W-:Y:S01]  /*0ea0*/  IMAD R6, R7, 0x100, R6 ;  /* 0x0000010007067824 */ /* 0x000fe200078e0206 */
[----:B------:R-:W-:Y:S01]  /*0eb0*/  LOP3.LUT R2, R0, 0x8, R3, 0xf8, !PT ;  /* 0x0000000800027812 */ /* 0x000fe200078ef803 */
[----:B------:R-:W-:Y:S01]  /*0ec0*/  IMAD.IADD R13, R12, 0x1, -R13 ;  /* 0x000000010c0d7824 */ /* 0x000fe200078e0a0d */
[----:B------:R-:W-:Y:S02]  /*0ed0*/  SHF.R.U32.HI R7, RZ, 0x3, R0 ;  /* 0x00000003ff077819 */ /* 0x000fe40000011600 */
[----:B------:R-:W-:Y:S01]  /*0ee0*/  SHF.R.S32.HI R8, RZ, 0x5, R8 ;  /* 0x00000005ff087819 */ /* 0x000fe20000011408 */
[----:B------:R-:W-:Y:S01]  /*0ef0*/  IMAD R5, R5, 0x10, R6 ;  /* 0x0000001005057824 */ /* 0x000fe200078e0206 */
[----:B------:R-:W-:Y:S01]  /*0f00*/  LOP3.LUT R2, R2, R7, RZ, 0x3c, !PT ;  /* 0x0000000702027212 */ /* 0x000fe200078e3cff */
[----:B------:R-:W-:Y:S02]  /*0f10*/  IMAD.U32 R0, R14, 0x20, R3 ;  /* 0x000000200e007824 */ /* 0x000fe400078e0003 */
[----:B------:R-:W-:Y:S01]  /*0f20*/  IMAD R8, R8, 0x10, R13 ;  /* 0x0000001008087824 */ /* 0x000fe200078e020d */
[----:B------:R-:W-:Y:S01]  /*0f30*/  STL [R1+0xd0], R20 ;  /* 0x0000d01401007387 */ /* 0x000fe20000100800 */
[----:B------:R-:W-:-:S02]  /*0f40*/  IMAD.IADD R5, R2, 0x1, R5 ;  /* 0x0000000102057824 */ /* 0x000fc400078e0205 */
[----:B------:R-:W-:Y:S01]  /*0f50*/  IMAD R6, R15, 0x40, R8 ;  /* 0x000000400f067824 */ /* 0x000fe200078e0208 */
[----:B------:R0:W-:Y:S01]  /*0f60*/  STL [R1+0xe8], R0 ;  /* 0x0000e80001007387 */ /* 0x0001e20000100800 */
[----:B------:R-:W-:-:S03]  /*0f70*/  IMAD.SHL.U32 R12, R22, 0x4, RZ ;  /* 0x00000004160c7824 */ /* 0x000fc600078e00ff */
[----:B------:R-:W-:Y:S01]  /*0f80*/  STL [R1+0xe4], R6 ;  /* 0x0000e40601007387 */ /* 0x000fe20000100800 */
[----:B0-----:R-:W-:Y:S02]  /*0f90*/  VIADD R0, R16, 0xda00 ;  /* 0x0000da0010007836 */ /* 0x001fe40000000000 */
[----:B------:R-:W-:Y:S02]  /*0fa0*/  IMAD.SHL.U32 R9, R9, 0x40, RZ ;  /* 0x0000004009097824 */ /* 0x000fe400078e00ff */
[----:B------:R-:W-:Y:S01]  /*0fb0*/  VIADD R3, R12, 0x20 ;  /* 0x000000200c037836 */ /* 0x000fe20000000000 */
[----:B------:R-:W-:Y:S01]  /*0fc0*/  LOP3.LUT R10, R10, 0x7ffffffc, RZ, 0xc0, !PT ;  /* 0x7ffffffc0a0a7812 */ /* 0x000fe200078ec0ff */
[----:B------:R-:W-:-:S04]  /*0fd0*/  IMAD.SHL.U32 R22, R22, 0x8, RZ ;  /* 0x0000000816167824 */ /* 0x000fc800078e00ff */
[----:B------:R-:W-:-:S04]  /*0fe0*/  IMAD.IADD R10, R20, 0x1, -R10 ;  /* 0x00000001140a7824 */ /* 0x000fc800078e0a0a */
[----:B------:R-:W-:-:S04]  /*0ff0*/  IMAD.SHL.U32 R10, R10, 0x2, RZ ;  /* 0x000000020a0a7824 */ /* 0x000fc800078e00ff */
[C---:B------:R-:W-:Y:S02]  /*1000*/  VIADD R8, R10.reuse, 0x8 ;  /* 0x000000080a087836 */ /* 0x040fe40000000000 */
[----:B------:R-:W-:Y:S01]  /*1010*/  VIADD R7, R10, 0x10 ;  /* 0x000000100a077836 */ /* 0x000fe20000000000 */
[----:B------:R-:W-:-:S04]  /*1020*/  LEA.HI R4, R11, R11, RZ, 0x1 ;  /* 0x0000000b0b047211 */ /* 0x000fc800078f08ff */
[----:B------:R-:W-:-:S05]  /*1030*/  LOP3.LUT R4, R4, 0x1ffffffe, RZ, 0xc0, !PT ;  /* 0x1ffffffe04047812 */ /* 0x000fca00078ec0ff */
[----:B------:R-:W-:Y:S01]  /*1040*/  IMAD.IADD R4, R11, 0x1, -R4 ;  /* 0x000000010b047824 */ /* 0x000fe200078e0a04 */
[----:B--2---:R-:W-:-:S05]  /*1050*/  LOP3.LUT R2, R18, 0x1, RZ, 0xfc, !PT ;  /* 0x0000000112027812 */ /* 0x004fca00078efcff */
[----:B------:R-:W-:Y:S04]  /*1060*/  STL [R1+0x48], R2 ;  /* 0x0000480201007387 */ /* 0x000fe80000100800 */
[----:B------:R-:W-:Y:S04]  /*1070*/  STL [R1+0xac], RZ ;  /* 0x0000acff01007387 */ /* 0x000fe80000100800 */
[----:B------:R0:W-:Y:S04]  /*1080*/  STL [R1+0xcc], R0 ;  /* 0x0000cc0001007387 */ /* 0x0001e80000100800 */
[----:B------:R-:W-:Y:S01]  /*1090*/  STL [R1+0x44], RZ ;  /* 0x000044ff01007387 */ /* 0x000fe20000100800 */
[----:B0-----:R-:W-:Y:S01]  /*10a0*/  SHF.R.S32.HI R0, RZ, 0x1f, R144 ;  /* 0x0000001fff007819 */ /* 0x001fe20000011490 */
[----:B------:R-:W-:-:S02]  /*10b0*/  VIADD R0, R12, 0x10 ;  /* 0x000000100c007836 */ /* 0x000fc40000000000 */
[----:B------:R-:W-:Y:S01]  /*10c0*/  STL [R1+0x3c], RZ ;  /* 0x00003cff01007387 */ /* 0x000fe20000100800 */
[----:B------:R-:W-:-:S03]  /*10d0*/  LOP3.LUT R2, R9, 0xc0, RZ, 0xc0, !PT ;  /* 0x000000c009027812 */ /* 0x000fc600078ec0ff */
[----:B------:R-:W-:Y:S04]  /*10e0*/  STL [R1+0x50], R12 ;  /* 0x0000500c01007387 */ /* 0x000fe80000100800 */
        /* <DEDUP_REMOVED lines=9> */
[----:B------:R-:W-:-:S02]  /*1180*/  IMAD.SHL.U32 R9, R17, 0x20, RZ ;  /* 0x0000002011097824 */ /* 0x000fc400078e00ff */
[----:B--2---:R-:W-:Y:S02]  /*1190*/  VIADD R3, R12, 0x28 ;  /* 0x000000280c037836 */ /* 0x004fe40000000000 */
        /* <DEDUP_REMOVED lines=25> */
[----:B------:R-:W-:Y:S01]  /*1330*/  CS2R R18, SRZ ;  /* 0x0000000000127805 */ /* 0x000fe2000001ff00 */
[----:B------:R-:W-:-:S07]  /*1340*/  IMAD R17, R5, 0x2, R16 ;  /* 0x0000000205117824 */ /* 0x000fce00078e0210 */
.L_x_2491:
[----:B01--4-:R-:W0:Y:S01]  /*1350*/  LDC.64 R2, c[0x0][0xc88] ;  /* 0x00032200ff027b82 */ /* 0x013e220000000a00 */
[----:B------:R-:W-:Y:S01]  /*1360*/  ULDC.64 UR4, c[0x0][0x208] ;  /* 0x0000820000047ab9 */ /* 0x000fe20000000a00 */
[----:B0-----:R-:W-:-:S05]  /*1370*/  IMAD.WIDE R2, R111, 0x4, R2 ;  /* 0x000000046f027825 */ /* 0x001fca00078e0202 */
[----:B--2---:R-:W2:Y:S01]  /*1380*/  LDG.E R28, desc[UR4][R2.64] ;  /* 0x00000004021c7981 */ /* 0x004ea2000c1e1900 */
[----:B------:R-:W-:Y:S05]  /*1390*/  YIELD ;  /* 0x0000000000007946 */ /* 0x000fea0003800000 */
[----:B------:R-:W-:Y:S01]  /*13a0*/  ULDC.64 UR4, c[0x0][0xa28] ;  /* 0x00028a0000047ab9 */ /* 0x000fe20000000a00 */
[----:B------:R-:W-:Y:S01]  /*13b0*/  ULDC.64 UR8, c[0x0][0xa18] ;  /* 0x0002860000087ab9 */ /* 0x000fe20000000a00 */
[----:B------:R-:W-:Y:S01]  /*13c0*/  ISETP.NE.U32.AND P1, PT, RZ, UR4, PT ;  /* 0x00000004ff007c0c */ /* 0x000fe2000bf25070 */
[----:B------:R-:W-:Y:S01]  /*13d0*/  IMAD.MOV.U32 R11, RZ, RZ, RZ ;  /* 0x000000ffff0b7224 */ /* 0x000fe200078e00ff */
[----:B------:R-:W-:Y:S01]  /*13e0*/  ULDC.64 UR10, c[0x0][0x208] ;  /* 0x00008200000a7ab9 */ /* 0x000fe20000000a00 */
[----:B------:R-:W-:Y:S01]  /*13f0*/  ULDC.64 UR6, c[0x0][0xa08] ;  /* 0x0002820000067ab9 */ /* 0x000fe20000000a00 */
[----:B------:R-:W-:Y:S01]  /*1400*/  ISETP.NE.AND.EX P1, PT, RZ, UR5, PT, P1 ;  /* 0x00000005ff007c0c */ /* 0x000fe2000bf25310 */
[----:B------:R-:W-:Y:S01]  /*1410*/  IMAD.MOV.U32 R79, RZ, RZ, RZ ;  /* 0x000000ffff4f7224 */ /* 0x000fe200078e00ff */
[----:B------:R-:W-:-:S04]  /*1420*/  ISETP.NE.U32.AND P0, PT, RZ, UR6, PT ;  /* 0x00000006ff007c0c */ /* 0x000fc8000bf05070 */
[----:B------:R-:W-:Y:S02]  /*1430*/  ISETP.NE.AND.EX P0, PT, RZ, UR7, PT, P0 ;  /* 0x00000007ff007c0c */ /* 0x000fe4000bf05300 */
[----:B--2---:R-:W-:Y:S01]  /*1440*/  SHF.R.S32.HI R0, RZ, 0x1f, R28 ;  /* 0x0000001fff007819 */ /* 0x004fe2000001141c */
[----:B------:R-:W-:-:S04]  /*1450*/  IMAD.SHL.U32 R30, R28, 0x4, RZ ;  /* 0x000000041c1e7824 */ /* 0x000fc800078e00ff */
[C---:B---3--:R-:W-:Y:S01]  /*1460*/  @P1 LEA R4, P2, R28.reuse, UR4, 0x2 ;  /* 0x000000041c041c11 */ /* 0x048fe2000f8410ff */
[----:B------:R-:W-:Y:S01]  /*1470*/  STL [R1+0xa0], R28 ;  /* 0x0000a01c01007387 */ /* 0x000fe20000100800 */
[C-C-:B------:R-:W-:Y:S02]  /*1480*/  SHF.L.U64.HI R29, R28.reuse, 0x2, R0.reuse ;  /* 0x000000021c1d7819 */ /* 0x140fe40000010200 */
[----:B------:R-:W-:Y:S01]  /*1490*/  @P1 LEA.HI.X R5, R28, UR5, R0, 0x2, P2 ;  /* 0x000000051c051c11 */ /* 0x000fe200090f1400 */
[----:B------:R-:W-:Y:S01]  /*14a0*/  ULDC UR4, c[0x0][0x288] ;  /* 0x0000a20000047ab9 */ /* 0x000fe20000000800 */
[----:B------:R-:W-:Y:S01]  /*14b0*/  ISETP.NE.U32.AND P2, PT, RZ, UR8, PT ;  /* 0x00000008ff007c0c */ /* 0x000fe2000bf45070 */
[----:B------:R0:W-:Y:S01]  /*14c0*/  STL [R1+0xc8], R0 ;  /* 0x0000c80001007387 */ /* 0x0001e20000100800 */
[----:B------:R-:W-:Y:S02]  /*14d0*/  IADD3 R8, P3, R30, UR6, RZ ;  /* 0x000000061e087c10 */ /* 0x000fe4000ff7e0ff */
[----:B------:R-:W-:Y:S01]  /*14e0*/  ISETP.NE.AND.EX P2, PT, RZ, UR9, PT, P2 ;  /* 0x00000009ff007c0c */ /* 0x000fe2000bf45320 */
[----:B------:R1:W5:Y:S01]  /*14f0*/  @P1 LDG.E R11, desc[UR10][R4.64] ;  /* 0x0000000a040b1981 */ /* 0x000362000c1e1900 */
[----:B------:R-:W-:-:S03]  /*1500*/  IADD3.X R9, R29, UR7, RZ, P3, !PT ;  /* 0x000000071d097c10 */ /* 0x000fc60009ffe4ff */
[----:B------:R1:W-:Y:S01]  /*1510*/  STL [R1+0xa4], R30 ;  /* 0x0000a41e01007387 */ /* 0x0003e20000100800 */
[----:B0-----:R-:W-:Y:S01]  /*1520*/  IMAD.U32 R0, RZ, RZ, UR4 ;  /* 0x00000004ff007e24 */ /* 0x001fe2000f8e00ff */
[----:B------:R-:W-:Y:S02]  /*1530*/  ULDC.64 UR4, c[0x0][0x418] ;  /* 0x0001060000047ab9 */ /* 0x000fe40000000a00 */
[----:B------:R1:W-:Y:S04]  /*1540*/  STL [R1+0xa8], R29 ;  /* 0x0000a81d01007387 */ /* 0x0003e80000100800 */
[----:B------:R-:W-:Y:S01]  /*1550*/  @P2 IADD3 R6, P1, R30, UR8, RZ ;  /* 0x000000081e062c10 */ /* 0x000fe2000ff3e0ff */
[----:B------:R1:W5:Y:S03]  /*1560*/  @P0 LDG.E R79, desc[UR10][R8.64] ;  /* 0x0000000a084f0981 */ /* 0x000366000c1e1900 */
[----:B------:R-:W-:-:S05]  /*1570*/  @P2 IADD3.X R7, R29, UR9, RZ, P1, !PT ;  /* 0x000000091d072c10 */ /* 0x000fca0008ffe4ff */
[----:B------:R-:W2:Y:S01]  /*1580*/  @P2 LDG.E R0, desc[UR10][R6.64] ;  /* 0x0000000a06002981 */ /* 0x000ea2000c1e1900 */
        /* <DEDUP_REMOVED lines=9> */
[----:B--2---:R1:W-:Y:S01]  /*1620*/  STL [R1+0x34], R0 ;  /* 0x0000340001007387 */ /* 0x0043e20000100800 */
[----:B------:R-:W-:Y:S01]  /*1630*/  IMAD.MOV.U32 R12, RZ, RZ, R0 ;  /* 0x000000ffff0c7224 */ /* 0x000fe200078e0000 */
[----:B------:R-:W-:Y:S06]  /*1640*/  @P2 BRA `(.L_x_2333) ;  /* 0x00000000002c2947 */ /* 0x000fec0003800000 */
[----:B------:R-:W-:Y:S02]  /*1650*/  ULDC.64 UR4, c[0x0][0xa00] ;  /* 0x0002800000047ab9 */ /* 0x000fe40000000a00 */
[----:B------:R-:W-:-:S04]  /*1660*/  ISETP.NE.U32.AND P1, PT, RZ, UR4, PT ;  /* 0x00000004ff007c0c */ /* 0x000fc8000bf25070 */
[----:B------:R-:W-:-:S13]  /*1670*/  ISETP.NE.AND.EX P1, PT, RZ, UR5, PT, P1 ;  /* 0x00000005ff007c0c */ /* 0x000fda000bf25310 */
[----:B------:R-:W-:Y:S05]  /*1680*/  @!P1 BRA `(.L_x_2333) ;  /* 0x00000000001c9947 */ /* 0x000fea0003800000 */
[----:B-1----:R-:W0:Y:S01]  /*1690*/  LDC.64 R4, c[0x0][0xa00] ;  /* 0x00028000ff047b82 */ /* 0x002e220000000a00 */
[----:B------:R-:W-:Y:S01]  /*16a0*/  ULDC.64 UR4, c[0x0][0x208] ;  /* 0x0000820000047ab9 */ /* 0x000fe20000000a00 */
[----:B0-----:R-:W-:-:S05]  /*16b0*/  IMAD.WIDE R4, R28, 0x4, R4 ;  /* 0x000000041c047825 */ /* 0x001fca00078e0204 */
[----:B------:R-:W2:Y:S04]  /*16c0*/  LDG.E R0, desc[UR4][R4.64] ;  /* 0x0000000404007981 */ /* 0x000ea8000c1e1900 */
[----:B------:R-:W2:Y:S02]  /*16d0*/  LDG.E R3, desc[UR4][R4.64+0x4] ;  /* 0x0000040404037981 */ /* 0x000ea4000c1e1900 */
[----:B--2---:R-:W-:-:S05]  /*16e0*/  IMAD.IADD R12, R3, 0x1, -R0 ;  /* 0x00000001030c7824 */ /* 0x004fca00078e0a00 */
[----:B------:R0:W-:Y:S02]  /*16f0*/  STL [R1+0x34], R12 ;  /* 0x0000340c01007387 */ /* 0x0001e40000100800 */
.L_x_2333:
[C---:B------:R-:W-:Y:S01]  /*1700*/  LOP3.LUT R34, R110.reuse, 0xffff, RZ, 0xc0, !PT ;  /* 0x0000ffff6e227812 */ /* 0x040fe200078ec0ff */
[----:B------:R-:W-:Y:S01]  /*1710*/  ULDC.64 UR4, c[0x0][0xa20] ;  /* 0x0002880000047ab9 */ /* 0x000fe20000000a00 */
[C---:B------:R-:W-:Y:S02]  /*1720*/  LOP3.LUT R3, R110.reuse, 0xff000000, RZ, 0xc0, !PT ;  /* 0xff0000006e037812 */ /* 0x040fe400078ec0ff */
[----:B------:R-:W-:Y:S01]  /*1730*/  ISETP.NE.U32.AND P1, PT, RZ, UR4, PT ;  /* 0x00000004ff007c0c */ /* 0x000fe2000bf25070 */
[----:B------:R2:W-:Y:S01]  /*1740*/  STL [R1+0x98], R34 ;  /* 0x0000982201007387 */ /* 0x0005e20000100800 */
[----:B-1----:R-:W-:Y:S02]  /*1750*/  LOP3.LUT R0, R110, 0xff0000, RZ, 0xc0, !PT ;  /* 0x00ff00006e007812 */ /* 0x002fe400078ec0ff */
[----:B------:R-:W-:Y:S02]  /*1760*/  ISETP.NE.AND.EX P1, PT, RZ, UR5, PT, P1 ;  /* 0x00000005ff007c0c */ /* 0x000fe4000bf25310 */
[----:B------:R-:W-:-:S04]  /*1770*/  SHF.R.U32.HI R3, RZ, 0x8, R3 ;  /* 0x00000008ff037819 */ /* 0x000fc80000011603 */
[----:B------:R-:W-:-:S07]  /*1780*/  LEA.HI R10, R0, R3, RZ, 0x10 ;  /* 0x00000003000a7211 */ /* 0x000fce00078f80ff */
[----:B--2---:R-:W-:Y:S05]  /*1790*/  @!P1 BRA `(.L_x_2334) ;  /* 0x0000000000149947 */ /* 0x004fea0003800000 */
[----:B------:R-:W-:Y:S01]  /*17a0*/  IADD3 R26, P0, R30, UR4, RZ ;  /* 0x000000041e1a7c10 */ /* 0x000fe2000ff1e0ff */
[----:B------:R-:W-:-:S03]  /*17b0*/  ULDC.64 UR6, c[0x0][0x208] ;  /* 0x0000820000067ab9 */ /* 0x000fc60000000a00 */
[----:B------:R-:W-:-:S05]  /*17c0*/  IADD3.X R27, R29, UR5, RZ, P0, !PT ;  /* 0x000000051d1b7c10 */ /* 0x000fca00087fe4ff */
[----:B------:R1:W5:Y:S01]  /*17d0*/  LDG.E R26, desc[UR6][R26.64] ;  /* 0x000000061a1a7981 */ /* 0x000362000c1e1900 */
[----:B------:R-:W-:Y:S05]  /*17e0*/  BRA `(.L_x_2335) ;  /* 0x0000000000147947 */ /* 0x000fea0003800000 */
.L_x_2334:
[----:B------:R-:W-:Y:S05]  /*17f0*/  @!P0 BRA `(.L_x_2335) ;  /* 0x0000000000108947 */ /* 0x000fea0003800000 */
[----:B------:R-:W-:Y:S02]  /*1800*/  ULDC.64 UR4, c[0x0][0x208] ;  /* 0x0000820000047ab9 */ /* 0x000fe40000000a00 */
[----:B------:R-:W2:Y:S04]  /*1810*/  LDG.E R3, desc[UR4][R8.64] ;  /* 0x0000000408037981 */ /* 0x000ea8000c1e1900 */
[----:B------:R-:W2:Y:S02]  /*1820*/  LDG.E R26, desc[UR4][R8.64+0x4] ;  /* 0x00000404081a7981 */ /* 0x000ea4000c1e1900 */
[----:B--2---:R-:W-:-:S07]  /*1830*/  IMAD.IADD R26, R26, 0x1, -R3 ;  /* 0x000000011a1a7824 */ /* 0x004fce00078e0a03 */
.L_x_2335:
[----:B------:R-:W-:Y:S01]  /*1840*/  ULDC.64 UR4, c[0x0][0xa10] ;  /* 0x0002840000047ab9 */ /* 0x000fe20000000a00 */
[----:B------:R-:W-:Y:S01]  /*1850*/  ULDC.64 UR6, c[0x0][0x208] ;  /* 0x0000820000067ab9 */ /* 0x000fe20000000a00 */
[----:B------:R-:W-:Y:S01]  /*1860*/  ISETP.NE.U32.AND P0, PT, RZ, UR4, PT ;  /* 0x00000004ff007c0c */ /* 0x000fe2000bf05070 */
[----:B------:R-:W2:Y:S03]  /*1870*/  LDC R8, c[0x0][0x448] ;  /* 0x00011200ff087b82 */ /* 0x000ea60000000800 */
[----:B------:R-:W-:Y:S01]  /*1880*/  ISETP.NE.AND.EX P0, PT, RZ, UR5, PT, P0 ;  /* 0x00000005ff007c0c */ /* 0x000fe2000bf05300 */
[----:B------:R-:W-:-:S12]  /*1890*/  ULDC.64 UR4, c[0x0][0xa30] ;  /* 0x00028c0000047ab9 */ /* 0x000fd80000000a00 */
[----:B------:R-:W3:Y:S02]  /*18a0*/  @P0 LDC.64 R4, c[0x0][0xa10] ;  /* 0x00028400ff040b82 */ /* 0x000ee40000000a00 */
[----:B---3--:R-:W-:-:S05]  /*18b0*/  @P0 IMAD.WIDE R4, R28, 0x4, R4 ;  /* 0x000000041c040825 */ /* 0x008fca00078e0204 */
[----:B------:R-:W3:Y:S04]  /*18c0*/  @P0 LDG.E R0, desc[UR6][R4.64] ;  /* 0x0000000604000981 */ /* 0x000ee8000c1e1900 */
[----:B------:R4:W3:Y:S01]  /*18d0*/  @P0 LDG.E R3, desc[UR6][R4.64+0x4] ;  /* 0x0000040604030981 */ /* 0x0008e2000c1e1900 */
[----:B------:R-:W-:Y:S01]  /*18e0*/  ISETP.NE.U32.AND P1, PT, RZ, UR4, PT ;  /* 0x00000004ff007c0c */ /* 0x000fe2000bf25070 */
[----:B-----5:R-:W-:-:S03]  /*18f0*/  IMAD.MOV.U32 R107, RZ, RZ, R26 ;  /* 0x000000ffff6b7224 */ /* 0x020fc600078e001a */
[----:B------:R-:W-:-:S13]  /*1900*/  ISETP.NE.AND.EX P1, PT, RZ, UR5, PT, P1 ;  /* 0x00000005ff007c0c */ /* 0x000fda000bf25310 */
[----:B------:R-:W-:-:S04]  /*1910*/  @P1 IADD3 R6, P2, R30, UR4, RZ ;  /* 0x000000041e061c10 */ /* 0x000fc8000ff5e0ff */
[----:B------:R-:W-:-:S05]  /*1920*/  @P1 IADD3.X R7, R29, UR5, RZ, P2, !PT ;  /* 0x000000051d071c10 */ /* 0x000fca00097fe4ff */
[----:B------:R0:W5:Y:S01]  /*1930*/  @P1 LDG.E R107, desc[UR6][R6.64] ;  /* 0x00000006066b1981 */ /* 0x000162000c1e1900 */
[----:B--2---:R-:W-:Y:S01]  /*1940*/  ISETP.NE.AND P1, PT, R8, 0x1, PT ;  /* 0x000000010800780c */ /* 0x004fe20003f25270 */
[----:B------:R-:W-:Y:S01]  /*1950*/  IMAD R13, R109, 0xc0, RZ ;  /* 0x000000c06d0d7824 */ /* 0x000fe200078e02ff */
[----:B------:R-:W-:Y:S01]  /*1960*/  BSSY B0, `(.L_x_2336) ;  /* 0x0000039000007945 */ /* 0x000fe20003800000 */
[----:B------:R-:W-:Y:S02]  /*1970*/  IMAD.IADD R11, R26, 0x1, -R11 ;  /* 0x000000011a0b7824 */ /* 0x000fe400078e0a0b */
[----:B----4-:R-:W-:Y:S01]  /*1980*/  VIADD R4, R13, 0xbf ;  /* 0x000000bf0d047836 */ /* 0x010fe20000000000 */
[----:B------:R2:W-:Y:S07]  /*1990*/  STL [R1+0x88], R13 ;  /* 0x0000880d01007387 */ /* 0x0005ee0000100800 */
[----:B------:R-:W4:Y:S01]  /*19a0*/  @P1 LDC R9, c[0x0][0x44c] ;  /* 0x00011300ff091b82 */ /* 0x000f220000000800 */
[----:B--2---:R-:W-:-:S07]  /*19b0*/  LOP3.LUT R13, R10, 0xff, RZ, 0xc0, !PT ;  /* 0x000000ff0a0d7812 */ /* 0x004fce00078ec0ff */
[----:B------:R-:W2:Y:S01]  /*19c0*/  @P1 LDC R5, c[0x0][0x450] ;  /* 0x00011400ff051b82 */ /* 0x000ea20000000800 */
[----:B---3--:R-:W-:Y:S02]  /*19d0*/  @P0 IMAD.IADD R2, R3, 0x1, -R0 ;  /* 0x0000000103020824 */ /* 0x008fe400078e0a00 */
[----:B----4-:R-:W-:-:S04]  /*19e0*/  @P1 IMAD.HI.U32 R0, R4, R9, RZ ;  /* 0x0000000904001227 */ /* 0x010fc800078e00ff */
[----:B0-----:R-:W-:Y:S01]  /*19f0*/  IMAD.IADD R6, R11, 0x1, R2 ;  /* 0x000000010b067824 */ /* 0x001fe200078e0202 */
[----:B--2---:R-:W-:-:S03]  /*1a00*/  @P1 SHF.R.U32.HI R4, RZ, R5, R0 ;  /* 0x00000005ff041219 */ /* 0x004fc60000011600 */
[C---:B------:R-:W-:Y:S01]  /*1a10*/  VIADD R0, R6.reuse, 0x8f ;  /* 0x0000008f06007836 */ /* 0x040fe20000000000 */
[----:B------:R-:W-:Y:S01]  /*1a20*/  IADD3 R3, R6, 0x90, -R12 ;  /* 0x0000009006037810 */ /* 0x000fe20007ffe80c */
[----:B------:R0:W-:Y:S02]  /*1a30*/  STL [R1+0x40], R6 ;  /* 0x0000400601007387 */ /* 0x0001e40000100800 */
[----:B------:R-:W-:Y:S02]  /*1a40*/  IMAD.HI R0, R0, 0x38e38e39, RZ ;  /* 0x38e38e3900007827 */ /* 0x000fe400078e02ff */
[----:B------:R2:W-:Y:S02]  /*1a50*/  STL [R1+0xb4], R13 ;  /* 0x0000b40d01007387 */ /* 0x0005e40000100800 */
[----:B------:R-:W-:Y:S01]  /*1a60*/  IMAD.IADD R4, R3, 0x1, R4 ;  /* 0x0000000103047824 */ /* 0x000fe200078e0204 */
[----:B------:R-:W-:-:S03]  /*1a70*/  SHF.R.U32.HI R3, RZ, 0x1f, R0 ;  /* 0x0000001fff037819 */ /* 0x000fc60000011600 */
[----:B------:R-:W-:Y:S01]  /*1a80*/  IMAD.HI R4, R4, 0x38e38e39, RZ ;  /* 0x38e38e3904047827 */ /* 0x000fe200078e02ff */
[----:B0-----:R-:W-:Y:S02]  /*1a90*/  SHF.R.U32.HI R6, RZ, 0x10, R10 ;  /* 0x00000010ff067819 */ /* 0x001fe4000001160a */
[----:B------:R-:W-:Y:S01]  /*1aa0*/  LEA.HI.SX32 R114, R0, R3, 0x1b ;  /* 0x0000000300727211 */ /* 0x000fe200078fdaff */
[----:B------:R-:W-:Y:S01]  /*1ab0*/  IMAD.MOV.U32 R0, RZ, RZ, RZ ;  /* 0x000000ffff007224 */ /* 0x000fe200078e00ff */
[----:B------:R-:W-:Y:S01]  /*1ac0*/  SHF.R.U32.HI R5, RZ, 0x1f, R4 ;  /* 0x0000001fff057819 */ /* 0x000fe20000011604 */
[----:B------:R2:W-:Y:S03]  /*1ad0*/  STL [R1+0x9c], R6 ;  /* 0x00009c0601007387 */ /* 0x0005e60000100800 */
[----:B------:R-:W-:-:S04]  /*1ae0*/  LEA.HI.SX32 R5, R4, R5, 0x1b ;  /* 0x0000000504057211 */ /* 0x000fc800078fdaff */
[----:B------:R-:W-:-:S04]  /*1af0*/  VIMNMX R9, R114, R5, PT ;  /* 0x0000000572097248 */ /* 0x000fc80003fe0100 */
[----:B------:R-:W-:-:S13]  /*1b00*/  ISETP.GE.AND P0, PT, R9, 0x1, PT ;  /* 0x000000010900780c */ /* 0x000fda0003f06270 */
[----:B--2---:R-:W-:Y:S05]  /*1b10*/  @!P0 BRA `(.L_x_2337) ;  /* 0x0000000000748947 */ /* 0x004fea0003800000 */
[----:B------:R-:W-:Y:S01]  /*1b20*/  ISETP.NE.AND P0, PT, R6, RZ, PT ;  /* 0x000000ff0600720c */ /* 0x000fe20003f05270 */
[----:B------:R-:W-:-:S03]  /*1b30*/  ULDC UR4, c[0x0][0x9f0] ;  /* 0x00027c0000047ab9 */ /* 0x000fc60000000800 */
[----:B------:R-:W-:-:S04]  /*1b40*/  SEL R10, R6, UR4, P0 ;  /* 0x00000004060a7c07 */ /* 0x000fc80008000000 */
[-C--:B------:R-:W-:Y:S02]  /*1b50*/  IABS R6, R10.reuse ;  /* 0x0000000a00067213 */ /* 0x080fe40000000000 */
        /* <DEDUP_REMOVED lines=9> */
[----:B------:R0:W2:Y:S02]  /*1bf0*/  F2I.FTZ.U32.TRUNC.NTZ R5, R4 ;  /* 0x0000000400057305 */ /* 0x0000a4000021f000 */
[----:B0-----:R-:W-:Y:S02]  /*1c00*/  IMAD.MOV.U32 R4, RZ, RZ, RZ ;  /* 0x000000ffff047224 */ /* 0x001fe400078e00ff */
[----:B--2---:R-:W-:-:S04]  /*1c10*/  IMAD.MOV R7, RZ, RZ, -R5 ;  /* 0x000000ffff077224 */ /* 0x004fc800078e0a05 */
        /* <DEDUP_REMOVED lines=13> */
.L_x_2337:
[----:B------:R-:W-:Y:S05]  /*1cf0*/  BSYNC B0 ;  /* 0x0000000000007941 */ /* 0x000fea0003800000 */
.L_x_2336:
        /* <DEDUP_REMOVED lines=36> */
[----:B-12--5:R-:W-:Y:S05]  /*1f40*/  CALL.ABS.NOINC R14 ;  /* 0x000000000e007343 */ /* 0x026fea0003c00000 */
.L_x_2340:
[----:B------:R-:W-:Y:S05]  /*1f50*/  BSYNC B6 ;  /* 0x0000000000067941 */ /* 0x000fea0003800000 */
.L_x_2339:
        /* <DEDUP_REMOVED lines=20> */
.L_x_2342:
[----:B------:R-:W-:Y:S05]  /*20a0*/  BSYNC B6 ;  /* 0x0000000000067941 */ /* 0x000fea0003800000 */
.L_x_2341:
[----:B------:R-:W0:Y:S01]  /*20b0*/  S2R R20, SR_TID.X ;  /* 0x0000000000147919 */ /* 0x000e220000002100 */
[----:B------:R-:W2:Y:S01]  /*20c0*/  LDC.64 R32, c[0x0][0x300] ;  /* 0x0000c000ff207b82 */ /* 0x000ea20000000a00 */
[----:B------:R-:W-:Y:S01]  /*20d0*/  IMAD.IADD R79, R79, 0x1, R26 ;  /* 0x000000014f4f7824 */ /* 0x000fe200078e021a */
[----:B------:R-:W-:Y:S01]  /*20e0*/  ULDC.64 UR4, c[0x0][0x9f8] ;  /* 0x00027e0000047ab9 */ /* 0x000fe20000000a00 */
[----:B------:R-:W3:Y:S01]  /*20f0*/  LDL.LU R10, [R1+0x4c] ;  /* 0x00004c00010a7983 */ /* 0x000ee20000300800 */
[----:B------:R-:W-:Y:S01]  /*2100*/  ISETP.NE.U32.AND P0, PT, RZ, UR4, PT ;  /* 0x00000004ff007c0c */ /* 0x000fe2000bf05070 */
[----:B------:R-:W-:Y:S01]  /*2110*/  IMAD.MOV.U32 R0, RZ, RZ, R28 ;  /* 0x000000ffff007224 */ /* 0x000fe200078e001c */
[----:B------:R-:W-:Y:S01]  /*2120*/  SHF.R.S32.HI R11, RZ, 0x1f, R79 ;  /* 0x0000001fff0b7819 */ /* 0x000fe2000001144f */
[----:B------:R-:W4:Y:S01]  /*2130*/  LDL.64 R36, [R1+0x50] ;  /* 0x0000500001247983 */ /* 0x000f220000100a00 */
[----:B------:R-:W-:Y:S01]  /*2140*/  ISETP.NE.AND.EX P0, PT, RZ, UR5, PT, P0 ;  /* 0x00000005ff007c0c */ /* 0x000fe2000bf05300 */
[----:B------:R-:W-:Y:S01]  /*2150*/  ULDC.64 UR6, c[0x0][0x208] ;  /* 0x0000820000067ab9 */ /* 0x000fe20000000a00 */
[----:B------:R-:W-:Y:S01]  /*2160*/  SHF.R.S32.HI R23, RZ, 0x1f, R22 ;  /* 0x0000001fff177819 */ /* 0x000fe20000011416 */
[----:B------:R-:W3:Y:S01]  /*2170*/  LDL R42, [R1+0x58] ;  /* 0x00005800012a7983 */ /* 0x000ee20000100800 */
[----:B------:R-:W-:Y:S01]  /*2180*/  SHF.R.S32.HI R38, RZ, 0x1f, R144 ;  /* 0x0000001fff267819 */ /* 0x000fe20000011490 */
[----:B------:R-:W3:Y:S08]  /*2190*/  LDC.64 R70, c[0x0][0x408] ;  /* 0x00010200ff467b82 */ /* 0x000ef00000000a00 */
[----:B------:R-:W-:Y:S01]  /*21a0*/  @P0 IADD3 R4, P1, R30, UR4, RZ ;  /* 0x000000041e040c10 */ /* 0x000fe2000ff3e0ff */
[----:B------:R-:W3:Y:S01]  /*21b0*/  LDC.64 R76, c[0x0][0x3f8] ;  /* 0x0000fe00ff4c7b82 */ /* 0x000ee20000000a00 */
[----:B--2---:R-:W-:-:S02]  /*21c0*/  IMAD R8, R11, R32, RZ ;  /* 0x000000200b087224 */ /* 0x004fc400078e02ff */
[----:B------:R-:W-:Y:S01]  /*21d0*/  @P0 IADD3.X R5, R29, UR5, RZ, P1, !PT ;  /* 0x000000051d050c10 */ /* 0x000fe20008ffe4ff */
[----:B------:R-:W-:-:S04]  /*21e0*/  ULDC.64 UR4, c[0x0][0xa08] ;  /* 0x0002820000047ab9 */ /* 0x000fc80000000a00 */
[----:B------:R-:W2:Y:S01]  /*21f0*/  LDC R13, c[0x0][0x3f4] ;  /* 0x0000fd00ff0d7b82 */ /* 0x000ea20000000800 */
[----:B0-----:R-:W-:Y:S01]  /*2200*/  VIADD R9, R20, 0xffffff80 ;  /* 0xffffff8014097836 */ /* 0x001fe20000000000 */
[----:B------:R0:W2:Y:S01]  /*2210*/  @P0 LDG.E R0, desc[UR6][R4.64] ;  /* 0x0000000604000981 */ /* 0x0000a2000c1e1900 */
[----:B------:R-:W-:-:S03]  /*2220*/  IMAD R3, R79, R33, R8 ;  /* 0x000000214f037224 */ /* 0x000fc600078e0208 */
[----:B------:R-:W-:-:S04]  /*2230*/  SHF.R.S32.HI R8, RZ, 0x1f, R9 ;  /* 0x0000001fff087819 */ /* 0x000fc80000011409 */
[----:B------:R-:W-:-:S04]  /*2240*/  LEA.HI R8, R8, R9, RZ, 0x2 ;  /* 0x0000000908087211 */ /* 0x000fc800078f10ff */
[--C-:B------:R-:W-:Y:S02]  /*2250*/  SHF.R.S32.HI R21, RZ, 0x2, R8.reuse ;  /* 0x00000002ff157819 */ /* 0x100fe40000011408 */
[----:B------:R-:W-:-:S04]  /*2260*/  SHF.R.S32.HI R8, RZ, 0x1f, R8 ;  /* 0x0000001fff087819 */ /* 0x000fc80000011408 */
[----:B------:R-:W-:-:S04]  /*2270*/  LEA.HI R8, R8, R21, RZ, 0x2 ;  /* 0x0000001508087211 */ /* 0x000fc800078f10ff */
[----:B------:R-:W-:-:S05]  /*2280*/  LOP3.LUT R8, R8, 0xfffffffc, RZ, 0xc0, !PT ;  /* 0xfffffffc08087812 */ /* 0x000fca00078ec0ff */
[----:B------:R-:W-:Y:S02]  /*2290*/  IMAD.IADD R21, R21, 0x1, -R8 ;  /* 0x0000000115157824 */ /* 0x000fe400078e0a08 */
[----:B------:R-:W4:Y:S01]  /*22a0*/  LDL.64 R8, [R1+0x50] ;  /* 0x0000500001087983 */ /* 0x000f220000100a00 */
[----:B------:R-:W-:Y:S01]  /*22b0*/  IMAD.WIDE.U32 R6, R79, R32, RZ ;  /* 0x000000204f067225 */ /* 0x000fe200078e00ff */
[----:B------:R-:W-:Y:S02]  /*22c0*/  ISETP.NE.U32.AND P0, PT, RZ, UR4, PT ;  /* 0x00000004ff007c0c */ /* 0x000fe4000bf05070 */
[----:B------:R-:W-:Y:S01]  /*22d0*/  SHF.R.U32.HI R39, RZ, 0x7, R20 ;  /* 0x00000007ff277819 */ /* 0x000fe20000011614 */
[----:B------:R-:W-:Y:S01]  /*22e0*/  IMAD.IADD R7, R7, 0x1, R3 ;  /* 0x0000000107077824 */ /* 0x000fe200078e0203 */
[----:B------:R-:W-:Y:S01]  /*22f0*/  ISETP.NE.AND.EX P0, PT, RZ, UR5, PT, P0 ;  /* 0x00000005ff007c0c */ /* 0x000fe2000bf05300 */
[----:B------:R-:W-:Y:S01]  /*2300*/  ULDC.64 UR4, c[0x0][0x308] ;  /* 0x0000c20000047ab9 */ /* 0x000fe20000000a00 */
[----:B------:R-:W-:Y:S01]  /*2310*/  ISETP.NE.AND P6, PT, R39, 0x1, PT ;  /* 0x000000012700780c */ /* 0x000fe20003fc5270 */
[----:B0-----:R-:W-:-:S04]  /*2320*/  IMAD.WIDE.U32 R4, R34, UR4, R6 ;  /* 0x0000000422047c25 */ /* 0x001fc8000f8e0006 */
[----:B------:R-:W-:Y:S01]  /*2330*/  IMAD R5, R34, UR5, R5 ;  /* 0x0000000522057c24 */ /* 0x000fe2000f8e0205 */
[----:B------:R-:W-:Y:S01]  /*2340*/  ULDC.64 UR4, c[0x0][0x310] ;  /* 0x0000c40000047ab9 */ /* 0x000fe20000000a00 */
[----:B------:R-:W-:-:S04]  /*2350*/  IMAD.WIDE.U32 R90, R144, R32, R22 ;  /* 0x00000020905a7225 */ /* 0x000fc800078e0016 */
[----:B----4-:R-:W-:-:S05]  /*2360*/  IMAD.MOV.U32 R36, RZ, RZ, R8 ;  /* 0x000000ffff247224 */ /* 0x010fca00078e0008 */
[----:B------:R-:W-:-:S05]  /*2370*/  SHF.R.S32.HI R37, RZ, 0x1f, R36 ;  /* 0x0000001fff257819 */ /* 0x000fca0000011424 */
[----:B------:R-:W-:Y:S04]  /*2380*/  STL [R1+0x54], R37 ;  /* 0x0000542501007387 */ /* 0x000fe80000100800 */
[----:B------:R-:W4:Y:S04]  /*2390*/  LDL R40, [R1+0x5c] ;  /* 0x00005c0001287983 */ /* 0x000f280000100800 */
[----:B------:R-:W4:Y:S01]  /*23a0*/  LDL R41, [R1+0x60] ;  /* 0x0000600001297983 */ /* 0x000f220000100800 */
[----:B--2---:R-:W-:-:S04]  /*23b0*/  SHF.R.S32.HI R3, RZ, 0x1f, R0 ;  /* 0x0000001fff037819 */ /* 0x004fc80000011400 */
[----:B------:R-:W-:Y:S02]  /*23c0*/  SEL R89, R3, RZ, !P0 ;  /* 0x000000ff03597207 */ /* 0x000fe40004000000 */
[----:B-1----:R-:W-:-:S03]  /*23d0*/  SEL R27, R0, RZ, !P0 ;  /* 0x000000ff001b7207 */ /* 0x002fc60004000000 */
[----:B------:R-:W-:Y:S02]  /*23e0*/  IMAD R0, R89, UR4, RZ ;  /* 0x0000000459007c24 */ /* 0x000fe4000f8e02ff */
[----:B------:R-:W-:-:S04]  /*23f0*/  IMAD.WIDE.U32 R28, R27, UR4, R4 ;  /* 0x000000041b1c7c25 */ /* 0x000fc8000f8e0004 */
[----:B------:R-:W-:Y:S01]  /*2400*/  IMAD R3, R27, UR5, R0 ;  /* 0x000000051b037c24 */ /* 0x000fe2000f8e0200 */
[----:B------:R-:W-:Y:S05]  /*2410*/  @!P6 WARPSYNC.ALL ;  /* 0x000000000000e948 */ /* 0x000fea0003800000 */
[----:B------:R-:W-:Y:S01]  /*2420*/  VIADD R0, R22, 0x10 ;  /* 0x0000001016007836 */ /* 0x000fe20000000000 */
[----:B------:R-:W-:Y:S01]  /*2430*/  ULDC.64 UR4, c[0x0][0x330] ;  /* 0x0000cc0000047ab9 */ /* 0x000fe20000000a00 */
[----:B------:R-:W-:Y:S01]  /*2440*/  IMAD R4, R38, R32, RZ ;  /* 0x0000002026047224 */ /* 0x000fe200078e02ff */
[----:B---3--:R-:W-:Y:S01]  /*2450*/  LOP3.LUT R10, R10, 0xfffffffd, RZ, 0xc0, !PT ;  /* 0xfffffffd0a0a7812 */ /* 0x008fe200078ec0ff */
[----:B------:R-:W-:Y:S01]  /*2460*/  IMAD.WIDE.U32 R30, R34, UR4, R22 ;  /* 0x00000004221e7c25 */ /* 0x000fe2000f8e0016 */
[----:B------:R-:W-:Y:S01]  /*2470*/  ULDC UR4, c[0x0][0x2f4] ;  /* 0x0000bd0000047ab9 */ /* 0x000fe20000000800 */
[----:B------:R-:W-:Y:S01]  /*2480*/  ULDC.64 UR6, c[0x0][0x338] ;  /* 0x0000ce0000067ab9 */ /* 0x000fe20000000a00 */
[----:B------:R-:W-:-:S02]  /*2490*/  ISETP.GE.AND P1, PT, R0, UR4, PT ;  /* 0x0000000400007c0c */ /* 0x000fc4000bf26270 */
[----:B------:R-:W-:Y:S01]  /*24a0*/  ISETP.GE.AND P0, PT, R22, UR4, PT ;  /* 0x0000000416007c0c */ /* 0x000fe2000bf06270 */
[----:B------:R-:W-:Y:S01]  /*24b0*/  IMAD R6, R144, R33, R4 ;  /* 0x0000002190067224 */ /* 0x000fe200078e0204 */
[----:B------:R-:W-:Y:S02]  /*24c0*/  SEL R5, RZ, 0xffffffff, P1 ;  /* 0xffffffffff057807 */ /* 0x000fe40000800000 */
[----:B------:R-:W-:Y:S02]  /*24d0*/  SEL R4, RZ, 0x1, P0 ;  /* 0x00000001ff047807 */ /* 0x000fe40000000000 */
[----:B------:R-:W-:Y:S01]  /*24e0*/  LOP3.LUT P0, RZ, R21, 0x2, RZ, 0xc0, !PT ;  /* 0x0000000215ff7812 */ /* 0x000fe2000780c0ff */
[----:B------:R-:W-:Y:S01]  /*24f0*/  IMAD.SHL.U32 R5, R5, 0x2, RZ ;  /* 0x0000000205057824 */ /* 0x000fe200078e00ff */
[----:B------:R-:W-:Y:S01]  /*2500*/  IADD3 R93, P1, R28, R90, RZ ;  /* 0x0000005a1c5d7210 */ /* 0x000fe20007f3e0ff */
[----:B------:R-:W-:-:S03]  /*2510*/  IMAD.IADD R3, R29, 0x1, R3 ;  /* 0x000000011d037824 */ /* 0x000fc600078e0203 */
[----:B------:R-:W-:Y:S01]  /*2520*/  LOP3.LUT R7, R5, 0x2, R4, 0xe2, !PT ;  /* 0x0000000205077812 */ /* 0x000fe200078ee204 */
[C---:B------:R-:W-:Y:S02]  /*2530*/  VIADD R4, R22.reuse, 0x20 ;  /* 0x0000002016047836 */ /* 0x040fe40000000000 */
[----:B------:R-:W-:Y:S01]  /*2540*/  VIADD R5, R22, 0x30 ;  /* 0x0000003016057836 */ /* 0x000fe20000000000 */
[----:B------:R-:W-:Y:S01]  /*2550*/  IADD3.X R90, R3, R91, R6, P1, !PT ;  /* 0x0000005b035a7210 */ /* 0x000fe20000ffe406 */
[----:B------:R-:W-:Y:S02]  /*2560*/  IMAD R8, R38, R70, RZ ;  /* 0x0000004626087224 */ /* 0x000fe400078e02ff */
[----:B------:R-:W-:Y:S01]  /*2570*/  @P0 LOP3.LUT R10, R10, 0x2, RZ, 0xfc, !PT ;  /* 0x000000020a0a0812 */ /* 0x000fe200078efcff */
[----:B------:R-:W-:Y:S01]  /*2580*/  VIADD R6, R22, 0x40 ;  /* 0x0000004016067836 */ /* 0x000fe20000000000 */
[----:B------:R-:W-:Y:S02]  /*2590*/  ISETP.GE.AND P0, PT, R4, UR4, PT ;  /* 0x0000000404007c0c */ /* 0x000fe4000bf06270 */
[----:B------:R-:W-:Y:S01]  /*25a0*/  ISETP.GE.AND P1, PT, R5, UR4, PT ;  /* 0x0000000405007c0c */ /* 0x000fe2000bf26270 */
[----:B------:R-:W-:Y:S01]  /*25b0*/  IMAD R15, R144, R71, R8 ;  /* 0x00000047900f7224 */ /* 0x000fe200078e0208 */
[----:B------:R-:W-:-:S02]  /*25c0*/  SEL R8, RZ, 0x4, P0 ;  /* 0x00000004ff087807 */ /* 0x000fc40000000000 */
[----:B------:R-:W-:Y:S02]  /*25d0*/  SEL R9, RZ, 0x8, P1 ;  /* 0x00000008ff097807 */ /* 0x000fe40000800000 */
[----:B------:R-:W-:Y:S02]  /*25e0*/  ISETP.GE.AND P0, PT, R6, UR4, PT ;  /* 0x0000000406007c0c */ /* 0x000fe4000bf06270 */
[----:B------:R-:W-:Y:S02]  /*25f0*/  LOP3.LUT R7, R9, R7, R8, 0xfe, !PT ;  /* 0x0000000709077212 */ /* 0x000fe400078efe08 */
[----:B------:R-:W-:Y:S01]  /*2600*/  SEL R12, RZ, 0x10, P0 ;  /* 0x00000010ff0c7807 */ /* 0x000fe20000000000 */
[----:B------:R-:W-:Y:S01]  /*2610*/  IMAD R31, R34, UR5, R31 ;  /* 0x00000005221f7c24 */ /* 0x000fe2000f8e021f */
[-C--:B------:R-:W-:Y:S01]  /*2620*/  ISETP.GE.AND P2, PT, R4, R13.reuse, PT ;  /* 0x0000000d0400720c */ /* 0x080fe20003f46270 */
[----:B------:R-:W-:Y:S01]  /*2630*/  IMAD R89, R89, UR6, RZ ;  /* 0x0000000659597c24 */ /* 0x000fe2000f8e02ff */
[----:B------:R-:W-:Y:S01]  /*2640*/  LOP3.LUT R12, R7, R12, RZ, 0xfc, !PT ;  /* 0x0000000c070c7212 */ /* 0x000fe200078efcff */
[----:B------:R-:W-:Y:S01]  /*2650*/  IMAD R7, R38, R76, RZ ;  /* 0x0000004c26077224 */ /* 0x000fe200078e02ff */
[----:B------:R-:W-:Y:S01]  /*2660*/  ISETP.GE.AND P0, PT, R22, R13, PT ;  /* 0x0000000d1600720c */ /* 0x000fe20003f06270 */
[----:B------:R-:W-:-:S04]  /*2670*/  IMAD.WIDE.U32 R34, R144, R70, R22 ;  /* 0x0000004690227225 */ /* 0x000fc800078e0016 */
[----:B------:R-:W-:Y:S01]  /*2680*/  IMAD.WIDE.U32 R68, R144, R70, R36 ;  /* 0x0000004690447225 */ /* 0x000fe200078e0024 */
[----:B------:R-:W-:-:S03]  /*2690*/  ISETP.GE.AND P1, PT, R0, R13, PT ;  /* 0x0000000d0000720c */ /* 0x000fc60003f26270 */
[C---:B------:R-:W-:Y:S02]  /*26a0*/  IMAD R89, R27.reuse, UR7, R89 ;  /* 0x000000071b597c24 */ /* 0x040fe4000f8e0259 */
[----:B------:R-:W-:-:S04]  /*26b0*/  IMAD.WIDE.U32 R30, R27, UR6, R30 ;  /* 0x000000061b1e7c25 */ /* 0x000fc8000f8e001e */
[----:B------:R-:W-:Y:S01]  /*26c0*/  IMAD R27, R144, R77, R7 ;  /* 0x0000004d901b7224 */ /* 0x000fe200078e0207 */
[----:B------:R-:W-:Y:S01]  /*26d0*/  SEL R7, R13, RZ, P0 ;  /* 0x000000ff0d077207 */ /* 0x000fe20000000000 */
[----:B------:R-:W-:Y:S02]  /*26e0*/  IMAD.IADD R35, R35, 0x1, R15 ;  /* 0x0000000123237824 */ /* 0x000fe400078e020f */
[----:B------:R-:W-:Y:S01]  /*26f0*/  IMAD.IADD R69, R15, 0x1, R69 ;  /* 0x000000010f457824 */ /* 0x000fe200078e0245 */
[C---:B------:R-:W-:Y:S01]  /*2700*/  SEL R15, R13.reuse, RZ, P2 ;  /* 0x000000ff0d0f7207 */ /* 0x040fe20001000000 */
[----:B------:R-:W-:Y:S01]  /*2710*/  IMAD.IADD R8, R22, 0x1, R7 ;  /* 0x0000000116087824 */ /* 0x000fe200078e0207 */
[----:B------:R-:W-:Y:S02]  /*2720*/  LOP3.LUT R10, R10, 0xfffffffe, RZ, 0xc0, !PT ;  /* 0xfffffffe0a0a7812 */ /* 0x000fe400078ec0ff */
[----:B------:R-:W-:Y:S01]  /*2730*/  SEL R9, R13, RZ, P1 ;  /* 0x000000ff0d097207 */ /* 0x000fe20000800000 */
[----:B------:R-:W-:Y:S01]  /*2740*/  IMAD.WIDE.U32 R72, R144, R76, R22 ;  /* 0x0000004c90487225 */ /* 0x000fe200078e0016 */
[----:B------:R-:W-:-:S03]  /*2750*/  @P2 LOP3.LUT R10, R10, 0x1, RZ, 0xfc, !PT ;  /* 0x000000010a0a2812 */ /* 0x000fc600078efcff */
[----:B------:R-:W-:-:S04]  /*2760*/  IMAD.WIDE.U32 R74, R144, R76, R36 ;  /* 0x0000004c904a7225 */ /* 0x000fc800078e0024 */
[----:B------:R-:W-:Y:S02]  /*2770*/  IMAD.IADD R20, R4, 0x1, R15 ;  /* 0x0000000104147824 */ /* 0x000fe400078e020f */
[----:B------:R-:W-:Y:S01]  /*2780*/  IMAD.IADD R14, R0, 0x1, R9 ;  /* 0x00000001000e7824 */ /* 0x000fe200078e0209 */
[----:B------:R-:W-:Y:S01]  /*2790*/  SHF.R.S32.HI R9, RZ, 0x1f, R8 ;  /* 0x0000001fff097819 */ /* 0x000fe20000011408 */
[----:B------:R-:W-:Y:S02]  /*27a0*/  IMAD.IADD R73, R73, 0x1, R27 ;  /* 0x0000000149497824 */ /* 0x000fe400078e021b */
[----:B------:R-:W-:Y:S01]  /*27b0*/  IMAD.IADD R75, R27, 0x1, R75 ;  /* 0x000000011b4b7824 */ /* 0x000fe200078e024b */
[----:B------:R-:W-:Y:S01]  /*27c0*/  SHF.R.S32.HI R27, RZ, 0x1f, R20 ;  /* 0x0000001fff1b7819 */ /* 0x000fe20000011414 */
[----:B------:R0:W-:Y:S01]  /*27d0*/  STL [R1+0x4c], R10 ;  /* 0x00004c0a01007387 */ /* 0x0001e20000100800 */
[----:B------:R-:W-:Y:S02]  /*27e0*/  SHF.R.S32.HI R15, RZ, 0x1f, R14 ;  /* 0x0000001fff0f7819 */ /* 0x000fe4000001140e */
[----:B------:R-:W-:-:S02]  /*27f0*/  LEA.HI R7, R9, R8, RZ, 0x3 ;  /* 0x0000000809077211 */ /* 0x000fc400078f18ff */
[----:B0-----:R-:W-:Y:S02]  /*2800*/  LEA.HI R10, R9, R8, RZ, 0x5 ;  /* 0x00000008090a7211 */ /* 0x001fe400078f28ff */
[CC--:B------:R-:W-:Y:S02]  /*2810*/  LEA.HI R9, R27.reuse, R20.reuse, RZ, 0x3 ;  /* 0x000000141b097211 */ /* 0x0c0fe400078f18ff */
[----:B------:R-:W-:Y:S02]  /*2820*/  LEA.HI R20, R27, R20, RZ, 0x5 ;  /* 0x000000141b147211 */ /* 0x000fe400078f28ff */
[CC--:B------:R-:W-:Y:S02]  /*2830*/  LEA.HI R8, R15.reuse, R14.reuse, RZ, 0x3 ;  /* 0x0000000e0f087211 */ /* 0x0c0fe400078f18ff */
[----:B------:R-:W-:Y:S02]  /*2840*/  LEA.HI R15, R15, R14, RZ, 0x5 ;  /* 0x0000000e0f0f7211 */ /* 0x000fe400078f28ff */
[----:B------:R-:W-:-:S02]  /*2850*/  SHF.R.S32.HI R14, RZ, 0x5, R10 ;  /* 0x00000005ff0e7819 */ /* 0x000fc4000001140a */
[----:B------:R-:W-:Y:S02]  /*2860*/  SHF.R.S32.HI R36, RZ, 0x5, R20 ;  /* 0x00000005ff247819 */ /* 0x000fe40000011414 */
[----:B------:R-:W-:Y:S01]  /*2870*/  LOP3.LUT R27, R42, 0x18, R9, 0xf8, !PT ;  /* 0x000000182a1b7812 */ /* 0x000fe200078ef809 */
[----:B------:R-:W-:Y:S01]  /*2880*/  VIADD R82, R22, 0x50 ;  /* 0x0000005016527836 */ /* 0x000fe20000000000 */
[----:B-----5:R-:W-:Y:S02]  /*2890*/  SHF.R.S32.HI R37, RZ, 0x1f, R107 ;  /* 0x0000001fff257819 */ /* 0x020fe4000001146b */
[----:B------:R-:W-:Y:S02]  /*28a0*/  LOP3.LUT R10, R42, 0x18, R7, 0xf8, !PT ;  /* 0x000000182a0a7812 */ /* 0x000fe400078ef807 */
[----:B------:R-:W-:Y:S02]  /*28b0*/  IADD3 R78, P2, R144, R79, RZ ;  /* 0x0000004f904e7210 */ /* 0x000fe40007f5e0ff */
[----:B------:R-:W-:-:S03]  /*28c0*/  SHF.R.S32.HI R26, RZ, 0x5, R15 ;  /* 0x00000005ff1a7819 */ /* 0x000fc6000001140f */
[----:B------:R-:W-:Y:S01]  /*28d0*/  IMAD.X R79, R38, 0x1, R11, P2 ;  /* 0x00000001264f7824 */ /* 0x000fe200010e060b */
[----:B------:R-:W-:Y:S02]  /*28e0*/  ISETP.GE.AND P2, PT, R82, UR4, PT ;  /* 0x0000000452007c0c */ /* 0x000fe4000bf46270 */
[----:B------:R-:W-:Y:S02]  /*28f0*/  LOP3.LUT R20, R42, 0x18, R8, 0xf8, !PT ;  /* 0x000000182a147812 */ /* 0x000fe400078ef808 */
[----:B------:R-:W-:Y:S01]  /*2900*/  SEL R11, RZ, 0x20, P2 ;  /* 0x00000020ff0b7807 */ /* 0x000fe20001000000 */
[----:B------:R-:W-:Y:S01]  /*2910*/  IMAD R95, R71, 0x90, RZ ;  /* 0x00000090475f7824 */ /* 0x000fe200078e02ff */
[----:B------:R-:W-:Y:S01]  /*2920*/  LOP3.LUT R81, R7, 0xfffffff8, RZ, 0xc0, !PT ;  /* 0xfffffff807517812 */ /* 0x000fe200078ec0ff */
[----:B------:R-:W-:Y:S01]  /*2930*/  IMAD.WIDE.U32 R34, R107, R70, R34 ;  /* 0x000000466b227225 */ /* 0x000fe200078e0022 */
[----:B------:R-:W-:-:S03]  /*2940*/  LOP3.LUT R80, R8, 0xfffffff8, RZ, 0xc0, !PT ;  /* 0xfffffff808507812 */ /* 0x000fc600078ec0ff */
[----:B------:R-:W-:-:S04]  /*2950*/  IMAD.WIDE.U32 R68, R107, R70, R68 ;  /* 0x000000466b447225 */ /* 0x000fc800078e0044 */
[----:B------:R-:W-:-:S04]  /*2960*/  IMAD.WIDE.U32 R72, R107, R76, R72 ;  /* 0x0000004c6b487225 */ /* 0x000fc800078e0048 */
[----:B------:R-:W-:Y:S01]  /*2970*/  IMAD.WIDE.U32 R74, R107, R76, R74 ;  /* 0x0000004c6b4a7225 */ /* 0x000fe200078e004a */
[----:B------:R-:W-:-:S03]  /*2980*/  SHF.R.S32.HI R103, RZ, 0x1f, R81 ;  /* 0x0000001fff677819 */ /* 0x000fc60000011451 */
[----:B------:R-:W-:Y:S01]  /*2990*/  IMAD.SHL.U32 R110, R13, 0x2, RZ ;  /* 0x000000020d6e7824 */ /* 0x000fe200078e00ff */
[----:B------:R-:W-:Y:S01]  /*29a0*/  SHF.R.S32.HI R102, RZ, 0x1f, R80 ;  /* 0x0000001fff667819 */ /* 0x000fe20000011450 */
[----:B------:R-:W-:Y:S02]  /*29b0*/  VIADD R113, R39, 0x8 ;  /* 0x0000000827717836 */ /* 0x000fe40000000000 */
[----:B------:R-:W-:Y:S01]  /*29c0*/  IMAD.IADD R89, R31, 0x1, R89 ;  /* 0x000000011f597824 */ /* 0x000fe200078e0259 */
[-C--:B----4-:R-:W-:Y:S02]  /*29d0*/  LOP3.LUT R27, R27, R40.reuse, RZ, 0x3c, !PT ;  /* 0x000000281b1b7212 */ /* 0x090fe400078e3cff */
[----:B------:R-:W-:Y:S01]  /*29e0*/  LOP3.LUT R15, R10, R40, RZ, 0x3c, !PT ;  /* 0x000000280a0f7212 */ /* 0x000fe200078e3cff */
[----:B------:R-:W-:Y:S02]  /*29f0*/  IMAD R10, R37, R70, RZ ;  /* 0x00000046250a7224 */ /* 0x000fe400078e02ff */
[----:B------:R-:W-:-:S02]  /*2a00*/  IMAD R36, R36, 0x1200, R41 ;  /* 0x0000120024247824 */ /* 0x000fc400078e0229 */
[----:B------:R-:W-:Y:S02]  /*2a10*/  IMAD R14, R14, 0x1200, R41 ;  /* 0x000012000e0e7824 */ /* 0x000fe400078e0229 */
[----:B------:R-:W-:Y:S02]  /*2a20*/  IMAD.IADD R104, R36, 0x1, R27 ;  /* 0x0000000124687824 */ /* 0x000fe400078e021b */
[----:B------:R-:W-:Y:S02]  /*2a30*/  IMAD R27, R107, R71, R10 ;  /* 0x000000476b1b7224 */ /* 0x000fe400078e020a */
[----:B------:R-:W-:Y:S02]  /*2a40*/  IMAD R10, R37, R76, RZ ;  /* 0x0000004c250a7224 */ /* 0x000fe400078e02ff */
[----:B------:R-:W-:Y:S01]  /*2a50*/  IMAD.IADD R106, R14, 0x1, R15 ;  /* 0x000000010e6a7824 */ /* 0x000fe200078e020f */
[----:B------:R-:W-:Y:S01]  /*2a60*/  LOP3.LUT R105, R20, R40, RZ, 0x3c, !PT ;  /* 0x0000002814697212 */ /* 0x000fe200078e3cff */
[----:B------:R-:W-:Y:S01]  /*2a70*/  IMAD R15, R33, 0x90, RZ ;  /* 0x00000090210f7824 */ /* 0x000fe200078e02ff */
[----:B------:R-:W-:Y:S01]  /*2a80*/  LOP3.LUT R20, R12, R11, RZ, 0xfc, !PT ;  /* 0x0000000b0c147212 */ /* 0x000fe200078efcff */
[----:B------:R-:W-:Y:S01]  /*2a90*/  IMAD.WIDE.U32 R32, R32, 0x90, RZ ;  /* 0x0000009020207825 */ /* 0x000fe200078e00ff */
[----:B------:R-:W-:-:S03]  /*2aa0*/  LOP3.LUT R11, R12, 0x1, RZ, 0xc0, !PT ;  /* 0x000000010c0b7812 */ /* 0x000fc600078ec0ff */
[----:B------:R-:W-:Y:S01]  /*2ab0*/  IMAD R85, R107, R77, R10 ;  /* 0x0000004d6b557224 */ /* 0x000fe200078e020a */
[----:B------:R-:W-:Y:S01]  /*2ac0*/  LOP3.LUT R10, R9, 0xfffffff8, RZ, 0xc0, !PT ;  /* 0xfffffff8090a7812 */ /* 0x000fe200078ec0ff */
[----:B------:R-:W-:Y:S02]  /*2ad0*/  IMAD R37, R77, 0x90, RZ ;  /* 0x000000904d257824 */ /* 0x000fe400078e02ff */
[----:B------:R-:W-:Y:S02]  /*2ae0*/  IMAD R26, R26, 0x1200, R41 ;  /* 0x000012001a1a7824 */ /* 0x000fe400078e0229 */
[----:B------:R-:W-:Y:S01]  /*2af0*/  IMAD.WIDE.U32 R70, R70, 0x90, RZ ;  /* 0x0000009046467825 */ /* 0x000fe200078e00ff */
[----:B------:R-:W-:-:S03]  /*2b00*/  LOP3.LUT R12, R20, 0x2, RZ, 0xc0, !PT ;  /* 0x00000002140c7812 */ /* 0x000fc600078ec0ff */
[----:B------:R-:W-:Y:S01]  /*2b10*/  IMAD.WIDE.U32 R76, R76, 0x90, RZ ;  /* 0x000000904c4c7825 */ /* 0x000fe200078e00ff */
[C---:B------:R-:W-:Y:S02]  /*2b20*/  LOP3.LUT R13, R20.reuse, 0x4, RZ, 0xc0, !PT ;  /* 0x00000004140d7812 */ /* 0x040fe400078ec0ff */
[C---:B------:R-:W-:Y:S01]  /*2b30*/  LOP3.LUT R14, R20.reuse, 0x8, RZ, 0xc0, !PT ;  /* 0x00000008140e7812 */ /* 0x040fe200078ec0ff */
[----:B------:R-:W-:Y:S01]  /*2b40*/  IMAD.IADD R94, R33, 0x1, R15 ;  /* 0x00000001215e7824 */ /* 0x000fe200078e020f */
[----:B------:R-:W-:Y:S01]  /*2b50*/  LOP3.LUT R15, R20, 0x10, RZ, 0xc0, !PT ;  /* 0x00000010140f7812 */ /* 0x000fe200078ec0ff */
[----:B------:R-:W-:Y:S01]  /*2b60*/  IMAD.IADD R87, R73, 0x1, R85 ;  /* 0x0000000149577824 */ /* 0x000fe200078e0255 */
[----:B------:R-:W-:Y:S01]  /*2b70*/  SHF.R.S32.HI R101, RZ, 0x1f, R10 ;  /* 0x0000001fff657819 */ /* 0x000fe2000001140a */
[----:B------:R-:W-:Y:S01]  /*2b80*/  IMAD.IADD R105, R26, 0x1, R105 ;  /* 0x000000011a697824 */ /* 0x000fe200078e0269 */
[----:B------:R-:W-:Y:S01]  /*2b90*/  LOP3.LUT R20, R20, 0x20, RZ, 0xc0, !PT ;  /* 0x0000002014147812 */ /* 0x000fe200078ec0ff */
[----:B------:R-:W-:-:S02]  /*2ba0*/  IMAD.IADD R95, R71, 0x1, R95 ;  /* 0x00000001475f7824 */ /* 0x000fc400078e025f */
[----:B------:R-:W-:Y:S02]  /*2bb0*/  IMAD.IADD R100, R77, 0x1, R37 ;  /* 0x000000014d647824 */ /* 0x000fe400078e0225 */
[----:B------:R-:W-:Y:S02]  /*2bc0*/  IMAD.IADD R88, R35, 0x1, R27 ;  /* 0x0000000123587824 */ /* 0x000fe400078e021b */
[----:B------:R-:W-:Y:S02]  /*2bd0*/  IMAD.IADD R86, R27, 0x1, R69 ;  /* 0x000000011b567824 */ /* 0x000fe400078e0245 */
[----:B------:R-:W-:Y:S01]  /*2be0*/  IMAD.IADD R85, R85, 0x1, R75 ;  /* 0x0000000155557824 */ /* 0x000fe200078e024b */
[----:B------:R-:W-:Y:S06]  /*2bf0*/  @!P6 BAR.SYNC.DEFER_BLOCKING 0x9, 0x100 ;  /* 0x024400000000eb1d */ /* 0x000fec0000010000 */
.L_x_2398:
[----:B------:R-:W2:Y:S01]  /*2c00*/  LDL R26, [R1+0x90] ;  /* 0x00009000011a7983 */ /* 0x000ea20000100800 */
[----:B0-----:R-:W0:Y:S01]  /*2c10*/  LDC.64 R96, c[0x0][0x2e8] ;  /* 0x0000ba00ff607b82 */ /* 0x001e220000000a00 */
[----:B------:R-:W-:Y:S01]  /*2c20*/  VIADD R43, R24, 0xffffffff ;  /* 0xffffffff182b7836 */ /* 0x000fe20000000000 */
[----:B------:R-:W-:Y:S01]  /*2c30*/  LOP3.LUT P4, RZ, R21, 0x2, RZ, 0xc0, !PT ;  /* 0x0000000215ff7812 */ /* 0x000fe2000788c0ff */
[----:B------:R-:W-:Y:S05]  /*2c40*/  YIELD ;  /* 0x0000000000007946 */ /* 0x000fea0003800000 */
[----:B-1----:R-:W1:Y:S01]  /*2c50*/  LDC R108, c[0x0][0x3f4] ;  /* 0x0000fd00ff6c7b82 */ /* 0x002e620000000800 */
[----:B---3--:R-:W-:Y:S01]  /*2c60*/  SHF.R.S32.HI R36, RZ, 0x1f, R43 ;  /* 0x0000001fff247819 */ /* 0x008fe2000001142b */
[-C--:B------:R-:W-:Y:S01]  /*2c70*/  IMAD R27, R94, R43.reuse, RZ ;  /* 0x0000002b5e1b7224 */ /* 0x080fe200078e02ff */
[----:B------:R-:W-:Y:S01]  /*2c80*/  BSSY B0, `(.L_x_2343) ;  /* 0x00003f7000007945 */ /* 0x000fe20003800000 */
[----:B------:R-:W-:-:S04]  /*2c90*/  IMAD.WIDE.U32 R64, R32, R43, RZ ;  /* 0x0000002b20407225 */ /* 0x000fc800078e00ff */
[----:B------:R-:W-:Y:S01]  /*2ca0*/  IMAD R27, R36, R32, R27 ;  /* 0x00000020241b7224 */ /* 0x000fe200078e021b */
[----:B------:R-:W-:-:S03]  /*2cb0*/  IADD3 R24, P2, R93, R64, RZ ;  /* 0x000000405d187210 */ /* 0x000fc60007f5e0ff */
[----:B------:R-:W-:-:S04]  /*2cc0*/  IMAD.IADD R98, R65, 0x1, R27 ;  /* 0x0000000141627824 */ /* 0x000fc800078e021b */
[----:B------:R-:W-:Y:S01]  /*2cd0*/  IMAD.X R27, R98, 0x1, R90, P2 ;  /* 0x00000001621b7824 */ /* 0x000fe200010e065a */
[C---:B0-----:R-:W-:Y:S02]  /*2ce0*/  LEA R40, P3, R24.reuse, R96, 0x1 ;  /* 0x0000006018287211 */ /* 0x041fe400078608ff */
        /* <DEDUP_REMOVED lines=48> */
[----:B------:R-:W-:Y:S01]  /*2ff0*/  ULDC.64 UR6, c[0x0][0x208] ;  /* 0x0000820000067ab9 */ /* 0x000fe20000000a00 */
        /* <DEDUP_REMOVED lines=36> */
.L_x_2347:
[----:B------:R-:W-:Y:S05]  /*3240*/  BSYNC B1 ;  /* 0x0000000000017941 */ /* 0x000fea0003800000 */
.L_x_2346:
        /* <DEDUP_REMOVED lines=37> */
[----:B------:R-:W-:-:S04]  /*34a0*/  PRMT R121, R36, 0x7610, R121 ;  /* 0x0000761024797816 */ /* 0x000fc80000000079 */
[----:B------:R-:W-:Y:S01]  /*34b0*/  PRMT R122, R26, 0x7610, R122 ;  /* 0x000076101a7a7816 */ /* 0x000fe2000000007a */
[----:B------:R-:W-:-:S05]  /*34c0*/  IMAD.MOV.U32 R26, RZ, RZ, R97 ;  /* 0x000000ffff1a7224 */ /* 0x000fca00078e0061 */
[----:B------:R-:W-:Y:S02]  /*34d0*/  PRMT R122, R122, 0x5410, R26 ;  /* 0x000054107a7a7816 */ /* 0x000fe4000000001a */
[----:B--2---:R-:W-:-:S13]  /*34e0*/  ISETP.NE.AND P3, PT, R37, 0x3, PT ;  /* 0x000000032500780c */ /* 0x004fda0003f65270 */
[----:B------:R-:W-:Y:S05]  /*34f0*/  @!P3 BRA `(.L_x_2348) ;  /* 0x000000000004b947 */ /* 0x000fea0003800000 */
[----:B------:R-:W-:Y:S01]  /*3500*/  BPT.TRAP 0x1 ;  /* 0x000000040000795c */ /* 0x000fe20000300000 */
.L_x_2348:
[----:B------:R-:W2:Y:S01]  /*3510*/  LDL R36, [R1+0x44] ;  /* 0x0000440001247983 */ /* 0x000ea20000100800 */
[----:B------:R-:W-:Y:S01]  /*3520*/  IMAD R26, R18, 0x8, R16 ;  /* 0x00000008121a7824 */ /* 0x000fe200078e0210 */
[----:B------:R-:W-:Y:S01]  /*3530*/  BSSY B1, `(.L_x_2349) ;  /* 0x0000004000017945 */ /* 0x000fe20003800000 */
[----:B--2---:R-:W-:-:S04]  /*3540*/  SHF.L.U32 R92, R36, 0x1f, RZ ;  /* 0x0000001f245c7819 */ /* 0x004fc800000006ff */
[----:B------:R-:W0:Y:S02]  /*3550*/  SYNCS.PHASECHK.TRANS64.TRYWAIT P5, [R26+URZ+0x31c90], R92 ;  /* 0x031c905c1a0075a7 */ /* 0x000e2400080a017f */
[----:B0-----:R-:W-:Y:S05]  /*3560*/  @!P5 BRA `(.L_x_2350) ;  /* 0x0000024000f0d947 */ /* 0x001fea0003800000 */
.L_x_2660:
[----:B------:R-:W-:Y:S05]  /*3570*/  BSYNC B1 ;  /* 0x0000000000017941 */ /* 0x000fea0003800000 */
.L_x_2349:
        /* <DEDUP_REMOVED lines=50> */
.L_x_2355:
[----:B------:R-:W-:Y:S05]  /*38a0*/  BSYNC B2 ;  /* 0x0000000000027941 */ /* 0x000fea0003800000 */
.L_x_2354:
[----:B------:R-:W-:Y:S02]  /*38b0*/  ULDC.64 UR4, c[0x0][0x208] ;  /* 0x0000820000047ab9 */ /* 0x000fe40000000a00 */
[----:B------:R1:W-:Y:S03]  /*38c0*/  STG.E.128 desc[UR4][R40.64], R36 ;  /* 0x0000002428007986 */ /* 0x0003e6000c101d04 */
.L_x_2353:
[----:B------:R-:W-:Y:S05]  /*38d0*/  BSYNC B1 ;  /* 0x0000000000017941 */ /* 0x000fea0003800000 */
.L_x_2352:
        /* <DEDUP_REMOVED lines=11> */
[----:B------:R-:W-:Y:S01]  /*3990*/  HADD2.F32 R63, -RZ, R120.H1_H1 ;  /* 0x30000078ff3f7230 */ /* 0x000fe20000004100 */
        /* <DEDUP_REMOVED lines=28> */
[--C-:B------:R-:W-:Y:S02]  /*3b60*/  HADD2.F32 R62, -RZ, R38.reuse.H1_H1 ;  /* 0x30000026ff3e7230 */ /* 0x100fe40000004100 */
[----:B------:R-:W-:Y:S01]  /*3b70*/  FFMA.FTZ R36, R36, R59, R63 ;  /* 0x0000003b24247223 */ /* 0x000fe2000001003f */
[----:B------:R-:W-:Y:S02]  /*3b80*/  HADD2.F32 R59, -RZ, R121.H0_H0 ;  /* 0x20000079ff3b7230 */ /* 0x000fe40000004100 */
        /* <DEDUP_REMOVED lines=8> */
.L_x_2359:
[----:B------:R-:W-:Y:S05]  /*3c10*/  BSYNC B2 ;  /* 0x0000000000027941 */ /* 0x000fea0003800000 */
.L_x_2358:
[----:B------:R-:W-:Y:S02]  /*3c20*/  ULDC.64 UR4, c[0x0][0x208] ;  /* 0x0000820000047ab9 */ /* 0x000fe40000000a00 */
[----:B------:R2:W-:Y:S03]  /*3c30*/  STG.E.128 desc[UR4][R40.64+0x20], R36 ;  /* 0x0000202428007986 */ /* 0x0005e6000c101d04 */
.L_x_2357:
[----:B------:R-:W-:Y:S05]  /*3c40*/  BSYNC B1 ;  /* 0x0000000000017941 */ /* 0x000fea0003800000 */
.L_x_2356:
        /* <DEDUP_REMOVED lines=11> */
[----:B------:R-:W-:Y:S01]  /*3d00*/  HADD2.F32 R61, -RZ, R120.H0_H0 ;  /* 0x20000078ff3d7230 */ /* 0x000fe20000004100 */
        /* <DEDUP_REMOVED lines=8> */
[----:B------:R-:W-:Y:S02]  /*3d90*/  HADD2.F32 R59, -RZ, R119.H1_H1 ;  /* 0x30000077ff3b7230 */ /* 0x000fe40000004100 */
        /* <DEDUP_REMOVED lines=31> */
.L_x_2363:
[----:B------:R-:W-:Y:S05]  /*3f90*/  BSYNC B2 ;  /* 0x0000000000027941 */ /* 0x000fea0003800000 */
.L_x_2362:
[----:B------:R-:W-:Y:S02]  /*3fa0*/  ULDC.64 UR4, c[0x0][0x208] ;  /* 0x0000820000047ab9 */ /* 0x000fe40000000a00 */
[----:B------:R3:W-:Y:S03]  /*3fb0*/  STG.E.128 desc[UR4][R40.64+0x40], R36 ;  /* 0x0000402428007986 */ /* 0x0007e6000c101d04 */
.L_x_2361:
[----:B------:R-:W-:Y:S05]  /*3fc0*/  BSYNC B1 ;  /* 0x0000000000017941 */ /* 0x000fea0003800000 */
.L_x_2360:
        /* <DEDUP_REMOVED lines=51> */
.L_x_2367:
[----:B------:R-:W-:Y:S05]  /*4300*/  BSYNC B2 ;  /* 0x0000000000027941 */ /* 0x000fea0003800000 */
.L_x_2366:
[----:B------:R-:W-:Y:S02]  /*4310*/  ULDC.64 UR4, c[0x0][0x208] ;  /* 0x0000820000047ab9 */ /* 0x000fe40000000a00 */
[----:B------:R4:W-:Y:S03]  /*4320*/  STG.E.128 desc[UR4][R40.64+0x60], R36 ;  /* 0x0000602428007986 */ /* 0x0009e6000c101d04 */
.L_x_2365:
[----:B------:R-:W-:Y:S05]  /*4330*/  BSYNC B1 ;  /* 0x0000000000017941 */ /* 0x000fea0003800000 */
.L_x_2364:
        /* <DEDUP_REMOVED lines=38> */
[----:B------:R-:W-:-:S02]  /*45a0*/  HADD2.F32 R50, -RZ, R111.H1_H1 ;  /* 0x3000006fff327230 */ /* 0x000fc40000004100 */
[-C--:B------:R-:W-:Y:S01]  /*45b0*/  FMUL.FTZ R51, R49, R112.reuse ;  /* 0x0000007031337220 */ /* 0x080fe20000410000 */
[----:B------:R-:W-:Y:S02]  /*45c0*/  HADD2.F32 R111, -RZ, R111.H0_H0 ;  /* 0x2000006fff6f7230 */ /* 0x000fe40000004100 */
[----:B------:R-:W-:Y:S01]  /*45d0*/  FMUL.FTZ R112, R38, R112 ;  /* 0x0000007026707220 */ /* 0x000fe20000410000 */
[-C--:B------:R-:W-:Y:S01]  /*45e0*/  FFMA.FTZ R53, R36, R50.reuse, -R53 ;  /* 0x0000003224357223 */ /* 0x080fe20000010835 */
[----:B------:R-:W-:Y:S01]  /*45f0*/  FFMA.FTZ R52, R47, R50, R52 ;  /* 0x000000322f347223 */ /* 0x000fe20000010034 */
[-C--:B------:R-:W-:Y:S01]  /*4600*/  FFMA.FTZ R51, R38, R111.reuse, -R51 ;  /* 0x0000006f26337223 */ /* 0x080fe20000010833 */
[----:B------:R-:W-:-:S03]  /*4610*/  FFMA.FTZ R112, R49, R111, R112 ;  /* 0x0000006f31707223 */ /* 0x000fc60000010070 */
[----:B------:R-:W-:Y:S02]  /*4620*/  F2FP.F16.F32.PACK_AB R36, R52, R53 ;  /* 0x000000353424723e */ /* 0x000fe400000000ff */
[----:B------:R-:W-:-:S07]  /*4630*/  F2FP.F16.F32.PACK_AB R38, R112, R51 ;  /* 0x000000337026723e */ /* 0x000fce00000000ff */
.L_x_2371:
[----:B------:R-:W-:Y:S05]  /*4640*/  BSYNC B2 ;  /* 0x0000000000027941 */ /* 0x000fea0003800000 */
.L_x_2370:
[----:B------:R-:W-:Y:S02]  /*4650*/  ULDC.64 UR4, c[0x0][0x208] ;  /* 0x0000820000047ab9 */ /* 0x000fe40000000a00 */
[----:B------:R1:W-:Y:S03]  /*4660*/  STG.E.128 desc[UR4][R40.64+0x80], R36 ;  /* 0x0000802428007986 */ /* 0x0003e6000c101d04 */
.L_x_2369:
[----:B------:R-:W-:Y:S05]  /*4670*/  BSYNC B1 ;  /* 0x0000000000017941 */ /* 0x000fea0003800000 */
.L_x_2368:
        /* <DEDUP_REMOVED lines=36> */
[--C-:B------:R-:W-:Y:S02]  /*48c0*/  HADD2.F32 R39, -RZ, R98.reuse.H0_H0 ;  /* 0x20000062ff277230 */ /* 0x100fe40000004100 */
[----:B------:R-:W-:Y:S01]  /*48d0*/  FMUL.FTZ R44, R36, R44 ;  /* 0x0000002c242c7220 */ /* 0x000fe20000410000 */
        /* <DEDUP_REMOVED lines=10> */
.L_x_2373:
[----:B------:R-:W-:Y:S05]  /*4980*/  BSYNC B1 ;  /* 0x0000000000017941 */ /* 0x000fea0003800000 */
.L_x_2372:
[----:B------:R-:W-:Y:S02]  /*4990*/  ULDC.64 UR4, c[0x0][0x208] ;  /* 0x0000820000047ab9 */ /* 0x000fe40000000a00 */
[----:B------:R1:W-:Y:S01]  /*49a0*/  STG.E.128 desc[UR4][R40.64+0xa0], R36 ;  /* 0x0000a02428007986 */ /* 0x0003e2000c101d04 */
[----:B------:R-:W-:Y:S05]  /*49b0*/  BRA `(.L_x_2351) ;  /* 0x00000020008c7947 */ /* 0x000fea0003800000 */
.L_x_2345:
        /* <DEDUP_REMOVED lines=22> */
[----:B------:R-:W-:Y:S01]  /*4b20*/  CS2R R56, SRZ ;  /* 0x0000000000387805 */ /* 0x000fe2000001ff00 */
[----:B------:R-:W-:-:S02]  /*4b30*/  ULDC.64 UR6, c[0x0][0x208] ;  /* 0x0000820000067ab9 */ /* 0x000fc40000000a00 */
        /* <DEDUP_REMOVED lines=23> */
.L_x_2375:
[----:B------:R-:W-:Y:S05]  /*4cb0*/  BSYNC B1 ;  /* 0x0000000000017941 */ /* 0x000fea0003800000 */
.L_x_2374:
        /* <DEDUP_REMOVED lines=47> */
.L_x_2376:
[----:B------:R-:W2:Y:S01]  /*4fb0*/  LDL R60, [R1+0x44] ;  /* 0x00004400013c7983 */ /* 0x000ea20000100800 */
[----:B------:R-:W-:Y:S01]  /*4fc0*/  IMAD R26, R18, 0x8, R16 ;  /* 0x00000008121a7824 */ /* 0x000fe200078e0210 */
[----:B------:R-:W-:Y:S01]  /*4fd0*/  BSSY B1, `(.L_x_2377) ;  /* 0x0000004000017945 */ /* 0x000fe20003800000 */
[----:B--2---:R-:W-:-:S04]  /*4fe0*/  SHF.L.U32 R92, R60, 0x1f, RZ ;  /* 0x0000001f3c5c7819 */ /* 0x004fc800000006ff */
[----:B------:R-:W0:Y:S02]  /*4ff0*/  SYNCS.PHASECHK.TRANS64.TRYWAIT P5, [R26+URZ+0x31c90], R92 ;  /* 0x031c905c1a0075a7 */ /* 0x000e2400080a017f */
[----:B0-----:R-:W-:Y:S05]  /*5000*/  @!P5 BRA `(.L_x_2378) ;  /* 0x00000228005cd947 */ /* 0x001fea0003800000 */
.L_x_2661:
[----:B------:R-:W-:Y:S05]  /*5010*/  BSYNC B1 ;  /* 0x0000000000017941 */ /* 0x000fea0003800000 */
.L_x_2377:
        /* <DEDUP_REMOVED lines=129> */
.L_x_2382:
[----:B------:R-:W-:Y:S05]  /*5830*/  BSYNC B2 ;  /* 0x0000000000027941 */ /* 0x000fea0003800000 */
.L_x_2381:
[----:B------:R-:W-:Y:S01]  /*5840*/  ISETP.GE.AND P4, PT, R116, R111, PT ;  /* 0x0000006f7400720c */ /* 0x000fe20003f86270 */
[----:B------:R-:W-:-:S12]  /*5850*/  ULDC.64 UR4, c[0x0][0x208] ;  /* 0x0000820000047ab9 */ /* 0x000fd80000000a00 */
        /* <DEDUP_REMOVED lines=11> */
.L_x_2380:
[----:B------:R-:W-:Y:S05]  /*5910*/  BSYNC B1 ;  /* 0x0000000000017941 */ /* 0x000fea0003800000 */
.L_x_2379:
        /* <DEDUP_REMOVED lines=118> */
.L_x_2386:
[----:B------:R-:W-:Y:S05]  /*6080*/  BSYNC B2 ;  /* 0x0000000000027941 */ /* 0x000fea0003800000 */
.L_x_2385:
        /* <DEDUP_REMOVED lines=13> */
.L_x_2384:
[----:B------:R-:W-:Y:S05]  /*6160*/  BSYNC B1 ;  /* 0x0000000000017941 */ /* 0x000fea0003800000 */
.L_x_2383:
        /* <DEDUP_REMOVED lines=121> */
.L_x_2388:
[----:B------:R-:W-:Y:S05]  /*6900*/  BSYNC B1 ;  /* 0x0000000000017941 */ /* 0x000fea0003800000 */
.L_x_2387:
[----:B------:R-:W-:Y:S01]  /*6910*/  ISETP.GE.AND P4, PT, R54, R111, PT ;  /* 0x0000006f3600720c */ /* 0x000fe20003f86270 */
[----:B------:R-:W-:Y:S02]  /*6920*/  ULDC.64 UR4, c[0x0][0x208] ;  /* 0x0000820000047ab9 */ /* 0x000fe40000000a00 */
[----:B-1----:R1:W-:Y:S10]  /*6930*/  STG.E.128 desc[UR4][R52.64], R40 ;  /* 0x0000002834007986 */ /* 0x0023f4000c101d04 */
[----:B------:R-:W-:Y:S05]  /*6940*/  @P4 BRA `(.L_x_2351) ;  /* 0x0000000000a84947 */ /* 0x000fea0003800000 */
[--C-:B------:R-:W-:Y:S01]  /*6950*/  SHF.R.S32.HI R36, RZ, 0x1f, R54.reuse ;  /* 0x0000001fff247819 */ /* 0x100fe20000011436 */
[----:B------:R-:W-:Y:S01]  /*6960*/  ULDC.64 UR4, c[0x0][0x208] ;  /* 0x0000820000047ab9 */ /* 0x000fe20000000a00 */
[----:B------:R-:W-:-:S04]  /*6970*/  IADD3 R54, P4, P5, R28, R98, R54 ;  /* 0x000000621c367210 */ /* 0x000fc80007d9e036 */
[----:B------:R-:W-:Y:S02]  /*6980*/  IADD3.X R36, R3, R112, R36, P4, P5 ;  /* 0x0000007003247210 */ /* 0x000fe400027ea424 */
[----:B------:R-:W-:-:S04]  /*6990*/  LEA R96, P4, R54, R96, 0x1 ;  /* 0x0000006036607211 */ /* 0x000fc800078808ff */
[----:B------:R-:W-:-:S05]  /*69a0*/  LEA.HI.X R97, R54, R97, R36, 0x1, P4 ;  /* 0x0000006136617211 */ /* 0x000fca00020f0c24 */
[----:B--2---:R2:W-:Y:S01]  /*69b0*/  STG.E.128 desc[UR4][R96.64], R44 ;  /* 0x0000002c60007986 */ /* 0x0045e2000c101d04 */
[----:B------:R-:W-:Y:S05]  /*69c0*/  BRA `(.L_x_2351) ;  /* 0x0000000000887947 */ /* 0x000fea0003800000 */
.L_x_2344:
[----:B------:R-:W2:Y:S02]  /*69d0*/  LDL R36, [R1+0x48] ;  /* 0x0000480001247983 */ /* 0x000ea40000100800 */
[----:B--2---:R-:W-:-:S13]  /*69e0*/  ISETP.NE.AND P3, PT, R36, 0x3, PT ;  /* 0x000000032400780c */ /* 0x004fda0003f65270 */
[----:B------:R-:W-:Y:S05]  /*69f0*/  @!P3 BRA `(.L_x_2389) ;  /* 0x000000000004b947 */ /* 0x000fea0003800000 */
[----:B------:R-:W-:Y:S01]  /*6a00*/  BPT.TRAP 0x1 ;  /* 0x000000040000795c */ /* 0x000fe20000300000 */
.L_x_2389:
[----:B------:R-:W2:Y:S01]  /*6a10*/  LDL R36, [R1+0x44] ;  /* 0x0000440001247983 */ /* 0x000ea20000100800 */
[----:B------:R-:W-:Y:S01]  /*6a20*/  IMAD R26, R18, 0x8, R16 ;  /* 0x00000008121a7824 */ /* 0x000fe200078e0210 */
[----:B------:R-:W-:Y:S01]  /*6a30*/  BSSY B1, `(.L_x_2390) ;  /* 0x0000006000017945 */ /* 0x000fe20003800000 */
[----:B------:R-:W-:-:S05]  /*6a40*/  IMAD R91, R24, -0x90, R2 ;  /* 0xffffff70185b7824 */ /* 0x000fca00078e0202 */
[----:B------:R-:W-:Y:S02]  /*6a50*/  VIMNMX R91, R91, 0x90, PT ;  /* 0x000000905b5b7848 */ /* 0x000fe40003fe0100 */
[----:B--2---:R-:W-:-:S04]  /*6a60*/  SHF.L.U32 R92, R36, 0x1f, RZ ;  /* 0x0000001f245c7819 */ /* 0x004fc800000006ff */
[----:B------:R-:W0:Y:S02]  /*6a70*/  SYNCS.PHASECHK.TRANS64.TRYWAIT P4, [R26+URZ+0x31c90], R92 ;  /* 0x031c905c1a0075a7 */ /* 0x000e24000808017f */
[----:B0-----:R-:W-:Y:S05]  /*6a80*/  @!P4 BRA `(.L_x_2391) ;  /* 0x0000020c00d0c947 */ /* 0x001fea0003800000 */
.L_x_2662:
[----:B------:R-:W-:Y:S05]  /*6a90*/  BSYNC B1 ;  /* 0x0000000000017941 */ /* 0x000fea0003800000 */
.L_x_2390:
[----:B------:R-:W-:-:S13]  /*6aa0*/  ISETP.GE.AND P4, PT, R144, R91, PT ;  /* 0x0000005b9000720c */ /* 0x000fda0003f86270 */
[----:B------:R-:W-:Y:S05]  /*6ab0*/  @P4 BRA `(.L_x_2351) ;  /* 0x00000000004c4947 */ /* 0x000fea0003800000 */
[----:B------:R-:W-:Y:S01]  /*6ac0*/  ISETP.NE.AND P4, PT, R11, RZ, PT ;  /* 0x000000ff0b00720c */ /* 0x000fe20003f85270 */
[----:B------:R-:W-:-:S12]  /*6ad0*/  ULDC.64 UR4, c[0x0][0x208] ;  /* 0x0000820000047ab9 */ /* 0x000fd80000000a00 */
        /* <DEDUP_REMOVED lines=17> */
.L_x_2351:
[----:B------:R-:W-:Y:S05]  /*6bf0*/  BSYNC B0 ;  /* 0x0000000000007941 */ /* 0x000fea0003800000 */
.L_x_2343:
        /* <DEDUP_REMOVED lines=17> */
.L_x_2393:
[----:B------:R-:W-:Y:S05]  /*6d10*/  BSYNC B0 ;  /* 0x0000000000007941 */ /* 0x000fea0003800000 */
.L_x_2392:
[----:B------:R-:W2:Y:S01]  /*6d20*/  SYNCS.PHASECHK.TRANS64.TRYWAIT P3, [R26+URZ+0x31cb0], R92 ;  /* 0x031cb05c1a0075a7 */ /* 0x000ea2000806017f */
[----:B------:R-:W-:Y:S04]  /*6d30*/  BSSY B0, `(.L_x_2394) ;  /* 0x0000002000007945 */ /* 0x000fe80003800000 */
[----:B--2---:R-:W-:Y:S05]  /*6d40*/  @!P3 BRA `(.L_x_2395) ;  /* 0x0000020c0034b947 */ /* 0x004fea0003800000 */
.L_x_2663:
[----:B------:R-:W-:Y:S05]  /*6d50*/  BSYNC B0 ;  /* 0x0000000000007941 */ /* 0x000fea0003800000 */
.L_x_2394:
[----:B------:R-:W-:Y:S01]  /*6d60*/  ISETP.GE.AND P3, PT, R144, R91, PT ;  /* 0x0000005b9000720c */ /* 0x000fe20003f66270 */
[----:B------:R-:W-:-:S12]  /*6d70*/  BSSY B0, `(.L_x_2396) ;  /* 0x0000021000007945 */ /* 0x000fd80003800000 */
[----:B------:R-:W-:Y:S05]  /*6d80*/  @P3 BRA `(.L_x_2397) ;  /* 0x00000000007c3947 */ /* 0x000fea0003800000 */
[----:B------:R-:W-:Y:S01]  /*6d90*/  IMAD.WIDE R38, R24, 0x90, R78 ;  /* 0x0000009018267825 */ /* 0x000fe200078e024e */
[----:B------:R-:W-:Y:S01]  /*6da0*/  ULDC.64 UR4, c[0x0][0x328] ;  /* 0x0000ca0000047ab9 */ /* 0x000fe20000000a00 */
[----:B------:R-:W-:Y:S02]  /*6db0*/  ULDC.64 UR6, c[0x0][0x208] ;  /* 0x0000820000067ab9 */ /* 0x000fe40000000a00 */
[----:B------:R-:W-:Y:S02]  /*6dc0*/  IMAD R39, R39, UR4, RZ ;  /* 0x0000000427277c24 */ /* 0x000fe4000f8e02ff */
[----:B-1----:R-:W-:Y:S02]  /*6dd0*/  IMAD.MOV.U32 R36, RZ, RZ, R30 ;  /* 0x000000ffff247224 */ /* 0x002fe400078e001e */
[----:B------:R-:W-:Y:S02]  /*6de0*/  IMAD.MOV.U32 R37, RZ, RZ, R89 ;  /* 0x000000ffff257224 */ /* 0x000fe400078e0059 */
[----:B------:R-:W-:-:S02]  /*6df0*/  IMAD R39, R38, UR5, R39 ;  /* 0x0000000526277c24 */ /* 0x000fc4000f8e0227 */
        /* <DEDUP_REMOVED lines=24> */
.L_x_2397:
[----:B------:R-:W-:Y:S05]  /*6f80*/  BSYNC B0 ;  /* 0x0000000000007941 */ /* 0x000fea0003800000 */
.L_x_2396:
[----:B------:R-:W4:Y:S01]  /*6f90*/  LDL.LU R27, [R1+0x44] ;  /* 0x00004400011b7983 */ /* 0x000f220000300800 */
[----:B0-2---:R-:W-:Y:S02]  /*6fa0*/  @!P4 VIADD R26, R26, 0x31cc0 ;  /* 0x00031cc01a1ac836 */ /* 0x005fe40000000000 */
[----:B------:R-:W-:Y:S01]  /*6fb0*/  VIADD R18, R18, 0x1 ;  /* 0x0000000112127836 */ /* 0x000fe20000000000 */
[----:B------:R-:W-:Y:S01]  /*6fc0*/  @!PT LDS RZ, [RZ] ;  /* 0x00000000fffff984 */ /* 0x000fe20000000800 */
[----:B------:R-:W-:Y:S01]  /*6fd0*/  @!PT LDS RZ, [RZ] ;  /* 0x00000000fffff984 */ /* 0x000fe20000000800 */
[----:B------:R-:W-:Y:S01]  /*6fe0*/  @!PT LDS RZ, [RZ] ;  /* 0x00000000fffff984 */ /* 0x000fe20000000800 */
[----:B------:R-:W-:Y:S01]  /*6ff0*/  @!PT LDS RZ, [RZ] ;  /* 0x00000000fffff984 */ /* 0x000fe20000000800 */
[----:B------:R0:W-:Y:S06]  /*7000*/  MEMBAR.ALL.CTA ;  /* 0x0000000000007992 */ /* 0x0001ec0000008000 */
[----:B0-----:R-:W0:Y:S01]  /*7010*/  FENCE.VIEW.ASYNC.S ;  /* 0x00000000000073c6 */ /* 0x001e220000000000 */
[----:B------:R-:W-:Y:S01]  /*7020*/  @!P4 PRMT R26, RZ, 0x654, R26 ;  /* 0x00000654ff1ac816 */ /* 0x000fe2000000001a */
[----:B0-----:R0:W-:Y:S01]  /*7030*/  BAR.SYNC.DEFER_BLOCKING R113, 0x80 ;  /* 0x000200710000751d */ /* 0x0011e20000010000 */
[----:B------:R-:W-:-:S04]  /*7040*/  ISETP.NE.AND P3, PT, R18, 0x2, PT ;  /* 0x000000021200780c */ /* 0x000fc80003f65270 */
[----:B------:R-:W-:Y:S01]  /*7050*/  SEL R18, R18, RZ, P3 ;  /* 0x000000ff12127207 */ /* 0x000fe20001800000 */
[----:B------:R2:W-:Y:S02]  /*7060*/  @!P4 SYNCS.ARRIVE.TRANS64.RED.A1T0 RZ, [R26+URZ], RZ ;  /* 0x000000ff1affc9a7 */ /* 0x0005e4000810043f */
[----:B--2---:R-:W-:-:S04]  /*7070*/  SEL R26, RZ, 0x1, P3 ;  /* 0x00000001ff1a7807 */ /* 0x004fc80001800000 */
[----:B----4-:R-:W-:-:S05]  /*7080*/  LOP3.LUT R27, R27, R26, RZ, 0x3c, !PT ;  /* 0x0000001a1b1b7212 */ /* 0x010fca00078e3cff */
[----:B------:R0:W-:Y:S01]  /*7090*/  STL [R1+0x44], R27 ;  /* 0x0000441b01007387 */ /* 0x0001e20000100800 */
[----:B------:R-:W-:Y:S05]  /*70a0*/  @P2 BRA `(.L_x_2398) ;  /* 0xffffffb800d42947 */ /* 0x000fea000383ffff */
[----:B0-----:R-:W0:Y:S01]  /*70b0*/  S2R R27, SR_TID.X ;  /* 0x00000000001b7919 */ /* 0x001e220000002100 */
[----:B------:R-:W-:Y:S02]  /*70c0*/  PLOP3.LUT P0, PT, PT, PT, PT, 0x8, 0x0 ;  /* 0x000000000000781c */ /* 0x000fe40003f0e170 */
[----:B0-----:R-:W-:-:S04]  /*70d0*/  SHF.R.U32.HI R27, RZ, 0x7, R27 ;  /* 0x00000007ff1b7819 */ /* 0x001fc8000001161b */
[----:B------:R-:W-:-:S13]  /*70e0*/  ISETP.NE.AND P5, PT, R27, 0x1, PT ;  /* 0x000000011b00780c */ /* 0x000fda0003fa5270 */
[----:B------:R-:W-:Y:S06]  /*70f0*/  @!P5 BAR.ARV 0x9, 0x100 ;  /* 0x024400000000db1d */ /* 0x000fec0000002000 */
.L_x_2338:
[----:B------:R-:W2:Y:S01]  /*7100*/  LDL R6, [R1+0x88] ;  /* 0x0000880001067983 */ /* 0x000ea20000100800 */
[----:B------:R-:W0:Y:S03]  /*7110*/  LDC R0, c[0x0][0x448] ;  /* 0x00011200ff007b82 */ /* 0x000e260000000800 */
[----:B------:R-:W4:Y:S04]  /*7120*/  LDL R5, [R1+0x34] ;  /* 0x0000340001057983 */ /* 0x000f280000100800 */
[----:B------:R-:W4:Y:S01]  /*7130*/  LDL R4, [R1+0x40] ;  /* 0x0000400001047983 */ /* 0x000f220000100800 */
[----:B------:R-:W-:Y:S01]  /*7140*/  IMAD.MOV.U32 R96, RZ, RZ, RZ ;  /* 0x000000ffff607224 */ /* 0x000fe200078e00ff */
[----:B0-----:R-:W-:-:S13]  /*7150*/  ISETP.NE.AND P1, PT, R0, 0x1, PT ;  /* 0x000000010000780c */ /* 0x001fda0003f25270 */
[----:B------:R-:W0:Y:S08]  /*7160*/  @P1 LDC R3, c[0x0][0x44c] ;  /* 0x00011300ff031b82 */ /* 0x000e300000000800 */
[----:B------:R-:W1:Y:S01]  /*7170*/  @P1 LDC R2, c[0x0][0x450] ;  /* 0x00011400ff021b82 */ /* 0x000e620000000800 */
[----:B--2---:R-:W-:-:S04]  /*7180*/  VIADD R0, R6, 0xbf ;  /* 0x000000bf06007836 */ /* 0x004fc80000000000 */
[----:B0-----:R-:W-:Y:S01]  /*7190*/  @P1 IMAD.HI.U32 R3, R0, R3, RZ ;  /* 0x0000000300031227 */ /* 0x001fe200078e00ff */
[----:B----4-:R-:W-:-:S04]  /*71a0*/  IADD3 R5, R4, 0x90, -R5 ;  /* 0x0000009004057810 */ /* 0x010fc80007ffe805 */
[----:B-1----:R-:W-:-:S05]  /*71b0*/  @P1 SHF.R.U32.HI R0, RZ, R2, R3 ;  /* 0x00000002ff001219 */ /* 0x002fca0000011603 */
[----:B------:R-:W-:-:S04]  /*71c0*/  IMAD.IADD R0, R5, 0x1, R0 ;  /* 0x0000000105007824 */ /* 0x000fc800078e0200 */
[----:B------:R-:W-:-:S05]  /*71d0*/  IMAD.HI R0, R0, 0x38e38e39, RZ ;  /* 0x38e38e3900007827 */ /* 0x000fca00078e02ff */
[----:B------:R-:W-:-:S04]  /*71e0*/  SHF.R.U32.HI R3, RZ, 0x1f, R0 ;  /* 0x0000001fff037819 */ /* 0x000fc80000011600 */
[----:B------:R-:W-:-:S04]  /*71f0*/  LEA.HI.SX32 R3, R0, R3, 0x1b ;  /* 0x0000000300037211 */ /* 0x000fc800078fdaff */
[----:B------:R-:W-:-:S04]  /*7200*/  VIMNMX R9, R114, R3, PT ;  /* 0x0000000372097248 */ /* 0x000fc80003fe0100 */
[----:B------:R-:W-:Y:S01]  /*7210*/  ISETP.GE.AND P1, PT, R9, 0x1, PT ;  /* 0x000000010900780c */ /* 0x000fe20003f26270 */
[----:B------:R-:W-:-:S12]  /*7220*/  @P0 BRA `(.L_x_2399) ;  /* 0x00000000000c0947 */ /* 0x000fd80003800000 */
[----:B------:R-:W0:Y:S01]  /*7230*/  FENCE.VIEW.ASYNC.G ;  /* 0x00000000000073c6 */ /* 0x000e220000000100 */
[----:B------:R-:W-:Y:S05]  /*7240*/  WARPSYNC.ALL ;  /* 0x0000000000007948 */ /* 0x000fea0003800000 */
[----:B0-----:R-:W-:Y:S06]  /*7250*/  BAR.ARV 0xc, 0x200 ;  /* 0x0308000000007b1d */ /* 0x001fec0000002000 */
.L_x_2399:
[----:B------:R-:W-:Y:S04]  /*7260*/  BSSY B0, `(.L_x_2400) ;  /* 0x0000021000007945 */ /* 0x000fe80003800000 */
[----:B------:R-:W-:Y:S05]  /*7270*/  @!P1 BRA `(.L_x_2401) ;  /* 0x00000000007c9947 */ /* 0x000fea0003800000 */
[----:B------:R-:W2:Y:S01]  /*7280*/  LDL R0, [R1+0x9c] ;  /* 0x00009c0001007983 */ /* 0x000ea20000100800 */
[----:B------:R-:W-:Y:S01]  /*7290*/  ULDC UR4, c[0x0][0x9f0] ;  /* 0x00027c0000047ab9 */ /* 0x000fe20000000800 */
[----:B--2---:R-:W-:-:S04]  /*72a0*/  ISETP.NE.AND P0, PT, R0, RZ, PT ;  /* 0x000000ff0000720c */ /* 0x004fc80003f05270 */
[----:B------:R-:W-:-:S04]  /*72b0*/  SEL R6, R0, UR4, P0 ;  /* 0x0000000400067c07 */ /* 0x000fc80008000000 */
        /* <DEDUP_REMOVED lines=27> */
.L_x_2401:
[----:B------:R-:W-:Y:S05]  /*7470*/  BSYNC B0 ;  /* 0x0000000000007941 */ /* 0x000fea0003800000 */
.L_x_2400:
        /* <DEDUP_REMOVED lines=19> */
[----:B---3--:R-:W-:-:S02]  /*75b0*/  CS2R R38, SRZ ;  /* 0x0000000000267805 */ /* 0x008fc4000001ff00 */
[----:B------:R-:W-:Y:S02]  /*75c0*/  CS2R R36, SRZ ;  /* 0x0000000000247805 */ /* 0x000fe4000001ff00 */
        /* <DEDUP_REMOVED lines=9> */
[----:B------:R-:W-:-:S04]  /*7660*/  VIADDMNMX R96, R3, R96, R9, PT ;  /* 0x0000006003607246 */ /* 0x000fc80003800109 */
        /* <DEDUP_REMOVED lines=11> */
.L_x_2666:
        /* <DEDUP_REMOVED lines=27> */
[----:B-1---5:R-:W-:Y:S05]  /*78d0*/  CALL.ABS.NOINC R14 ;  /* 0x000000000e007343 */ /* 0x022fea0003c00000 */
.L_x_2405:
[----:B------:R-:W-:Y:S05]  /*78e0*/  BSYNC B6 ;  /* 0x0000000000067941 */ /* 0x000fea0003800000 */
.L_x_2404:
        /* <DEDUP_REMOVED lines=13> */
.L_x_2409:
[----:B--2---:R2:W3:Y:S02]  /*79c0*/  SYNCS.PHASECHK.TRANS64.TRYWAIT P0, [R16+URZ+0x31c00], R3 ;  /* 0x031c0003100075a7 */ /* 0x0044e4000800017f */
[----:B---3--:R-:W-:Y:S05]  /*79d0*/  @!P0 NANOSLEEP.SYNCS 0x989680 ;  /* 0x009896800000895d */ /* 0x008fea0003900000 */
[----:B------:R-:W3:Y:S02]  /*79e0*/  @!P0 SYNCS.PHASECHK.TRANS64 P0, [R16+URZ+0x31c00], R3 ;  /* 0x031c0003100085a7 */ /* 0x000ee4000800007f */
[----:B---3--:R-:W-:Y:S05]  /*79f0*/  @!P0 BRA `(.L_x_2409) ;  /* 0xfffffffc00f08947 */ /* 0x008fea000383ffff */
.L_x_2408:
[----:B------:R-:W-:Y:S05]  /*7a00*/  BSYNC B0 ;  /* 0x0000000000007941 */ /* 0x000fea0003800000 */
.L_x_2407:
[----:B------:R-:W-:Y:S05]  /*7a10*/  BRA `(.L_x_2410) ;  /* 0x0000003c00b87947 */ /* 0x000fea0003800000 */
.L_x_2406:
[----:B------:R-:W2:Y:S01]  /*7a20*/  LDL R3, [R1+0xcc] ;  /* 0x0000cc0001037983 */ /* 0x000ea20000100800 */
[----:B-1---5:R-:W-:Y:S01]  /*7a30*/  SHF.R.S32.HI R0, RZ, 0x1f, R107 ;  /* 0x0000001fff007819 */ /* 0x022fe2000001146b */
[----:B------:R-:W-:Y:S01]  /*7a40*/  ULDC.64 UR4, c[0x0][0x3f8] ;  /* 0x0000fe0000047ab9 */ /* 0x000fe20000000a00 */
[----:B------:R-:W-:Y:S01]  /*7a50*/  ULDC.64 UR6, c[0x0][0x408] ;  /* 0x0001020000067ab9 */ /* 0x000fe20000000a00 */
[----:B------:R-:W-:-:S04]  /*7a60*/  IMAD.WIDE.U32 R24, R107, UR4, RZ ;  /* 0x000000046b187c25 */ /* 0x000fc8000f8e00ff */
[C---:B------:R-:W-:Y:S02]  /*7a70*/  IMAD R4, R0.reuse, UR4, RZ ;  /* 0x0000000400047c24 */ /* 0x040fe4000f8e02ff */
[----:B------:R-:W-:Y:S02]  /*7a80*/  IMAD R0, R0, UR6, RZ ;  /* 0x0000000600007c24 */ /* 0x000fe4000f8e02ff */
[C---:B------:R-:W-:Y:S02]  /*7a90*/  IMAD R29, R107.reuse, UR5, R4 ;  /* 0x000000056b1d7c24 */ /* 0x040fe4000f8e0204 */
[C---:B------:R-:W-:Y:S02]  /*7aa0*/  IMAD R31, R107.reuse, UR7, R0 ;  /* 0x000000076b1f7c24 */ /* 0x040fe4000f8e0200 */
[----:B------:R-:W-:-:S04]  /*7ab0*/  IMAD.WIDE.U32 R26, R107, UR6, RZ ;  /* 0x000000066b1a7c25 */ /* 0x000fc8000f8e00ff */
[----:B------:R-:W-:Y:S02]  /*7ac0*/  IMAD.IADD R29, R29, 0x1, R25 ;  /* 0x000000011d1d7824 */ /* 0x000fe400078e0219 */
[----:B------:R-:W-:Y:S01]  /*7ad0*/  IMAD.IADD R31, R31, 0x1, R27 ;  /* 0x000000011f1f7824 */ /* 0x000fe200078e021b */
        /* <DEDUP_REMOVED lines=18> */
.L_x_2411:
        /* <DEDUP_REMOVED lines=18> */
[----:B--2---:R-:W-:-:S04]  /*7d20*/  @P0 SHF.R.U32.HI R3, RZ, R5, R0 ;  /* 0x00000005ff030219 */ /* 0x004fc80000011600 */
[----:B------:R-:W-:Y:S01]  /*7d30*/  SHF.R.S32.HI R0, RZ, 0x1f, R3 ;  /* 0x0000001fff007819 */ /* 0x000fe20000011403 */
[----:B------:R-:W-:-:S04]  /*7d40*/  IMAD.WIDE.U32 R6, R3, UR4, R6 ;  /* 0x0000000403067c25 */ /* 0x000fc8000f8e0006 */
[C---:B------:R-:W-:Y:S02]  /*7d50*/  IMAD R4, R0.reuse, UR4, RZ ;  /* 0x0000000400047c24 */ /* 0x040fe4000f8e02ff */
[----:B------:R-:W-:Y:S02]  /*7d60*/  IMAD R0, R0, UR6, RZ ;  /* 0x0000000600007c24 */ /* 0x000fe4000f8e02ff */
[C---:B------:R-:W-:Y:S01]  /*7d70*/  IMAD R13, R3.reuse, UR5, R4 ;  /* 0x00000005030d7c24 */ /* 0x040fe2000f8e0204 */
[----:B------:R-:W-:Y:S01]  /*7d80*/  ULDC.64 UR4, c[0x0][0x3e8] ;  /* 0x0000fa0000047ab9 */ /* 0x000fe20000000a00 */
[----:B------:R-:W-:-:S04]  /*7d90*/  IMAD.WIDE.U32 R8, R3, UR6, R8 ;  /* 0x0000000603087c25 */ /* 0x000fc8000f8e0008 */
[----:B------:R-:W-:Y:S01]  /*7da0*/  IMAD R5, R3, UR7, R0 ;  /* 0x0000000703057c24 */ /* 0x000fe2000f8e0200 */
[----:B------:R-:W-:Y:S01]  /*7db0*/  ULDC.64 UR6, c[0x0][0x400] ;  /* 0x0001000000067ab9 */ /* 0x000fe20000000a00 */
[----:B------:R-:W-:Y:S01]  /*7dc0*/  IMAD.IADD R13, R7, 0x1, R13 ;  /* 0x00000001070d7824 */ /* 0x000fe200078e020d */
[----:B------:R-:W-:Y:S01]  /*7dd0*/  LEA R0, P0, R6, UR4, 0x1 ;  /* 0x0000000406007c11 */ /* 0x000fe2000f8008ff */
[----:B------:R-:W-:Y:S01]  /*7de0*/  IMAD.IADD R5, R9, 0x1, R5 ;  /* 0x0000000109057824 */ /* 0x000fe200078e0205 */
[----:B------:R-:W-:Y:S01]  /*7df0*/  LEA R4, P1, R8, UR6, 0x1 ;  /* 0x0000000608047c11 */ /* 0x000fe2000f8208ff */
[----:B------:R-:W-:Y:S01]  /*7e00*/  UMOV UR4, 0xffffffff ;  /* 0xffffffff00047882 */ /* 0x000fe20000000000 */
[----:B------:R-:W-:Y:S02]  /*7e10*/  LEA.HI.X R13, R6, UR5, R13, 0x1, P0 ;  /* 0x00000005060d7c11 */ /* 0x000fe400080f0c0d */
[----:B------:R-:W-:Y:S01]  /*7e20*/  LEA.HI.X R5, R8, UR7, R5, 0x1, P1 ;  /* 0x0000000708057c11 */ /* 0x000fe200088f0c05 */
[----:B------:R-:W-:Y:S08]  /*7e30*/  BRA.DIV UR4, `(.L_x_2414) ;  /* 0x000001fe04347947 */ /* 0x000ff0000b800000 */
[----:B------:R1:W2:Y:S04]  /*7e40*/  SHFL.IDX PT, R3, R13, RZ, 0x1e1f ;  /* 0x001e1fff0d037589 */ /* 0x0002a800000e0000 */
[----:B------:R-:W3:Y:S04]  /*7e50*/  SHFL.IDX PT, R0, R0, RZ, 0x1e1f ;  /* 0x001e1fff00007589 */ /* 0x000ee800000e0000 */
[----:B------:R-:W4:Y:S04]  /*7e60*/  SHFL.IDX PT, R5, R5, RZ, 0x1e1f ;  /* 0x001e1fff05057589 */ /* 0x000f2800000e0000 */
[----:B-1----:R-:W0:Y:S02]  /*7e70*/  SHFL.IDX PT, R4, R4, RZ, 0x1e1f ;  /* 0x001e1fff04047589 */ /* 0x002e2400000e0000 */
.L_x_2672:
[----:B------:R-:W5:Y:S04]  /*7e80*/  LDL R6, [R1+0x34] ;  /* 0x0000340001067983 */ /* 0x000f680000100800 */
[----:B------:R-:W2:Y:S01]  /*7e90*/  LDL R53, [R1+0xac] ;  /* 0x0000ac0001357983 */ /* 0x000ea20000100800 */
[----:B------:R-:W-:Y:S01]  /*7ea0*/  BSSY B1, `(.L_x_2415) ;  /* 0x0000061000017945 */ /* 0x000fe20003800000 */
        /* <DEDUP_REMOVED lines=9> */
[----:B0-----:R-:W-:Y:S01]  /*7f40*/  CS2R R14, SRZ ;  /* 0x00000000000e7805 */ /* 0x001fe2000001ff00 */
[----:B-----5:R-:W-:Y:S01]  /*7f50*/  IMAD R6, R6, R20, RZ ;  /* 0x0000001406067224 */ /* 0x020fe200078e02ff */
[----:B------:R-:W-:-:S03]  /*7f60*/  CS2R R20, SRZ ;  /* 0x0000000000147805 */ /* 0x000fc6000001ff00 */
[----:B------:R-:W-:Y:S01]  /*7f70*/  IMAD R109, R109, -0xc0, R6 ;  /* 0xffffff406d6d7824 */ /* 0x000fe200078e0206 */
[----:B------:R-:W-:Y:S02]  /*7f80*/  ISETP.GE.AND P1, PT, R10, R6, PT ;  /* 0x000000060a00720c */ /* 0x000fe40003f26270 */
[----:B------:R-:W-:Y:S02]  /*7f90*/  CS2R R10, SRZ ;  /* 0x00000000000a7805 */ /* 0x000fe4000001ff00 */
[----:B--2---:R-:W-:Y:S02]  /*7fa0*/  LEA.HI R52, R53, R53, RZ, 0x1 ;  /* 0x0000003535347211 */ /* 0x004fe400078f08ff */
[----:B------:R-:W-:-:S04]  /*7fb0*/  VIMNMX R109, R109, 0xc0, PT ;  /* 0x000000c06d6d7848 */ /* 0x000fc80003fe0100 */
[----:B------:R-:W-:-:S03]  /*7fc0*/  ISETP.GE.AND P0, PT, R144, R109, PT ;  /* 0x0000006d9000720c */ /* 0x000fc60003f06270 */
[----:B------:R-:W-:Y:S10]  /*7fd0*/  @P1 BRA `(.L_x_2416) ;  /* 0x0000000400341947 */ /* 0x000ff40003800000 */
        /* <DEDUP_REMOVED lines=8> */
[----:B------:R-:W-:Y:S01]  /*8060*/  CS2R R30, SRZ ;  /* 0x00000000001e7805 */ /* 0x000fe2000001ff00 */
[----:B------:R-:W-:Y:S01]  /*8070*/  ULDC.64 UR6, c[0x0][0x208] ;  /* 0x0000820000067ab9 */ /* 0x000fe20000000a00 */
[----:B------:R-:W-:Y:S02]  /*8080*/  CS2R R38, SRZ ;  /* 0x0000000000267805 */ /* 0x000fe4000001ff00 */
[----:B------:R-:W-:Y:S02]  /*8090*/  CS2R R34, SRZ ;  /* 0x0000000000227805 */ /* 0x000fe4000001ff00 */
[----:B------:R-:W-:Y:S02]  /*80a0*/  CS2R R28, SRZ ;  /* 0x00000000001c7805 */ /* 0x000fe4000001ff00 */
[----:B------:R-:W-:Y:S02]  /*80b0*/  CS2R R26, SRZ ;  /* 0x00000000001a7805 */ /* 0x000fe4000001ff00 */
[----:B------:R-:W-:-:S02]  /*80c0*/  CS2R R24, SRZ ;  /* 0x0000000000187805 */ /* 0x000fc4000001ff00 */
        /* <DEDUP_REMOVED lines=18> */
[----:B------:R-:W-:Y:S02]  /*81f0*/  SHF.R.S32.HI R11, RZ, 0x1f, R41 ;  /* 0x0000001fff0b7819 */ /* 0x000fe40000011429 */
[----:B------:R-:W-:Y:S01]  /*8200*/  @!P3 IADD3 R50, P5, R0, R49, RZ ;  /* 0x000000310032b210 */ /* 0x000fe20007fbe0ff */
[----:B------:R-:W-:Y:S01]  /*8210*/  @!P3 IMAD.X R49, R5, 0x1, R10, P4 ;  /* 0x000000010531b824 */ /* 0x000fe200020e060a */
[-C--:B------:R-:W-:Y:S02]  /*8220*/  @!P2 IADD3 R44, P4, R4, R45.reuse, RZ ;  /* 0x0000002d042ca210 */ /* 0x080fe40007f9e0ff */
[----:B0-----:R-:W-:Y:S01]  /*8230*/  SHF.L.U64.HI R6, R41, 0x1, R11 ;  /* 0x0000000129067819 */ /* 0x001fe2000001020b */
[----:B------:R-:W-:Y:S01]  /*8240*/  IMAD.SHL.U32 R7, R40, 0x2, RZ ;  /* 0x0000000228077824 */ /* 0x000fe200078e00ff */
[----:B------:R-:W-:Y:S01]  /*8250*/  SHF.R.S32.HI R12, RZ, 0x1f, R40 ;  /* 0x0000001fff0c7819 */ /* 0x000fe20000011428 */
[----:B------:R-:W-:Y:S01]  /*8260*/  @!P3 IMAD.X R51, R3, 0x1, R10, P5 ;  /* 0x000000010333b824 */ /* 0x000fe200028e060a */
[----:B------:R-:W-:Y:S01]  /*8270*/  @!P2 IADD3 R46, P5, R0, R45, RZ ;  /* 0x0000002d002ea210 */ /* 0x000fe20007fbe0ff */
[----:B------:R-:W-:Y:S01]  /*8280*/  @!P2 IMAD.X R45, R5, 0x1, R6, P4 ;  /* 0x00000001052da824 */ /* 0x000fe200020e0606 */
[----:B------:R-:W-:Y:S01]  /*8290*/  SHF.L.U64.HI R12, R40, 0x1, R12 ;  /* 0x00000001280c7819 */ /* 0x000fe2000001020c */
[----:B------:R-:W-:Y:S01]  /*82a0*/  IMAD.SHL.U32 R13, R14, 0x2, RZ ;  /* 0x000000020e0d7824 */ /* 0x000fe200078e00ff */
[-C--:B------:R-:W-:Y:S01]  /*82b0*/  @!P1 IADD3 R42, P4, R0, R7.reuse, RZ ;  /* 0x00000007002a9210 */ /* 0x080fe20007f9e0ff */
[C---:B------:R-:W-:Y:S01]  /*82c0*/  @!P2 IMAD.X R47, R3.reuse, 0x1, R6, P5 ;  /* 0x00000001032fa824 */ /* 0x040fe200028e0606 */
[----:B------:R-:W-:Y:S01]  /*82d0*/  ISETP.GE.AND P5, PT, R20, UR4, PT ;  /* 0x0000000414007c0c */ /* 0x000fe2000bfa6270 */
[----:B------:R-:W5:Y:S02]  /*82e0*/  @!P3 LD.E.64 R28, desc[UR6][R50.64] ;  /* 0x00000006321cb980 */ /* 0x000f64000c101b00 */
[--C-:B------:R-:W-:Y:S01]  /*82f0*/  @!P1 IMAD.X R43, R3, 0x1, R12.reuse, P4 ;  /* 0x00000001032b9824 */ /* 0x100fe200020e060c */
[----:B------:R-:W-:Y:S01]  /*8300*/  @!P1 IADD3 R6, P4, R4, R7, RZ ;  /* 0x0000000704069210 */ /* 0x000fe20007f9e0ff */
[----:B------:R-:W5:Y:S04]  /*8310*/  @!P3 LD.E.64 R26, desc[UR6][R48.64] ;  /* 0x00000006301ab980 */ /* 0x000f68000c101b00 */
[----:B------:R-:W-:Y:S01]  /*8320*/  @!P1 IMAD.X R7, R5, 0x1, R12, P4 ;  /* 0x0000000105079824 */ /* 0x000fe200020e060c */
[----:B------:R-:W-:Y:S01]  /*8330*/  ISETP.GE.AND P4, PT, R14, UR4, PT ;  /* 0x000000040e007c0c */ /* 0x000fe2000bf86270 */
[----:B------:R-:W5:Y:S02]  /*8340*/  @!P2 LD.E.64 R24, desc[UR6][R46.64] ;  /* 0x000000062e18a980 */ /* 0x000f64000c101b00 */
[----:B------:R-:W-:-:S02]  /*8350*/  @!P5 IMAD.MOV.U32 R8, RZ, RZ, R0 ;  /* 0x000000ffff08d224 */ /* 0x000fc400078e0000 */
        /* <DEDUP_REMOVED lines=19> */
[----:B------:R0:W5:Y:S04]  /*8490*/  @!P4 LD.E.64 R10, desc[UR6][R40.64] ;  /* 0x00000006280ac980 */ /* 0x000168000c101b00 */
[----:B------:R0:W5:Y:S02]  /*84a0*/  @!P4 LD.E.64 R8, desc[UR6][R4.64] ;  /* 0x000000060408c980 */ /* 0x000164000c101b00 */
.L_x_2416:
[----:B------:R-:W-:Y:S05]  /*84b0*/  BSYNC B1 ;  /* 0x0000000000017941 */ /* 0x000fea0003800000 */
.L_x_2415:
[----:B-----5:R-:W-:Y:S01]  /*84c0*/  IMAD.MOV.U32 R3, RZ, RZ, R35 ;  /* 0x000000ffff037224 */ /* 0x020fe200078e0023 */
[----:B------:R-:W-:Y:S01]  /*84d0*/  LOP3.LUT R52, R52, 0xfffffffe, RZ, 0xc0, !PT ;  /* 0xfffffffe34347812 */ /* 0x000fe200078ec0ff */
[----:B0-----:R-:W-:Y:S01]  /*84e0*/  IMAD.MOV.U32 R4, RZ, RZ, R30 ;  /* 0x000000ffff047224 */ /* 0x001fe200078e001e */
[----:B------:R-:W-:Y:S01]  /*84f0*/  BSSY B1, `(.L_x_2417) ;  /* 0x000002a000017945 */ /* 0x000fe20003800000 */
[----:B---3--:R-:W-:Y:S02]  /*8500*/  IMAD.MOV.U32 R0, RZ, RZ, R34 ;  /* 0x000000ffff007224 */ /* 0x008fe400078e0022 */
[----:B----4-:R-:W-:Y:S01]  /*8510*/  IMAD.MOV.U32 R5, RZ, RZ, R27 ;  /* 0x000000ffff057224 */ /* 0x010fe200078e001b */
        /* <DEDUP_REMOVED lines=12> */
[----:B------:R-:W-:-:S02]  /*85e0*/  IMAD.MOV.U32 R4, RZ, RZ, R21 ;  /* 0x000000ffff047224 */ /* 0x000fc400078e0015 */
[----:B------:R-:W-:-:S03]  /*85f0*/  IMAD.MOV.U32 R6, RZ, RZ, R13 ;  /* 0x000000ffff067224 */ /* 0x000fc600078e000d */
[----:B------:R-:W-:Y:S01]  /*8600*/  PRMT R44, R0, 0x5410, R4 ;  /* 0x00005410002c7816 */ /* 0x000fe20000000004 */
[----:B------:R-:W-:Y:S01]  /*8610*/  IMAD.MOV.U32 R0, RZ, RZ, R8 ;  /* 0x000000ffff007224 */ /* 0x000fe200078e0008 */
[----:B------:R-:W-:Y:S01]  /*8620*/  PRMT R42, R5, 0x5410, R6 ;  /* 0x00005410052a7816 */ /* 0x000fe20000000006 */
[----:B------:R-:W-:Y:S02]  /*8630*/  IMAD.MOV.U32 R4, RZ, RZ, R9 ;  /* 0x000000ffff047224 */ /* 0x000fe400078e0009 */
        /* <DEDUP_REMOVED lines=21> */
.L_x_2673:
[----:B------:R-:W-:Y:S05]  /*8790*/  BSYNC B1 ;  /* 0x0000000000017941 */ /* 0x000fea0003800000 */
.L_x_2417:
        /* <DEDUP_REMOVED lines=28> */
[--C-:B------:R-:W-:Y:S01]  /*8960*/  SHF.R.U64 R55, R38, 0x10, R39.reuse ;  /* 0x0000001026377819 */ /* 0x100fe20000001227 */
[--C-:B------:R-:W-:Y:S01]  /*8970*/  HADD2.F32 R38, -RZ, R48.reuse.H1_H1 ;  /* 0x30000030ff267230 */ /* 0x100fe20000004100 */
[----:B------:R-:W-:Y:S01]  /*8980*/  SHF.R.U32.HI R39, RZ, 0x10, R39 ;  /* 0x00000010ff277819 */ /* 0x000fe20000011627 */
[----:B------:R-:W-:Y:S01]  /*8990*/  HADD2.F32 R48, -RZ, R48.H0_H0 ;  /* 0x20000030ff307230 */ /* 0x000fe20000004100 */
[--C-:B------:R-:W-:Y:S02]  /*89a0*/  SHF.R.U32.HI R49, RZ, 0x10, R35.reuse ;  /* 0x00000010ff317819 */ /* 0x100fe40000011623 */
[----:B------:R-:W-:Y:S01]  /*89b0*/  SHF.R.U64 R53, R34, 0x10, R35 ;  /* 0x0000001022357819 */ /* 0x000fe20000001223 */
[----:B------:R-:W-:Y:S02]  /*89c0*/  HADD2.F32 R39, -RZ, R39.H0_H0 ;  /* 0x20000027ff277230 */ /* 0x000fe40000004100 */
[----:B------:R-:W-:-:S02]  /*89d0*/  HADD2.F32 R49, -RZ, R49.H0_H0 ;  /* 0x20000031ff317230 */ /* 0x000fc40000004100 */
[--C-:B0-----:R-:W-:Y:S02]  /*89e0*/  HADD2.F32 R36, -RZ, R7.reuse.H0_H0 ;  /* 0x20000007ff247230 */ /* 0x101fe40000004100 */
[----:B------:R-:W-:Y:S02]  /*89f0*/  HADD2.F32 R37, -RZ, R7.H1_H1 ;  /* 0x30000007ff257230 */ /* 0x000fe40000004100 */
[--C-:B------:R-:W-:Y:S02]  /*8a00*/  HADD2.F32 R7, -RZ, R4.reuse.H0_H0 ;  /* 0x20000004ff077230 */ /* 0x100fe40000004100 */
[----:B------:R-:W-:Y:S02]  /*8a10*/  HADD2.F32 R4, -RZ, R4.H1_H1 ;  /* 0x30000004ff047230 */ /* 0x000fe40000004100 */
[C---:B------:R-:W-:Y:S01]  /*8a20*/  FMUL.FTZ R52, R37.reuse, R39 ;  /* 0x0000002725347220 */ /* 0x040fe20000410000 */
[----:B------:R-:W-:Y:S01]  /*8a30*/  FMUL.FTZ R51, R37, R49 ;  /* 0x0000003125337220 */ /* 0x000fe20000410000 */
[----:B------:R-:W-:-:S02]  /*8a40*/  HADD2.F32 R34, -RZ, R6.H0_H0 ;  /* 0x20000006ff227230 */ /* 0x000fc40000004100 */
[----:B------:R-:W-:Y:S01]  /*8a50*/  FMUL.FTZ R50, R4, R48 ;  /* 0x0000003004327220 */ /* 0x000fe20000410000 */
[----:B------:R-:W-:Y:S01]  /*8a60*/  FFMA.FTZ R54, R36, R49, R52 ;  /* 0x0000003124367223 */ /* 0x000fe20000010034 */
[----:B------:R-:W-:Y:S02]  /*8a70*/  HADD2.F32 R35, -RZ, R6.H1_H1 ;  /* 0x30000006ff237230 */ /* 0x000fe40000004100 */
[-C--:B------:R-:W-:Y:S01]  /*8a80*/  FMUL.FTZ R52, R4, R38.reuse ;  /* 0x0000002604347220 */ /* 0x080fe20000410000 */
[C---:B------:R-:W-:Y:S01]  /*8a90*/  FFMA.FTZ R50, R7.reuse, R38, -R50 ;  /* 0x0000002607327223 */ /* 0x040fe20000010832 */
[--C-:B------:R-:W-:Y:S02]  /*8aa0*/  HADD2.F32 R6, -RZ, R5.reuse.H0_H0 ;  /* 0x20000005ff067230 */ /* 0x100fe40000004100 */
[----:B------:R-:W-:Y:S01]  /*8ab0*/  FFMA.FTZ R51, R36, R39, -R51 ;  /* 0x0000002724337223 */ /* 0x000fe20000010833 */
[----:B------:R-:W-:Y:S02]  /*8ac0*/  HADD2.F32 R38, -RZ, R56.H0_H0 ;  /* 0x20000038ff267230 */ /* 0x000fe40000004100 */
[----:B------:R-:W-:Y:S01]  /*8ad0*/  FFMA.FTZ R39, R7, R48, R52 ;  /* 0x0000003007277223 */ /* 0x000fe20000010034 */
[----:B------:R-:W-:-:S02]  /*8ae0*/  HADD2.F32 R5, -RZ, R5.H1_H1 ;  /* 0x30000005ff057230 */ /* 0x000fc40000004100 */
[----:B------:R-:W-:Y:S02]  /*8af0*/  HADD2.F32 R36, -RZ, R57.H1_H1 ;  /* 0x30000039ff247230 */ /* 0x000fe40000004100 */
[C---:B------:R-:W-:Y:S01]  /*8b00*/  FMUL.FTZ R49, R35.reuse, R38 ;  /* 0x0000002623317220 */ /* 0x040fe20000410000 */
[----:B------:R-:W-:Y:S02]  /*8b10*/  HADD2.F32 R37, -RZ, R53.H0_H0 ;  /* 0x20000035ff257230 */ /* 0x000fe40000004100 */
[----:B------:R-:W-:Y:S02]  /*8b20*/  HADD2.F32 R4, -RZ, R55.H0_H0 ;  /* 0x20000037ff047230 */ /* 0x000fe40000004100 */
[-C--:B------:R-:W-:Y:S01]  /*8b30*/  FMUL.FTZ R35, R35, R36.reuse ;  /* 0x0000002423237220 */ /* 0x080fe20000410000 */
[C---:B------:R-:W-:Y:S01]  /*8b40*/  FFMA.FTZ R49, R34.reuse, R36, -R49 ;  /* 0x0000002422317223 */ /* 0x040fe20000010831 */
[C---:B------:R-:W-:Y:S01]  /*8b50*/  FMUL.FTZ R7, R5.reuse, R37 ;  /* 0x0000002505077220 */ /* 0x040fe20000410000 */
[----:B------:R-:W-:Y:S01]  /*8b60*/  FMUL.FTZ R48, R5, R4 ;  /* 0x0000000405307220 */ /* 0x000fe20000410000 */
[----:B------:R-:W-:-:S02]  /*8b70*/  FFMA.FTZ R34, R34, R38, R35 ;  /* 0x0000002622227223 */ /* 0x000fc40000010023 */
[----:B------:R-:W-:Y:S01]  /*8b80*/  FFMA.FTZ R5, R6, R4, -R7 ;  /* 0x0000000406057223 */ /* 0x000fe20000010807 */
[----:B------:R-:W-:Y:S01]  /*8b90*/  F2FP.F16.F32.PACK_AB R7, R54, R51 ;  /* 0x000000333607723e */ /* 0x000fe200000000ff */
[----:B------:R-:W-:Y:S01]  /*8ba0*/  FFMA.FTZ R48, R6, R37, R48 ;  /* 0x0000002506307223 */ /* 0x000fe20000010030 */
[----:B------:R-:W-:Y:S02]  /*8bb0*/  F2FP.F16.F32.PACK_AB R4, R39, R50 ;  /* 0x000000322704723e */ /* 0x000fe400000000ff */
[----:B------:R-:W-:Y:S02]  /*8bc0*/  F2FP.F16.F32.PACK_AB R6, R34, R49 ;  /* 0x000000312206723e */ /* 0x000fe400000000ff */
[----:B------:R-:W-:-:S05]  /*8bd0*/  F2FP.F16.F32.PACK_AB R5, R48, R5 ;  /* 0x000000053005723e */ /* 0x000fca00000000ff */
[----:B------:R0:W-:Y:S02]  /*8be0*/  STS.128 [R3+0xda00], R4 ;  /* 0x00da000403007388 */ /* 0x0001e40000000c00 */
.L_x_2421:
[----:B------:R-:W-:Y:S05]  /*8bf0*/  BSYNC B1 ;  /* 0x0000000000017941 */ /* 0x000fea0003800000 */
.L_x_2420:
[----:B------:R-:W-:Y:S01]  /*8c00*/  BSSY B1, `(.L_x_2422) ;  /* 0x000002d000017945 */ /* 0x000fe20003800000 */
[----:B------:R-:W-:-:S03]  /*8c10*/  @P0 VIADD R0, R3, 0xffffffe0 ;  /* 0xffffffe003000836 */ /* 0x000fc60000000000 */
[----:B------:R-:W-:Y:S05]  /*8c20*/  @P1 BRA `(.L_x_2423) ;  /* 0x0000000000a81947 */ /* 0x000fea0003800000 */
[----:B0-----:R-:W0:Y:S01]  /*8c30*/  LDS.128 R4, [R0+0xda00] ;  /* 0x00da000000047984 */ /* 0x001e220000000c00 */
[----:B------:R-:W-:Y:S01]  /*8c40*/  SHF.R.U32.HI R35, RZ, 0x10, R33 ;  /* 0x00000010ff237819 */ /* 0x000fe20000011621 */
[----:B------:R-:W-:Y:S01]  /*8c50*/  HADD2.F32 R36, -RZ, R56.H1_H1 ;  /* 0x30000038ff247230 */ /* 0x000fe20000004100 */
        /* <DEDUP_REMOVED lines=20> */
[----:B------:R-:W-:Y:S02]  /*8da0*/  HADD2.F32 R34, -RZ, R57.H0_H0 ;  /* 0x20000039ff227230 */ /* 0x000fe40000004100 */
[----:B------:R-:W-:Y:S01]  /*8db0*/  FFMA.FTZ R35, R7, R36, R48 ;  /* 0x0000002407237223 */ /* 0x000fe20000010030 */
[----:B------:R-:W-:Y:S02]  /*8dc0*/  HADD2.F32 R5, -RZ, R5.H1_H1 ;  /* 0x30000005ff057230 */ /* 0x000fe40000004100 */
[----:B------:R-:W-:-:S02]  /*8dd0*/  HADD2.F32 R32, -RZ, R58.H1_H1 ;  /* 0x3000003aff207230 */ /* 0x000fc40000004100 */
        /* <DEDUP_REMOVED lines=15> */
.L_x_2423:
[----:B------:R-:W-:Y:S05]  /*8ed0*/  BSYNC B1 ;  /* 0x0000000000017941 */ /* 0x000fea0003800000 */
.L_x_2422:
        /* <DEDUP_REMOVED lines=44> */
.L_x_2425:
[----:B------:R-:W-:Y:S05]  /*91a0*/  BSYNC B1 ;  /* 0x0000000000017941 */ /* 0x000fea0003800000 */
.L_x_2424:
        /* <DEDUP_REMOVED lines=44> */
.L_x_2427:
[----:B------:R-:W-:Y:S05]  /*9470*/  BSYNC B1 ;  /* 0x0000000000017941 */ /* 0x000fea0003800000 */
.L_x_2426:
        /* <DEDUP_REMOVED lines=44> */
.L_x_2429:
[----:B------:R-:W-:Y:S05]  /*9740*/  BSYNC B1 ;  /* 0x0000000000017941 */ /* 0x000fea0003800000 */
.L_x_2428:
        /* <DEDUP_REMOVED lines=44> */
.L_x_2413:
        /* <DEDUP_REMOVED lines=30> */
[----:B------:R-:W1:Y:S04]  /*9bf0*/  SHFL.IDX PT, R3, R13, RZ, 0x1e1f ;  /* 0x001e1fff0d037589 */ /* 0x000e6800000e0000 */
[----:B------:R-:W2:Y:S04]  /*9c00*/  SHFL.IDX PT, R0, R0, RZ, 0x1e1f ;  /* 0x001e1fff00007589 */ /* 0x000ea800000e0000 */
[----:B------:R-:W3:Y:S04]  /*9c10*/  SHFL.IDX PT, R5, R5, RZ, 0x1e1f ;  /* 0x001e1fff05057589 */ /* 0x000ee800000e0000 */
[----:B0-----:R0:W4:Y:S01]  /*9c20*/  SHFL.IDX PT, R14, R4, RZ, 0x1e1f ;  /* 0x001e1fff040e7589 */ /* 0x00112200000e0000 */
[----:B-1----:R-:W-:-:S02]  /*9c30*/  IMAD.MOV.U32 R21, RZ, RZ, R3 ;  /* 0x000000ffff157224 */ /* 0x002fc400078e0003 */
[----:B0-2---:R-:W-:-:S07]  /*9c40*/  IMAD.MOV.U32 R20, RZ, RZ, R0 ;  /* 0x000000ffff147224 */ /* 0x005fce00078e0000 */
.L_x_2679:
[----:B------:R-:W2:Y:S04]  /*9c50*/  LDL R0, [R1+0x34] ;  /* 0x0000340001007983 */ /* 0x000ea80000100800 */
[----:B------:R-:W5:Y:S01]  /*9c60*/  LDL R37, [R1+0xac] ;  /* 0x0000ac0001257983 */ /* 0x000f620000100800 */
[----:B------:R-:W-:Y:S01]  /*9c70*/  BSSY B1, `(.L_x_2431) ;  /* 0x0000042000017945 */ /* 0x000fe20003800000 */
[----:B----4-:R-:W-:Y:S01]  /*9c80*/  IMAD.MOV.U32 R38, RZ, RZ, R14 ;  /* 0x000000ffff267224 */ /* 0x010fe200078e000e */
[----:B------:R-:W-:Y:S01]  /*9c90*/  CS2R R6, SRZ ;  /* 0x0000000000067805 */ /* 0x000fe2000001ff00 */
[----:B---3--:R-:W-:Y:S01]  /*9ca0*/  IMAD.MOV.U32 R39, RZ, RZ, R5 ;  /* 0x000000ffff277224 */ /* 0x008fe200078e0005 */
        /* <DEDUP_REMOVED lines=9> */
[----:B--2---:R-:W-:-:S04]  /*9d40*/  IMAD R25, R0, R25, RZ ;  /* 0x0000001900197224 */ /* 0x004fc800078e02ff */
[----:B------:R-:W-:Y:S01]  /*9d50*/  IMAD R109, R109, -0xc0, R25 ;  /* 0xffffff406d6d7824 */ /* 0x000fe200078e0219 */
[----:B------:R-:W-:Y:S02]  /*9d60*/  ISETP.GE.AND P1, PT, R10, R25, PT ;  /* 0x000000190a00720c */ /* 0x000fe40003f26270 */
[----:B------:R-:W-:Y:S02]  /*9d70*/  CS2R R10, SRZ ;  /* 0x00000000000a7805 */ /* 0x000fe4000001ff00 */
[----:B-----5:R-:W-:Y:S02]  /*9d80*/  LEA.HI R0, R37, R37, RZ, 0x1 ;  /* 0x0000002525007211 */ /* 0x020fe400078f08ff */
[----:B------:R-:W-:Y:S02]  /*9d90*/  CS2R R24, SRZ ;  /* 0x0000000000187805 */ /* 0x000fe4000001ff00 */
[----:B------:R-:W-:-:S04]  /*9da0*/  VIMNMX R109, R109, 0xc0, PT ;  /* 0x000000c06d6d7848 */ /* 0x000fc80003fe0100 */
[----:B------:R-:W-:Y:S01]  /*9db0*/  ISETP.GE.AND P0, PT, R144, R109, PT ;  /* 0x0000006d9000720c */ /* 0x000fe20003f06270 */
[----:B------:R-:W-:-:S12]  /*9dc0*/  @P1 BRA `(.L_x_2432) ;  /* 0x0000000000b01947 */ /* 0x000fd80003800000 */
        /* <DEDUP_REMOVED lines=10> */
[----:B------:R-:W-:Y:S01]  /*9e70*/  ISETP.GE.AND P3, PT, R4, UR4, PT ;  /* 0x0000000404007c0c */ /* 0x000fe2000bf66270 */
[----:B------:R-:W-:Y:S01]  /*9e80*/  ULDC.64 UR6, c[0x0][0x208] ;  /* 0x0000820000067ab9 */ /* 0x000fe20000000a00 */
[----:B------:R-:W-:Y:S02]  /*9e90*/  CS2R R28, SRZ ;  /* 0x00000000001c7805 */ /* 0x000fe4000001ff00 */
[----:B------:R-:W-:Y:S01]  /*9ea0*/  CS2R R30, SRZ ;  /* 0x00000000001e7805 */ /* 0x000fe2000001ff00 */
[----:B------:R-:W-:Y:S01]  /*9eb0*/  @!P1 IMAD.WIDE R12, R22, 0x2, R20 ;  /* 0x00000002160c9825 */ /* 0x000fe200078e0214 */
[----:B------:R-:W-:-:S02]  /*9ec0*/  CS2R R10, SRZ ;  /* 0x00000000000a7805 */ /* 0x000fc4000001ff00 */
[----:B------:R-:W-:Y:S02]  /*9ed0*/  CS2R R32, SRZ ;  /* 0x0000000000207805 */ /* 0x000fe4000001ff00 */
[----:B------:R-:W-:Y:S02]  /*9ee0*/  CS2R R34, SRZ ;  /* 0x0000000000227805 */ /* 0x000fe4000001ff00 */
[----:B------:R-:W-:Y:S01]  /*9ef0*/  CS2R R14, SRZ ;  /* 0x00000000000e7805 */ /* 0x000fe2000001ff00 */
[----:B------:R0:W5:Y:S02]  /*9f00*/  @!P1 LD.E.128 R24, desc[UR6][R12.64] ;  /* 0x000000060c189980 */ /* 0x000164000c101d00 */
[----:B0-----:R-:W-:Y:S01]  /*9f10*/  CS2R R12, SRZ ;  /* 0x00000000000c7805 */ /* 0x001fe2000001ff00 */
[C---:B--2---:R-:W-:Y:S02]  /*9f20*/  IMAD.IADD R5, R40.reuse, 0x1, R43 ;  /* 0x0000000128057824 */ /* 0x044fe400078e022b */
        /* <DEDUP_REMOVED lines=22> */
.L_x_2432:
[----:B------:R-:W-:Y:S05]  /*a090*/  BSYNC B1 ;  /* 0x0000000000017941 */ /* 0x000fea0003800000 */
.L_x_2431:
[----:B------:R-:W-:Y:S01]  /*a0a0*/  LOP3.LUT R0, R0, 0xfffffffe, RZ, 0xc0, !PT ;  /* 0xfffffffe00007812 */ /* 0x000fe200078ec0ff */
[----:B-----5:R-:W-:Y:S01]  /*a0b0*/  IMAD.MOV.U32 R3, RZ, RZ, R4 ;  /* 0x000000ffff037224 */ /* 0x020fe200078e0004 */
[----:B------:R-:W-:Y:S01]  /*a0c0*/  BSSY B1, `(.L_x_2433) ;  /* 0x000002c000017945 */ /* 0x000fe20003800000 */
[----:B0-----:R-:W-:Y:S02]  /*a0d0*/  IMAD.MOV.U32 R21, RZ, RZ, R6 ;  /* 0x000000ffff157224 */ /* 0x001fe400078e0006 */
[----:B------:R-:W-:Y:S02]  /*a0e0*/  IMAD.IADD R0, R37, 0x1, -R0 ;  /* 0x0000000125007824 */ /* 0x000fe400078e0a00 */
        /* <DEDUP_REMOVED lines=41> */
.L_x_2680:
[----:B------:R-:W-:Y:S05]  /*a380*/  BSYNC B1 ;  /* 0x0000000000017941 */ /* 0x000fea0003800000 */
.L_x_2433:
        /* <DEDUP_REMOVED lines=22> */
[----:B------:R-:W-:Y:S01]  /*a4f0*/  SHF.R.U32.HI R57, RZ, 0x10, R25 ;  /* 0x00000010ff397819 */ /* 0x000fe20000011619 */
[----:B------:R-:W-:Y:S01]  /*a500*/  IMAD.IADD R36, R70, 0x1, R20 ;  /* 0x0000000146247824 */ /* 0x000fe200078e0214 */
[----:B------:R-:W-:Y:S01]  /*a510*/  SHF.R.U32.HI R61, RZ, 0x10, R7 ;  /* 0x00000010ff3d7819 */ /* 0x000fe20000011607 */
[----:B------:R-:W-:Y:S01]  /*a520*/  HADD2.F32 R60, -RZ, R60.H0_H0 ;  /* 0x2000003cff3c7230 */ /* 0x000fe20000004100 */
[----:B------:R-:W-:-:S04]  /*a530*/  LEA.HI R0, R3, R0, RZ, 0x1d ;  /* 0x0000000003007211 */ /* 0x000fc800078fe8ff */
        /* <DEDUP_REMOVED lines=30> */
[----:B------:R-:W-:Y:S01]  /*a720*/  FMUL.FTZ R64, R37, R60 ;  /* 0x0000003c25407220 */ /* 0x000fe20000410000 */
[----:B------:R-:W-:-:S02]  /*a730*/  HADD2.F32 R54, -RZ, R42.H0_H0 ;  /* 0x2000002aff367230 */ /* 0x000fc40000004100 */
[C---:B------:R-:W-:Y:S01]  /*a740*/  FFMA.FTZ R6, R25.reuse, R56, -R58 ;  /* 0x0000003819067223 */ /* 0x040fe2000001083a */
[----:B------:R-:W-:Y:S02]  /*a750*/  HADD2.F32 R58, -RZ, R57.H0_H0 ;  /* 0x20000039ff3a7230 */ /* 0x000fe40000004100 */
[----:B------:R-:W-:Y:S01]  /*a760*/  FFMA.FTZ R25, R25, R59, R62 ;  /* 0x0000003b19197223 */ /* 0x000fe2000001003e */
[----:B------:R-:W-:Y:S02]  /*a770*/  HADD2.F32 R57, -RZ, R63.H0_H0 ;  /* 0x2000003fff397230 */ /* 0x000fe40000004100 */
[----:B------:R-:W-:Y:S02]  /*a780*/  HADD2.F32 R56, -RZ, R65.H1_H1 ;  /* 0x30000041ff387230 */ /* 0x000fe40000004100 */
[-C--:B------:R-:W-:Y:S01]  /*a790*/  FMUL.FTZ R66, R37, R58.reuse ;  /* 0x0000003a25427220 */ /* 0x080fe20000410000 */
[----:B------:R-:W-:Y:S01]  /*a7a0*/  FFMA.FTZ R37, R53, R58, -R64 ;  /* 0x0000003a35257223 */ /* 0x000fe20000010840 */
[----:B------:R-:W-:Y:S01]  /*a7b0*/  FMUL.FTZ R59, R41, R57 ;  /* 0x00000039293b7220 */ /* 0x000fe20000410000 */
[----:B------:R-:W-:-:S02]  /*a7c0*/  HADD2.F32 R55, -RZ, R43.H0_H0 ;  /* 0x2000002bff377230 */ /* 0x000fc40000004100 */
[-C--:B------:R-:W-:Y:S01]  /*a7d0*/  FMUL.FTZ R62, R41, R56.reuse ;  /* 0x00000038293e7220 */ /* 0x080fe20000410000 */
[----:B------:R-:W-:Y:S02]  /*a7e0*/  HADD2.F32 R58, -RZ, R63.H1_H1 ;  /* 0x3000003fff3a7230 */ /* 0x000fe40000004100 */
[C---:B------:R-:W-:Y:S01]  /*a7f0*/  FFMA.FTZ R59, R52.reuse, R56, -R59 ;  /* 0x00000038343b7223 */ /* 0x040fe2000001083b */
[----:B------:R-:W-:Y:S02]  /*a800*/  HADD2.F32 R41, -RZ, R67.H0_H0 ;  /* 0x20000043ff297230 */ /* 0x000fe40000004100 */
[----:B------:R-:W-:Y:S01]  /*a810*/  FFMA.FTZ R62, R52, R57, R62 ;  /* 0x00000039343e7223 */ /* 0x000fe2000001003e */
[----:B------:R-:W-:Y:S02]  /*a820*/  HADD2.F32 R56, -RZ, R65.H0_H0 ;  /* 0x20000041ff387230 */ /* 0x000fe40000004100 */
[----:B------:R-:W-:Y:S01]  /*a830*/  FFMA.FTZ R66, R53, R60, R66 ;  /* 0x0000003c35427223 */ /* 0x000fe20000010042 */
[----:B------:R-:W-:-:S02]  /*a840*/  HADD2.F32 R52, -RZ, R67.H1_H1 ;  /* 0x30000043ff347230 */ /* 0x000fc40000004100 */
[C---:B------:R-:W-:Y:S01]  /*a850*/  FMUL.FTZ R60, R54.reuse, R58 ;  /* 0x0000003a363c7220 */ /* 0x040fe20000410000 */
[-C--:B------:R-:W-:Y:S01]  /*a860*/  FMUL.FTZ R64, R54, R41.reuse ;  /* 0x0000002936407220 */ /* 0x080fe20000410000 */
[C---:B------:R-:W-:Y:S01]  /*a870*/  FMUL.FTZ R68, R55.reuse, R56 ;  /* 0x0000003837447220 */ /* 0x040fe20000410000 */
[----:B------:R-:W-:Y:S02]  /*a880*/  HADD2.F32 R43, -RZ, R43.H1_H1 ;  /* 0x3000002bff2b7230 */ /* 0x000fe40000004100 */
[----:B------:R-:W-:Y:S01]  /*a890*/  FMUL.FTZ R55, R55, R52 ;  /* 0x0000003437377220 */ /* 0x000fe20000410000 */
[----:B------:R-:W-:Y:S02]  /*a8a0*/  HADD2.F32 R54, -RZ, R61.H0_H0 ;  /* 0x2000003dff367230 */ /* 0x000fe40000004100 */
        /* <DEDUP_REMOVED lines=33> */
.L_x_2436:
[----:B------:R-:W-:Y:S05]  /*aac0*/  BSYNC B1 ;  /* 0x0000000000017941 */ /* 0x000fea0003800000 */
.L_x_2435:
[----:B------:R-:W-:Y:S04]  /*aad0*/  BSSY B1, `(.L_x_2437) ;  /* 0x000006d000017945 */ /* 0x000fe80003800000 */
[----:B------:R-:W-:Y:S05]  /*aae0*/  @P1 BRA `(.L_x_2438) ;  /* 0x0000000400ac1947 */ /* 0x000fea0003800000 */
[----:B0-----:R-:W2:Y:S04]  /*aaf0*/  LDL R0, [R1+0x6c] ;  /* 0x00006c0001007983 */ /* 0x001ea80000100800 */
[----:B------:R-:W2:Y:S01]  /*ab00*/  LDL.64 R4, [R1+0x50] ;  /* 0x0000500001047983 */ /* 0x000ea20000100a00 */
[----:B------:R-:W-:Y:S01]  /*ab10*/  SHF.R.U32.HI R41, RZ, 0x10, R29 ;  /* 0x00000010ff297819 */ /* 0x000fe2000001161d */
[----:B------:R-:W-:Y:S01]  /*ab20*/  HADD2.F32 R38, -RZ, R48.H1_H1 ;  /* 0x30000030ff267230 */ /* 0x000fe20000004100 */
[--C-:B------:R-:W-:Y:S01]  /*ab30*/  SHF.R.U32.HI R37, RZ, 0x10, R9.reuse ;  /* 0x00000010ff257819 */ /* 0x100fe20000011609 */
[--C-:B------:R-:W-:Y:S01]  /*ab40*/  HADD2.F32 R40, -RZ, R50.reuse.H1_H1 ;  /* 0x30000032ff287230 */ /* 0x100fe20000004100 */
[----:B------:R-:W-:Y:S01]  /*ab50*/  SHF.R.U64 R54, R8, 0x10, R9 ;  /* 0x0000001008367819 */ /* 0x000fe20000001209 */
[----:B------:R-:W-:Y:S01]  /*ab60*/  HADD2.F32 R50, -RZ, R50.H0_H0 ;  /* 0x20000032ff327230 */ /* 0x000fe20000004100 */
[--C-:B------:R-:W-:Y:S01]  /*ab70*/  SHF.R.U64 R8, R30, 0x10, R31.reuse ;  /* 0x000000101e087819 */ /* 0x100fe2000000121f */
[----:B------:R-:W-:Y:S01]  /*ab80*/  HADD2.F32 R37, -RZ, R37.H0_H0 ;  /* 0x20000025ff257230 */ /* 0x000fe20000004100 */
[----:B------:R-:W-:Y:S01]  /*ab90*/  SHF.R.U32.HI R55, RZ, 0x10, R31 ;  /* 0x00000010ff377819 */ /* 0x000fe2000001161f */
[----:B------:R-:W-:Y:S01]  /*aba0*/  HADD2.F32 R48, -RZ, R48.H0_H0 ;  /* 0x20000030ff307230 */ /* 0x000fe20000004100 */
[----:B------:R-:W-:-:S02]  /*abb0*/  SHF.R.U64 R53, R10, 0x10, R11 ;  /* 0x000000100a357819 */ /* 0x000fc4000000120b */
        /* <DEDUP_REMOVED lines=40> */
[--C-:B------:R-:W-:Y:S02]  /*ae40*/  HADD2.F32 R42, -RZ, R49.reuse.H0_H0 ;  /* 0x20000031ff2a7230 */ /* 0x100fe40000004100 */
[----:B------:R-:W-:Y:S01]  /*ae50*/  FFMA.FTZ R52, R9, R40, R52 ;  /* 0x0000002809347223 */ /* 0x000fe20000010034 */
[----:B------:R-:W-:Y:S02]  /*ae60*/  HADD2.F32 R38, -RZ, R49.H1_H1 ;  /* 0x30000031ff267230 */ /* 0x000fe40000004100 */
[-C--:B------:R-:W-:Y:S01]  /*ae70*/  FMUL.FTZ R9, R30, R29.reuse ;  /* 0x0000001d1e097220 */ /* 0x080fe20000410000 */
[----:B------:R-:W-:Y:S01]  /*ae80*/  FFMA.FTZ R40, R10, R29, -R41 ;  /* 0x0000001d0a287223 */ /* 0x000fe20000010829 */
[----:B------:R-:W-:Y:S01]  /*ae90*/  FMUL.FTZ R30, R31, R42 ;  /* 0x0000002a1f1e7220 */ /* 0x000fe20000410000 */
[----:B------:R-:W-:-:S02]  /*aea0*/  HADD2.F32 R36, -RZ, R27.H1_H1 ;  /* 0x3000001bff247230 */ /* 0x000fc40000004100 */
[----:B------:R-:W-:Y:S01]  /*aeb0*/  FFMA.FTZ R37, R10, R37, R9 ;  /* 0x000000250a257223 */ /* 0x000fe20000010009 */
[----:B------:R-:W-:Y:S02]  /*aec0*/  HADD2.F32 R29, -RZ, R43.H0_H0 ;  /* 0x2000002bff1d7230 */ /* 0x000fe40000004100 */
[-C--:B------:R-:W-:Y:S01]  /*aed0*/  FMUL.FTZ R31, R31, R38.reuse ;  /* 0x000000261f1f7220 */ /* 0x080fe20000410000 */
[----:B------:R-:W-:Y:S02]  /*aee0*/  HADD2.F32 R9, -RZ, R55.H0_H0 ;  /* 0x20000037ff097230 */ /* 0x000fe40000004100 */
[C---:B------:R-:W-:Y:S01]  /*aef0*/  FFMA.FTZ R38, R11.reuse, R38, -R30 ;  /* 0x000000260b267223 */ /* 0x040fe2000001081e */
[----:B------:R-:W-:Y:S02]  /*af00*/  HADD2.F32 R25, -RZ, R24.H0_H0 ;  /* 0x20000018ff197230 */ /* 0x000fe40000004100 */
[----:B------:R-:W-:Y:S01]  /*af10*/  FFMA.FTZ R31, R11, R42, R31 ;  /* 0x0000002a0b1f7223 */ /* 0x000fe2000001001f */
[----:B------:R-:W-:-:S02]  /*af20*/  HADD2.F32 R10, -RZ, R51.H0_H0 ;  /* 0x20000033ff0a7230 */ /* 0x000fc40000004100 */
[C---:B------:R-:W-:Y:S01]  /*af30*/  FMUL.FTZ R11, R36.reuse, R29 ;  /* 0x0000001d240b7220 */ /* 0x040fe20000410000 */
[-C--:B------:R-:W-:Y:S01]  /*af40*/  FMUL.FTZ R43, R36, R9.reuse ;  /* 0x00000009242b7220 */ /* 0x080fe20000410000 */
[----:B------:R-:W-:Y:S02]  /*af50*/  HADD2.F32 R27, -RZ, R26.H0_H0 ;  /* 0x2000001aff1b7230 */ /* 0x000fe40000004100 */
[C---:B------:R-:W-:Y:S01]  /*af60*/  FMUL.FTZ R36, R25.reuse, R50 ;  /* 0x0000003219247220 */ /* 0x040fe20000410000 */
[----:B------:R-:W-:Y:S02]  /*af70*/  HADD2.F32 R30, -RZ, R51.H1_H1 ;  /* 0x30000033ff1e7230 */ /* 0x000fe40000004100 */
[-C--:B------:R-:W-:Y:S01]  /*af80*/  FMUL.FTZ R25, R25, R10.reuse ;  /* 0x0000000a19197220 */ /* 0x080fe20000410000 */
[C---:B------:R-:W-:Y:S01]  /*af90*/  FFMA.FTZ R41, R28.reuse, R9, -R11 ;  /* 0x000000091c297223 */ /* 0x040fe2000001080b */
[----:B------:R-:W-:Y:S01]  /*afa0*/  FFMA.FTZ R42, R28, R29, R43 ;  /* 0x0000001d1c2a7223 */ /* 0x000fe2000001002b */
[----:B------:R-:W-:Y:S01]  /*afb0*/  FFMA.FTZ R36, R5, R10, -R36 ;  /* 0x0000000a05247223 */ /* 0x000fe20000010824 */
[----:B------:R-:W-:-:S02]  /*afc0*/  HADD2.F32 R24, -RZ, R24.H1_H1 ;  /* 0x30000018ff187230 */ /* 0x000fc40000004100 */
[----:B------:R-:W-:Y:S01]  /*afd0*/  FMUL.FTZ R28, R27, R48 ;  /* 0x000000301b1c7220 */ /* 0x000fe20000410000 */
[----:B------:R-:W-:Y:S02]  /*afe0*/  HADD2.F32 R26, -RZ, R26.H1_H1 ;  /* 0x3000001aff1a7230 */ /* 0x000fe40000004100 */
[----:B------:R-:W-:Y:S01]  /*aff0*/  FFMA.FTZ R25, R5, R50, R25 ;  /* 0x0000003205197223 */ /* 0x000fe20000010019 */
        /* <DEDUP_REMOVED lines=26> */
.L_x_2438:
[----:B------:R-:W-:Y:S05]  /*b1a0*/  BSYNC B1 ;  /* 0x0000000000017941 */ /* 0x000fea0003800000 */
.L_x_2437:
        /* <DEDUP_REMOVED lines=108> */
.L_x_2419:
[----:B------:R-:W-:Y:S05]  /*b870*/  BSYNC B0 ;  /* 0x0000000000007941 */ /* 0x000fea0003800000 */
.L_x_2412:
        /* <DEDUP_REMOVED lines=8> */
.L_x_2410:
[----:B0--3--:R-:W3:Y:S02]  /*b900*/  LDL R0, [R1+0x48] ;  /* 0x0000480001007983 */ /* 0x009ee40000100800 */
[----:B---3--:R-:W-:-:S13]  /*b910*/  ISETP.NE.AND P1, PT, R0, 0x3, PT ;  /* 0x000000030000780c */ /* 0x008fda0003f25270 */
[----:B------:R-:W-:Y:S05]  /*b920*/  @!P1 BRA `(.L_x_2439) ;  /* 0x0000000000049947 */ /* 0x000fea0003800000 */
[----:B------:R-:W-:Y:S01]  /*b930*/  BPT.TRAP 0x1 ;  /* 0x000000040000795c */ /* 0x000fe20000300000 */
.L_x_2439:
[----:B-12-4-:R-:W2:Y:S01]  /*b940*/  LDL R3, [R1+0x3c] ;  /* 0x00003c0001037983 */ /* 0x016ea20000100800 */
[----:B------:R-:W-:Y:S01]  /*b950*/  IMAD R0, R19, 0x8, R16 ;  /* 0x0000000813007824 */ /* 0x000fe200078e0210 */
[----:B--2---:R-:W-:-:S04]  /*b960*/  SHF.L.U32 R3, R3, 0x1f, RZ ;  /* 0x0000001f03037819 */ /* 0x004fc800000006ff */
[----:B------:R0:W1:Y:S01]  /*b970*/  SYNCS.PHASECHK.TRANS64.TRYWAIT P2, [R0+URZ+0x31c30], R3 ;  /* 0x031c3003000075a7 */ /* 0x000062000804017f */
[----:B------:R-:W-:Y:S05]  /*b980*/  @!P1 BRA `(.L_x_2440) ;  /* 0x0000000000049947 */ /* 0x000fea0003800000 */
[----:B------:R-:W-:Y:S01]  /*b990*/  BPT.TRAP 0x1 ;  /* 0x000000040000795c */ /* 0x000fe20000300000 */
.L_x_2440:
[----:B------:R-:W2:Y:S02]  /*b9a0*/  S2R R4, SR_TID.X ;  /* 0x0000000000047919 */ /* 0x000ea40000002100 */
[----:B--2---:R-:W-:-:S04]  /*b9b0*/  LOP3.LUT R4, R4, 0x7f, RZ, 0xc0, !PT ;  /* 0x0000007f04047812 */ /* 0x004fc800078ec0ff */
[----:B------:R-:W-:Y:S01]  /*b9c0*/  ISETP.NE.AND P0, PT, R4, RZ, PT ;  /* 0x000000ff0400720c */ /* 0x000fe20003f05270 */
[----:B-1----:R-:W-:-:S12]  /*b9d0*/  @P2 BRA `(.L_x_2441) ;  /* 0x0000000000082947 */ /* 0x002fd80003800000 */
[----:B------:R-:W1:Y:S02]  /*b9e0*/  SYNCS.PHASECHK.TRANS64.TRYWAIT P2, [R0+URZ+0x31c30], R3 ;  /* 0x031c3003000075a7 */ /* 0x000e64000804017f */
[----:B-1----:R-:W-:Y:S05]  /*b9f0*/  @!P2 BRA `(.L_x_2442) ;  /* 0x000001c40050a947 */ /* 0x002fea0003800000 */
.L_x_2441:
[----:B------:R-:W-:Y:S05]  /*ba00*/  WARPSYNC.ALL ;  /* 0x0000000000007948 */ /* 0x000fea0003800000 */
[----:B------:R-:W-:Y:S02]  /*ba10*/  VIADD R4, R16, 0x16a00 ;  /* 0x00016a0010047836 */ /* 0x000fe40000000000 */
[----:B01----:R-:W-:Y:S02]  /*ba20*/  IMAD R3, R2, 0x1000, R16 ;  /* 0x0000100002037824 */ /* 0x003fe400078e0210 */
[----:B------:R-:W-:Y:S01]  /*ba30*/  IMAD.MOV.U32 R15, RZ, RZ, -0x7fffffe0 ;  /* 0x80000020ff0f7424 */ /* 0x000fe200078e00ff */
[----:B------:R-:W-:Y:S01]  /*ba40*/  SHF.R.U32.HI R2, RZ, 0x4, R4 ;  /* 0x00000004ff027819 */ /* 0x000fe20000011604 */
[----:B------:R-:W-:-:S02]  /*ba50*/  VIADD R3, R3, 0xda00 ;  /* 0x0000da0003037836 */ /* 0x000fc40000000000 */
[----:B------:R-:W-:Y:S01]  /*ba60*/  IMAD.MOV.U32 R9, RZ, RZ, -0x7fffffe0 ;  /* 0x80000020ff097424 */ /* 0x000fe200078e00ff */
[----:B------:R-:W-:Y:S01]  /*ba70*/  LOP3.LUT R2, R2, 0x3fff, RZ, 0xc0, !PT ;  /* 0x00003fff02027812 */ /* 0x000fe200078ec0ff */
[----:B------:R-:W-:Y:S01]  /*ba80*/  WARPGROUP.ARRIVE ;  /* 0x00000000000079c5 */ /* 0x000fe20000000000 */
[----:B------:R-:W-:Y:S01]  /*ba90*/  SHF.R.U32.HI R3, RZ, 0x4, R3 ;  /* 0x00000004ff037819 */ /* 0x000fe20000011603 */
[----:B------:R-:W-:Y:S01]  /*baa0*/  IMAD.MOV.U32 R5, RZ, RZ, -0x7fffffe0 ;  /* 0x80000020ff057424 */ /* 0x000fe200078e00ff */
[----:B------:R-:W-:Y:S01]  /*bab0*/  LOP3.LUT R6, R2, 0x10000, RZ, 0xfc, !PT ;  /* 0x0001000002067812 */ /* 0x000fe200078efcff */
[----:B------:R-:W-:Y:S01]  /*bac0*/  IMAD.MOV.U32 R7, RZ, RZ, -0x7fffffe0 ;  /* 0x80000020ff077424 */ /* 0x000fe200078e00ff */
[----:B------:R-:W-:Y:S01]  /*bad0*/  LOP3.LUT R3, R3, 0x3fff, RZ, 0xc0, !PT ;  /* 0x00003fff03037812 */ /* 0x000fe200078ec0ff */
[----:B------:R-:W-:Y:S01]  /*bae0*/  IMAD.MOV.U32 R11, RZ, RZ, -0x7fffffe0 ;  /* 0x80000020ff0b7424 */ /* 0x000fe200078e00ff */
[----:B------:R-:W0:Y:S01]  /*baf0*/  LDC R102, c[0x0][0x448] ;  /* 0x00011200ff667b82 */ /* 0x000e220000000800 */
[----:B------:R-:W-:Y:S01]  /*bb00*/  IMAD R14, R19, 0x6c0, R6 ;  /* 0x000006c0130e7824 */ /* 0x000fe200078e0206 */
[----:B------:R-:W-:Y:S01]  /*bb10*/  LOP3.LUT R8, R3, 0x10000, RZ, 0xfc, !PT ;  /* 0x0001000003087812 */ /* 0x000fe200078efcff */
[----:B------:R1:W-:Y:S01]  /*bb20*/  STL [R1+0x70], R6 ;  /* 0x0000700601007387 */ /* 0x0003e20000100800 */
[----:B------:R-:W-:Y:S01]  /*bb30*/  R2UR UR7, R15 ;  /* 0x000000000f0772ca */ /* 0x000fe200000e0000 */
[----:B------:R-:W-:Y:S01]  /*bb40*/  IMAD.MOV.U32 R13, RZ, RZ, -0x7fffffe0 ;  /* 0x80000020ff0d7424 */ /* 0x000fe200078e00ff */
[----:B------:R-:W-:Y:S01]  /*bb50*/  R2UR UR6, R14 ;  /* 0x000000000e0672ca */ /* 0x000fe200000e0000 */
[----:B------:R-:W-:Y:S01]  /*bb60*/  IMAD.MOV.U32 R21, RZ, RZ, -0x7fffffe0 ;  /* 0x80000020ff157424 */ /* 0x000fe200078e00ff */
[----:B------:R-:W-:Y:S01]  /*bb70*/  R2UR UR4, R8 ;  /* 0x00000000080472ca */ /* 0x000fe200000e0000 */
[----:B------:R-:W-:Y:S01]  /*bb80*/  IMAD.MOV.U32 R99, RZ, RZ, -0x7fffffe0 ;  /* 0x80000020ff637424 */ /* 0x000fe200078e00ff */
[----:B------:R-:W-:Y:S01]  /*bb90*/  R2UR UR5, R9 ;  /* 0x00000000090572ca */ /* 0x000fe200000e0000 */
[C---:B------:R-:W-:Y:S01]  /*bba0*/  VIADD R2, R14.reuse, 0x40 ;  /* 0x000000400e027836 */ /* 0x040fe20000000000 */
[----:B------:R-:W-:Y:S01]  /*bbb0*/  ULDC UR61, c[0x0][0x9d8] ;  /* 0x00027600003d7ab9 */ /* 0x000fe20000000800 */
[----:B------:R-:W-:Y:S01]  /*bbc0*/  IMAD.MOV.U32 R3, RZ, RZ, -0x7fffffe0 ;  /* 0x80000020ff037424 */ /* 0x000fe200078e00ff */
[----:B------:R-:W-:Y:S01]  /*bbd0*/  ULDC UR60, c[0x0][0x9d8] ;  /* 0x00027600003c7ab9 */ /* 0x000fe20000000800 */
[----:B------:R-:W-:Y:S01]  /*bbe0*/  VIADD R4, R14, 0x80 ;  /* 0x000000800e047836 */ /* 0x000fe20000000000 */
[----:B------:R-:W-:-:S02]  /*bbf0*/  R2UR UR11, R5 ;  /* 0x00000000050b72ca */ /* 0x000fc400000e0000 */
[C---:B------:R-:W-:Y:S02]  /*bc00*/  R2UR UR8, R8.reuse ;  /* 0x00000000080872ca */ /* 0x040fe400000e0000 */
[C---:B------:R-:W-:Y:S02]  /*bc10*/  R2UR UR9, R9.reuse ;  /* 0x00000000090972ca */ /* 0x040fe400000e0000 */
[----:B------:R-:W-:Y:S01]  /*bc20*/  R2UR UR12, R8 ;  /* 0x00000000080c72ca */ /* 0x000fe200000e0000 */
[----:B------:R-:W-:Y:S01]  /*bc30*/  HGMMA.64x16x16.F32 R88, gdesc[UR4], RZ, !UPT, gsb0 ;  /* 0x00200000045879f0 */ /* 0x000fe2000c0008ff */
[----:B------:R-:W-:Y:S02]  /*bc40*/  R2UR UR6, R2 ;  /* 0x00000000020672ca */ /* 0x000fe400000e0000 */
[----:B------:R-:W-:Y:S01]  /*bc50*/  R2UR UR13, R9 ;  /* 0x00000000090d72ca */ /* 0x000fe200000e0000 */
[----:B-1----:R-:W-:Y:S01]  /*bc60*/  VIADD R6, R14, 0x100 ;  /* 0x000001000e067836 */ /* 0x002fe20000000000 */
[----:B------:R-:W-:-:S02]  /*bc70*/  R2UR UR7, R3 ;  /* 0x00000000030772ca */ /* 0x000fc400000e0000 */
[----:B------:R-:W-:Y:S02]  /*bc80*/  R2UR UR19, R7 ;  /* 0x00000000071372ca */ /* 0x000fe400000e0000 */
[C---:B------:R-:W-:Y:S02]  /*bc90*/  R2UR UR17, R9.reuse ;  /* 0x00000000091172ca */ /* 0x040fe400000e0000 */
[C---:B------:R-:W-:Y:S02]  /*bca0*/  R2UR UR21, R9.reuse ;  /* 0x00000000091572ca */ /* 0x040fe400000e0000 */
[C---:B------:R-:W-:Y:S02]  /*bcb0*/  R2UR UR25, R9.reuse ;  /* 0x00000000091972ca */ /* 0x040fe400000e0000 */
[C---:B------:R-:W-:Y:S02]  /*bcc0*/  R2UR UR29, R9.reuse ;  /* 0x00000000091d72ca */ /* 0x040fe400000e0000 */
[C---:B------:R-:W-:Y:S01]  /*bcd0*/  R2UR UR33, R9.reuse ;  /* 0x00000000092172ca */ /* 0x040fe200000e0000 */
[----:B------:R-:W-:Y:S01]  /*bce0*/  VIADD R10, R14, 0x102 ;  /* 0x000001020e0a7836 */ /* 0x000fe20000000000 */
[C---:B------:R-:W-:Y:S01]  /*bcf0*/  R2UR UR4, R8.reuse ;  /* 0x00000000080472ca */ /* 0x040fe200000e0000 */
[----:B------:R-:W-:Y:S01]  /*bd00*/  VIADD R12, R8, 0x300 ;  /* 0x00000300080c7836 */ /* 0x000fe20000000000 */
[----:B------:R-:W-:Y:S01]  /*bd10*/  R2UR UR5, R9 ;  /* 0x00000000090572ca */ /* 0x000fe200000e0000 */
[----:B------:R-:W-:Y:S01]  /*bd20*/  VIADD R20, R14, 0x342 ;  /* 0x000003420e147836 */ /* 0x000fe20000000000 */
[----:B------:R-:W-:Y:S01]  /*bd30*/  R2UR UR16, R8 ;  /* 0x00000000081072ca */ /* 0x000fe200000e0000 */
[----:B------:R-:W-:Y:S01]  /*bd40*/  VIADD R98, R14, 0x5c0 ;  /* 0x000005c00e627836 */ /* 0x000fe20000000000 */
[----:B------:R-:W-:Y:S01]  /*bd50*/  R2UR UR20, R8 ;  /* 0x00000000081472ca */ /* 0x000fe200000e0000 */
[----:B------:R-:W2:Y:S01]  /*bd60*/  LDL.LU R100, [R1+0x4c] ;  /* 0x00004c0001647983 */ /* 0x000ea20000300800 */
[----:B------:R-:W-:-:S02]  /*bd70*/  WARPGROUP.DEPBAR.LE gsb0, 0x0 ;  /* 0x00008000000079c5 */ /* 0x000fc40000010000 */
[----:B------:R-:W-:Y:S01]  /*bd80*/  WARPGROUP.ARRIVE ;  /* 0x00000000000079c5 */ /* 0x000fe20000000000 */
[----:B------:R-:W-:Y:S01]  /*bd90*/  R2UR UR10, R4 ;  /* 0x00000000040a72ca */ /* 0x000fe200000e0000 */
[----:B------:R-:W-:Y:S01]  /*bda0*/  VIADD R2, R14, 0xc0 ;  /* 0x000000c00e027836 */ /* 0x000fe20000000000 */
[----:B------:R-:W-:Y:S01]  /*bdb0*/  R2UR UR18, R6 ;  /* 0x00000000061272ca */ /* 0x000fe200000e0000 */
[----:B------:R-:W-:Y:S01]  /*bdc0*/  IMAD.MOV.U32 R3, RZ, RZ, -0x7fffffe0 ;  /* 0x80000020ff037424 */ /* 0x000fe200078e00ff */
[C---:B------:R-:W-:Y:S01]  /*bdd0*/  R2UR UR24, R8.reuse ;  /* 0x00000000081872ca */ /* 0x040fe200000e0000 */
[----:B------:R-:W-:Y:S01]  /*bde0*/  HGMMA.64x16x16.F32 R80, gdesc[UR4], RZ, !UPT, gsb0 ;  /* 0x00200000045079f0 */ /* 0x000fe2000c0008ff */
[----:B------:R-:W-:Y:S01]  /*bdf0*/  IMAD.MOV.U32 R5, RZ, RZ, -0x7fffffe0 ;  /* 0x80000020ff057424 */ /* 0x000fe200078e00ff */
[C---:B------:R-:W-:Y:S01]  /*be00*/  R2UR UR28, R8.reuse ;  /* 0x00000000081c72ca */ /* 0x040fe200000e0000 */
[----:B------:R-:W-:Y:S01]  /*be10*/  IMAD.MOV.U32 R7, RZ, RZ, -0x7fffffe0 ;  /* 0x80000020ff077424 */ /* 0x000fe200078e00ff */
[----:B------:R-:W-:Y:S01]  /*be20*/  R2UR UR32, R8 ;  /* 0x00000000082072ca */ /* 0x000fe200000e0000 */
[----:B------:R-:W3:Y:S04]  /*be30*/  LDL R101, [R1+0x94] ;  /* 0x0000940001657983 */ /* 0x000ee80000100800 */
[----:B------:R-:W3:Y:S01]  /*be40*/  LDL R108, [R1+0x88] ;  /* 0x00008800016c7983 */ /* 0x000ee20000100800 */
[----:B------:R-:W-:Y:S01]  /*be50*/  R2UR UR14, R2 ;  /* 0x00000000020e72ca */ /* 0x000fe200000e0000 */
[C---:B------:R-:W-:Y:S01]  /*be60*/  VIADD R4, R14.reuse, 0x140 ;  /* 0x000001400e047836 */ /* 0x040fe20000000000 */
        /* <DEDUP_REMOVED lines=30> */
[----:B------:R-:W-:-:S02]  /*c050*/  R2UR UR4, R6 ;  /* 0x00000000060472ca */ /* 0x000fc400000e0000 */
[----:B------:R-:W-:Y:S02]  /*c060*/  R2UR UR5, R7 ;  /* 0x00000000070572ca */ /* 0x000fe400000e0000 */
[----:B0-----:R-:W-:Y:S01]  /*c070*/  ISETP.NE.AND P5, PT, R102, 0x1, PT ;  /* 0x000000016600780c */ /* 0x001fe20003fa5270 */
[----:B------:R-:W-:Y:S02]  /*c080*/  WARPGROUP.DEPBAR.LE gsb0, 0x0 ;  /* 0x00008000000079c5 */ /* 0x000fe40000010000 */
[----:B-----5:R-:W-:-:S06]  /*c090*/  WARPGROUP.ARRIVE ;  /* 0x00000000000079c5 */ /* 0x020fcc0000000000 */
[----:B------:R-:W-:Y:S01]  /*c0a0*/  HGMMA.64x16x16.F32 R72, gdesc[UR8], RZ, !UPT, gsb0 ;  /* 0x00200000084879f0 */ /* 0x000fe2000c0008ff */
[----:B------:R-:W-:Y:S01]  /*c0b0*/  R2UR UR10, R2 ;  /* 0x00000000020a72ca */ /* 0x000fe200000e0000 */
[----:B------:R-:W-:Y:S01]  /*c0c0*/  VIADD R2, R14, 0x142 ;  /* 0x000001420e027836 */ /* 0x000fe20000000000 */
[----:B------:R-:W-:Y:S01]  /*c0d0*/  R2UR UR11, R3 ;  /* 0x00000000030b72ca */ /* 0x000fe200000e0000 */
[----:B------:R-:W-:Y:S01]  /*c0e0*/  IMAD.MOV.U32 R3, RZ, RZ, -0x7fffffe0 ;  /* 0x80000020ff037424 */ /* 0x000fe200078e00ff */
        /* <DEDUP_REMOVED lines=28> */
[----:B------:R-:W-:Y:S02]  /*c2b0*/  R2UR UR21, R7 ;  /* 0x00000000071572ca */ /* 0x000fe400000e0000 */
[----:B--2---:R-:W-:-:S04]  /*c2c0*/  LOP3.LUT R100, R100, 0xfffffffe, RZ, 0xc0, !PT ;  /* 0xfffffffe64647812 */ /* 0x004fc800078ec0ff */
[----:B------:R-:W-:-:S05]  /*c2d0*/  @P5 LOP3.LUT R100, R100, 0x1, RZ, 0xfc, !PT ;  /* 0x0000000164645812 */ /* 0x000fca00078efcff */
[----:B------:R0:W-:Y:S04]  /*c2e0*/  STL [R1+0x4c], R100 ;  /* 0x00004c6401007387 */ /* 0x0001e80000100800 */
[----:B------:R-:W2:Y:S04]  /*c2f0*/  LDL R106, [R1+0x40] ;  /* 0x00004000016a7983 */ /* 0x000ea80000100800 */
[----:B------:R-:W4:Y:S04]  /*c300*/  LDL R107, [R1+0x34] ;  /* 0x00003400016b7983 */ /* 0x000f280000100800 */
[----:B0-----:R-:W4:Y:S01]  /*c310*/  LDL R100, [R1+0x84] ;  /* 0x0000840001647983 */ /* 0x001f220000100800 */
[----:B------:R-:W-:-:S02]  /*c320*/  WARPGROUP.DEPBAR.LE gsb0, 0x0 ;  /* 0x00008000000079c5 */ /* 0x000fc40000010000 */
        /* <DEDUP_REMOVED lines=28> */
[----:B------:R-:W-:Y:S01]  /*c4f0*/  HGMMA.64x16x16.F32 R88, gdesc[UR36], R88, gsb0 ;  /* 0x00200000245879f0 */ /* 0x000fe20008000858 */
        /* <DEDUP_REMOVED lines=165> */
[----:B------:R-:W-:-:S03]  /*cf50*/  IMAD.MOV.U32 R5, RZ, RZ, -0x7fffffe0 ;  /* 0x80000020ff057424 */ /* 0x000fc600078e00ff */
        /* <DEDUP_REMOVED lines=80> */
[----:B------:R-:W0:Y:S01]  /*d460*/  @P5 LDC R99, c[0x0][0x44c] ;  /* 0x00011300ff635b82 */ /* 0x000e220000000800 */
        /* <DEDUP_REMOVED lines=43> */
[----:B------:R-:W-:Y:S01]  /*d720*/  ULDC UR4, c[0x0][0x9d8] ;  /* 0x0002760000047ab9 */ /* 0x000fe20000000800 */
[----:B------:R-:W-:Y:S01]  /*d730*/  R2UR UR12, R2 ;  /* 0x00000000020c72ca */ /* 0x000fe200000e0000 */
[----:B------:R-:W-:Y:S01]  /*d740*/  FMUL.FTZ R97, R89, UR4 ;  /* 0x0000000459617c20 */ /* 0x000fe20008410000 */
[----:B------:R-:W-:Y:S01]  /*d750*/  FMUL.FTZ R89, R91, UR4 ;  /* 0x000000045b597c20 */ /* 0x000fe20008410000 */
[----:B------:R-:W-:Y:S01]  /*d760*/  FMUL.FTZ R91, R94, UR4 ;  /* 0x000000045e5b7c20 */ /* 0x000fe20008410000 */
[----:B------:R-:W-:Y:S01]  /*d770*/  R2UR UR13, R3 ;  /* 0x00000000030d72ca */ /* 0x000fe200000e0000 */
[----:B------:R-:W-:Y:S01]  /*d780*/  FMUL.FTZ R15, R90, UR4 ;  /* 0x000000045a0f7c20 */ /* 0x000fe20008410000 */
[----:B------:R-:W-:Y:S01]  /*d790*/  FMUL.FTZ R90, R92, UR4 ;  /* 0x000000045c5a7c20 */ /* 0x000fe20008410000 */
[----:B------:R-:W-:Y:S01]  /*d7a0*/  FMUL.FTZ R92, R93, UR4 ;  /* 0x000000045d5c7c20 */ /* 0x000fe20008410000 */
[----:B------:R-:W-:Y:S01]  /*d7b0*/  FMUL.FTZ R93, R95, UR4 ;  /* 0x000000045f5d7c20 */ /* 0x000fe20008410000 */
[----:B------:R-:W-:Y:S01]  /*d7c0*/  FMUL.FTZ R88, R88, UR4 ;  /* 0x0000000458587c20 */ /* 0x000fe20008410000 */
[----:B------:R-:W-:Y:S01]  /*d7d0*/  MUFU.TANH R97, R97 ;  /* 0x0000006100617308 */ /* 0x000fe20000002400 */
[----:B------:R-:W-:-:S07]  /*d7e0*/  ULDC UR5, c[0x0][0x988] ;  /* 0x0002620000057ab9 */ /* 0x000fce0000000800 */
[----:B------:R-:W1:Y:S08]  /*d7f0*/  MUFU.TANH R88, R88 ;  /* 0x0000005800587308 */ /* 0x000e700000002400 */
[----:B------:R-:W1:Y:S08]  /*d800*/  MUFU.TANH R90, R90 ;  /* 0x0000005a005a7308 */ /* 0x000e700000002400 */
[----:B------:R-:W1:Y:S08]  /*d810*/  MUFU.TANH R92, R92 ;  /* 0x0000005c005c7308 */ /* 0x000e700000002400 */
        /* <DEDUP_REMOVED lines=9> */
[----:B------:R-:W-:Y:S01]  /*d8b0*/  R2UR UR10, R20 ;  /* 0x00000000140a72ca */ /* 0x000fe200000e0000 */
[----:B------:R-:W-:Y:S01]  /*d8c0*/  VIADD R20, R14, 0x582 ;  /* 0x000005820e147836 */ /* 0x000fe20000000000 */
[----:B------:R-:W-:Y:S01]  /*d8d0*/  R2UR UR11, R21 ;  /* 0x00000000150b72ca */ /* 0x000fe200000e0000 */
[----:B------:R-:W-:Y:S01]  /*d8e0*/  IMAD.MOV.U32 R21, RZ, RZ, -0x7fffffe0 ;  /* 0x80000020ff157424 */ /* 0x000fe200078e00ff */
[----:B------:R-:W-:Y:S01]  /*d8f0*/  R2UR UR8, R2 ;  /* 0x00000000020872ca */ /* 0x000fe200000e0000 */
[----:B------:R-:W-:Y:S01]  /*d900*/  FMUL.FTZ R86, R87, UR4 ;  /* 0x0000000457567c20 */ /* 0x000fe20008410000 */
[----:B------:R-:W-:Y:S01]  /*d910*/  R2UR UR9, R3 ;  /* 0x00000000030972ca */ /* 0x000fe200000e0000 */
[----:B------:R-:W-:Y:S01]  /*d920*/  FMUL.FTZ R80, R80, UR4 ;  /* 0x0000000450507c20 */ /* 0x000fe20008410000 */
[----:B------:R-:W-:Y:S01]  /*d930*/  MUFU.TANH R94, R94 ;  /* 0x0000005e005e7308 */ /* 0x000fe20000002400 */
[----:B------:R-:W-:-:S07]  /*d940*/  FMUL.FTZ R85, R85, UR4 ;  /* 0x0000000455557c20 */ /* 0x000fce0008410000 */
[----:B------:R-:W1:Y:S08]  /*d950*/  MUFU.TANH R80, R80 ;  /* 0x0000005000507308 */ /* 0x000e700000002400 */
[----:B------:R-:W1:Y:S08]  /*d960*/  MUFU.TANH R83, R83 ;  /* 0x0000005300537308 */ /* 0x000e700000002400 */
[----:B------:R-:W1:Y:S08]  /*d970*/  MUFU.TANH R85, R85 ;  /* 0x0000005500557308 */ /* 0x000e700000002400 */
        /* <DEDUP_REMOVED lines=34> */
[----:B------:R-:W-:Y:S01]  /*dba0*/  FMUL.FTZ R69, R70, UR4 ;  /* 0x0000000446457c20 */ /* 0x000fe20008410000 */
[----:B------:R-:W-:Y:S01]  /*dbb0*/  R2UR UR11, R21 ;  /* 0x00000000150b72ca */ /* 0x000fe200000e0000 */
[----:B------:R-:W-:Y:S01]  /*dbc0*/  FMUL.FTZ R64, R64, UR4 ;  /* 0x0000000440407c20 */ /* 0x000fe20008410000 */
[----:B------:R-:W-:Y:S01]  /*dbd0*/  R2UR UR8, R2 ;  /* 0x00000000020872ca */ /* 0x000fe200000e0000 */
[----:B------:R-:W2:Y:S01]  /*dbe0*/  @P5 LDC R21, c[0x0][0x450] ;  /* 0x00011400ff155b82 */ /* 0x000ea20000000800 */
[----:B------:R-:W-:Y:S01]  /*dbf0*/  R2UR UR9, R3 ;  /* 0x00000000030972ca */ /* 0x000fe200000e0000 */
[----:B------:R-:W-:Y:S01]  /*dc00*/  FMUL.FTZ R70, R71, UR4 ;  /* 0x0000000447467c20 */ /* 0x000fe20008410000 */
[----:B------:R-:W-:Y:S08]  /*dc10*/  MUFU.TANH R79, R79 ;  /* 0x0000004f004f7308 */ /* 0x000ff00000002400 */
[----:B------:R-:W-:Y:S08]  /*dc20*/  MUFU.TANH R67, R67 ;  /* 0x0000004300437308 */ /* 0x000ff00000002400 */
[----:B------:R-:W-:Y:S08]  /*dc30*/  MUFU.TANH R68, R68 ;  /* 0x0000004400447308 */ /* 0x000ff00000002400 */
[----:B------:R-:W-:Y:S08]  /*dc40*/  MUFU.TANH R82, R82 ;  /* 0x0000005200527308 */ /* 0x000ff00000002400 */
[----:B------:R-:W-:Y:S08]  /*dc50*/  MUFU.TANH R84, R84 ;  /* 0x0000005400547308 */ /* 0x000ff00000002400 */
[----:B------:R-:W-:Y:S01]  /*dc60*/  MUFU.TANH R86, R86 ;  /* 0x0000005600567308 */ /* 0x000fe20000002400 */
[----:B------:R-:W-:-:S02]  /*dc70*/  WARPGROUP.DEPBAR.LE gsb0, 0x0 ;  /* 0x00008000000079c5 */ /* 0x000fc40000010000 */
[----:B------:R-:W-:Y:S01]  /*dc80*/  WARPGROUP.ARRIVE ;  /* 0x00000000000079c5 */ /* 0x000fe20000000000 */
[----:B------:R-:W-:-:S04]  /*dc90*/  VIADD R20, R14, 0x602 ;  /* 0x000006020e147836 */ /* 0x000fc80000000000 */
[----:B------:R-:W1:Y:S01]  /*dca0*/  MUFU.TANH R64, R64 ;  /* 0x0000004000407308 */ /* 0x000e620000002400 */
[----:B------:R-:W-:Y:S01]  /*dcb0*/  HGMMA.64x16x16.F32 R48, gdesc[UR8], R48, gsb0 ;  /* 0x00200000083079f0 */ /* 0x000fe20008000830 */
[----:B------:R-:W-:Y:S01]  /*dcc0*/  FMUL.FTZ R71, R56, UR4 ;  /* 0x0000000438477c20 */ /* 0x000fe20008410000 */
[----:B---3--:R-:W-:-:S05]  /*dcd0*/  IMAD.IADD R56, R101, 0x1, R108 ;  /* 0x0000000165387824 */ /* 0x008fca00078e026c */
[----:B------:R-:W-:Y:S01]  /*dce0*/  MUFU.TANH R73, R73 ;  /* 0x0000004900497308 */ /* 0x000fe20000002400 */
[----:B0-----:R-:W-:-:S05]  /*dcf0*/  @P5 IMAD.HI.U32 R98, R56, R99, RZ ;  /* 0x0000006338625227 */ /* 0x001fca00078e00ff */
[----:B--2---:R-:W-:Y:S01]  /*dd00*/  @P5 SHF.R.U32.HI R56, RZ, R21, R98 ;  /* 0x00000015ff385219 */ /* 0x004fe20000011662 */
[----:B------:R-:W-:Y:S01]  /*dd10*/  IMAD.MOV.U32 R21, RZ, RZ, -0x7fffffe0 ;  /* 0x80000020ff157424 */ /* 0x000fe200078e00ff */
[----:B------:R-:W-:Y:S01]  /*dd20*/  R2UR UR10, R20 ;  /* 0x00000000140a72ca */ /* 0x000fe200000e0000 */
[----:B------:R-:W-:Y:S01]  /*dd30*/  MUFU.TANH R74, R74 ;  /* 0x0000004a004a7308 */ /* 0x000fe20000002400 */
[----:B------:R-:W-:Y:S02]  /*dd40*/  R2UR UR8, R2 ;  /* 0x00000000020872ca */ /* 0x000fe400000e0000 */
[----:B------:R-:W-:Y:S02]  /*dd50*/  R2UR UR11, R21 ;  /* 0x00000000150b72ca */ /* 0x000fe400000e0000 */
[----:B------:R-:W-:-:S03]  /*dd60*/  R2UR UR9, R3 ;  /* 0x00000000030972ca */ /* 0x000fc600000e0000 */
[----:B------:R-:W-:Y:S08]  /*dd70*/  MUFU.TANH R76, R76 ;  /* 0x0000004c004c7308 */ /* 0x000ff00000002400 */
[----:B------:R-:W-:Y:S08]  /*dd80*/  MUFU.TANH R78, R78 ;  /* 0x0000004e004e7308 */ /* 0x000ff00000002400 */
[----:B------:R-:W-:Y:S08]  /*dd90*/  MUFU.TANH R65, R65 ;  /* 0x0000004100417308 */ /* 0x000ff00000002400 */
[----:B------:R-:W-:Y:S01]  /*dda0*/  MUFU.TANH R66, R66 ;  /* 0x0000004200427308 */ /* 0x000fe20000002400 */
[----:B------:R-:W-:-:S02]  /*ddb0*/  WARPGROUP.DEPBAR.LE gsb0, 0x0 ;  /* 0x00008000000079c5 */ /* 0x000fc40000010000 */
[----:B------:R-:W-:-:S06]  /*ddc0*/  WARPGROUP.ARRIVE ;  /* 0x00000000000079c5 */ /* 0x000fcc0000000000 */
[----:B------:R-:W-:Y:S01]  /*ddd0*/  HGMMA.64x16x16.F32 R40, gdesc[UR8], R40, gsb0 ;  /* 0x00200000082879f0 */ /* 0x000fe20008000828 */
[----:B------:R-:W-:Y:S02]  /*dde0*/  VIADD R20, R14, 0x642 ;  /* 0x000006420e147836 */ /* 0x000fe40000000000 */
[----:B------:R-:W-:Y:S01]  /*ddf0*/  IMAD.MOV.U32 R21, RZ, RZ, -0x7fffffe0 ;  /* 0x80000020ff157424 */ /* 0x000fe200078e00ff */
[----:B------:R-:W0:Y:S02]  /*de00*/  SHFL.IDX PT, R99, R56, RZ, 0x1c1f ;  /* 0x001c1fff38637589 */ /* 0x000e2400000e0000 */
[----:B------:R-:W-:Y:S02]  /*de10*/  R2UR UR14, R20 ;  /* 0x00000000140e72ca */ /* 0x000fe400000e0000 */
[----:B------:R-:W-:Y:S01]  /*de20*/  R2UR UR15, R21 ;  /* 0x00000000150f72ca */ /* 0x000fe200000e0000 */
[----:B------:R-:W-:Y:S01]  /*de30*/  FMUL.FTZ R95, R57, UR4 ;  /* 0x00000004395f7c20 */ /* 0x000fe20008410000 */
[----:B------:R-:W-:Y:S01]  /*de40*/  FMUL.FTZ R57, R58, UR4 ;  /* 0x000000043a397c20 */ /* 0x000fe20008410000 */
[----:B------:R-:W-:Y:S01]  /*de50*/  FMUL.FTZ R58, R59, UR4 ;  /* 0x000000043b3a7c20 */ /* 0x000fe20008410000 */
[----:B------:R-:W-:-:S02]  /*de60*/  IMAD R20, R96, -0x90, RZ ;  /* 0xffffff7060147824 */ /* 0x000fc400078e02ff */
[----:B------:R-:W-:Y:S01]  /*de70*/  FMUL.FTZ R59, R60, UR4 ;  /* 0x000000043c3b7c20 */ /* 0x000fe20008410000 */
[----:B------:R-:W-:Y:S01]  /*de80*/  FMUL.FTZ R60, R62, UR4 ;  /* 0x000000043e3c7c20 */ /* 0x000fe20008410000 */
[----:B------:R-:W-:Y:S01]  /*de90*/  FMUL.FTZ R62, R63, UR4 ;  /* 0x000000043f3e7c20 */ /* 0x000fe20008410000 */
[----:B------:R-:W-:Y:S01]  /*dea0*/  IMAD R63, R96, -0x90, R106 ;  /* 0xffffff70603f7824 */ /* 0x000fe200078e026a */
[----:B----4-:R-:W-:Y:S01]  /*deb0*/  IADD3 R20, -R100, 0x91, R20 ;  /* 0x0000009164147810 */ /* 0x010fe20007ffe114 */
[----:B------:R-:W-:-:S03]  /*dec0*/  FMUL.FTZ R98, R48, UR4 ;  /* 0x0000000430627c20 */ /* 0x000fc60008410000 */
[----:B------:R-:W-:Y:S02]  /*ded0*/  IADD3 R63, -R100, 0x90, R63 ;  /* 0x00000090643f7810 */ /* 0x000fe40007ffe13f */
[----:B------:R-:W-:Y:S01]  /*dee0*/  IADD3 R48, -R107, R20, R106 ;  /* 0x000000146b307210 */ /* 0x000fe20007ffe16a */
[----:B------:R-:W-:-:S03]  /*def0*/  VIADD R20, R14, 0x682 ;  /* 0x000006820e147836 */ /* 0x000fc60000000000 */
[----:B0-----:R-:W-:Y:S01]  /*df00*/  VIADDMNMX R14, R99, R48, R63, PT ;  /* 0x00000030630e7246 */ /* 0x001fe2000380013f */
[----:B------:R-:W-:Y:S02]  /*df10*/  WARPGROUP.DEPBAR.LE gsb0, 0x0 ;  /* 0x00008000000079c5 */ /* 0x000fe40000010000 */
[----:B------:R-:W-:-:S06]  /*df20*/  WARPGROUP.ARRIVE ;  /* 0x00000000000079c5 */ /* 0x000fcc0000000000 */
[----:B------:R-:W-:Y:S01]  /*df30*/  HGMMA.64x16x16.F32 R32, gdesc[UR12], R32, gsb0 ;  /* 0x002000000c2079f0 */ /* 0x000fe20008000820 */
[C---:B------:R-:W-:Y:S02]  /*df40*/  ISETP.GT.AND P3, PT, R14.reuse, RZ, PT ;  /* 0x000000ff0e00720c */ /* 0x040fe40003f64270 */
[C---:B------:R-:W-:Y:S01]  /*df50*/  ISETP.GT.AND P2, PT, R14.reuse, 0x1, PT ;  /* 0x000000010e00780c */ /* 0x040fe20003f44270 */
[----:B------:R-:W-:Y:S01]  /*df60*/  IMAD.MOV.U32 R21, RZ, RZ, -0x7fffffe0 ;  /* 0x80000020ff157424 */ /* 0x000fe200078e00ff */
[----:B------:R-:W-:Y:S02]  /*df70*/  ISETP.GT.AND P4, PT, R14, 0x8, PT ;  /* 0x000000080e00780c */ /* 0x000fe40003f84270 */
[----:B-1----:R-:W-:Y:S02]  /*df80*/  FSEL R88, R88, -INF , P3 ;  /* 0xff80000058587808 */ /* 0x002fe40001800000 */
[----:B------:R-:W-:Y:S02]  /*df90*/  FSEL R97, R97, -INF , P2 ;  /* 0xff80000061617808 */ /* 0x000fe40001000000 */
[----:B------:R-:W-:Y:S01]  /*dfa0*/  R2UR UR11, R21 ;  /* 0x00000000150b72ca */ /* 0x000fe200000e0000 */
[----:B------:R-:W-:Y:S01]  /*dfb0*/  FMUL.FTZ R99, R49, UR4 ;  /* 0x0000000431637c20 */ /* 0x000fe20008410000 */
[----:B------:R-:W-:-:S02]  /*dfc0*/  ISETP.GT.AND P3, PT, R14, 0x9, PT ;  /* 0x000000090e00780c */ /* 0x000fc40003f64270 */
[----:B------:R-:W-:Y:S02]  /*dfd0*/  FSEL R90, R90, -INF , P4 ;  /* 0xff8000005a5a7808 */ /* 0x000fe40002000000 */
[----:B------:R-:W-:Y:S01]  /*dfe0*/  FMNMX.FTZ R21, R88, R97, !PT ;  /* 0x0000006158157209 */ /* 0x000fe20007810000 */
[----:B------:R-:W-:Y:S01]  /*dff0*/  FMUL.FTZ R49, R50, UR4 ;  /* 0x0000000432317c20 */ /* 0x000fe20008410000 */
[----:B------:R-:W-:Y:S01]  /*e000*/  FMUL.FTZ R50, R51, UR4 ;  /* 0x0000000433327c20 */ /* 0x000fe20008410000 */
[----:B------:R-:W-:Y:S02]  /*e010*/  ISETP.GT.AND P2, PT, R14, 0x10, PT ;  /* 0x000000100e00780c */ /* 0x000fe40003f44270 */
[----:B------:R-:W-:Y:S02]  /*e020*/  FSEL R92, R92, -INF , P3 ;  /* 0xff8000005c5c7808 */ /* 0x000fe40001800000 */
[----:B------:R-:W-:Y:S02]  /*e030*/  FMNMX.FTZ R51, R90, R21, !PT ;  /* 0x000000155a337209 */ /* 0x000fe40007810000 */
[----:B------:R-:W-:-:S02]  /*e040*/  ISETP.GT.AND P4, PT, R14, 0x11, PT ;  /* 0x000000110e00780c */ /* 0x000fc40003f84270 */
[----:B------:R-:W-:Y:S02]  /*e050*/  FSEL R80, R80, -INF , P2 ;  /* 0xff80000050507808 */ /* 0x000fe40001000000 */
[----:B------:R-:W-:Y:S02]  /*e060*/  FMNMX.FTZ R51, R92, R51, !PT ;  /* 0x000000335c337209 */ /* 0x000fe40007810000 */
[----:B------:R-:W-:Y:S02]  /*e070*/  R2UR UR10, R20 ;  /* 0x00000000140a72ca */ /* 0x000fe400000e0000 */
[----:B------:R0:W-:Y:S01]  /*e080*/  MUFU.TANH R20, R99 ;  /* 0x0000006300147308 */ /* 0x0001e20000002400 */
[----:B------:R-:W-:Y:S02]  /*e090*/  ISETP.GT.AND P3, PT, R14, 0x18, PT ;  /* 0x000000180e00780c */ /* 0x000fe40003f64270 */
[----:B------:R-:W-:Y:S01]  /*e0a0*/  FSEL R94, R94, -INF , P4 ;  /* 0xff8000005e5e7808 */ /* 0x000fe20002000000 */
[----:B------:R-:W-:Y:S01]  /*e0b0*/  FMUL.FTZ R21, R52, UR4 ;  /* 0x0000000434157c20 */ /* 0x000fe20008410000 */
[----:B------:R-:W-:-:S02]  /*e0c0*/  ISETP.GT.AND P2, PT, R14, 0x19, PT ;  /* 0x000000190e00780c */ /* 0x000fc40003f44270 */
[----:B0-----:R-:W-:Y:S02]  /*e0d0*/  FMNMX.FTZ R99, R80, R51, !PT ;  /* 0x0000003350637209 */ /* 0x001fe40007810000 */
[----:B------:R-:W-:Y:S02]  /*e0e0*/  FSEL R83, R83, -INF , P3 ;  /* 0xff80000053537808 */ /* 0x000fe40001800000 */
[----:B------:R-:W-:Y:S02]  /*e0f0*/  FMNMX.FTZ R52, R94, R99, !PT ;  /* 0x000000635e347209 */ /* 0x000fe40007810000 */
[----:B------:R-:W-:Y:S02]  /*e100*/  ISETP.GT.AND P4, PT, R14, 0x20, PT ;  /* 0x000000200e00780c */ /* 0x000fe40003f84270 */
[----:B------:R-:W-:Y:S02]  /*e110*/  FSEL R85, R85, -INF , P2 ;  /* 0xff80000055557808 */ /* 0x000fe40001000000 */
[----:B------:R-:W-:Y:S01]  /*e120*/  FMNMX.FTZ R52, R83, R52, !PT ;  /* 0x0000003453347209 */ /* 0x000fe20007810000 */
[----:B------:R-:W-:Y:S01]  /*e130*/  FMUL.FTZ R51, R53, UR4 ;  /* 0x0000000435337c20 */ /* 0x000fe20008410000 */
[----:B------:R-:W-:-:S02]  /*e140*/  R2UR UR8, R2 ;  /* 0x00000000020872ca */ /* 0x000fc400000e0000 */
[----:B------:R-:W-:Y:S02]  /*e150*/  R2UR UR9, R3 ;  /* 0x00000000030972ca */ /* 0x000fe400000e0000 */
[----:B------:R-:W-:Y:S02]  /*e160*/  ISETP.GT.AND P3, PT, R14, 0x21, PT ;  /* 0x000000210e00780c */ /* 0x000fe40003f64270 */
[----:B------:R-:W-:Y:S02]  /*e170*/  FSEL R72, R72, -INF , P4 ;  /* 0xff80000048487808 */ /* 0x000fe40002000000 */
[----:B------:R-:W-:Y:S01]  /*e180*/  FMNMX.FTZ R53, R85, R52, !PT ;  /* 0x0000003455357209 */ /* 0x000fe20007810000 */
[----:B------:R-:W-:Y:S02]  /*e190*/  WARPGROUP.DEPBAR.LE gsb0, 0x0 ;  /* 0x00008000000079c5 */ /* 0x000fe40000010000 */
[----:B------:R-:W-:Y:S01]  /*e1a0*/  ISETP.GT.AND P2, PT, R14, 0x28, PT ;  /* 0x000000280e00780c */ /* 0x000fe20003f44270 */
[----:B------:R-:W-:Y:S01]  /*e1b0*/  WARPGROUP.ARRIVE ;  /* 0x00000000000079c5 */ /* 0x000fe20000000000 */
[----:B------:R-:W-:-:S02]  /*e1c0*/  FSEL R87, R87, -INF , P3 ;  /* 0xff80000057577808 */ /* 0x000fc40001800000 */
[----:B------:R-:W-:Y:S02]  /*e1d0*/  FMNMX.FTZ R52, R72, R53, !PT ;  /* 0x0000003548347209 */ /* 0x000fe40007810000 */
[C---:B------:R-:W-:Y:S01]  /*e1e0*/  ISETP.GT.AND P4, PT, R14.reuse, 0x29, PT ;  /* 0x000000290e00780c */ /* 0x040fe20003f84270 */
[----:B------:R-:W-:Y:S01]  /*e1f0*/  HGMMA.64x16x16.F32 R24, gdesc[UR8], R24, gsb0 ;  /* 0x00200000081879f0 */ /* 0x000fe20008000818 */
[----:B------:R-:W-:Y:S02]  /*e200*/  FSEL R75, R75, -INF , P2 ;  /* 0xff8000004b4b7808 */ /* 0x000fe40001000000 */
[----:B------:R-:W-:Y:S02]  /*e210*/  FMNMX.FTZ R52, R87, R52, !PT ;  /* 0x0000003457347209 */ /* 0x000fe40007810000 */
[----:B------:R-:W-:Y:S02]  /*e220*/  ISETP.GT.AND P3, PT, R14, 0x30, PT ;  /* 0x000000300e00780c */ /* 0x000fe40003f64270 */
[----:B------:R-:W-:-:S02]  /*e230*/  FSEL R77, R77, -INF , P4 ;  /* 0xff8000004d4d7808 */ /* 0x000fc40002000000 */
[----:B------:R-:W-:Y:S01]  /*e240*/  FMNMX.FTZ R52, R75, R52, !PT ;  /* 0x000000344b347209 */ /* 0x000fe20007810000 */
[----:B------:R-:W0:Y:S01]  /*e250*/  MUFU.TANH R71, R71 ;  /* 0x0000004700477308 */ /* 0x000e220000002400 */
[----:B------:R-:W-:Y:S02]  /*e260*/  ISETP.GT.AND P2, PT, R14, 0x31, PT ;  /* 0x000000310e00780c */ /* 0x000fe40003f44270 */
[----:B------:R-:W-:Y:S02]  /*e270*/  FSEL R64, R64, -INF , P3 ;  /* 0xff80000040407808 */ /* 0x000fe40001800000 */
[----:B------:R-:W-:Y:S01]  /*e280*/  FMNMX.FTZ R53, R77, R52, !PT ;  /* 0x000000344d357209 */ /* 0x000fe20007810000 */
[----:B------:R-:W-:Y:S01]  /*e290*/  FMUL.FTZ R61, R61, UR4 ;  /* 0x000000043d3d7c20 */ /* 0x000fe20008410000 */
[----:B------:R-:W-:Y:S01]  /*e2a0*/  ISETP.GT.AND P3, PT, R14, 0x38, PT ;  /* 0x000000380e00780c */ /* 0x000fe20003f64270 */
[----:B------:R-:W1:Y:S01]  /*e2b0*/  MUFU.TANH R95, R95 ;  /* 0x0000005f005f7308 */ /* 0x000e620000002400 */
[----:B------:R-:W-:-:S02]  /*e2c0*/  FSEL R79, R79, -INF , P2 ;  /* 0xff8000004f4f7808 */ /* 0x000fc40001000000 */
[----:B------:R-:W-:Y:S02]  /*e2d0*/  FMNMX.FTZ R52, R64, R53, !PT ;  /* 0x0000003540347209 */ /* 0x000fe40007810000 */
[C---:B------:R-:W-:Y:S02]  /*e2e0*/  ISETP.GT.AND P2, PT, R14.reuse, 0x39, PT ;  /* 0x000000390e00780c */ /* 0x040fe40003f44270 */
[----:B------:R-:W-:Y:S01]  /*e2f0*/  FSEL R67, R67, -INF , P3 ;  /* 0xff80000043437808 */ /* 0x000fe20001800000 */
[----:B------:R-:W2:Y:S01]  /*e300*/  MUFU.TANH R59, R59 ;  /* 0x0000003b003b7308 */ /* 0x000ea20000002400 */
[----:B------:R-:W-:Y:S02]  /*e310*/  FMNMX.FTZ R52, R79, R52, !PT ;  /* 0x000000344f347209 */ /* 0x000fe40007810000 */
[----:B------:R-:W-:Y:S02]  /*e320*/  ISETP.GT.AND P3, PT, R14, 0x40, PT ;  /* 0x000000400e00780c */ /* 0x000fe40003f64270 */
[----:B------:R-:W-:-:S02]  /*e330*/  FSEL R68, R68, -INF , P2 ;  /* 0xff80000044447808 */ /* 0x000fc40001000000 */
[----:B------:R-:W-:Y:S01]  /*e340*/  FMNMX.FTZ R53, R67, R52, !PT ;  /* 0x0000003443357209 */ /* 0x000fe20007810000 */
[----:B------:R-:W3:Y:S01]  /*e350*/  MUFU.TANH R61, R61 ;  /* 0x0000003d003d7308 */ /* 0x000ee20000002400 */
[----:B------:R-:W-:Y:S01]  /*e360*/  FMUL.FTZ R52, R32, UR4 ;  /* 0x0000000420347c20 */ /* 0x000fe20008410000 */
[----:B------:R-:W-:Y:S02]  /*e370*/  ISETP.GT.AND P2, PT, R14, 0x41, PT ;  /* 0x000000410e00780c */ /* 0x000fe40003f44270 */
[----:B0-----:R-:W-:Y:S02]  /*e380*/  FSEL R71, R71, -INF , P3 ;  /* 0xff80000047477808 */ /* 0x001fe40001800000 */
[----:B------:R-:W-:Y:S02]  /*e390*/  FMNMX.FTZ R32, R68, R53, !PT ;  /* 0x0000003544207209 */ /* 0x000fe40007810000 */
[----:B------:R-:W0:Y:S01]  /*e3a0*/  MUFU.TANH R98, R98 ;  /* 0x0000006200627308 */ /* 0x000e220000002400 */
[----:B------:R-:W-:-:S02]  /*e3b0*/  ISETP.GT.AND P3, PT, R14, 0x48, PT ;  /* 0x000000480e00780c */ /* 0x000fc40003f64270 */
[----:B-1----:R-:W-:Y:S02]  /*e3c0*/  FSEL R95, R95, -INF , P2 ;  /* 0xff8000005f5f7808 */ /* 0x002fe40001000000 */
[----:B------:R-:W-:Y:S01]  /*e3d0*/  FMNMX.FTZ R32, R71, R32, !PT ;  /* 0x0000002047207209 */ /* 0x000fe20007810000 */
[----:B------:R-:W-:Y:S01]  /*e3e0*/  FMUL.FTZ R40, R40, UR4 ;  /* 0x0000000428287c20 */ /* 0x000fe20008410000 */
[C---:B------:R-:W-:Y:S01]  /*e3f0*/  ISETP.GT.AND P2, PT, R14.reuse, 0x49, PT ;  /* 0x000000490e00780c */ /* 0x040fe20003f44270 */
[----:B------:R-:W1:Y:S01]  /*e400*/  MUFU.TANH R21, R21 ;  /* 0x0000001500157308 */ /* 0x000e620000002400 */
[----:B--2---:R-:W-:Y:S02]  /*e410*/  FSEL R59, R59, -INF , P3 ;  /* 0xff8000003b3b7808 */ /* 0x004fe40001800000 */
[----:B------:R-:W-:Y:S01]  /*e420*/  FMNMX.FTZ R32, R95, R32, !PT ;  /* 0x000000205f207209 */ /* 0x000fe20007810000 */
[----:B------:R-:W-:Y:S01]  /*e430*/  FMUL.FTZ R41, R41, UR4 ;  /* 0x0000000429297c20 */ /* 0x000fe20008410000 */
[----:B------:R-:W-:-:S02]  /*e440*/  ISETP.GT.AND P3, PT, R14, 0x50, PT ;  /* 0x000000500e00780c */ /* 0x000fc40003f64270 */
[----:B---3--:R-:W-:Y:S01]  /*e450*/  FSEL R61, R61, -INF , P2 ;  /* 0xff8000003d3d7808 */ /* 0x008fe20001000000 */
[----:B------:R-:W2:Y:S01]  /*e460*/  MUFU.TANH R51, R51 ;  /* 0x0000003300337308 */ /* 0x000ea20000002400 */
[----:B------:R-:W-:Y:S01]  /*e470*/  FMNMX.FTZ R32, R59, R32, !PT ;  /* 0x000000203b207209 */ /* 0x000fe20007810000 */
[----:B------:R-:W-:Y:S01]  /*e480*/  FMUL.FTZ R53, R33, UR4 ;  /* 0x0000000421357c20 */ /* 0x000fe20008410000 */
[----:B------:R-:W-:Y:S01]  /*e490*/  FMUL.FTZ R99, R36, UR4 ;  /* 0x0000000424637c20 */ /* 0x000fe20008410000 */
[----:B------:R-:W-:Y:S01]  /*e4a0*/  FMUL.FTZ R44, R44, UR4 ;  /* 0x000000042c2c7c20 */ /* 0x000fe20008410000 */
[----:B------:R-:W-:Y:S02]  /*e4b0*/  ISETP.GT.AND P2, PT, R14, 0x51, PT ;  /* 0x000000510e00780c */ /* 0x000fe40003f44270 */
[----:B0-----:R-:W-:Y:S01]  /*e4c0*/  FSEL R33, R98, -INF , P3 ;  /* 0xff80000062217808 */ /* 0x001fe20001800000 */
[----:B------:R-:W0:Y:S01]  /*e4d0*/  MUFU.TANH R40, R40 ;  /* 0x0000002800287308 */ /* 0x000e220000002400 */
[----:B------:R-:W-:Y:S01]  /*e4e0*/  FMNMX.FTZ R36, R61, R32, !PT ;  /* 0x000000203d247209 */ /* 0x000fe20007810000 */
[----:B------:R-:W-:Y:S01]  /*e4f0*/  FMUL.FTZ R45, R45, UR4 ;  /* 0x000000042d2d7c20 */ /* 0x000fe20008410000 */
[----:B------:R-:W-:-:S02]  /*e500*/  ISETP.GT.AND P3, PT, R14, 0x58, PT ;  /* 0x000000580e00780c */ /* 0x000fc40003f64270 */
[----:B------:R-:W-:-:S03]  /*e510*/  FSEL R32, R20, -INF , P2 ;  /* 0xff80000014207808 */ /* 0x000fc60001000000 */
[----:B------:R-:W3:Y:S01]  /*e520*/  MUFU.TANH R41, R41 ;  /* 0x0000002900297308 */ /* 0x000ee20000002400 */
[----:B------:R-:W-:Y:S02]  /*e530*/  FMNMX.FTZ R101, R33, R36, !PT ;  /* 0x0000002421657209 */ /* 0x000fe40007810000 */
[----:B------:R-:W-:Y:S02]  /*e540*/  ISETP.GT.AND P2, PT, R14, 0x59, PT ;  /* 0x000000590e00780c */ /* 0x000fe40003f44270 */
[----:B-1----:R-:W-:-:S03]  /*e550*/  FSEL R36, R21, -INF , P3 ;  /* 0xff80000015247808 */ /* 0x002fc60001800000 */
[----:B------:R-:W1:Y:S01]  /*e560*/  MUFU.TANH R44, R44 ;  /* 0x0000002c002c7308 */ /* 0x000e620000002400 */
[----:B------:R-:W-:Y:S01]  /*e570*/  FMNMX.FTZ R101, R32, R101, !PT ;  /* 0x0000006520657209 */ /* 0x000fe20007810000 */
[----:B------:R-:W-:Y:S01]  /*e580*/  FMUL.FTZ R20, R37, UR4 ;  /* 0x0000000425147c20 */ /* 0x000fe20008410000 */
[----:B------:R-:W-:Y:S02]  /*e590*/  ISETP.GT.AND P3, PT, R14, 0x60, PT ;  /* 0x000000600e00780c */ /* 0x000fe40003f64270 */
[----:B--2---:R-:W-:Y:S02]  /*e5a0*/  FSEL R37, R51, -INF , P2 ;  /* 0xff80000033257808 */ /* 0x004fe40001000000 */
[----:B------:R-:W-:Y:S01]  /*e5b0*/  FMNMX.FTZ R100, R36, R101, !PT ;  /* 0x0000006524647209 */ /* 0x000fe20007810000 */
[----:B------:R-:W2:Y:S01]  /*e5c0*/  MUFU.TANH R45, R45 ;  /* 0x0000002d002d7308 */ /* 0x000ea20000002400 */
[----:B------:R-:W-:Y:S02]  /*e5d0*/  WARPGROUP.DEPBAR.LE gsb0, 0x0 ;  /* 0x00008000000079c5 */ /* 0x000fe40000010000 */
[----:B------:R-:W-:Y:S01]  /*e5e0*/  ISETP.GT.AND P2, PT, R14, 0x61, PT ;  /* 0x000000610e00780c */ /* 0x000fe20003f44270 */
[----:B------:R-:W-:Y:S01]  /*e5f0*/  FMUL.FTZ R51, R24, UR4 ;  /* 0x0000000418337c20 */ /* 0x000fe20008410000 */
[----:B0-----:R-:W-:-:S02]  /*e600*/  FSEL R24, R40, -INF , P3 ;  /* 0xff80000028187808 */ /* 0x001fc40001800000 */
[----:B------:R-:W-:Y:S01]  /*e610*/  FMNMX.FTZ R21, R37, R100, !PT ;  /* 0x0000006425157209 */ /* 0x000fe20007810000 */
[----:B------:R-:W0:Y:S01]  /*e620*/  MUFU.TANH R52, R52 ;  /* 0x0000003400347308 */ /* 0x000e220000002400 */
[----:B------:R-:W-:Y:S02]  /*e630*/  ISETP.GT.AND P3, PT, R14, 0x68, PT ;  /* 0x000000680e00780c */ /* 0x000fe40003f64270 */
[----:B---3--:R-:W-:Y:S02]  /*e640*/  FSEL R40, R41, -INF , P2 ;  /* 0xff80000029287808 */ /* 0x008fe40001000000 */
[----:B------:R-:W-:-:S03]  /*e650*/  FMNMX.FTZ R41, R24, R21, !PT ;  /* 0x0000001518297209 */ /* 0x000fc60007810000 */
[----:B------:R-:W3:Y:S01]  /*e660*/  MUFU.TANH R53, R53 ;  /* 0x0000003500357308 */ /* 0x000ee20000002400 */
[----:B------:R-:W-:Y:S01]  /*e670*/  FMUL.FTZ R21, R25, UR4 ;  /* 0x0000000419157c20 */ /* 0x000fe20008410000 */
[----:B-1----:R-:W-:Y:S02]  /*e680*/  FSEL R25, R44, -INF , P3 ;  /* 0xff8000002c197808 */ /* 0x002fe40001800000 */
[----:B------:R-:W-:Y:S02]  /*e690*/  ISETP.GT.AND P2, PT, R14, 0x69, PT ;  /* 0x000000690e00780c */ /* 0x000fe40003f44270 */
[----:B------:R-:W-:Y:S02]  /*e6a0*/  FMNMX.FTZ R44, R40, R41, !PT ;  /* 0x00000029282c7209 */ /* 0x000fe40007810000 */
[----:B------:R1:W4:Y:S01]  /*e6b0*/  MUFU.TANH R98, R99 ;  /* 0x0000006300627308 */ /* 0x0003220000002400 */
[----:B------:R-:W-:Y:S02]  /*e6c0*/  ISETP.GT.AND P3, PT, R14, 0x70, PT ;  /* 0x000000700e00780c */ /* 0x000fe40003f64270 */
[----:B--2---:R-:W-:-:S02]  /*e6d0*/  FSEL R41, R45, -INF , P2 ;  /* 0xff8000002d297808 */ /* 0x004fc40001000000 */
[----:B------:R-:W-:-:S03]  /*e6e0*/  FMNMX.FTZ R100, R25, R44, !PT ;  /* 0x0000002c19647209 */ /* 0x000fc60007810000 */
[----:B------:R-:W2:Y:S01]  /*e6f0*/  MUFU.TANH R20, R20 ;  /* 0x0000001400147308 */ /* 0x000ea20000002400 */
[----:B------:R-:W-:Y:S01]  /*e700*/  ISETP.GT.AND P2, PT, R14, 0x71, PT ;  /* 0x000000710e00780c */ /* 0x000fe20003f44270 */
[----:B-1----:R-:W-:Y:S01]  /*e710*/  FMUL.FTZ R99, R28, UR4 ;  /* 0x000000041c637c20 */ /* 0x002fe20008410000 */
[----:B0-----:R-:W-:Y:S02]  /*e720*/  FSEL R44, R52, -INF , P3 ;  /* 0xff800000342c7808 */ /* 0x001fe40001800000 */
[----:B------:R-:W-:-:S03]  /*e730*/  FMNMX.FTZ R45, R41, R100, !PT ;  /* 0x00000064292d7209 */ /* 0x000fc60007810000 */
[----:B------:R-:W0:Y:S01]  /*e740*/  MUFU.TANH R51, R51 ;  /* 0x0000003300337308 */ /* 0x000e220000002400 */
[----:B------:R-:W-:Y:S02]  /*e750*/  ISETP.GT.AND P3, PT, R14, 0x78, PT ;  /* 0x000000780e00780c */ /* 0x000fe40003f64270 */
[----:B---3--:R-:W-:Y:S02]  /*e760*/  FSEL R28, R53, -INF , P2 ;  /* 0xff800000351c7808 */ /* 0x008fe40001000000 */
[----:B------:R-:W-:-:S03]  /*e770*/  FMNMX.FTZ R45, R44, R45, !PT ;  /* 0x0000002d2c2d7209 */ /* 0x000fc60007810000 */
[----:B------:R-:W1:Y:S01]  /*e780*/  MUFU.TANH R21, R21 ;  /* 0x0000001500157308 */ /* 0x000e620000002400 */
[----:B------:R-:W-:Y:S01]  /*e790*/  FMUL.FTZ R100, R29, UR4 ;  /* 0x000000041d647c20 */ /* 0x000fe20008410000 */
[----:B------:R-:W-:Y:S02]  /*e7a0*/  ISETP.GT.AND P2, PT, R14, 0x79, PT ;  /* 0x000000790e00780c */ /* 0x000fe40003f44270 */
[----:B----4-:R-:W-:Y:S02]  /*e7b0*/  FSEL R29, R98, -INF , P3 ;  /* 0xff800000621d7808 */ /* 0x010fe40001800000 */
[----:B------:R-:W-:Y:S02]  /*e7c0*/  FMNMX.FTZ R52, R28, R45, !PT ;  /* 0x0000002d1c347209 */ /* 0x000fe40007810000 */
[----:B------:R-:W3:Y:S01]  /*e7d0*/  MUFU.TANH R99, R99 ;  /* 0x0000006300637308 */ /* 0x000ee20000002400 */
[----:B------:R-:W-:Y:S02]  /*e7e0*/  ISETP.GT.AND P3, PT, R14, 0x80, PT ;  /* 0x000000800e00780c */ /* 0x000fe40003f64270 */
[----:B--2---:R-:W-:-:S02]  /*e7f0*/  FSEL R45, R20, -INF , P2 ;  /* 0xff800000142d7808 */ /* 0x004fc40001000000 */
[----:B------:R-:W-:-:S03]  /*e800*/  FMNMX.FTZ R52, R29, R52, !PT ;  /* 0x000000341d347209 */ /* 0x000fc60007810000 */
[----:B------:R-:W2:Y:S01]  /*e810*/  MUFU.TANH R98, R100 ;  /* 0x0000006400627308 */ /* 0x000ea20000002400 */
[C---:B------:R-:W-:Y:S02]  /*e820*/  ISETP.GT.AND P2, PT, R14.reuse, 0x81, PT ;  /* 0x000000810e00780c */ /* 0x040fe40003f44270 */
[----:B0-----:R-:W-:Y:S02]  /*e830*/  FSEL R51, R51, -INF , P3 ;  /* 0xff80000033337808 */ /* 0x001fe40001800000 */
[----:B------:R-:W-:Y:S02]  /*e840*/  FMNMX.FTZ R20, R45, R52, !PT ;  /* 0x000000342d147209 */ /* 0x000fe40007810000 */
[----:B-1----:R-:W-:Y:S02]  /*e850*/  FSEL R52, R21, -INF , P2 ;  /* 0xff80000015347808 */ /* 0x002fe40001000000 */
[----:B------:R-:W-:Y:S02]  /*e860*/  ISETP.GT.AND P3, PT, R14, 0x88, PT ;  /* 0x000000880e00780c */ /* 0x000fe40003f64270 */
[----:B------:R-:W-:-:S02]  /*e870*/  FMNMX.FTZ R21, R51, R20, !PT ;  /* 0x0000001433157209 */ /* 0x000fc40007810000 */
[----:B------:R-:W-:Y:S02]  /*e880*/  ISETP.GT.AND P2, PT, R14, 0x89, PT ;  /* 0x000000890e00780c */ /* 0x000fe40003f44270 */
[----:B---3--:R-:W-:Y:S02]  /*e890*/  FSEL R14, R99, -INF , P3 ;  /* 0xff800000630e7808 */ /* 0x008fe40001800000 */
[----:B------:R-:W-:Y:S01]  /*e8a0*/  FMNMX.FTZ R21, R52, R21, !PT ;  /* 0x0000001534157209 */ /* 0x000fe20007810000 */
[----:B------:R-:W-:Y:S01]  /*e8b0*/  FMUL.FTZ R53, R54, UR4 ;  /* 0x0000000436357c20 */ /* 0x000fe20008410000 */
[----:B--2---:R-:W-:Y:S02]  /*e8c0*/  FSEL R54, R98, -INF , P2 ;  /* 0xff80000062367808 */ /* 0x004fe40001000000 */
[----:B------:R-:W-:-:S04]  /*e8d0*/  FMNMX.FTZ R21, R14, R21, !PT ;  /* 0x000000150e157209 */ /* 0x000fc80007810000 */
[----:B------:R-:W-:-:S05]  /*e8e0*/  FMNMX.FTZ R20, R54, R21, !PT ;  /* 0x0000001536147209 */ /* 0x000fca0007810000 */
[----:B------:R-:W0:Y:S04]  /*e8f0*/  SHFL.BFLY PT, R21, R20, 0x2, 0x1f ;  /* 0x0c401f0014157f89 */ /* 0x000e2800000e0000 */
[----:B------:R-:W1:Y:S01]  /*e900*/  SHFL.IDX PT, R98, R56, 0x1, 0x1c1f ;  /* 0x003c1f0038627f89 */ /* 0x000e6200000e0000 */
[----:B0-----:R-:W-:-:S05]  /*e910*/  FMNMX.FTZ R21, R20, R21, !PT ;  /* 0x0000001514157209 */ /* 0x001fca0007810000 */
[----:B------:R-:W0:Y:S01]  /*e920*/  SHFL.BFLY PT, R20, R21, 0x1, 0x1f ;  /* 0x0c201f0015147f89 */ /* 0x000e2200000e0000 */
[----:B------:R-:W-:Y:S01]  /*e930*/  FMUL.FTZ R99, R30, UR4 ;  /* 0x000000041e637c20 */ /* 0x000fe20008410000 */
[----:B-1----:R-:W-:-:S04]  /*e940*/  VIADDMNMX R63, R98, R48, R63, PT ;  /* 0x00000030623f7246 */ /* 0x002fc8000380013f */
[C---:B------:R-:W-:Y:S02]  /*e950*/  ISETP.GT.AND P3, PT, R63.reuse, RZ, PT ;  /* 0x000000ff3f00720c */ /* 0x040fe40003f64270 */
[----:B------:R-:W-:Y:S01]  /*e960*/  ISETP.GT.AND P4, PT, R63, 0x1, PT ;  /* 0x000000013f00780c */ /* 0x000fe20003f84270 */
[----:B------:R1:W-:Y:S01]  /*e970*/  MUFU.TANH R56, R99 ;  /* 0x0000006300387308 */ /* 0x0003e20000002400 */
[----:B0-----:R-:W-:Y:S01]  /*e980*/  FMNMX.FTZ R20, R21, R20, !PT ;  /* 0x0000001415147209 */ /* 0x001fe20007810000 */
[----:B------:R-:W-:-:S03]  /*e990*/  IMAD.U32 R21, RZ, RZ, UR5 ;  /* 0x00000005ff157e24 */ /* 0x000fc6000f8e00ff */
[C---:B------:R-:W-:Y:S01]  /*e9a0*/  FSETP.NEU.FTZ.AND P2, PT, R20.reuse, -INF , PT ;  /* 0xff8000001400780b */ /* 0x040fe20003f5d000 */
[----:B------:R-:W-:-:S05]  /*e9b0*/  FMUL.FTZ R30, R20, R21 ;  /* 0x00000015141e7220 */ /* 0x000fca0000410000 */
[----:B------:R-:W-:Y:S02]  /*e9c0*/  FSEL R30, R30, RZ, P2 ;  /* 0x000000ff1e1e7208 */ /* 0x000fe40001000000 */
[----:B------:R-:W-:-:S03]  /*e9d0*/  ISETP.GT.AND P2, PT, R63, 0x8, PT ;  /* 0x000000083f00780c */ /* 0x000fc60003f44270 */
[-CC-:B------:R-:W-:Y:S01]  /*e9e0*/  FFMA.FTZ R48, R92, R21.reuse, -R30.reuse ;  /* 0x000000155c307223 */ /* 0x180fe2000001081e */
[-CC-:B-1----:R-:W-:Y:S01]  /*e9f0*/  FFMA.FTZ R99, R80, R21.reuse, -R30.reuse ;  /* 0x0000001550637223 */ /* 0x182fe2000001081e */
[----:B------:R-:W-:Y:S02]  /*ea00*/  FSEL R80, R15, -INF , P3 ;  /* 0xff8000000f507808 */ /* 0x000fe40001800000 */
[----:B------:R-:W-:Y:S01]  /*ea10*/  FSEL R92, R89, -INF , P4 ;  /* 0xff800000595c7808 */ /* 0x000fe20002000000 */
[----:B------:R-:W-:Y:S01]  /*ea20*/  FFMA.FTZ R89, R94, R21, -R30 ;  /* 0x000000155e597223 */ /* 0x000fe2000001081e */
[----:B------:R-:W-:Y:S02]  /*ea30*/  ISETP.GT.AND P3, PT, R63, 0x9, PT ;  /* 0x000000093f00780c */ /* 0x000fe40003f64270 */
[----:B------:R-:W-:Y:S02]  /*ea40*/  FSEL R91, R91, -INF , P2 ;  /* 0xff8000005b5b7808 */ /* 0x000fe40001000000 */
[----:B------:R-:W-:-:S02]  /*ea50*/  FMNMX.FTZ R94, R80, R92, !PT ;  /* 0x0000005c505e7209 */ /* 0x000fc40007810000 */
[----:B------:R-:W-:Y:S02]  /*ea60*/  ISETP.GT.AND P2, PT, R63, 0x10, PT ;  /* 0x000000103f00780c */ /* 0x000fe40003f44270 */
[----:B------:R-:W-:Y:S02]  /*ea70*/  FSEL R93, R93, -INF , P3 ;  /* 0xff8000005d5d7808 */ /* 0x000fe40001800000 */
[----:B------:R-:W-:Y:S01]  /*ea80*/  FMNMX.FTZ R98, R91, R94, !PT ;  /* 0x0000005e5b627209 */ /* 0x000fe20007810000 */
[----:B------:R0:W-:Y:S01]  /*ea90*/  MUFU.EX2 R15, R99 ;  /* 0x00000063000f7308 */ /* 0x0001e20000000800 */
[----:B------:R-:W-:Y:S02]  /*eaa0*/  ISETP.GT.AND P3, PT, R63, 0x11, PT ;  /* 0x000000113f00780c */ /* 0x000fe40003f64270 */
[----:B------:R-:W-:Y:S01]  /*eab0*/  FSEL R94, R81, -INF , P2 ;  /* 0xff800000515e7808 */ /* 0x000fe20001000000 */
[----:B------:R-:W-:Y:S01]  /*eac0*/  FFMA.FTZ R81, R83, R21, -R30 ;  /* 0x0000001553517223 */ /* 0x000fe2000001081e */
[----:B------:R-:W-:-:S02]  /*ead0*/  FSEL R83, R82, -INF , P3 ;  /* 0xff80000052537808 */ /* 0x000fc40001800000 */
[----:B0-----:R-:W-:Y:S02]  /*eae0*/  FMNMX.FTZ R99, R93, R98, !PT ;  /* 0x000000625d637209 */ /* 0x001fe40007810000 */
[----:B------:R-:W-:Y:S02]  /*eaf0*/  ISETP.GT.AND P2, PT, R63, 0x18, PT ;  /* 0x000000183f00780c */ /* 0x000fe40003f44270 */
[----:B------:R-:W-:Y:S01]  /*eb00*/  FMNMX.FTZ R82, R94, R99, !PT ;  /* 0x000000635e527209 */ /* 0x000fe20007810000 */
[----:B------:R-:W-:Y:S01]  /*eb10*/  FFMA.FTZ R100, R85, R21, -R30 ;  /* 0x0000001555647223 */ /* 0x000fe2000001081e */
[----:B------:R-:W-:Y:S02]  /*eb20*/  ISETP.GT.AND P3, PT, R63, 0x19, PT ;  /* 0x000000193f00780c */ /* 0x000fe40003f64270 */
[----:B------:R-:W-:Y:S02]  /*eb30*/  FSEL R84, R84, -INF , P2 ;  /* 0xff80000054547808 */ /* 0x000fe40001000000 */
[----:B------:R-:W-:-:S02]  /*eb40*/  FMNMX.FTZ R85, R83, R82, !PT ;  /* 0x0000005253557209 */ /* 0x000fc40007810000 */
[----:B------:R-:W-:Y:S02]  /*eb50*/  ISETP.GT.AND P2, PT, R63, 0x20, PT ;  /* 0x000000203f00780c */ /* 0x000fe40003f44270 */
[----:B------:R-:W-:Y:S02]  /*eb60*/  FSEL R86, R86, -INF , P3 ;  /* 0xff80000056567808 */ /* 0x000fe40001800000 */
[----:B------:R-:W-:Y:S02]  /*eb70*/  FMNMX.FTZ R99, R84, R85, !PT ;  /* 0x0000005554637209 */ /* 0x000fe40007810000 */
[----:B------:R-:W-:Y:S01]  /*eb80*/  FSEL R85, R73, -INF , P2 ;  /* 0xff80000049557808 */ /* 0x000fe20001000000 */
[----:B------:R-:W-:Y:S01]  /*eb90*/  FFMA.FTZ R73, R72, R21, -R30 ;  /* 0x0000001548497223 */ /* 0x000fe2000001081e */
[----:B------:R-:W-:Y:S02]  /*eba0*/  ISETP.GT.AND P3, PT, R63, 0x21, PT ;  /* 0x000000213f00780c */ /* 0x000fe40003f64270 */
[----:B------:R-:W-:-:S02]  /*ebb0*/  FMNMX.FTZ R72, R86, R99, !PT ;  /* 0x0000006356487209 */ /* 0x000fc40007810000 */
[----:B------:R-:W-:Y:S02]  /*ebc0*/  ISETP.GT.AND P2, PT, R63, 0x28, PT ;  /* 0x000000283f00780c */ /* 0x000fe40003f44270 */
[----:B------:R-:W-:Y:S02]  /*ebd0*/  FSEL R98, R74, -INF , P3 ;  /* 0xff8000004a627808 */ /* 0x000fe40001800000 */
[----:B------:R-:W-:Y:S01]  /*ebe0*/  FMNMX.FTZ R99, R85, R72, !PT ;  /* 0x0000004855637209 */ /* 0x000fe20007810000 */
[----:B------:R-:W0:Y:S01]  /*ebf0*/  MUFU.TANH R69, R69 ;  /* 0x0000004500457308 */ /* 0x000e220000002400 */
[----:B------:R-:W-:Y:S02]  /*ec00*/  ISETP.GT.AND P3, PT, R63, 0x29, PT ;  /* 0x000000293f00780c */ /* 0x000fe40003f64270 */
[----:B------:R-:W-:Y:S02]  /*ec10*/  FSEL R76, R76, -INF , P2 ;  /* 0xff8000004c4c7808 */ /* 0x000fe40001000000 */
[----:B------:R-:W-:-:S02]  /*ec20*/  FMNMX.FTZ R99, R98, R99, !PT ;  /* 0x0000006362637209 */ /* 0x000fc40007810000 */
[----:B------:R-:W-:Y:S01]  /*ec30*/  ISETP.GT.AND P2, PT, R63, 0x30, PT ;  /* 0x000000303f00780c */ /* 0x000fe20003f44270 */
[----:B------:R-:W1:Y:S01]  /*ec40*/  MUFU.TANH R70, R70 ;  /* 0x0000004600467308 */ /* 0x000e620000002400 */
[----:B------:R-:W-:Y:S02]  /*ec50*/  FSEL R78, R78, -INF , P3 ;  /* 0xff8000004e4e7808 */ /* 0x000fe40001800000 */
[----:B------:R-:W-:Y:S01]  /*ec60*/  FMNMX.FTZ R99, R76, R99, !PT ;  /* 0x000000634c637209 */ /* 0x000fe20007810000 */
[--C-:B------:R-:W-:Y:S01]  /*ec70*/  FFMA.FTZ R74, R87, R21, -R30.reuse ;  /* 0x00000015574a7223 */ /* 0x100fe2000001081e */
[----:B------:R-:W-:Y:S02]  /*ec80*/  ISETP.GT.AND P3, PT, R63, 0x31, PT ;  /* 0x000000313f00780c */ /* 0x000fe40003f64270 */
[----:B------:R-:W-:Y:S01]  /*ec90*/  FSEL R87, R65, -INF , P2 ;  /* 0xff80000041577808 */ /* 0x000fe20001000000 */
[----:B------:R-:W2:Y:S01]  /*eca0*/  MUFU.TANH R57, R57 ;  /* 0x0000003900397308 */ /* 0x000ea20000002400 */
[----:B------:R-:W-:Y:S01]  /*ecb0*/  FMNMX.FTZ R72, R78, R99, !PT ;  /* 0x000000634e487209 */ /* 0x000fe20007810000 */
[----:B------:R-:W-:Y:S01]  /*ecc0*/  FFMA.FTZ R65, R75, R21, -R30 ;  /* 0x000000154b417223 */ /* 0x000fe2000001081e */
[----:B------:R-:W-:-:S02]  /*ecd0*/  ISETP.GT.AND P2, PT, R63, 0x38, PT ;  /* 0x000000383f00780c */ /* 0x000fc40003f44270 */
[----:B------:R-:W-:Y:S02]  /*ece0*/  FSEL R75, R66, -INF , P3 ;  /* 0xff800000424b7808 */ /* 0x000fe40001800000 */
[----:B------:R-:W-:Y:S01]  /*ecf0*/  FMNMX.FTZ R72, R87, R72, !PT ;  /* 0x0000004857487209 */ /* 0x000fe20007810000 */
[----:B------:R-:W3:Y:S01]  /*ed00*/  MUFU.TANH R58, R58 ;  /* 0x0000003a003a7308 */ /* 0x000ee20000002400 */
[----:B------:R-:W-:Y:S02]  /*ed10*/  ISETP.GT.AND P3, PT, R63, 0x39, PT ;  /* 0x000000393f00780c */ /* 0x000fe40003f64270 */
[----:B0-----:R-:W-:Y:S02]  /*ed20*/  FSEL R69, R69, -INF , P2 ;  /* 0xff80000045457808 */ /* 0x001fe40001000000 */
[----:B------:R-:W-:-:S03]  /*ed30*/  FMNMX.FTZ R72, R75, R72, !PT ;  /* 0x000000484b487209 */ /* 0x000fc60007810000 */
[----:B------:R-:W0:Y:S01]  /*ed40*/  MUFU.TANH R60, R60 ;  /* 0x0000003c003c7308 */ /* 0x000e220000002400 */
[----:B------:R-:W-:Y:S02]  /*ed50*/  ISETP.GT.AND P2, PT, R63, 0x40, PT ;  /* 0x000000403f00780c */ /* 0x000fe40003f44270 */
[----:B-1----:R-:W-:Y:S02]  /*ed60*/  FSEL R70, R70, -INF , P3 ;  /* 0xff80000046467808 */ /* 0x002fe40001800000 */
[----:B------:R-:W-:-:S03]  /*ed70*/  FMNMX.FTZ R99, R69, R72, !PT ;  /* 0x0000004845637209 */ /* 0x000fc60007810000 */
[----:B------:R-:W1:Y:S01]  /*ed80*/  MUFU.TANH R62, R62 ;  /* 0x0000003e003e7308 */ /* 0x000e620000002400 */
[--C-:B------:R-:W-:Y:S01]  /*ed90*/  FFMA.FTZ R66, R77, R21, -R30.reuse ;  /* 0x000000154d427223 */ /* 0x100fe2000001081e */
[----:B------:R-:W-:Y:S02]  /*eda0*/  ISETP.GT.AND P3, PT, R63, 0x41, PT ;  /* 0x000000413f00780c */ /* 0x000fe40003f64270 */
[----:B--2---:R-:W-:Y:S02]  /*edb0*/  FSEL R77, R57, -INF , P2 ;  /* 0xff800000394d7808 */ /* 0x004fe40001000000 */
[----:B------:R-:W-:Y:S02]  /*edc0*/  FMNMX.FTZ R72, R70, R99, !PT ;  /* 0x0000006346487209 */ /* 0x000fe40007810000 */
[----:B------:R-:W2:Y:S01]  /*edd0*/  MUFU.TANH R49, R49 ;  /* 0x0000003100317308 */ /* 0x000ea20000002400 */
[----:B------:R-:W-:Y:S01]  /*ede0*/  FFMA.FTZ R57, R64, R21, -R30 ;  /* 0x0000001540397223 */ /* 0x000fe2000001081e */
[----:B------:R-:W-:Y:S01]  /*edf0*/  ISETP.GT.AND P2, PT, R63, 0x48, PT ;  /* 0x000000483f00780c */ /* 0x000fe20003f44270 */
[----:B------:R-:W-:Y:S01]  /*ee00*/  FMUL.FTZ R55, R55, UR4 ;  /* 0x0000000437377c20 */ /* 0x000fe20008410000 */
[----:B---3--:R-:W-:-:S02]  /*ee10*/  FSEL R64, R58, -INF , P3 ;  /* 0xff8000003a407808 */ /* 0x008fc40001800000 */
[----:B------:R-:W-:Y:S02]  /*ee20*/  FMNMX.FTZ R99, R77, R72, !PT ;  /* 0x000000484d637209 */ /* 0x000fe40007810000 */
[----:B------:R-:W3:Y:S01]  /*ee30*/  MUFU.TANH R50, R50 ;  /* 0x0000003200327308 */ /* 0x000ee20000002400 */
[----:B------:R-:W-:Y:S01]  /*ee40*/  ISETP.GT.AND P3, PT, R63, 0x49, PT ;  /* 0x000000493f00780c */ /* 0x000fe20003f64270 */
[----:B------:R-:W-:Y:S01]  /*ee50*/  FFMA.FTZ R58, R79, R21, -R30 ;  /* 0x000000154f3a7223 */ /* 0x000fe2000001081e */
[----:B0-----:R-:W-:Y:S01]  /*ee60*/  FSEL R60, R60, -INF , P2 ;  /* 0xff8000003c3c7808 */ /* 0x001fe20001000000 */
[----:B------:R-:W-:Y:S01]  /*ee70*/  FMUL.FTZ R42, R42, UR4 ;  /* 0x000000042a2a7c20 */ /* 0x000fe20008410000 */
[----:B------:R-:W-:-:S03]  /*ee80*/  FMNMX.FTZ R79, R64, R99, !PT ;  /* 0x00000063404f7209 */ /* 0x000fc60007810000 */
[----:B------:R-:W0:Y:S01]  /*ee90*/  MUFU.TANH R53, R53 ;  /* 0x0000003500357308 */ /* 0x000e220000002400 */
[----:B-1----:R-:W-:Y:S01]  /*eea0*/  FSEL R99, R62, -INF , P3 ;  /* 0xff8000003e637808 */ /* 0x002fe20001800000 */
[----:B------:R-:W-:Y:S01]  /*eeb0*/  FMUL.FTZ R43, R43, UR4 ;  /* 0x000000042b2b7c20 */ /* 0x000fe20008410000 */
[----:B------:R-:W-:Y:S02]  /*eec0*/  ISETP.GT.AND P2, PT, R63, 0x50, PT ;  /* 0x000000503f00780c */ /* 0x000fe40003f44270 */
[----:B------:R-:W-:-:S03]  /*eed0*/  FMNMX.FTZ R62, R60, R79, !PT ;  /* 0x0000004f3c3e7209 */ /* 0x000fc60007810000 */
[----:B------:R-:W1:Y:S01]  /*eee0*/  MUFU.TANH R55, R55 ;  /* 0x0000003700377308 */ /* 0x000e620000002400 */
[----:B------:R-:W-:Y:S01]  /*eef0*/  ISETP.GT.AND P3, PT, R63, 0x51, PT ;  /* 0x000000513f00780c */ /* 0x000fe20003f64270 */
[----:B------:R-:W-:Y:S01]  /*ef00*/  FMUL.FTZ R46, R46, UR4 ;  /* 0x000000042e2e7c20 */ /* 0x000fe20008410000 */
[----:B--2---:R-:W-:Y:S02]  /*ef10*/  FSEL R79, R49, -INF , P2 ;  /* 0xff800000314f7808 */ /* 0x004fe40001000000 */
[----:B------:R-:W-:-:S03]  /*ef20*/  FMNMX.FTZ R72, R99, R62, !PT ;  /* 0x0000003e63487209 */ /* 0x000fc60007810000 */
[----:B------:R-:W2:Y:S01]  /*ef30*/  MUFU.TANH R42, R42 ;  /* 0x0000002a002a7308 */ /* 0x000ea20000002400 */
[-CC-:B------:R-:W-:Y:S01]  /*ef40*/  FFMA.FTZ R49, R67, R21.reuse, -R30.reuse ;  /* 0x0000001543317223 */ /* 0x180fe2000001081e */
[----:B------:R-:W-:Y:S01]  /*ef50*/  ISETP.GT.AND P2, PT, R63, 0x58, PT ;  /* 0x000000583f00780c */ /* 0x000fe20003f44270 */
[----:B------:R-:W-:Y:S01]  /*ef60*/  FMUL.FTZ R47, R47, UR4 ;  /* 0x000000042f2f7c20 */ /* 0x000fe20008410000 */
[----:B---3--:R-:W-:Y:S02]  /*ef70*/  FSEL R62, R50, -INF , P3 ;  /* 0xff800000323e7808 */ /* 0x008fe40001800000 */
[----:B------:R-:W-:Y:S02]  /*ef80*/  FMNMX.FTZ R67, R79, R72, !PT ;  /* 0x000000484f437209 */ /* 0x000fe40007810000 */
[----:B------:R-:W3:Y:S01]  /*ef90*/  MUFU.TANH R43, R43 ;  /* 0x0000002b002b7308 */ /* 0x000ee20000002400 */
[----:B------:R-:W-:Y:S01]  /*efa0*/  FFMA.FTZ R50, R68, R21, -R30 ;  /* 0x0000001544327223 */ /* 0x000fe2000001081e */
[----:B------:R-:W-:Y:S01]  /*efb0*/  ISETP.GT.AND P3, PT, R63, 0x59, PT ;  /* 0x000000593f00780c */ /* 0x000fe20003f64270 */
[----:B------:R-:W-:Y:S01]  /*efc0*/  FMUL.FTZ R34, R34, UR4 ;  /* 0x0000000422227c20 */ /* 0x000fe20008410000 */
[----:B0-----:R-:W-:-:S02]  /*efd0*/  FSEL R53, R53, -INF , P2 ;  /* 0xff80000035357808 */ /* 0x001fc40001000000 */
[----:B------:R-:W-:Y:S02]  /*efe0*/  FMNMX.FTZ R68, R62, R67, !PT ;  /* 0x000000433e447209 */ /* 0x000fe40007810000 */
[----:B------:R-:W-:Y:S01]  /*eff0*/  MUFU.TANH R46, R46 ;  /* 0x0000002e002e7308 */ /* 0x000fe20000002400 */
[----:B------:R-:W-:Y:S01]  /*f000*/  ISETP.GT.AND P2, PT, R63, 0x60, PT ;  /* 0x000000603f00780c */ /* 0x000fe20003f44270 */
[----:B------:R-:W-:Y:S01]  /*f010*/  FMUL.FTZ R35, R35, UR4 ;  /* 0x0000000423237c20 */ /* 0x000fe20008410000 */
[----:B-1----:R-:W-:Y:S02]  /*f020*/  FSEL R55, R55, -INF , P3 ;  /* 0xff80000037377808 */ /* 0x002fe40001800000 */
[----:B------:R-:W-:-:S03]  /*f030*/  FMNMX.FTZ R68, R53, R68, !PT ;  /* 0x0000004435447209 */ /* 0x000fc60007810000 */
[----:B------:R-:W0:Y:S01]  /*f040*/  MUFU.TANH R47, R47 ;  /* 0x0000002f002f7308 */ /* 0x000e220000002400 */
[----:B------:R-:W-:Y:S01]  /*f050*/  ISETP.GT.AND P3, PT, R63, 0x61, PT ;  /* 0x000000613f00780c */ /* 0x000fe20003f64270 */
[----:B------:R-:W-:Y:S01]  /*f060*/  FMUL.FTZ R38, R38, UR4 ;  /* 0x0000000426267c20 */ /* 0x000fe20008410000 */
[----:B--2---:R-:W-:Y:S02]  /*f070*/  FSEL R67, R42, -INF , P2 ;  /* 0xff8000002a437808 */ /* 0x004fe40001000000 */
[----:B------:R-:W-:-:S03]  /*f080*/  FMNMX.FTZ R72, R55, R68, !PT ;  /* 0x0000004437487209 */ /* 0x000fc60007810000 */
[----:B------:R-:W1:Y:S01]  /*f090*/  MUFU.TANH R34, R34 ;  /* 0x0000002200227308 */ /* 0x000e620000002400 */
[----:B---3--:R-:W-:Y:S01]  /*f0a0*/  FSEL R68, R43, -INF , P3 ;  /* 0xff8000002b447808 */ /* 0x008fe20001800000 */
[----:B------:R-:W-:Y:S01]  /*f0b0*/  FMUL.FTZ R39, R39, UR4 ;  /* 0x0000000427277c20 */ /* 0x000fe20008410000 */
[----:B------:R-:W-:Y:S02]  /*f0c0*/  ISETP.GT.AND P2, PT, R63, 0x68, PT ;  /* 0x000000683f00780c */ /* 0x000fe40003f44270 */
[----:B------:R-:W-:-:S03]  /*f0d0*/  FMNMX.FTZ R43, R67, R72, !PT ;  /* 0x00000048432b7209 */ /* 0x000fc60007810000 */
[----:B------:R-:W2:Y:S01]  /*f0e0*/  MUFU.TANH R35, R35 ;  /* 0x0000002300237308 */ /* 0x000ea20000002400 */
[----:B------:R-:W-:Y:S01]  /*f0f0*/  FFMA.FTZ R42, R71, R21, -R30 ;  /* 0x00000015472a7223 */ /* 0x000fe2000001081e */
[----:B------:R-:W-:Y:S01]  /*f100*/  ISETP.GT.AND P3, PT, R63, 0x69, PT ;  /* 0x000000693f00780c */ /* 0x000fe20003f64270 */
[----:B------:R-:W-:Y:S01]  /*f110*/  FMUL.FTZ R26, R26, UR4 ;  /* 0x000000041a1a7c20 */ /* 0x000fe20008410000 */
[----:B------:R-:W-:-:S04]  /*f120*/  FMNMX.FTZ R71, R68, R43, !PT ;  /* 0x0000002b44477209 */ /* 0x000fc80007810000 */
[----:B------:R-:W3:Y:S01]  /*f130*/  MUFU.TANH R38, R38 ;  /* 0x0000002600267308 */ /* 0x000ee20000002400 */
[----:B0-----:R-:W-:Y:S01]  /*f140*/  FSEL R101, R47, -INF , P3 ;  /* 0xff8000002f657808 */ /* 0x001fe20001800000 */
[----:B------:R-:W-:-:S06]  /*f150*/  FMUL.FTZ R27, R27, UR4 ;  /* 0x000000041b1b7c20 */ /* 0x000fcc0008410000 */
[----:B------:R0:W-:Y:S01]  /*f160*/  MUFU.EX2 R82, R100 ;  /* 0x0000006400527308 */ /* 0x0001e20000000800 */
[----:B------:R-:W-:Y:S02]  /*f170*/  ISETP.GT.AND P3, PT, R63, 0x71, PT ;  /* 0x000000713f00780c */ /* 0x000fe40003f64270 */
[----:B0-----:R-:W-:-:S05]  /*f180*/  FSEL R100, R46, -INF , P2 ;  /* 0xff8000002e647808 */ /* 0x001fca0001000000 */
[----:B------:R-:W0:Y:S01]  /*f190*/  MUFU.TANH R39, R39 ;  /* 0x0000002700277308 */ /* 0x000e220000002400 */
[----:B------:R-:W-:Y:S02]  /*f1a0*/  ISETP.GT.AND P2, PT, R63, 0x70, PT ;  /* 0x000000703f00780c */ /* 0x000fe40003f44270 */
[----:B------:R-:W-:Y:S02]  /*f1b0*/  FMNMX.FTZ R46, R100, R71, !PT ;  /* 0x00000047642e7209 */ /* 0x000fe40007810000 */
[----:B-1----:R-:W-:Y:S02]  /*f1c0*/  FSEL R34, R34, -INF , P2 ;  /* 0xff80000022227808 */ /* 0x002fe40001000000 */
[----:B------:R-:W-:Y:S01]  /*f1d0*/  FMNMX.FTZ R47, R101, R46, !PT ;  /* 0x0000002e652f7209 */ /* 0x000fe20007810000 */
[----:B------:R-:W1:Y:S01]  /*f1e0*/  MUFU.TANH R26, R26 ;  /* 0x0000001a001a7308 */ /* 0x000e620000002400 */
[----:B------:R-:W-:Y:S01]  /*f1f0*/  ISETP.GT.AND P2, PT, R63, 0x78, PT ;  /* 0x000000783f00780c */ /* 0x000fe20003f44270 */
[----:B------:R-:W-:Y:S01]  /*f200*/  FMUL.FTZ R31, R31, UR4 ;  /* 0x000000041f1f7c20 */ /* 0x000fe20008410000 */
[----:B--2---:R-:W-:-:S02]  /*f210*/  FSEL R35, R35, -INF , P3 ;  /* 0xff80000023237808 */ /* 0x004fc40001800000 */
[----:B------:R-:W-:-:S03]  /*f220*/  FMNMX.FTZ R72, R34, R47, !PT ;  /* 0x0000002f22487209 */ /* 0x000fc60007810000 */
[----:B------:R-:W2:Y:S01]  /*f230*/  MUFU.TANH R27, R27 ;  /* 0x0000001b001b7308 */ /* 0x000ea20000002400 */
[----:B------:R-:W-:Y:S02]  /*f240*/  ISETP.GT.AND P3, PT, R63, 0x79, PT ;  /* 0x000000793f00780c */ /* 0x000fe40003f64270 */
[----:B---3--:R-:W-:Y:S02]  /*f250*/  FSEL R102, R38, -INF , P2 ;  /* 0xff80000026667808 */ /* 0x008fe40001000000 */
[----:B------:R-:W-:Y:S02]  /*f260*/  FMNMX.FTZ R47, R35, R72, !PT ;  /* 0x00000048232f7209 */ /* 0x000fe40007810000 */
[----:B------:R-:W-:Y:S01]  /*f270*/  ISETP.GT.AND P2, PT, R63, 0x80, PT ;  /* 0x000000803f00780c */ /* 0x000fe20003f44270 */
[----:B------:R-:W3:Y:S01]  /*f280*/  MUFU.TANH R31, R31 ;  /* 0x0000001f001f7308 */ /* 0x000ee20000002400 */
[----:B0-----:R-:W-:Y:S02]  /*f290*/  FSEL R103, R39, -INF , P3 ;  /* 0xff80000027677808 */ /* 0x001fe40001800000 */
[----:B------:R-:W-:-:S02]  /*f2a0*/  FMNMX.FTZ R72, R102, R47, !PT ;  /* 0x0000002f66487209 */ /* 0x000fc40007810000 */
[----:B------:R-:W-:Y:S02]  /*f2b0*/  ISETP.GT.AND P3, PT, R63, 0x81, PT ;  /* 0x000000813f00780c */ /* 0x000fe40003f64270 */
[----:B-1----:R-:W-:Y:S02]  /*f2c0*/  FSEL R104, R26, -INF , P2 ;  /* 0xff8000001a687808 */ /* 0x002fe40001000000 */
[----:B------:R-:W-:Y:S01]  /*f2d0*/  FMNMX.FTZ R47, R103, R72, !PT ;  /* 0x00000048672f7209 */ /* 0x000fe20007810000 */
[----:B------:R-:W-:Y:S01]  /*f2e0*/  FFMA.FTZ R39, R33, R21, -R30 ;  /* 0x0000001521277223 */ /* 0x000fe2000001081e */
[----:B------:R-:W-:Y:S02]  /*f2f0*/  ISETP.GT.AND P2, PT, R63, 0x88, PT ;  /* 0x000000883f00780c */ /* 0x000fe40003f44270 */
[----:B--2---:R-:W-:Y:S02]  /*f300*/  FSEL R33, R27, -INF , P3 ;  /* 0xff8000001b217808 */ /* 0x004fe40001800000 */
[----:B------:R-:W-:-:S02]  /*f310*/  FMNMX.FTZ R26, R104, R47, !PT ;  /* 0x0000002f681a7209 */ /* 0x000fc40007810000 */
[----:B------:R-:W-:Y:S02]  /*f320*/  ISETP.GT.AND P3, PT, R63, 0x89, PT ;  /* 0x000000893f00780c */ /* 0x000fe40003f64270 */
[----:B------:R-:W-:Y:S02]  /*f330*/  FSEL R105, R56, -INF , P2 ;  /* 0xff80000038697808 */ /* 0x000fe40001000000 */
[----:B------:R-:W-:Y:S02]  /*f340*/  FMNMX.FTZ R26, R33, R26, !PT ;  /* 0x0000001a211a7209 */ /* 0x000fe40007810000 */
[----:B---3--:R-:W-:Y:S02]  /*f350*/  FSEL R31, R31, -INF , P3 ;  /* 0xff8000001f1f7808 */ /* 0x008fe40001800000 */
[----:B------:R-:W-:-:S04]  /*f360*/  FMNMX.FTZ R26, R105, R26, !PT ;  /* 0x0000001a691a7209 */ /* 0x000fc80007810000 */
[----:B------:R-:W-:-:S05]  /*f370*/  FMNMX.FTZ R26, R31, R26, !PT ;  /* 0x0000001a1f1a7209 */ /* 0x000fca0007810000 */
[----:B------:R-:W0:Y:S01]  /*f380*/  SHFL.BFLY PT, R27, R26, 0x2, 0x1f ;  /* 0x0c401f001a1b7f89 */ /* 0x000e2200000e0000 */
        /* <DEDUP_REMOVED lines=10> */
[----:B------:R-:W-:Y:S01]  /*f430*/  FFMA.FTZ R95, R95, R21, -R30 ;  /* 0x000000155f5f7223 */ /* 0x000fe2000001081e */
[----:B------:R1:W-:Y:S01]  /*f440*/  MUFU.EX2 R46, R59 ;  /* 0x0000003b002e7308 */ /* 0x0003e20000000800 */
[----:B0-----:R-:W-:-:S04]  /*f450*/  FMNMX.FTZ R72, R24, R25, !PT ;  /* 0x0000001918487209 */ /* 0x001fc80007810000 */
[C---:B------:R-:W-:Y:S01]  /*f460*/  FSETP.NEU.FTZ.AND P2, PT, R72.reuse, -INF , PT ;  /* 0xff8000004800780b */ /* 0x040fe20003f5d000 */
[----:B------:R-:W-:-:S05]  /*f470*/  FMUL.FTZ R28, R72, R21 ;  /* 0x00000015481c7220 */ /* 0x000fca0000410000 */
[----:B------:R-:W-:Y:S01]  /*f480*/  FSEL R28, R28, RZ, P2 ;  /* 0x000000ff1c1c7208 */ /* 0x000fe20001000000 */
[-CC-:B------:R-:W-:Y:S01]  /*f490*/  FFMA.FTZ R90, R90, R21.reuse, -R30.reuse ;  /* 0x000000155a5a7223 */ /* 0x180fe2000001081e */
[----:B------:R0:W-:Y:S01]  /*f4a0*/  MUFU.EX2 R43, R95 ;  /* 0x0000005f002b7308 */ /* 0x0001e20000000800 */
[-C--:B-1----:R-:W-:Y:S02]  /*f4b0*/  FFMA.FTZ R59, R36, R21.reuse, -R30 ;  /* 0x00000015243b7223 */ /* 0x082fe4000001081e */
[-CC-:B------:R-:W-:Y:S01]  /*f4c0*/  FFMA.FTZ R25, R80, R21.reuse, -R28.reuse ;  /* 0x0000001550197223 */ /* 0x180fe2000001081c */
[-C--:B------:R-:W-:Y:S01]  /*f4d0*/  FFMA.FTZ R27, R92, R21.reuse, -R28 ;  /* 0x000000155c1b7223 */ /* 0x080fe2000001081c */
[-CC-:B------:R-:W-:Y:S01]  /*f4e0*/  FFMA.FTZ R38, R61, R21.reuse, -R30.reuse ;  /* 0x000000153d267223 */ /* 0x180fe2000001081e */
[-CC-:B------:R-:W-:Y:S01]  /*f4f0*/  FFMA.FTZ R63, R37, R21.reuse, -R30.reuse ;  /* 0x00000015253f7223 */ /* 0x180fe2000001081e */
[-CC-:B------:R-:W-:Y:S01]  /*f500*/  FFMA.FTZ R36, R51, R21.reuse, -R30.reuse ;  /* 0x0000001533247223 */ /* 0x180fe2000001081e */
[----:B------:R-:W-:Y:S01]  /*f510*/  MUFU.EX2 R88, R88 ;  /* 0x0000005800587308 */ /* 0x000fe20000000800 */
[-CC-:B0-----:R-:W-:Y:S01]  /*f520*/  FFMA.FTZ R95, R41, R21.reuse, -R30.reuse ;  /* 0x00000015295f7223 */ /* 0x181fe2000001081e */
[-CC-:B------:R-:W-:Y:S01]  /*f530*/  FFMA.FTZ R61, R32, R21.reuse, -R30.reuse ;  /* 0x00000015203d7223 */ /* 0x180fe2000001081e */
[-CC-:B------:R-:W-:Y:S01]  /*f540*/  FFMA.FTZ R37, R29, R21.reuse, -R30.reuse ;  /* 0x000000151d257223 */ /* 0x180fe2000001081e */
[-CC-:B------:R-:W-:Y:S01]  /*f550*/  FFMA.FTZ R45, R45, R21.reuse, -R30.reuse ;  /* 0x000000152d2d7223 */ /* 0x180fe2000001081e */
[-CC-:B------:R-:W-:Y:S01]  /*f560*/  FFMA.FTZ R51, R52, R21.reuse, -R30.reuse ;  /* 0x0000001534337223 */ /* 0x180fe2000001081e */
[-CC-:B------:R-:W-:Y:S01]  /*f570*/  FFMA.FTZ R14, R14, R21.reuse, -R30.reuse ;  /* 0x000000150e0e7223 */ /* 0x180fe2000001081e */
[-C--:B------:R-:W-:Y:S01]  /*f580*/  FFMA.FTZ R41, R54, R21.reuse, -R30 ;  /* 0x0000001536297223 */ /* 0x080fe2000001081e */
[----:B------:R-:W0:Y:S01]  /*f590*/  MUFU.EX2 R97, R97 ;  /* 0x0000006100617308 */ /* 0x000e220000000800 */
[-CC-:B------:R-:W-:Y:S01]  /*f5a0*/  FFMA.FTZ R30, R91, R21.reuse, -R28.reuse ;  /* 0x000000155b1e7223 */ /* 0x180fe2000001081c */
[----:B------:R-:W-:-:S06]  /*f5b0*/  FFMA.FTZ R91, R93, R21, -R28 ;  /* 0x000000155d5b7223 */ /* 0x000fcc000001081c */
[----:B------:R-:W-:Y:S01]  /*f5c0*/  MUFU.EX2 R25, R25 ;  /* 0x0000001900197308 */ /* 0x000fe20000000800 */
[----:B------:R-:W-:-:S07]  /*f5d0*/  FFMA.FTZ R29, R94, R21, -R28 ;  /* 0x000000155e1d7223 */ /* 0x000fce000001081c */
[----:B------:R-:W1:Y:S08]  /*f5e0*/  MUFU.EX2 R27, R27 ;  /* 0x0000001b001b7308 */ /* 0x000e700000000800 */
[----:B------:R-:W2:Y:S01]  /*f5f0*/  MUFU.EX2 R90, R90 ;  /* 0x0000005a005a7308 */ /* 0x000ea20000000800 */
[----:B------:R-:W-:Y:S01]  /*f600*/  FFMA.FTZ R92, R83, R21, -R28 ;  /* 0x00000015535c7223 */ /* 0x000fe2000001081c */
[----:B------:R-:W-:-:S06]  /*f610*/  @!P0 VIADD R24, R0, 0x31c40 ;  /* 0x00031c4000188836 */ /* 0x000fcc0000000000 */
[----:B------:R-:W-:Y:S01]  /*f620*/  MUFU.EX2 R30, R30 ;  /* 0x0000001e001e7308 */ /* 0x000fe20000000800 */
[----:B------:R-:W-:-:S07]  /*f630*/  FFMA.FTZ R83, R75, R21, -R28 ;  /* 0x000000154b537223 */ /* 0x000fce000001081c */
[----:B------:R-:W3:Y:S01]  /*f640*/  MUFU.EX2 R48, R48 ;  /* 0x0000003000307308 */ /* 0x000ee20000000800 */
[-CC-:B------:R-:W-:Y:S01]  /*f650*/  FFMA.FTZ R75, R70, R21.reuse, -R28.reuse ;  /* 0x00000015464b7223 */ /* 0x180fe2000001081c */
[----:B------:R-:W-:-:S06]  /*f660*/  FFMA.FTZ R70, R77, R21, -R28 ;  /* 0x000000154d467223 */ /* 0x000fcc000001081c */
[----:B------:R-:W4:Y:S01]  /*f670*/  MUFU.EX2 R91, R91 ;  /* 0x0000005b005b7308 */ /* 0x000f220000000800 */
[-C--:B------:R-:W-:Y:S01]  /*f680*/  FFMA.FTZ R32, R84, R21.reuse, -R28 ;  /* 0x0000001554207223 */ /* 0x080fe2000001081c */
[----:B0-----:R-:W-:Y:S01]  /*f690*/  FADD.FTZ R77, R88, R97 ;  /* 0x00000061584d7221 */ /* 0x001fe20000010000 */
[----:B------:R-:W-:Y:S01]  /*f6a0*/  @!P0 PRMT R24, RZ, 0x654, R24 ;  /* 0x00000654ff188816 */ /* 0x000fe20000000018 */
[----:B------:R-:W-:-:S04]  /*f6b0*/  FFMA.FTZ R52, R85, R21, -R28 ;  /* 0x0000001555347223 */ /* 0x000fc8000001081c */
[----:B------:R-:W-:Y:S01]  /*f6c0*/  MUFU.EX2 R29, R29 ;  /* 0x0000001d001d7308 */ /* 0x000fe20000000800 */
[----:B-1----:R-:W-:Y:S01]  /*f6d0*/  FADD.FTZ R85, R25, R27 ;  /* 0x0000001b19557221 */ /* 0x002fe20000010000 */
[-CC-:B------:R-:W-:Y:S01]  /*f6e0*/  FFMA.FTZ R84, R86, R21.reuse, -R28.reuse ;  /* 0x0000001556547223 */ /* 0x180fe2000001081c */
[----:B--2---:R-:W-:Y:S01]  /*f6f0*/  FADD.FTZ R77, R90, R77 ;  /* 0x0000004d5a4d7221 */ /* 0x004fe20000010000 */
[----:B------:R0:W-:Y:S04]  /*f700*/  @!P0 SYNCS.ARRIVE.TRANS64.RED.A1T0 RZ, [R24+URZ], RZ ;  /* 0x000000ff18ff89a7 */ /* 0x0001e8000810043f */
[----:B------:R-:W1:Y:S01]  /*f710*/  MUFU.EX2 R89, R89 ;  /* 0x0000005900597308 */ /* 0x000e620000000800 */
[----:B------:R-:W-:Y:S01]  /*f720*/  FFMA.FTZ R26, R60, R21, -R28 ;  /* 0x000000153c1a7223 */ /* 0x000fe2000001081c */
[----:B---3--:R-:W-:Y:S01]  /*f730*/  FADD.FTZ R86, R48, R77 ;  /* 0x0000004d30567221 */ /* 0x008fe20000010000 */
[----:B0-----:R-:W-:-:S05]  /*f740*/  F2FP.F16.F32.PACK_AB R24, R97, R88 ;  /* 0x000000586118723e */ /* 0x001fca00000000ff */
[----:B------:R-:W0:Y:S01]  /*f750*/  MUFU.EX2 R92, R92 ;  /* 0x0000005c005c7308 */ /* 0x000e220000000800 */
[----:B------:R-:W-:Y:S01]  /*f760*/  FADD.FTZ R88, R30, R85 ;  /* 0x000000551e587221 */ /* 0x000fe20000010000 */
[----:B------:R-:W-:-:S06]  /*f770*/  FFMA.FTZ R79, R79, R21, -R28 ;  /* 0x000000154f4f7223 */ /* 0x000fcc000001081c */
[----:B------:R-:W-:Y:S01]  /*f780*/  MUFU.EX2 R81, R81 ;  /* 0x0000005100517308 */ /* 0x000fe20000000800 */
[----:B----4-:R-:W-:Y:S01]  /*f790*/  FADD.FTZ R88, R91, R88 ;  /* 0x000000585b587221 */ /* 0x010fe20000010000 */
[----:B------:R-:W-:-:S06]  /*f7a0*/  FFMA.FTZ R80, R98, R21, -R28 ;  /* 0x0000001562507223 */ /* 0x000fcc000001081c */
[----:B------:R-:W2:Y:S01]  /*f7b0*/  MUFU.EX2 R32, R32 ;  /* 0x0000002000207308 */ /* 0x000ea20000000800 */
[----:B------:R-:W-:Y:S01]  /*f7c0*/  FADD.FTZ R86, R15, R86 ;  /* 0x000000560f567221 */ /* 0x000fe20000010000 */
[----:B------:R-:W-:-:S06]  /*f7d0*/  FFMA.FTZ R62, R62, R21, -R28 ;  /* 0x000000153e3e7223 */ /* 0x000fcc000001081c */
[----:B------:R-:W3:Y:S01]  /*f7e0*/  MUFU.EX2 R84, R84 ;  /* 0x0000005400547308 */ /* 0x000ee20000000800 */
[----:B------:R-:W-:Y:S01]  /*f7f0*/  FFMA.FTZ R54, R76, R21, -R28 ;  /* 0x000000154c367223 */ /* 0x000fe2000001081c */
[----:B-1----:R-:W-:-:S06]  /*f800*/  FADD.FTZ R86, R89, R86 ;  /* 0x0000005659567221 */ /* 0x002fcc0000010000 */
[----:B------:R-:W1:Y:S08]  /*f810*/  MUFU.EX2 R73, R73 ;  /* 0x0000004900497308 */ /* 0x000e700000000800 */
[----:B------:R4:W-:Y:S01]  /*f820*/  MUFU.EX2 R0, R26 ;  /* 0x0000001a00007308 */ /* 0x0009e20000000800 */
[----:B------:R-:W-:Y:S01]  /*f830*/  FFMA.FTZ R78, R78, R21, -R28 ;  /* 0x000000154e4e7223 */ /* 0x000fe2000001081c */
[----:B----4-:R-:W-:-:S06]  /*f840*/  F2FP.F16.F32.PACK_AB R26, R48, R90 ;  /* 0x0000005a301a723e */ /* 0x010fcc00000000ff */
[----:B------:R-:W4:Y:S01]  /*f850*/  MUFU.EX2 R52, R52 ;  /* 0x0000003400347308 */ /* 0x000f220000000800 */
[----:B------:R-:W-:-:S07]  /*f860*/  FFMA.FTZ R90, R53, R21, -R28 ;  /* 0x00000015355a7223 */ /* 0x000fce000001081c */
[----:B------:R0:W-:Y:S08]  /*f870*/  MUFU.EX2 R48, R79 ;  /* 0x0000004f00307308 */ /* 0x0001f00000000800 */
[----:B------:R-:W4:Y:S01]  /*f880*/  MUFU.EX2 R74, R74 ;  /* 0x0000004a004a7308 */ /* 0x000f220000000800 */
[----:B0-----:R-:W-:Y:S01]  /*f890*/  FFMA.FTZ R79, R35, R21, -R28 ;  /* 0x00000015234f7223 */ /* 0x001fe2000001081c */
[----:B------:R-:W-:-:S04]  /*f8a0*/  FADD.FTZ R35, R29, R88 ;  /* 0x000000581d237221 */ /* 0x000fc80000010000 */
[----:B------:R-:W-:Y:S02]  /*f8b0*/  FADD.FTZ R35, R92, R35 ;  /* 0x000000235c237221 */ /* 0x000fe40000010000 */
[----:B------:R-:W0:Y:S01]  /*f8c0*/  MUFU.EX2 R80, R80 ;  /* 0x0000005000507308 */ /* 0x000e220000000800 */
[----:B------:R-:W-:Y:S01]  /*f8d0*/  FFMA.FTZ R77, R34, R21, -R28 ;  /* 0x00000015224d7223 */ /* 0x000fe2000001081c */
[----:B--2---:R-:W-:-:S06]  /*f8e0*/  FADD.FTZ R35, R32, R35 ;  /* 0x0000002320237221 */ /* 0x004fcc0000010000 */
[----:B------:R2:W-:Y:S01]  /*f8f0*/  MUFU.EX2 R53, R62 ;  /* 0x0000003e00357308 */ /* 0x0005e20000000800 */
[----:B------:R-:W-:-:S07]  /*f900*/  FFMA.FTZ R76, R87, R21, -R28 ;  /* 0x00000015574c7223 */ /* 0x000fce000001081c */
[----:B------:R-:W-:Y:S01]  /*f910*/  MUFU.EX2 R65, R65 ;  /* 0x0000004100417308 */ /* 0x000fe20000000800 */
[-C--:B--2---:R-:W-:Y:S01]  /*f920*/  FFMA.FTZ R62, R33, R21.reuse, -R28 ;  /* 0x00000015213e7223 */ /* 0x084fe2000001081c */
[----:B------:R-:W-:Y:S01]  /*f930*/  FADD.FTZ R33, R81, R86 ;  /* 0x0000005651217221 */ /* 0x000fe20000010000 */
[----:B------:R-:W-:-:S03]  /*f940*/  FFMA.FTZ R85, R67, R21, -R28 ;  /* 0x0000001543557223 */ /* 0x000fc6000001081c */
[----:B------:R-:W-:Y:S02]  /*f950*/  FADD.FTZ R34, R82, R33 ;  /* 0x0000002152227221 */ /* 0x000fe40000010000 */
[----:B------:R-:W2:Y:S01]  /*f960*/  MUFU.EX2 R54, R54 ;  /* 0x0000003600367308 */ /* 0x000ea20000000800 */
[----:B------:R-:W-:Y:S01]  /*f970*/  FFMA.FTZ R67, R31, R21, -R28 ;  /* 0x000000151f437223 */ /* 0x000fe2000001081c */
[----:B---3--:R-:W-:Y:S01]  /*f980*/  FADD.FTZ R35, R84, R35 ;  /* 0x0000002354237221 */ /* 0x008fe20000010000 */
[----:B------:R-:W-:-:S05]  /*f990*/  F2FP.F16.F32.PACK_AB R25, R27, R25 ;  /* 0x000000191b19723e */ /* 0x000fca00000000ff */
[----:B------:R-:W-:Y:S01]  /*f9a0*/  MUFU.EX2 R66, R66 ;  /* 0x0000004200427308 */ /* 0x000fe20000000800 */
[----:B-1----:R-:W-:Y:S01]  /*f9b0*/  FADD.FTZ R31, R73, R34 ;  /* 0x00000022491f7221 */ /* 0x002fe20000010000 */
[----:B------:R-:W-:Y:S01]  /*f9c0*/  F2FP.F16.F32.PACK_AB R27, R91, R30 ;  /* 0x0000001e5b1b723e */ /* 0x000fe200000000ff */
[----:B------:R-:W-:-:S05]  /*f9d0*/  FFMA.FTZ R69, R69, R21, -R28 ;  /* 0x0000001545457223 */ /* 0x000fca000001081c */
[----:B------:R-:W1:Y:S01]  /*f9e0*/  MUFU.EX2 R78, R78 ;  /* 0x0000004e004e7308 */ /* 0x000e620000000800 */
[-CC-:B------:R-:W-:Y:S01]  /*f9f0*/  FFMA.FTZ R64, R64, R21.reuse, -R28.reuse ;  /* 0x0000001540407223 */ /* 0x180fe2000001081c */
[-CC-:B------:R-:W-:Y:S01]  /*fa00*/  FFMA.FTZ R60, R99, R21.reuse, -R28.reuse ;  /* 0x00000015633c7223 */ /* 0x180fe2000001081c */
[-CC-:B------:R-:W-:Y:S01]  /*fa10*/  FFMA.FTZ R30, R55, R21.reuse, -R28.reuse ;  /* 0x00000015371e7223 */ /* 0x180fe2000001081c */
[----:B------:R-:W-:-:S04]  /*fa20*/  FFMA.FTZ R87, R68, R21, -R28 ;  /* 0x0000001544577223 */ /* 0x000fc8000001081c */
[----:B------:R-:W-:Y:S01]  /*fa30*/  MUFU.EX2 R57, R57 ;  /* 0x0000003900397308 */ /* 0x000fe20000000800 */
[-CC-:B------:R-:W-:Y:S01]  /*fa40*/  FFMA.FTZ R100, R100, R21.reuse, -R28.reuse ;  /* 0x0000001564647223 */ /* 0x180fe2000001081c */
[-CC-:B------:R-:W-:Y:S01]  /*fa50*/  FFMA.FTZ R101, R101, R21.reuse, -R28.reuse ;  /* 0x0000001565657223 */ /* 0x180fe2000001081c */
[-CC-:B------:R-:W-:Y:S01]  /*fa60*/  FFMA.FTZ R102, R102, R21.reuse, -R28.reuse ;  /* 0x0000001566667223 */ /* 0x180fe2000001081c */
[-CC-:B------:R-:W-:Y:S01]  /*fa70*/  FFMA.FTZ R103, R103, R21.reuse, -R28.reuse ;  /* 0x0000001567677223 */ /* 0x180fe2000001081c */
[-CC-:B------:R-:W-:Y:S01]  /*fa80*/  FFMA.FTZ R104, R104, R21.reuse, -R28.reuse ;  /* 0x0000001568687223 */ /* 0x180fe2000001081c */
[----:B------:R-:W-:Y:S01]  /*fa90*/  FFMA.FTZ R105, R105, R21, -R28 ;  /* 0x0000001569697223 */ /* 0x000fe2000001081c */
[----:B----4-:R-:W-:Y:S01]  /*faa0*/  FADD.FTZ R35, R52, R35 ;  /* 0x0000002334237221 */ /* 0x010fe20000010000 */
[----:B------:R-:W3:Y:S01]  /*fab0*/  MUFU.EX2 R76, R76 ;  /* 0x0000004c004c7308 */ /* 0x000ee20000000800 */
[----:B------:R-:W-:Y:S01]  /*fac0*/  FADD.FTZ R28, R74, R31 ;  /* 0x0000001f4a1c7221 */ /* 0x000fe20000010000 */
[----:B------:R4:W-:Y:S01]  /*fad0*/  STSM.16.M88.4 [R17+0x24300], R24 ;  /* 0x0243001811007844 */ /* 0x0009e20000000200 */
[----:B0-----:R-:W-:-:S05]  /*fae0*/  FADD.FTZ R35, R80, R35 ;  /* 0x0000002350237221 */ /* 0x001fca0000010000 */
[----:B------:R-:W0:Y:S01]  /*faf0*/  MUFU.EX2 R58, R58 ;  /* 0x0000003a003a7308 */ /* 0x000e220000000800 */
[----:B--2---:R-:W-:-:S07]  /*fb00*/  FADD.FTZ R35, R54, R35 ;  /* 0x0000002336237221 */ /* 0x004fce0000010000 */
[----:B------:R-:W2:Y:S01]  /*fb10*/  MUFU.EX2 R83, R83 ;  /* 0x0000005300537308 */ /* 0x000ea20000000800 */
[----:B----4-:R-:W-:Y:S01]  /*fb20*/  F2FP.F16.F32.PACK_AB R24, R89, R15 ;  /* 0x0000000f5918723e */ /* 0x010fe200000000ff */
[----:B------:R-:W-:-:S06]  /*fb30*/  FADD.FTZ R15, R65, R28 ;  /* 0x0000001c410f7221 */ /* 0x000fcc0000010000 */
[----:B------:R-:W4:Y:S01]  /*fb40*/  MUFU.EX2 R49, R49 ;  /* 0x0000003100317308 */ /* 0x000f220000000800 */
[----:B-1----:R-:W-:-:S07]  /*fb50*/  FADD.FTZ R35, R78, R35 ;  /* 0x000000234e237221 */ /* 0x002fce0000010000 */
[----:B------:R-:W1:Y:S01]  /*fb60*/  MUFU.EX2 R69, R69 ;  /* 0x0000004500457308 */ /* 0x000e620000000800 */
[----:B------:R-:W-:-:S07]  /*fb70*/  F2FP.F16.F32.PACK_AB R27, R84, R32 ;  /* 0x00000020541b723e */ /* 0x000fce00000000ff */
[----:B------:R-:W1:Y:S08]  /*fb80*/  MUFU.EX2 R50, R50 ;  /* 0x0000003200327308 */ /* 0x000e700000000800 */
[----:B------:R0:W-:Y:S01]  /*fb90*/  MUFU.EX2 R68, R30 ;  /* 0x0000001e00447308 */ /* 0x0001e20000000800 */
[----:B---3--:R-:W-:Y:S01]  /*fba0*/  FADD.FTZ R32, R76, R35 ;  /* 0x000000234c207221 */ /* 0x008fe20000010000 */
[----:B0-----:R-:W-:-:S06]  /*fbb0*/  FADD.FTZ R30, R66, R15 ;  /* 0x0000000f421e7221 */ /* 0x001fcc0000010000 */
[----:B------:R-:W0:Y:S01]  /*fbc0*/  MUFU.EX2 R75, R75 ;  /* 0x0000004b004b7308 */ /* 0x000e220000000800 */
[----:B------:R-:W-:-:S07]  /*fbd0*/  FADD.FTZ R15, R57, R30 ;  /* 0x0000001e390f7221 */ /* 0x000fce0000010000 */
[----:B------:R-:W3:Y:S01]  /*fbe0*/  MUFU.EX2 R42, R42 ;  /* 0x0000002a002a7308 */ /* 0x000ee20000000800 */
[----:B------:R-:W-:Y:S01]  /*fbf0*/  FADD.FTZ R34, R58, R15 ;  /* 0x0000000f3a227221 */ /* 0x000fe20000010000 */
[----:B------:R-:W-:Y:S02]  /*fc00*/  F2FP.F16.F32.PACK_AB R25, R92, R29 ;  /* 0x0000001d5c19723e */ /* 0x000fe400000000ff */
[----:B------:R-:W-:-:S04]  /*fc10*/  F2FP.F16.F32.PACK_AB R29, R80, R52 ;  /* 0x00000034501d723e */ /* 0x000fc800000000ff */
[----:B------:R-:W3:Y:S01]  /*fc20*/  MUFU.EX2 R70, R70 ;  /* 0x0000004600467308 */ /* 0x000ee20000000800 */
[----:B--2---:R-:W-:Y:S01]  /*fc30*/  FADD.FTZ R52, R83, R32 ;  /* 0x0000002053347221 */ /* 0x004fe20000010000 */
[----:B----4-:R-:W-:-:S06]  /*fc40*/  FADD.FTZ R15, R49, R34 ;  /* 0x00000022310f7221 */ /* 0x010fcc0000010000 */
[----:B------:R-:W2:Y:S01]  /*fc50*/  MUFU.EX2 R64, R64 ;  /* 0x0000004000407308 */ /* 0x000ea20000000800 */
[----:B-1----:R-:W-:Y:S01]  /*fc60*/  FADD.FTZ R52, R69, R52 ;  /* 0x0000003445347221 */ /* 0x002fe20000010000 */
[C---:B------:R-:W-:Y:S01]  /*fc70*/  FADD.FTZ R15, R50.reuse, R15 ;  /* 0x0000000f320f7221 */ /* 0x040fe20000010000 */
[----:B------:R-:W-:-:S05]  /*fc80*/  F2FP.F16.F32.PACK_AB R34, R50, R49 ;  /* 0x000000313222723e */ /* 0x000fca00000000ff */
[----:B------:R-:W1:Y:S01]  /*fc90*/  MUFU.EX2 R38, R38 ;  /* 0x0000002600267308 */ /* 0x000e620000000800 */
[----:B0-----:R-:W-:Y:S01]  /*fca0*/  FADD.FTZ R49, R75, R52 ;  /* 0x000000344b317221 */ /* 0x001fe20000010000 */
[----:B---3--:R-:W-:-:S06]  /*fcb0*/  FADD.FTZ R50, R42, R15 ;  /* 0x0000000f2a327221 */ /* 0x008fcc0000010000 */
[----:B------:R-:W0:Y:S01]  /*fcc0*/  MUFU.EX2 R60, R60 ;  /* 0x0000003c003c7308 */ /* 0x000e220000000800 */
[----:B------:R-:W-:Y:S01]  /*fcd0*/  FADD.FTZ R49, R70, R49 ;  /* 0x0000003146317221 */ /* 0x000fe20000010000 */
[----:B------:R-:W-:-:S06]  /*fce0*/  FADD.FTZ R15, R43, R50 ;  /* 0x000000322b0f7221 */ /* 0x000fcc0000010000 */
[----:B------:R-:W3:Y:S01]  /*fcf0*/  MUFU.EX2 R39, R39 ;  /* 0x0000002700277308 */ /* 0x000ee20000000800 */
[----:B------:R-:W-:Y:S01]  /*fd00*/  F2FP.F16.F32.PACK_AB R26, R82, R81 ;  /* 0x00000051521a723e */ /* 0x000fe200000000ff */
[----:B--2---:R-:W-:Y:S01]  /*fd10*/  FADD.FTZ R49, R64, R49 ;  /* 0x0000003140317221 */ /* 0x004fe20000010000 */
[----:B------:R-:W-:-:S05]  /*fd20*/  FADD.FTZ R15, R46, R15 ;  /* 0x0000000f2e0f7221 */ /* 0x000fca0000010000 */
[----:B------:R-:W2:Y:S01]  /*fd30*/  MUFU.EX2 R61, R61 ;  /* 0x0000003d003d7308 */ /* 0x000ea20000000800 */
[----:B------:R4:W-:Y:S01]  /*fd40*/  STSM.16.M88.4 [R17+0x25b00], R24 ;  /* 0x025b001811007844 */ /* 0x0009e20000000200 */
[----:B------:R-:W-:-:S06]  /*fd50*/  FADD.FTZ R49, R0, R49 ;  /* 0x0000003100317221 */ /* 0x000fcc0000010000 */
[----:B------:R-:W2:Y:S01]  /*fd60*/  MUFU.EX2 R59, R59 ;  /* 0x0000003b003b7308 */ /* 0x000ea20000000800 */
[----:B------:R-:W-:Y:S02]  /*fd70*/  F2FP.F16.F32.PACK_AB R28, R74, R73 ;  /* 0x000000494a1c723e */ /* 0x000fe400000000ff */
[----:B------:R-:W-:Y:S02]  /*fd80*/  F2FP.F16.F32.PACK_AB R30, R66, R65 ;  /* 0x00000041421e723e */ /* 0x000fe400000000ff */
[----:B------:R-:W-:-:S03]  /*fd90*/  F2FP.F16.F32.PACK_AB R31, R78, R54 ;  /* 0x000000364e1f723e */ /* 0x000fc600000000ff */
[----:B------:R-:W2:Y:S01]  /*fda0*/  MUFU.EX2 R55, R90 ;  /* 0x0000005a00377308 */ /* 0x000ea20000000800 */
[----:B----4-:R-:W-:Y:S01]  /*fdb0*/  F2FP.F16.F32.PACK_AB R24, R43, R42 ;  /* 0x0000002a2b18723e */ /* 0x010fe200000000ff */
[----:B-1----:R-:W-:Y:S01]  /*fdc0*/  FADD.FTZ R42, R38, R15 ;  /* 0x0000000f262a7221 */ /* 0x002fe20000010000 */
[----:B0-----:R-:W-:-:S05]  /*fdd0*/  FADD.FTZ R49, R60, R49 ;  /* 0x000000313c317221 */ /* 0x001fca0000010000 */
[----:B------:R-:W0:Y:S01]  /*fde0*/  MUFU.EX2 R63, R63 ;  /* 0x0000003f003f7308 */ /* 0x000e220000000800 */
[----:B---3--:R-:W-:Y:S01]  /*fdf0*/  FADD.FTZ R42, R39, R42 ;  /* 0x0000002a272a7221 */ /* 0x008fe20000010000 */
[----:B------:R1:W-:Y:S06]  /*fe00*/  STSM.16.M88.4 [R17+0x27300], R28 ;  /* 0x0273001c11007844 */ /* 0x0003ec0000000200 */
[----:B------:R-:W3:Y:S01]  /*fe10*/  MUFU.EX2 R56, R56 ;  /* 0x0000003800387308 */ /* 0x000ee20000000800 */
[----:B--2---:R-:W-:Y:S01]  /*fe20*/  FADD.FTZ R42, R61, R42 ;  /* 0x0000002a3d2a7221 */ /* 0x004fe20000010000 */
[----:B------:R-:W-:Y:S01]  /*fe30*/  F2FP.F16.F32.PACK_AB R32, R58, R57 ;  /* 0x000000393a20723e */ /* 0x000fe200000000ff */
[----:B------:R-:W2:Y:S01]  /*fe40*/  @P5 LDC R43, c[0x0][0x44c] ;  /* 0x00011300ff2b5b82 */ /* 0x000ea20000000800 */
[----:B------:R-:W-:-:S04]  /*fe50*/  F2FP.F16.F32.PACK_AB R33, R83, R76 ;  /* 0x0000004c5321723e */ /* 0x000fc800000000ff */
[----:B------:R-:W4:Y:S01]  /*fe60*/  MUFU.EX2 R85, R85 ;  /* 0x0000005500557308 */ /* 0x000f220000000800 */
[----:B-1----:R-:W-:Y:S01]  /*fe70*/  FADD.FTZ R30, R48, R49 ;  /* 0x00000031301e7221 */ /* 0x002fe20000010000 */
[----:B------:R-:W-:-:S06]  /*fe80*/  F2FP.F16.F32.PACK_AB R35, R75, R69 ;  /* 0x000000454b23723e */ /* 0x000fcc00000000ff */
[----:B------:R-:W1:Y:S01]  /*fe90*/  MUFU.EX2 R71, R71 ;  /* 0x0000004700477308 */ /* 0x000e620000000800 */
[----:B------:R-:W-:Y:S01]  /*fea0*/  FADD.FTZ R30, R53, R30 ;  /* 0x0000001e351e7221 */ /* 0x000fe20000010000 */
[----:B------:R-:W-:Y:S01]  /*feb0*/  FADD.FTZ R42, R59, R42 ;  /* 0x0000002a3b2a7221 */ /* 0x000fe20000010000 */
[----:B------:R0:W-:Y:S05]  /*fec0*/  STSM.16.M88.4 [R17+0x28b00], R32 ;  /* 0x028b002011007844 */ /* 0x0001ea0000000200 */
[----:B------:R-:W2:Y:S01]  /*fed0*/  MUFU.EX2 R82, R87 ;  /* 0x0000005700527308 */ /* 0x000ea20000000800 */
[----:B------:R-:W-:-:S07]  /*fee0*/  FADD.FTZ R15, R55, R30 ;  /* 0x0000001e370f7221 */ /* 0x000fce0000010000 */
[----:B------:R-:W2:Y:S01]  /*fef0*/  MUFU.EX2 R47, R47 ;  /* 0x0000002f002f7308 */ /* 0x000ea20000000800 */
[----:B------:R-:W-:Y:S01]  /*ff00*/  F2FP.F16.F32.PACK_AB R27, R60, R0 ;  /* 0x000000003c1b723e */ /* 0x000fe200000000ff */
[----:B------:R-:W2:Y:S01]  /*ff10*/  @P5 LDC R49, c[0x0][0x450] ;  /* 0x00011400ff315b82 */ /* 0x000ea20000000800 */
[----:B0-----:R-:W-:-:S05]  /*ff20*/  FADD.FTZ R33, R63, R42 ;  /* 0x0000002a3f217221 */ /* 0x001fca0000010000 */
[----:B------:R-:W0:Y:S01]  /*ff30*/  MUFU.EX2 R100, R100 ;  /* 0x0000006400647308 */ /* 0x000e220000000800 */
[----:B------:R-:W-:Y:S01]  /*ff40*/  FADD.FTZ R0, R68, R15 ;  /* 0x0000000f44007221 */ /* 0x000fe20000010000 */
[----:B---3--:R-:W-:-:S06]  /*ff50*/  FADD.FTZ R32, R56, R33 ;  /* 0x0000002138207221 */ /* 0x008fcc0000010000 */
[----:B------:R-:W3:Y:S01]  /*ff60*/  MUFU.EX2 R95, R95 ;  /* 0x0000005f005f7308 */ /* 0x000ee20000000800 */
[----:B----4-:R-:W-:Y:S01]  /*ff70*/  FADD.FTZ R15, R85, R0 ;  /* 0x00000000550f7221 */ /* 0x010fe20000010000 */
[----:B-1----:R-:W-:-:S06]  /*ff80*/  FADD.FTZ R0, R71, R32 ;  /* 0x0000002047007221 */ /* 0x002fcc0000010000 */
[----:B------:R-:W1:Y:S08]  /*ff90*/  MUFU.EX2 R101, R101 ;  /* 0x0000006500657308 */ /* 0x000e700000000800 */
[----:B------:R-:W4:Y:S01]  /*ffa0*/  MUFU.EX2 R40, R40 ;  /* 0x0000002800287308 */ /* 0x000f220000000800 */
[----:B--2---:R-:W-:Y:S01]  /*ffb0*/  FADD.FTZ R33, R82, R15 ;  /* 0x0000000f52217221 */ /* 0x004fe20000010000 */
[----:B------:R-:W-:-:S06]  /*ffc0*/  FADD.FTZ R0, R47, R0 ;  /* 0x000000002f007221 */ /* 0x000fcc0000010000 */
[----:B------:R-:W-:Y:S01]  /*ffd0*/  MUFU.EX2 R77, R77 ;  /* 0x0000004d004d7308 */ /* 0x000fe20000000800 */
[----:B------:R-:W-:-:S07]  /*ffe0*/  F2FP.F16.F32.PACK_AB R26, R38, R46 ;  /* 0x0000002e261a723e */ /* 0x000fce00000000ff */
[----:B------:R-:W2:Y:S01]  /*fff0*/  MUFU.EX2 R44, R44 ;  /* 0x0000002c002c7308 */ /* 0x000ea20000000800 */
[----:B------:R-:W-:Y:S01]  /*10000*/  F2FP.F16.F32.PACK_AB R28, R61, R39 ;  /* 0x000000273d1c723e */ /* 0x000fe200000000ff */
[----:B0-----:R-:W-:-:S06]  /*10010*/  FADD.FTZ R38, R100, R33 ;  /* 0x0000002164267221 */ /* 0x001fcc0000010000 */
[----:B------:R-:W0:Y:S01]  /*10020*/  MUFU.EX2 R50, R79 ;  /* 0x0000004f00327308 */ /* 0x000e220000000800 */
[----:B---3--:R-:W-:Y:S01]  /*10030*/  FADD.FTZ R39, R95, R0 ;  /* 0x000000005f277221 */ /* 0x008fe20000010000 */
[----:B------:R-:W-:-:S06]  /*10040*/  F2FP.F16.F32.PACK_AB R25, R64, R70 ;  /* 0x000000464019723e */ /* 0x000fcc00000000ff */
[----:B------:R-:W3:Y:S01]  /*10050*/  MUFU.EX2 R37, R37 ;  /* 0x0000002500257308 */ /* 0x000ee20000000800 */
[----:B-1----:R-:W-:Y:S01]  /*10060*/  FADD.FTZ R38, R101, R38 ;  /* 0x0000002665267221 */ /* 0x002fe20000010000 */
[----:B----4-:R-:W-:-:S06]  /*10070*/  FADD.FTZ R39, R40, R39 ;  /* 0x0000002728277221 */ /* 0x010fcc0000010000 */
[----:B------:R-:W-:Y:S01]  /*10080*/  MUFU.EX2 R102, R102 ;  /* 0x0000006600667308 */ /* 0x000fe20000000800 */
[----:B------:R1:W-:Y:S07]  /*10090*/  STSM.16.M88.4 [R17+0x2a300], R24 ;  /* 0x02a3001811007844 */ /* 0x0003ee0000000200 */
[----:B------:R-:W4:Y:S01]  /*100a0*/  MUFU.EX2 R45, R45 ;  /* 0x0000002d002d7308 */ /* 0x000f220000000800 */
[----:B--2---:R-:W-:-:S07]  /*100b0*/  FADD.FTZ R0, R44, R39 ;  /* 0x000000272c007221 */ /* 0x004fce0000010000 */
[----:B------:R-:W2:Y:S01]  /*100c0*/  MUFU.EX2 R103, R103 ;  /* 0x0000006700677308 */ /* 0x000ea20000000800 */
[----:B-1----:R-:W-:Y:S01]  /*100d0*/  FADD.FTZ R25, R77, R38 ;  /* 0x000000264d197221 */ /* 0x002fe20000010000 */
[----:B------:R-:W-:-:S06]  /*100e0*/  F2FP.F16.F32.PACK_AB R29, R53, R48 ;  /* 0x00000030351d723e */ /* 0x000fcc00000000ff */
[----:B------:R-:W1:Y:S01]  /*100f0*/  MUFU.EX2 R36, R36 ;  /* 0x0000002400247308 */ /* 0x000e620000000800 */
[----:B------:R-:W-:Y:S02]  /*10100*/  F2FP.F16.F32.PACK_AB R30, R63, R59 ;  /* 0x0000003b3f1e723e */ /* 0x000fe400000000ff */
[----:B------:R-:W-:Y:S01]  /*10110*/  F2FP.F16.F32.PACK_AB R31, R68, R55 ;  /* 0x00000037441f723e */ /* 0x000fe200000000ff */
[----:B0-----:R-:W-:Y:S01]  /*10120*/  FADD.FTZ R25, R50, R25 ;  /* 0x0000001932197221 */ /* 0x001fe20000010000 */
[----:B---3--:R-:W-:Y:S01]  /*10130*/  FADD.FTZ R26, R37, R0 ;  /* 0x00000000251a7221 */ /* 0x008fe20000010000 */
[----:B------:R-:W-:Y:S02]  /*10140*/  @P5 IMAD.HI.U32 R24, R108, R43, RZ ;  /* 0x0000002b6c185227 */ /* 0x000fe400078e00ff */
[----:B------:R0:W-:Y:S02]  /*10150*/  STSM.16.M88.4 [R17+0x2bb00], R28 ;  /* 0x02bb001c11007844 */ /* 0x0001e40000000200 */
[----:B----4-:R-:W-:Y:S01]  /*10160*/  FADD.FTZ R27, R45, R26 ;  /* 0x0000001a2d1b7221 */ /* 0x010fe20000010000 */
[----:B------:R-:W-:-:S02]  /*10170*/  F2FP.F16.F32.PACK_AB R32, R71, R56 ;  /* 0x000000384720723e */ /* 0x000fc400000000ff */
[----:B------:R-:W-:Y:S02]  /*10180*/  F2FP.F16.F32.PACK_AB R33, R82, R85 ;  /* 0x000000555221723e */ /* 0x000fe400000000ff */
[----:B------:R-:W-:Y:S02]  /*10190*/  F2FP.F16.F32.PACK_AB R34, R95, R47 ;  /* 0x0000002f5f22723e */ /* 0x000fe400000000ff */
[----:B------:R-:W-:Y:S02]  /*101a0*/  F2FP.F16.F32.PACK_AB R35, R101, R100 ;  /* 0x000000646523723e */ /* 0x000fe400000000ff */
[----:B------:R-:W-:Y:S01]  /*101b0*/  F2FP.F16.F32.PACK_AB R26, R45, R37 ;  /* 0x000000252d1a723e */ /* 0x000fe200000000ff */
[----:B0-----:R-:W-:Y:S01]  /*101c0*/  FADD.FTZ R28, R102, R25 ;  /* 0x00000019661c7221 */ /* 0x001fe20000010000 */
[----:B------:R-:W-:Y:S01]  /*101d0*/  IMAD.MOV.U32 R31, RZ, RZ, R108 ;  /* 0x000000ffff1f7224 */ /* 0x000fe200078e006c */
[----:B------:R-:W-:Y:S02]  /*101e0*/  @P5 SHF.R.U32.HI R31, RZ, R49, R24 ;  /* 0x00000031ff1f5219 */ /* 0x000fe40000011618 */
[----:B--2---:R-:W-:Y:S01]  /*101f0*/  FADD.FTZ R29, R103, R28 ;  /* 0x0000001c671d7221 */ /* 0x004fe20000010000 */
[----:B-1----:R-:W-:Y:S01]  /*10200*/  FADD.FTZ R28, R36, R27 ;  /* 0x0000001b241c7221 */ /* 0x002fe20000010000 */
[----:B------:R-:W-:-:S02]  /*10210*/  F2FP.F16.F32.PACK_AB R24, R44, R40 ;  /* 0x000000282c18723e */ /* 0x000fc400000000ff */
[----:B------:R-:W-:Y:S02]  /*10220*/  F2FP.F16.F32.PACK_AB R25, R50, R77 ;  /* 0x0000004d3219723e */ /* 0x000fe400000000ff */
[----:B------:R-:W-:Y:S01]  /*10230*/  F2FP.F16.F32.PACK_AB R27, R103, R102 ;  /* 0x00000066671b723e */ /* 0x000fe200000000ff */
[----:B------:R-:W-:Y:S04]  /*10240*/  STSM.16.M88.4 [R17+0x2d300], R32 ;  /* 0x02d3002011007844 */ /* 0x000fe80000000200 */
[----:B------:R0:W-:Y:S04]  /*10250*/  STSM.16.M88.4 [R17+0x2eb00], R24 ;  /* 0x02eb001811007844 */ /* 0x0001e80000000200 */
[----:B0-----:R-:W2:Y:S01]  /*10260*/  LDL R24, [R1+0x8c] ;  /* 0x00008c0001187983 */ /* 0x001ea20000100800 */
[----:B------:R-:W0:Y:S08]  /*10270*/  MUFU.EX2 R104, R104 ;  /* 0x0000006800687308 */ /* 0x000e300000000800 */
[----:B------:R-:W-:Y:S08]  /*10280*/  MUFU.EX2 R15, R62 ;  /* 0x0000003e000f7308 */ /* 0x000ff00000000800 */
[----:B------:R-:W1:Y:S08]  /*10290*/  MUFU.EX2 R51, R51 ;  /* 0x0000003300337308 */ /* 0x000e700000000800 */
[----:B------:R-:W-:Y:S08]  /*102a0*/  MUFU.EX2 R14, R14 ;  /* 0x0000000e000e7308 */ /* 0x000ff00000000800 */
[----:B------:R-:W3:Y:S08]  /*102b0*/  MUFU.EX2 R41, R41 ;  /* 0x0000002900297308 */ /* 0x000ef00000000800 */
[----:B------:R-:W-:Y:S08]  /*102c0*/  MUFU.EX2 R105, R105 ;  /* 0x0000006900697308 */ /* 0x000ff00000000800 */
[----:B------:R-:W4:Y:S01]  /*102d0*/  MUFU.EX2 R0, R67 ;  /* 0x0000004300007308 */ /* 0x000f220000000800 */
[----:B0-----:R-:W-:Y:S01]  /*102e0*/  FADD.FTZ R30, R104, R29 ;  /* 0x0000001d681e7221 */ /* 0x001fe20000010000 */
[----:B------:R-:W-:Y:S01]  /*102f0*/  IADD3 R31, R31, R106, -R107 ;  /* 0x0000006a1f1f7210 */ /* 0x000fe20007ffe86b */
[----:B-1----:R-:W-:Y:S01]  /*10300*/  FADD.FTZ R33, R51, R28 ;  /* 0x0000001c33217221 */ /* 0x002fe20000010000 */
[C---:B------:R-:W-:Y:S01]  /*10310*/  F2FP.F16.F32.PACK_AB R29, R15.reuse, R104 ;  /* 0x000000680f1d723e */ /* 0x040fe200000000ff */
[----:B------:R-:W-:Y:S01]  /*10320*/  FADD.FTZ R32, R15, R30 ;  /* 0x0000001e0f207221 */ /* 0x000fe20000010000 */
[----:B------:R-:W-:Y:S01]  /*10330*/  F2FP.F16.F32.PACK_AB R28, R51, R36 ;  /* 0x00000024331c723e */ /* 0x000fe200000000ff */
[----:B------:R-:W-:Y:S01]  /*10340*/  IMAD.HI R15, R31, 0x38e38e39, RZ ;  /* 0x38e38e391f0f7827 */ /* 0x000fe200078e02ff */
[----:B---3--:R-:W-:-:S03]  /*10350*/  F2FP.F16.F32.PACK_AB R30, R41, R14 ;  /* 0x0000000e291e723e */ /* 0x008fc600000000ff */
[----:B------:R-:W-:Y:S01]  /*10360*/  FADD.FTZ R14, R14, R33 ;  /* 0x000000210e0e7221 */ /* 0x000fe20000010000 */
[----:B----4-:R-:W-:Y:S01]  /*10370*/  F2FP.F16.F32.PACK_AB R31, R0, R105 ;  /* 0x00000069001f723e */ /* 0x010fe200000000ff */
[----:B------:R-:W-:Y:S01]  /*10380*/  FADD.FTZ R105, R105, R32 ;  /* 0x0000002069697221 */ /* 0x000fe20000010000 */
[----:B------:R-:W-:Y:S01]  /*10390*/  SHF.R.U32.HI R32, RZ, 0x1f, R15 ;  /* 0x0000001fff207819 */ /* 0x000fe2000001160f */
[----:B------:R-:W-:Y:S02]  /*103a0*/  FADD.FTZ R14, R41, R14 ;  /* 0x0000000e290e7221 */ /* 0x000fe40000010000 */
[----:B------:R-:W-:Y:S01]  /*103b0*/  STSM.16.M88.4 [R17+0x30300], R28 ;  /* 0x0303001c11007844 */ /* 0x000fe20000000200 */
[----:B------:R0:W-:Y:S06]  /*103c0*/  MEMBAR.ALL.CTA ;  /* 0x0000000000007992 */ /* 0x0001ec0000008000 */
[----:B0-----:R-:W0:Y:S01]  /*103d0*/  FENCE.VIEW.ASYNC.S ;  /* 0x00000000000073c6 */ /* 0x001e220000000000 */
[----:B------:R-:W-:-:S03]  /*103e0*/  LEA.HI.SX32 R15, R15, R32, 0x1b ;  /* 0x000000200f0f7211 */ /* 0x000fc600078fdaff */
[----:B------:R1:W-:Y:S02]  /*103f0*/  STL [R1+0x18], R14 ;  /* 0x0000180e01007387 */ /* 0x0003e40000100800 */
[----:B-1----:R-:W-:Y:S02]  /*10400*/  VIADD R14, R96, 0xfffffffe ;  /* 0xfffffffe600e7836 */ /* 0x002fe40000000000 */
[----:B------:R-:W-:Y:S01]  /*10410*/  FADD.FTZ R0, R0, R105 ;  /* 0x0000006900007221 */ /* 0x000fe20000010000 */
[----:B------:R-:W-:Y:S02]  /*10420*/  CS2R R70, SRZ ;  /* 0x0000000000467805 */ /* 0x000fe4000001ff00 */
[----:B------:R-:W-:Y:S02]  /*10430*/  CS2R R68, SRZ ;  /* 0x0000000000447805 */ /* 0x000fe4000001ff00 */
[----:B------:R-:W-:Y:S01]  /*10440*/  STL [R1+0x38], R0 ;  /* 0x0000380001007387 */ /* 0x000fe20000100800 */
[----:B------:R-:W-:-:S02]  /*10450*/  CS2R R66, SRZ ;  /* 0x0000000000427805 */ /* 0x000fc4000001ff00 */
[----:B------:R-:W-:Y:S01]  /*10460*/  CS2R R64, SRZ ;  /* 0x0000000000407805 */ /* 0x000fe2000001ff00 */
[----:B------:R-:W-:Y:S01]  /*10470*/  STL [R1+0x14], R14 ;  /* 0x0000140e01007387 */ /* 0x000fe20000100800 */
        /* <DEDUP_REMOVED lines=19> */
[----:B--2---:R-:W-:-:S04]  /*105b0*/  VIMNMX R24, R24, R15, !PT ;  /* 0x0000000f18187248 */ /* 0x004fc80007fe0100 */
[----:B------:R-:W-:Y:S01]  /*105c0*/  ISETP.GE.AND P2, PT, R14, R24, PT ;  /* 0x000000180e00720c */ /* 0x000fe20003f46270 */
[----:B------:R1:W-:Y:S02]  /*105d0*/  STL [R1+0x30], R24 ;  /* 0x0000301801007387 */ /* 0x0003e40000100800 */
[----:B-1----:R-:W-:Y:S01]  /*105e0*/  CS2R R24, SRZ ;  /* 0x0000000000187805 */ /* 0x002fe2000001ff00 */
[----:B0-----:R-:W-:-:S09]  /*105f0*/  NOP ;  /* 0x0000000000007918 */ /* 0x001fd20000000000 */
[----:B------:R-:W-:Y:S05]  /*10600*/  @!P2 BRA `(.L_x_2443) ;  /* 0x0000005c0024a947 */ /* 0x000fea0003800000 */
[----:B------:R0:W5:Y:S01]  /*10610*/  LDL.LU R152, [R1+0x3c] ;  /* 0x00003c0001987983 */ /* 0x0001620000300800 */
[----:B------:R-:W-:Y:S02]  /*10620*/  IMAD.MOV.U32 R0, RZ, RZ, R14 ;  /* 0x000000ffff007224 */ /* 0x000fe400078e000e */
[----:B------:R-:W-:Y:S02]  /*10630*/  IMAD.MOV.U32 R145, RZ, RZ, R72 ;  /* 0x000000ffff917224 */ /* 0x000fe400078e0048 */
[----:B------:R-:W-:Y:S02]  /*10640*/  IMAD.MOV.U32 R15, RZ, RZ, R20 ;  /* 0x000000ffff0f7224 */ /* 0x000fe400078e0014 */
[----:B------:R-:W-:Y:S02]  /*10650*/  IMAD.MOV.U32 R14, RZ, RZ, R19 ;  /* 0x000000ffff0e7224 */ /* 0x000fe400078e0013 */
[----:B0-----:R-:W-:-:S07]  /*10660*/  IMAD.MOV.U32 R71, RZ, RZ, RZ ;  /* 0x000000ffff477224 */ /* 0x001fce00078e00ff */
.L_x_2454:
[----:B------:R-:W2:Y:S01]  /*10670*/  LDL R20, [R1+0x64] ;  /* 0x0000640001147983 */ /* 0x000ea20000100800 */
[----:B------:R-:W-:Y:S01]  /*10680*/  VIADD R19, R14, 0x1 ;  /* 0x000000010e137836 */ /* 0x000fe20000000000 */
[----:B------:R-:W-:Y:S05]  /*10690*/  YIELD ;  /* 0x0000000000007946 */ /* 0x000fea0003800000 */
[----:B------:R-:W-:-:S04]  /*106a0*/  ISETP.NE.AND P3, PT, R19, 0x2, PT ;  /* 0x000000021300780c */ /* 0x000fc80003f65270 */
[----:B------:R-:W-:Y:S02]  /*106b0*/  SEL R21, RZ, 0x1, P3 ;  /* 0x00000001ff157807 */ /* 0x000fe40001800000 */
[----:B------:R-:W-:Y:S02]  /*106c0*/  SEL R19, R19, RZ, P3 ;  /* 0x000000ff13137207 */ /* 0x000fe40001800000 */
[----:B-----5:R-:W-:-:S05]  /*106d0*/  LOP3.LUT R21, R152, R21, RZ, 0x3c, !PT ;  /* 0x0000001598157212 */ /* 0x020fca00078e3cff */
[----:B------:R0:W-:Y:S01]  /*106e0*/  STL [R1+0x3c], R21 ;  /* 0x00003c1501007387 */ /* 0x0001e20000100800 */
[----:B--2---:R-:W-:-:S13]  /*106f0*/  ISETP.NE.AND P2, PT, R20, RZ, PT ;  /* 0x000000ff1400720c */ /* 0x004fda0003f45270 */
[----:B0-----:R-:W-:Y:S05]  /*10700*/  @P2 BRA `(.L_x_2444) ;  /* 0x0000000000302947 */ /* 0x001fea0003800000 */
[----:B------:R-:W-:Y:S05]  /*10710*/  @!P1 BRA `(.L_x_2445) ;  /* 0x0000000000049947 */ /* 0x000fea0003800000 */
[----:B------:R-:W-:Y:S01]  /*10720*/  BPT.TRAP 0x1 ;  /* 0x000000040000795c */ /* 0x000fe20000300000 */
.L_x_2445:
[----:B------:R-:W-:Y:S01]  /*10730*/  IMAD R20, R19, 0x8, R16 ;  /* 0x0000000813147824 */ /* 0x000fe200078e0210 */
[----:B------:R-:W-:-:S04]  /*10740*/  SHF.L.U32 R21, R21, 0x1f, RZ ;  /* 0x0000001f15157819 */ /* 0x000fc800000006ff */
[----:B------:R0:W1:Y:S01]  /*10750*/  SYNCS.PHASECHK.TRANS64.TRYWAIT P3, [R20+URZ+0x31c30], R21 ;  /* 0x031c3015140075a7 */ /* 0x000062000806017f */
[----:B------:R-:W-:Y:S05]  /*10760*/  @!P1 BRA `(.L_x_2446) ;  /* 0x0000000000049947 */ /* 0x000fea0003800000 */
[----:B------:R-:W-:Y:S01]  /*10770*/  BPT.TRAP 0x1 ;  /* 0x000000040000795c */ /* 0x000fe20000300000 */
.L_x_2446:
[----:B------:R-:W-:Y:S04]  /*10780*/  BSSY B0, `(.L_x_2444) ;  /* 0x0000004000007945 */ /* 0x000fe80003800000 */
[----:B-1----:R-:W-:Y:S05]  /*10790*/  @P3 BRA `(.L_x_2447) ;  /* 0x0000000000083947 */ /* 0x002fea0003800000 */
[----:B------:R-:W1:Y:S02]  /*107a0*/  SYNCS.PHASECHK.TRANS64.TRYWAIT P3, [R20+URZ+0x31c30], R21 ;  /* 0x031c3015140075a7 */ /* 0x000e64000806017f */
[----:B-1----:R-:W-:Y:S05]  /*107b0*/  @!P3 BRA `(.L_x_2448) ;  /* 0x0000017400f4b947 */ /* 0x002fea0003800000 */
.L_x_2447:
[----:B------:R-:W-:Y:S05]  /*107c0*/  BSYNC B0 ;  /* 0x0000000000007941 */ /* 0x000fea0003800000 */
.L_x_2444:
[----:B01----:R-:W2:Y:S01]  /*107d0*/  LDL R20, [R1+0x70] ;  /* 0x0000700001147983 */ /* 0x003ea20000100800 */
[----:B------:R-:W0:Y:S01]  /*107e0*/  S2R R72, SR_TID.X ;  /* 0x0000000000487919 */ /* 0x000e220000002100 */
[----:B------:R-:W-:Y:S01]  /*107f0*/  IMAD.MOV.U32 R73, RZ, RZ, -0x7fffffe0 ;  /* 0x80000020ff497424 */ /* 0x000fe200078e00ff */
[----:B------:R-:W-:Y:S05]  /*10800*/  WARPSYNC.ALL ;  /* 0x0000000000007948 */ /* 0x000fea0003800000 */
[----:B------:R-:W-:Y:S01]  /*10810*/  R2UR UR59, R73 ;  /* 0x00000000493b72ca */ /* 0x000fe200000e0000 */
[----:B------:R-:W-:Y:S01]  /*10820*/  IMAD.MOV.U32 R149, RZ, RZ, -0x7fffffe0 ;  /* 0x80000020ff957424 */ /* 0x000fe200078e00ff */
[----:B0-----:R-:W-:-:S05]  /*10830*/  SHF.R.U32.HI R72, RZ, 0x7, R72 ;  /* 0x00000007ff487819 */ /* 0x001fca0000011648 */
[----:B------:R-:W-:-:S05]  /*10840*/  VIADD R76, R72, 0x8 ;  /* 0x00000008484c7836 */ /* 0x000fca0000000000 */
[----:B------:R0:W-:Y:S01]  /*10850*/  BAR.SYNC.DEFER_BLOCKING R76, 0x100 ;  /* 0x0004004c0000751d */ /* 0x0001e20000010000 */
[----:B------:R-:W-:Y:S02]  /*10860*/  MOV R82, UR59 ;  /* 0x0000003b00527c02 */ /* 0x000fe40008000f00 */
[----:B------:R-:W-:Y:S02]  /*10870*/  R2UR UR59, R149 ;  /* 0x00000000953b72ca */ /* 0x000fe400000e0000 */
[----:B------:R-:W-:Y:S02]  /*10880*/  R2UR UR56, R8 ;  /* 0x00000000083872ca */ /* 0x000fe400000e0000 */
[----:B------:R-:W-:Y:S01]  /*10890*/  R2UR UR57, R9 ;  /* 0x00000000093972ca */ /* 0x000fe200000e0000 */
[----:B------:R-:W-:Y:S01]  /*108a0*/  WARPGROUP.ARRIVE ;  /* 0x00000000000079c5 */ /* 0x000fe20000000000 */
[----:B------:R-:W-:Y:S02]  /*108b0*/  IMAD.MOV.U32 R75, RZ, RZ, -0x7fffffe0 ;  /* 0x80000020ff4b7424 */ /* 0x000fe400078e00ff */
[----:B------:R-:W-:-:S03]  /*108c0*/  IMAD.MOV.U32 R21, RZ, RZ, -0x7fffffe0 ;  /* 0x80000020ff157424 */ /* 0x000fc600078e00ff */
[C---:B------:R-:W-:Y:S02]  /*108d0*/  R2UR UR7, R75.reuse ;  /* 0x000000004b0772ca */ /* 0x040fe400000e0000 */
[----:B------:R-:W-:Y:S02]  /*108e0*/  R2UR UR11, R75 ;  /* 0x000000004b0b72ca */ /* 0x000fe400000e0000 */
[C---:B------:R-:W-:Y:S02]  /*108f0*/  R2UR UR9, R21.reuse ;  /* 0x00000000150972ca */ /* 0x040fe400000e0000 */
[----:B------:R-:W-:-:S07]  /*10900*/  R2UR UR5, R21 ;  /* 0x00000000150572ca */ /* 0x000fce00000e0000 */
[----:B0-----:R-:W-:Y:S02]  /*10910*/  MOV R76, UR7 ;  /* 0x00000007004c7c02 */ /* 0x001fe40008000f00 */
[----:B------:R-:W-:Y:S01]  /*10920*/  UMOV UR7, UR11 ;  /* 0x0000000b00077c82 */ /* 0x000fe20008000000 */
[----:B------:R-:W-:Y:S02]  /*10930*/  R2UR UR11, R73 ;  /* 0x00000000490b72ca */ /* 0x000fe400000e0000 */
[----:B------:R-:W-:Y:S02]  /*10940*/  MOV R79, UR9 ;  /* 0x00000009004f7c02 */ /* 0x000fe40008000f00 */
[----:B------:R-:W-:-:S09]  /*10950*/  R2UR UR9, R9 ;  /* 0x00000000090972ca */ /* 0x000fd200000e0000 */
[----:B------:R-:W-:Y:S01]  /*10960*/  MOV R81, UR11 ;  /* 0x0000000b00517c02 */ /* 0x000fe20008000f00 */
[----:B------:R-:W-:Y:S01]  /*10970*/  UMOV UR11, UR5 ;  /* 0x00000005000b7c82 */ /* 0x000fe20008000000 */
[----:B------:R-:W-:Y:S02]  /*10980*/  R2UR UR5, R75 ;  /* 0x000000004b0572ca */ /* 0x000fe400000e0000 */
[C---:B------:R-:W-:Y:S02]  /*10990*/  R2UR UR15, R21.reuse ;  /* 0x00000000150f72ca */ /* 0x040fe400000e0000 */
[C---:B------:R-:W-:Y:S02]  /*109a0*/  R2UR UR23, R21.reuse ;  /* 0x00000000151772ca */ /* 0x040fe400000e0000 */
[C---:B------:R-:W-:Y:S02]  /*109b0*/  R2UR UR35, R21.reuse ;  /* 0x00000000152372ca */ /* 0x040fe400000e0000 */
[----:B------:R-:W-:-:S02]  /*109c0*/  R2UR UR47, R21 ;  /* 0x00000000152f72ca */ /* 0x000fc400000e0000 */
[----:B------:R-:W-:-:S03]  /*109d0*/  R2UR UR55, R21 ;  /* 0x00000000153772ca */ /* 0x000fc600000e0000 */
[----:B------:R-:W-:Y:S01]  /*109e0*/  IMAD.U32 R21, RZ, RZ, UR5 ;  /* 0x00000005ff157e24 */ /* 0x000fe2000f8e00ff */
[----:B------:R-:W-:Y:S01]  /*109f0*/  R2UR UR5, R9 ;  /* 0x00000000090572ca */ /* 0x000fe200000e0000 */
[----:B--2---:R-:W-:-:S04]  /*10a00*/  IMAD R148, R19, 0x6c0, R20 ;  /* 0x000006c013947824 */ /* 0x004fc800078e0214 */
[----:B------:R-:W-:-:S05]  /*10a10*/  VIADD R72, R148, 0xc0 ;  /* 0x000000c094487836 */ /* 0x000fca0000000000 */
[----:B------:R-:W-:-:S13]  /*10a20*/  R2UR UR58, R72 ;  /* 0x00000000483a72ca */ /* 0x000fda00000e0000 */
[----:B------:R-:W-:Y:S02]  /*10a30*/  MOV R83, UR58 ;  /* 0x0000003a00537c02 */ /* 0x000fe40008000f00 */
[----:B------:R-:W-:-:S13]  /*10a40*/  R2UR UR58, R148 ;  /* 0x00000000943a72ca */ /* 0x000fda00000e0000 */
[----:B------:R-:W-:Y:S01]  /*10a50*/  HGMMA.64x16x16.F32 R136, gdesc[UR56], RZ, !UPT, gsb0 ;  /* 0x00200000388879f0 */ /* 0x000fe2000c0008ff */
[C---:B------:R-:W-:Y:S02]  /*10a60*/  VIADD R74, R148.reuse, 0x80 ;  /* 0x00000080944a7836 */ /* 0x040fe40000000000 */
[----:B------:R-:W-:-:S03]  /*10a70*/  VIADD R20, R148, 0x40 ;  /* 0x0000004094147836 */ /* 0x000fc60000000000 */
[----:B------:R-:W-:Y:S01]  /*10a80*/  R2UR UR10, R74 ;  /* 0x000000004a0a72ca */ /* 0x000fe200000e0000 */
[----:B------:R-:W-:Y:S01]  /*10a90*/  VIADD R74, R148, 0x140 ;  /* 0x00000140944a7836 */ /* 0x000fe20000000000 */
[----:B------:R-:W-:Y:S01]  /*10aa0*/  R2UR UR4, R20 ;  /* 0x00000000140472ca */ /* 0x000fe200000e0000 */
[----:B------:R-:W-:-:S03]  /*10ab0*/  VIADD R20, R148, 0x100 ;  /* 0x0000010094147836 */ /* 0x000fc60000000000 */
[----:B------:R-:W-:Y:S02]  /*10ac0*/  R2UR UR6, R74 ;  /* 0x000000004a0672ca */ /* 0x000fe400000e0000 */
[----:B------:R-:W-:Y:S01]  /*10ad0*/  R2UR UR8, R20 ;  /* 0x00000000140872ca */ /* 0x000fe200000e0000 */
[----:B------:R-:W-:-:S10]  /*10ae0*/  VIADD R72, R148, 0x180 ;  /* 0x0000018094487836 */ /* 0x000fd40000000000 */
[----:B------:R-:W-:Y:S01]  /*10af0*/  MOV R77, UR6 ;  /* 0x00000006004d7c02 */ /* 0x000fe20008000f00 */
[----:B------:R-:W-:Y:S01]  /*10b00*/  UMOV UR6, UR10 ;  /* 0x0000000a00067c82 */ /* 0x000fe20008000000 */
[----:B------:R-:W-:Y:S02]  /*10b10*/  R2UR UR10, R72 ;  /* 0x00000000480a72ca */ /* 0x000fe400000e0000 */
[----:B------:R-:W-:Y:S02]  /*10b20*/  MOV R78, UR8 ;  /* 0x00000008004e7c02 */ /* 0x000fe40008000f00 */
[----:B------:R-:W-:-:S09]  /*10b30*/  R2UR UR8, R8 ;  /* 0x00000000080872ca */ /* 0x000fd200000e0000 */
[----:B------:R-:W-:Y:S01]  /*10b40*/  MOV R80, UR10 ;  /* 0x0000000a00507c02 */ /* 0x000fe20008000f00 */
[----:B------:R-:W-:Y:S01]  /*10b50*/  UMOV UR10, UR4 ;  /* 0x00000004000a7c82 */ /* 0x000fe20008000000 */
[----:B------:R-:W-:Y:S02]  /*10b60*/  WARPGROUP.DEPBAR.LE gsb0, 0x0 ;  /* 0x00008000000079c5 */ /* 0x000fe40000010000 */
[----:B------:R-:W-:-:S06]  /*10b70*/  WARPGROUP.ARRIVE ;  /* 0x00000000000079c5 */ /* 0x000fcc0000000000 */
[----:B------:R-:W-:Y:S01]  /*10b80*/  HGMMA.64x16x16.F32 R128, gdesc[UR8], RZ, !UPT, gsb0 ;  /* 0x00200000088079f0 */ /* 0x000fe2000c0008ff */
[C---:B------:R-:W-:Y:S02]  /*10b90*/  VIADD R20, R148.reuse, 0x1c0 ;  /* 0x000001c094147836 */ /* 0x040fe40000000000 */
[----:B------:R-:W-:-:S03]  /*10ba0*/  VIADD R74, R148, 0x42 ;  /* 0x00000042944a7836 */ /* 0x000fc60000000000 */
[----:B------:R-:W-:Y:S01]  /*10bb0*/  R2UR UR14, R20 ;  /* 0x00000000140e72ca */ /* 0x000fe200000e0000 */
[----:B------:R-:W-:Y:S01]  /*10bc0*/  VIADD R20, R148, 0x2 ;  /* 0x0000000294147836 */ /* 0x000fe20000000000 */
[----:B------:R-:W-:Y:S01]  /*10bd0*/  R2UR UR26, R74 ;  /* 0x000000004a1a72ca */ /* 0x000fe200000e0000 */
[----:B------:R-:W-:-:S03]  /*10be0*/  VIADD R74, R148, 0x142 ;  /* 0x00000142944a7836 */ /* 0x000fc60000000000 */
[----:B------:R-:W-:Y:S01]  /*10bf0*/  R2UR UR22, R20 ;  /* 0x00000000141672ca */ /* 0x000fe200000e0000 */
[----:B------:R-:W-:Y:S01]  /*10c00*/  VIADD R20, R148, 0xc2 ;  /* 0x000000c294147836 */ /* 0x000fe20000000000 */
[----:B------:R-:W-:Y:S01]  /*10c10*/  R2UR UR42, R74 ;  /* 0x000000004a2a72ca */ /* 0x000fe200000e0000 */
[----:B------:R-:W-:-:S03]  /*10c20*/  VIADD R74, R148, 0x240 ;  /* 0x00000240944a7836 */ /* 0x000fc60000000000 */
[----:B------:R-:W-:Y:S01]  /*10c30*/  R2UR UR34, R20 ;  /* 0x00000000142272ca */ /* 0x000fe200000e0000 */
[----:B------:R-:W-:Y:S01]  /*10c40*/  VIADD R20, R148, 0x182 ;  /* 0x0000018294147836 */ /* 0x000fe20000000000 */
[----:B------:R-:W-:-:S04]  /*10c50*/  R2UR UR4, R74 ;  /* 0x000000004a0472ca */ /* 0x000fc800000e0000 */
[----:B------:R-:W-:Y:S01]  /*10c60*/  R2UR UR46, R20 ;  /* 0x00000000142e72ca */ /* 0x000fe200000e0000 */
[----:B------:R-:W-:-:S05]  /*10c70*/  VIADD R20, R148, 0x202 ;  /* 0x0000020294147836 */ /* 0x000fca0000000000 */
[----:B------:R-:W-:-:S03]  /*10c80*/  R2UR UR54, R20 ;  /* 0x00000000143672ca */ /* 0x000fc600000e0000 */
[----:B------:R-:W-:Y:S01]  /*10c90*/  IMAD.U32 R20, RZ, RZ, UR4 ;  /* 0x00000004ff147e24 */ /* 0x000fe2000f8e00ff */
[----:B------:R-:W-:Y:S01]  /*10ca0*/  R2UR UR4, R8 ;  /* 0x00000000080472ca */ /* 0x000fe200000e0000 */
[----:B------:R-:W-:Y:S02]  /*10cb0*/  WARPGROUP.DEPBAR.LE gsb0, 0x0 ;  /* 0x00008000000079c5 */ /* 0x000fe40000010000 */
[----:B------:R-:W-:-:S10]  /*10cc0*/  WARPGROUP.ARRIVE ;  /* 0x00000000000079c5 */ /* 0x000fd40000000000 */
[----:B------:R-:W-:Y:S01]  /*10cd0*/  HGMMA.64x16x16.F32 R120, gdesc[UR4], RZ, !UPT, gsb0 ;  /* 0x00200000047879f0 */ /* 0x000fe2000c0008ff */
[----:B------:R-:W-:Y:S02]  /*10ce0*/  R2UR UR59, R82 ;  /* 0x00000000523b72ca */ /* 0x000fe400000e0000 */
[----:B------:R-:W-:Y:S02]  /*10cf0*/  R2UR UR58, R83 ;  /* 0x00000000533a72ca */ /* 0x000fe400000e0000 */
[----:B------:R-:W-:Y:S02]  /*10d00*/  R2UR UR56, R8 ;  /* 0x00000000083872ca */ /* 0x000fe400000e0000 */
[----:B------:R-:W-:Y:S01]  /*10d10*/  R2UR UR57, R9 ;  /* 0x00000000093972ca */ /* 0x000fe200000e0000 */
[----:B------:R-:W-:-:S05]  /*10d20*/  VIADD R74, R148, 0x2c0 ;  /* 0x000002c0944a7836 */ /* 0x000fca0000000000 */
[----:B------:R-:W-:Y:S01]  /*10d30*/  R2UR UR40, R74 ;  /* 0x000000004a2872ca */ /* 0x000fe200000e0000 */
[----:B------:R-:W-:Y:S01]  /*10d40*/  VIADD R74, R148, 0x340 ;  /* 0x00000340944a7836 */ /* 0x000fe20000000000 */
[----:B------:R-:W-:Y:S02]  /*10d50*/  WARPGROUP.DEPBAR.LE gsb0, 0x0 ;  /* 0x00008000000079c5 */ /* 0x000fe40000010000 */
[----:B------:R-:W-:-:S06]  /*10d60*/  WARPGROUP.ARRIVE ;  /* 0x00000000000079c5 */ /* 0x000fcc0000000000 */
[----:B------:R-:W-:Y:S01]  /*10d70*/  HGMMA.64x16x16.F32 R112, gdesc[UR56], RZ, !UPT, gsb0 ;  /* 0x00200000387079f0 */ /* 0x000fe2000c0008ff */
[C---:B------:R-:W-:Y:S02]  /*10d80*/  R2UR UR27, R75.reuse ;  /* 0x000000004b1b72ca */ /* 0x040fe400000e0000 */
[C---:B------:R-:W-:Y:S02]  /*10d90*/  R2UR UR43, R75.reuse ;  /* 0x000000004b2b72ca */ /* 0x040fe400000e0000 */
[C---:B------:R-:W-:Y:S02]  /*10da0*/  R2UR UR41, R75.reuse ;  /* 0x000000004b2972ca */ /* 0x040fe400000e0000 */
        /* <DEDUP_REMOVED lines=9> */
[----:B------:R-:W-:Y:S02]  /*10e40*/  R2UR UR58, R74 ;  /* 0x000000004a3a72ca */ /* 0x000fe400000e0000 */
[----:B------:R-:W-:Y:S02]  /*10e50*/  R2UR UR59, R75 ;  /* 0x000000004b3b72ca */ /* 0x000fe400000e0000 */
[----:B------:R-:W-:-:S02]  /*10e60*/  R2UR UR8, R78 ;  /* 0x000000004e0872ca */ /* 0x000fc400000e0000 */
[----:B------:R-:W-:Y:S02]  /*10e70*/  R2UR UR56, R8 ;  /* 0x00000000083872ca */ /* 0x000fe400000e0000 */
[----:B------:R-:W-:Y:S01]  /*10e80*/  R2UR UR57, R9 ;  /* 0x00000000093972ca */ /* 0x000fe200000e0000 */
[----:B------:R0:W-:Y:S06]  /*10e90*/  STL [R1+0xfc], R17 ;  /* 0x0000fc1101007387 */ /* 0x0001ec0000100800 */
[----:B------:R-:W-:Y:S01]  /*10ea0*/  MOV R153, UR59 ;  /* 0x0000003b00997c02 */ /* 0x000fe20008000f00 */
[----:B------:R-:W-:Y:S01]  /*10eb0*/  UMOV UR59, UR9 ;  /* 0x00000009003b7c82 */ /* 0x000fe20008000000 */
[----:B0-----:R-:W-:Y:S01]  /*10ec0*/  MOV R17, UR58 ;  /* 0x0000003a00117c02 */ /* 0x001fe20008000f00 */
[----:B------:R-:W-:Y:S01]  /*10ed0*/  UMOV UR58, UR8 ;  /* 0x00000008003a7c82 */ /* 0x000fe20008000000 */
[----:B------:R-:W-:-:S02]  /*10ee0*/  WARPGROUP.DEPBAR.LE gsb0, 0x0 ;  /* 0x00008000000079c5 */ /* 0x000fc40000010000 */
[----:B------:R-:W-:-:S06]  /*10ef0*/  WARPGROUP.ARRIVE ;  /* 0x00000000000079c5 */ /* 0x000fcc0000000000 */
[----:B------:R-:W-:Y:S01]  /*10f00*/  HGMMA.64x16x16.F32 R104, gdesc[UR56], RZ, !UPT, gsb0 ;  /* 0x00200000386879f0 */ /* 0x000fe2000c0008ff */
[----:B------:R-:W-:Y:S02]  /*10f10*/  R2UR UR7, R76 ;  /* 0x000000004c0772ca */ /* 0x000fe400000e0000 */
[----:B------:R-:W-:Y:S02]  /*10f20*/  R2UR UR6, R77 ;  /* 0x000000004d0672ca */ /* 0x000fe400000e0000 */
[----:B------:R-:W-:Y:S02]  /*10f30*/  R2UR UR4, R8 ;  /* 0x00000000080472ca */ /* 0x000fe400000e0000 */
        /* <DEDUP_REMOVED lines=11> */
[----:B------:R-:W-:Y:S01]  /*10ff0*/  VIADD R72, R148, 0x200 ;  /* 0x0000020094487836 */ /* 0x000fe20000000000 */
[----:B------:R-:W-:Y:S02]  /*11000*/  R2UR UR12, R8 ;  /* 0x00000000080c72ca */ /* 0x000fe400000e0000 */
[----:B------:R-:W-:Y:S02]  /*11010*/  R2UR UR13, R9 ;  /* 0x00000000090d72ca */ /* 0x000fe400000e0000 */
[----:B------:R-:W-:Y:S01]  /*11020*/  R2UR UR18, R72 ;  /* 0x00000000481272ca */ /* 0x000fe200000e0000 */
[----:B------:R-:W-:-:S05]  /*11030*/  VIADD R72, R148, 0x82 ;  /* 0x0000008294487836 */ /* 0x000fca0000000000 */
[----:B------:R-:W-:Y:S01]  /*11040*/  R2UR UR30, R72 ;  /* 0x00000000481e72ca */ /* 0x000fe200000e0000 */
[----:B------:R-:W-:-:S05]  /*11050*/  VIADD R72, R148, 0x102 ;  /* 0x0000010294487836 */ /* 0x000fca0000000000 */
[----:B------:R-:W-:Y:S01]  /*11060*/  R2UR UR38, R72 ;  /* 0x00000000482672ca */ /* 0x000fe200000e0000 */
[----:B------:R-:W-:-:S05]  /*11070*/  VIADD R72, R148, 0x1c2 ;  /* 0x000001c294487836 */ /* 0x000fca0000000000 */
[----:B------:R-:W-:Y:S01]  /*11080*/  R2UR UR50, R72 ;  /* 0x00000000483272ca */ /* 0x000fe200000e0000 */
[----:B------:R-:W-:Y:S01]  /*11090*/  VIADD R72, R148, 0x280 ;  /* 0x0000028094487836 */ /* 0x000fe20000000000 */
[----:B------:R-:W-:Y:S02]  /*110a0*/  WARPGROUP.DEPBAR.LE gsb0, 0x0 ;  /* 0x00008000000079c5 */ /* 0x000fe40000010000 */
[----:B------:R-:W-:-:S06]  /*110b0*/  WARPGROUP.ARRIVE ;  /* 0x00000000000079c5 */ /* 0x000fcc0000000000 */
[----:B------:R-:W-:Y:S01]  /*110c0*/  HGMMA.64x16x16.F32 R80, gdesc[UR12], RZ, !UPT, gsb0 ;  /* 0x002000000c5079f0 */ /* 0x000fe2000c0008ff */
[----:B------:R-:W-:Y:S01]  /*110d0*/  R2UR UR28, R72 ;  /* 0x00000000481c72ca */ /* 0x000fe200000e0000 */
[----:B------:R-:W-:-:S05]  /*110e0*/  VIADD R72, R148, 0x300 ;  /* 0x0000030094487836 */ /* 0x000fca0000000000 */
[----:B------:R-:W-:Y:S01]  /*110f0*/  R2UR UR48, R72 ;  /* 0x00000000483072ca */ /* 0x000fe200000e0000 */
[----:B------:R-:W-:Y:S01]  /*11100*/  VIADD R72, R148, 0x380 ;  /* 0x0000038094487836 */ /* 0x000fe20000000000 */
[C---:B------:R-:W-:Y:S02]  /*11110*/  R2UR UR19, R73.reuse ;  /* 0x00000000491372ca */ /* 0x040fe400000e0000 */
[C---:B------:R-:W-:Y:S02]  /*11120*/  R2UR UR31, R73.reuse ;  /* 0x00000000491f72ca */ /* 0x040fe400000e0000 */
[C---:B------:R-:W-:Y:S02]  /*11130*/  R2UR UR39, R73.reuse ;  /* 0x00000000492772ca */ /* 0x040fe400000e0000 */
[C---:B------:R-:W-:Y:S02]  /*11140*/  R2UR UR51, R73.reuse ;  /* 0x00000000493372ca */ /* 0x040fe400000e0000 */
[----:B------:R-:W-:-:S02]  /*11150*/  R2UR UR29, R73 ;  /* 0x00000000491d72ca */ /* 0x000fc400000e0000 */
[C---:B------:R-:W-:Y:S02]  /*11160*/  R2UR UR49, R73.reuse ;  /* 0x00000000493172ca */ /* 0x040fe400000e0000 */
[----:B------:R-:W-:Y:S01]  /*11170*/  R2UR UR36, R72 ;  /* 0x00000000482472ca */ /* 0x000fe200000e0000 */
[----:B------:R-:W-:Y:S01]  /*11180*/  VIADD R72, R148, 0x400 ;  /* 0x0000040094487836 */ /* 0x000fe20000000000 */
[----:B------:R-:W-:Y:S01]  /*11190*/  R2UR UR37, R73 ;  /* 0x00000000492572ca */ /* 0x000fe200000e0000 */
[----:B------:R-:W-:-:S03]  /*111a0*/  IMAD.MOV.U32 R73, RZ, RZ, -0x7fffffe0 ;  /* 0x80000020ff497424 */ /* 0x000fc600078e00ff */
[----:B------:R-:W-:Y:S01]  /*111b0*/  R2UR UR32, R72 ;  /* 0x00000000482072ca */ /* 0x000fe200000e0000 */
[C---:B------:R-:W-:Y:S01]  /*111c0*/  VIADD R72, R148.reuse, 0x242 ;  /* 0x0000024294487836 */ /* 0x040fe20000000000 */
[----:B------:R-:W-:Y:S01]  /*111d0*/  R2UR UR33, R73 ;  /* 0x00000000492172ca */ /* 0x000fe200000e0000 */
[----:B------:R-:W-:Y:S01]  /*111e0*/  IMAD.MOV.U32 R73, RZ, RZ, -0x7fffffe0 ;  /* 0x80000020ff497424 */ /* 0x000fe200078e00ff */
[----:B------:R0:W-:Y:S01]  /*111f0*/  STL [R1+0xf8], R16 ;  /* 0x0000f81001007387 */ /* 0x0001e20000100800 */
[----:B------:R-:W-:-:S03]  /*11200*/  VIADD R74, R148, 0x282 ;  /* 0x00000282944a7836 */ /* 0x000fc60000000000 */
[----:B------:R1:W-:Y:S01]  /*11210*/  STL [R1+0xf4], R15 ;  /* 0x0000f40f01007387 */ /* 0x0003e20000100800 */
[----:B------:R-:W-:Y:S01]  /*11220*/  IMAD.MOV.U32 R75, RZ, RZ, -0x7fffffe0 ;  /* 0x80000020ff4b7424 */ /* 0x000fe200078e00ff */
[----:B0-----:R-:W-:Y:S02]  /*11230*/  MOV R16, UR61 ;  /* 0x0000003d00107c02 */ /* 0x001fe40008000f00 */
[----:B------:R-:W-:Y:S02]  /*11240*/  R2UR UR61, R73 ;  /* 0x00000000493d72ca */ /* 0x000fe400000e0000 */
[----:B-1----:R-:W-:Y:S01]  /*11250*/  MOV R15, UR60 ;  /* 0x0000003c000f7c02 */ /* 0x002fe20008000f00 */
        /* <DEDUP_REMOVED lines=12> */
[----:B------:R-:W-:Y:S01]  /*11320*/  R2UR UR17, R9 ;  /* 0x00000000091172ca */ /* 0x000fe200000e0000 */
[----:B------:R-:W-:Y:S02]  /*11330*/  WARPGROUP.DEPBAR.LE gsb0, 0x0 ;  /* 0x00008000000079c5 */ /* 0x000fe40000010000 */
[----:B------:R-:W-:Y:S02]  /*11340*/  R2UR UR8, R74 ;  /* 0x000000004a0872ca */ /* 0x000fe400000e0000 */
[----:B------:R-:W-:Y:S02]  /*11350*/  R2UR UR9, R75 ;  /* 0x000000004b0972ca */ /* 0x000fe400000e0000 */
[----:B------:R-:W-:Y:S02]  /*11360*/  R2UR UR56, R72 ;  /* 0x00000000483872ca */ /* 0x000fe400000e0000 */
[----:B------:R-:W-:Y:S02]  /*11370*/  R2UR UR57, R73 ;  /* 0x00000000493972ca */ /* 0x000fe400000e0000 */
[----:B------:R-:W-:-:S06]  /*11380*/  WARPGROUP.ARRIVE ;  /* 0x00000000000079c5 */ /* 0x000fcc0000000000 */
[----:B------:R-:W-:Y:S01]  /*11390*/  HGMMA.64x16x16.F32 R72, gdesc[UR16], RZ, !UPT, gsb0 ;  /* 0x00200000104879f0 */ /* 0x000fe2000c0008ff */
[----:B------:R-:W-:Y:S02]  /*113a0*/  R2UR UR20, R6 ;  /* 0x00000000061472ca */ /* 0x000fe400000e0000 */
[----:B------:R-:W-:Y:S01]  /*113b0*/  R2UR UR21, R7 ;  /* 0x00000000071572ca */ /* 0x000fe200000e0000 */
[----:B------:R-:W-:Y:S02]  /*113c0*/  WARPGROUP.DEPBAR.LE gsb0, 0x0 ;  /* 0x00008000000079c5 */ /* 0x000fe40000010000 */
[----:B------:R-:W-:-:S10]  /*113d0*/  WARPGROUP.ARRIVE ;  /* 0x00000000000079c5 */ /* 0x000fd40000000000 */
[----:B------:R-:W-:Y:S01]  /*113e0*/  HGMMA.64x16x16.F32 R136, gdesc[UR20], R136, gsb0 ;  /* 0x00200000148879f0 */ /* 0x000fe20008000888 */
[----:B------:R-:W-:Y:S01]  /*113f0*/  UMOV UR16, UR24 ;  /* 0x0000001800107c82 */ /* 0x000fe20008000000 */
[----:B------:R-:W-:Y:S01]  /*11400*/  UMOV UR17, UR25 ;  /* 0x0000001900117c82 */ /* 0x000fe20008000000 */
        /* <DEDUP_REMOVED lines=33> */
[----:B------:R-:W-:Y:S01]  /*11620*/  IMAD.U32 R146, RZ, RZ, UR4 ;  /* 0x00000004ff927e24 */ /* 0x000fe2000f8e00ff */
[----:B------:R-:W-:Y:S01]  /*11630*/  UMOV UR4, UR44 ;  /* 0x0000002c00047c82 */ /* 0x000fe20008000000 */
[----:B------:R-:W-:Y:S01]  /*11640*/  IMAD.U32 R147, RZ, RZ, UR5 ;  /* 0x00000005ff937e24 */ /* 0x000fe2000f8e00ff */
[----:B------:R-:W-:Y:S01]  /*11650*/  UMOV UR5, UR45 ;  /* 0x0000002d00057c82 */ /* 0x000fe20008000000 */
[----:B------:R-:W-:Y:S02]  /*11660*/  R2UR UR44, R6 ;  /* 0x00000000062c72ca */ /* 0x000fe400000e0000 */
[----:B------:R-:W-:Y:S01]  /*11670*/  R2UR UR45, R7 ;  /* 0x00000000072d72ca */ /* 0x000fe200000e0000 */
[----:B------:R-:W-:Y:S02]  /*11680*/  VIADD R150, R148, 0x382 ;  /* 0x0000038294967836 */ /* 0x000fe40000000000 */
[----:B------:R-:W-:-:S03]  /*11690*/  IMAD.MOV.U32 R151, RZ, RZ, -0x7fffffe0 ;  /* 0x80000020ff977424 */ /* 0x000fc600078e00ff */
[----:B------:R-:W-:Y:S01]  /*116a0*/  R2UR UR6, R150 ;  /* 0x00000000960672ca */ /* 0x000fe200000e0000 */
[----:B------:R-:W-:Y:S02]  /*116b0*/  WARPGROUP.DEPBAR.LE gsb0, 0x0 ;  /* 0x00008000000079c5 */ /* 0x000fe40000010000 */
[----:B------:R-:W-:-:S06]  /*116c0*/  WARPGROUP.ARRIVE ;  /* 0x00000000000079c5 */ /* 0x000fcc0000000000 */
[----:B------:R-:W-:Y:S01]  /*116d0*/  HGMMA.64x16x16.F32 R88, gdesc[UR44], R88, gsb0 ;  /* 0x002000002c5879f0 */ /* 0x000fe20008000858 */
[----:B------:R-:W-:-:S03]  /*116e0*/  R2UR UR7, R151 ;  /* 0x00000000970772ca */ /* 0x000fc600000e0000 */
[----:B------:R-:W-:Y:S01]  /*116f0*/  MOV R156, UR6 ;  /* 0x00000006009c7c02 */ /* 0x000fe20008000f00 */
[----:B------:R-:W-:Y:S01]  /*11700*/  UMOV UR6, UR48 ;  /* 0x0000003000067c82 */ /* 0x000fe20008000000 */
[----:B------:R-:W-:-:S08]  /*11710*/  R2UR UR48, R6 ;  /* 0x00000000063072ca */ /* 0x000fd000000e0000 */
[----:B------:R-:W-:Y:S01]  /*11720*/  MOV R157, UR7 ;  /* 0x00000007009d7c02 */ /* 0x000fe20008000f00 */
[----:B------:R-:W-:Y:S01]  /*11730*/  UMOV UR7, UR49 ;  /* 0x0000003100077c82 */ /* 0x000fe20008000000 */
[----:B------:R-:W-:Y:S01]  /*11740*/  R2UR UR49, R7 ;  /* 0x00000000073172ca */ /* 0x000fe200000e0000 */
[----:B------:R-:W-:Y:S02]  /*11750*/  WARPGROUP.DEPBAR.LE gsb0, 0x0 ;  /* 0x00008000000079c5 */ /* 0x000fe40000010000 */
[----:B------:R-:W-:-:S10]  /*11760*/  WARPGROUP.ARRIVE ;  /* 0x00000000000079c5 */ /* 0x000fd40000000000 */
[----:B------:R-:W-:Y:S01]  /*11770*/  HGMMA.64x16x16.F32 R80, gdesc[UR48], R80, gsb0 ;  /* 0x00200000305079f0 */ /* 0x000fe20008000850 */
[----:B------:R-:W-:Y:S02]  /*11780*/  R2UR UR52, R6 ;  /* 0x00000000063472ca */ /* 0x000fe400000e0000 */
[----:B------:R-:W-:Y:S01]  /*11790*/  R2UR UR53, R7 ;  /* 0x00000000073572ca */ /* 0x000fe200000e0000 */
[----:B------:R-:W-:Y:S02]  /*117a0*/  VIADD R150, R148, 0x3c2 ;  /* 0x000003c294967836 */ /* 0x000fe40000000000 */
        /* <DEDUP_REMOVED lines=13> */
[----:B------:R-:W-:Y:S02]  /*11880*/  WARPGROUP.DEPBAR.LE gsb0, 0x0 ;  /* 0x00008000000079c5 */ /* 0x000fe40000010000 */
[----:B------:R-:W-:-:S06]  /*11890*/  WARPGROUP.ARRIVE ;  /* 0x00000000000079c5 */ /* 0x000fcc0000000000 */
[----:B------:R-:W-:Y:S01]  /*118a0*/  HGMMA.64x16x16.F32 R72, gdesc[UR52], R72, gsb0 ;  /* 0x00200000344879f0 */ /* 0x000fe20008000848 */
[----:B------:R-:W-:Y:S01]  /*118b0*/  UMOV UR42, UR22 ;  /* 0x00000016002a7c82 */ /* 0x000fe20008000000 */
[----:B------:R-:W-:Y:S01]  /*118c0*/  UMOV UR43, UR23 ;  /* 0x00000017002b7c82 */ /* 0x000fe20008000000 */
[----:B------:R-:W-:Y:S01]  /*118d0*/  R2UR UR22, R150 ;  /* 0x00000000961672ca */ /* 0x000fe200000e0000 */
[----:B------:R-:W-:Y:S01]  /*118e0*/  VIADD R150, R148, 0x4c0 ;  /* 0x000004c094967836 */ /* 0x000fe20000000000 */
[----:B------:R-:W-:Y:S01]  /*118f0*/  R2UR UR23, R151 ;  /* 0x00000000971772ca */ /* 0x000fe200000e0000 */
[----:B------:R-:W-:-:S03]  /*11900*/  IMAD.MOV.U32 R151, RZ, RZ, -0x7fffffe0 ;  /* 0x80000020ff977424 */ /* 0x000fc600078e00ff */
[----:B------:R-:W-:Y:S02]  /*11910*/  R2UR UR38, R150 ;  /* 0x00000000962672ca */ /* 0x000fe400000e0000 */
[----:B------:R-:W-:Y:S02]  /*11920*/  R2UR UR39, R151 ;  /* 0x00000000972772ca */ /* 0x000fe400000e0000 */
[----:B------:R-:W-:Y:S02]  /*11930*/  R2UR UR36, R12 ;  /* 0x000000000c2472ca */ /* 0x000fe400000e0000 */
[----:B------:R-:W-:-:S07]  /*11940*/  R2UR UR37, R13 ;  /* 0x000000000d2572ca */ /* 0x000fce00000e0000 */
[----:B------:R-:W-:Y:S02]  /*11950*/  MOV R154, UR38 ;  /* 0x00000026009a7c02 */ /* 0x000fe40008000f00 */
[----:B------:R-:W-:Y:S02]  /*11960*/  MOV R155, UR39 ;  /* 0x00000027009b7c02 */ /* 0x000fe40008000f00 */
[----:B------:R-:W-:Y:S02]  /*11970*/  R2UR UR38, R20 ;  /* 0x00000000142672ca */ /* 0x000fe400000e0000 */
[----:B------:R-:W-:Y:S01]  /*11980*/  R2UR UR39, R21 ;  /* 0x00000000152772ca */ /* 0x000fe200000e0000 */
[----:B------:R-:W-:Y:S02]  /*11990*/  WARPGROUP.DEPBAR.LE gsb0, 0x0 ;  /* 0x00008000000079c5 */ /* 0x000fe40000010000 */
[----:B------:R-:W-:-:S10]  /*119a0*/  WARPGROUP.ARRIVE ;  /* 0x00000000000079c5 */ /* 0x000fd40000000000 */
[----:B------:R-:W-:Y:S01]  /*119b0*/  HGMMA.64x16x16.F32 R136, gdesc[UR36], R136, gsb0 ;  /* 0x00200000248879f0 */ /* 0x000fe20008000888 */
[----:B------:R0:W-:Y:S04]  /*119c0*/  STL [R1+0xf0], R14 ;  /* 0x0000f00e01007387 */ /* 0x0001e80000100800 */
[----:B------:R1:W-:Y:S01]  /*119d0*/  STL [R1+0xec], R0 ;  /* 0x0000ec0001007387 */ /* 0x0003e20000100800 */
[----:B0-----:R-:W-:Y:S01]  /*119e0*/  MOV R14, UR23 ;  /* 0x00000017000e7c02 */ /* 0x001fe20008000f00 */
[----:B------:R-:W-:Y:S01]  /*119f0*/  UMOV UR23, UR21 ;  /* 0x0000001500177c82 */ /* 0x000fe20008000000 */
[----:B------:R-:W-:Y:S02]  /*11a00*/  R2UR UR21, R13 ;  /* 0x000000000d1572ca */ /* 0x000fe400000e0000 */
[----:B-1----:R-:W-:Y:S01]  /*11a10*/  MOV R0, UR22 ;  /* 0x0000001600007c02 */ /* 0x002fe20008000f00 */
[----:B------:R-:W-:Y:S01]  /*11a20*/  UMOV UR22, UR20 ;  /* 0x0000001400167c82 */ /* 0x000fe20008000000 */
[----:B------:R-:W-:Y:S01]  /*11a30*/  R2UR UR20, R12 ;  /* 0x000000000c1472ca */ /* 0x000fe200000e0000 */
[----:B------:R-:W-:-:S02]  /*11a40*/  WARPGROUP.DEPBAR.LE gsb0, 0x0 ;  /* 0x00008000000079c5 */ /* 0x000fc40000010000 */
[----:B------:R-:W-:-:S10]  /*11a50*/  WARPGROUP.ARRIVE ;  /* 0x00000000000079c5 */ /* 0x000fd40000000000 */
[----:B------:R-:W-:Y:S01]  /*11a60*/  HGMMA.64x16x16.F32 R128, gdesc[UR20], R128, gsb0 ;  /* 0x00200000148079f0 */ /* 0x000fe20008000880 */
        /* <DEDUP_REMOVED lines=12> */
[----:B------:R-:W-:Y:S02]  /*11b30*/  R2UR UR52, R12 ;  /* 0x000000000c3472ca */ /* 0x000fe400000e0000 */
[----:B------:R-:W-:Y:S01]  /*11b40*/  R2UR UR53, R13 ;  /* 0x000000000d3572ca */ /* 0x000fe200000e0000 */
[----:B------:R-:W-:Y:S02]  /*11b50*/  WARPGROUP.DEPBAR.LE gsb0, 0x0 ;  /* 0x00008000000079c5 */ /* 0x000fe40000010000 */
[----:B------:R-:W-:-:S10]  /*11b60*/  WARPGROUP.ARRIVE ;  /* 0x00000000000079c5 */ /* 0x000fd40000000000 */
[----:B------:R-:W-:Y:S01]  /*11b70*/  HGMMA.64x16x16.F32 R104, gdesc[UR52], R104, gsb0 ;  /* 0x00200000346879f0 */ /* 0x000fe20008000868 */
[----:B------:R-:W-:Y:S02]  /*11b80*/  R2UR UR48, R12 ;  /* 0x000000000c3072ca */ /* 0x000fe400000e0000 */
[----:B------:R-:W-:Y:S01]  /*11b90*/  R2UR UR49, R13 ;  /* 0x000000000d3172ca */ /* 0x000fe200000e0000 */
[----:B------:R-:W-:Y:S01]  /*11ba0*/  UMOV UR50, UR12 ;  /* 0x0000000c00327c82 */ /* 0x000fe20008000000 */
[----:B------:R-:W-:Y:S01]  /*11bb0*/  UMOV UR51, UR13 ;  /* 0x0000000d00337c82 */ /* 0x000fe20008000000 */
[----:B------:R-:W-:Y:S02]  /*11bc0*/  WARPGROUP.DEPBAR.LE gsb0, 0x0 ;  /* 0x00008000000079c5 */ /* 0x000fe40000010000 */
[----:B------:R-:W-:-:S08]  /*11bd0*/  WARPGROUP.ARRIVE ;  /* 0x00000000000079c5 */ /* 0x000fd00000000000 */
        /* <DEDUP_REMOVED lines=10> */
[----:B------:R-:W-:Y:S02]  /*11c80*/  VIADD R20, R148, 0x500 ;  /* 0x0000050094147836 */ /* 0x000fe40000000000 */
[----:B------:R-:W-:-:S03]  /*11c90*/  IMAD.MOV.U32 R21, RZ, RZ, -0x7fffffe0 ;  /* 0x80000020ff157424 */ /* 0x000fc600078e00ff */
[----:B------:R-:W-:Y:S02]  /*11ca0*/  R2UR UR30, R20 ;  /* 0x00000000141e72ca */ /* 0x000fe400000e0000 */
[----:B------:R-:W-:Y:S01]  /*11cb0*/  R2UR UR31, R21 ;  /* 0x00000000151f72ca */ /* 0x000fe200000e0000 */
[----:B------:R-:W-:Y:S02]  /*11cc0*/  WARPGROUP.DEPBAR.LE gsb0, 0x0 ;  /* 0x00008000000079c5 */ /* 0x000fe40000010000 */
[----:B------:R-:W-:-:S06]  /*11cd0*/  WARPGROUP.ARRIVE ;  /* 0x00000000000079c5 */ /* 0x000fcc0000000000 */
[----:B------:R-:W-:Y:S01]  /*11ce0*/  HGMMA.64x16x16.F32 R80, gdesc[UR40], R80, gsb0 ;  /* 0x00200000285079f0 */ /* 0x000fe20008000850 */
[----:B------:R-:W-:Y:S02]  /*11cf0*/  VIADD R20, R148, 0x540 ;  /* 0x0000054094147836 */ /* 0x000fe40000000000 */
[----:B------:R-:W-:-:S03]  /*11d00*/  IMAD.MOV.U32 R150, RZ, RZ, R153 ;  /* 0x000000ffff967224 */ /* 0x000fc600078e0099 */
[----:B------:R-:W-:Y:S01]  /*11d10*/  R2UR UR26, R20 ;  /* 0x00000000141a72ca */ /* 0x000fe200000e0000 */
[----:B------:R-:W-:Y:S01]  /*11d20*/  IMAD.MOV.U32 R20, RZ, RZ, R150 ;  /* 0x000000ffff147224 */ /* 0x000fe200078e0096 */
[----:B------:R-:W-:Y:S01]  /*11d30*/  MOV R153, UR31 ;  /* 0x0000001f00997c02 */ /* 0x000fe20008000f00 */
[----:B------:R-:W-:Y:S01]  /*11d40*/  UMOV UR31, UR59 ;  /* 0x0000003b001f7c82 */ /* 0x000fe20008000000 */
[----:B------:R-:W-:Y:S01]  /*11d50*/  MOV R151, UR30 ;  /* 0x0000001e00977c02 */ /* 0x000fe20008000f00 */
[----:B------:R-:W-:Y:S01]  /*11d60*/  UMOV UR30, UR58 ;  /* 0x0000003a001e7c82 */ /* 0x000fe20008000000 */
[----:B------:R-:W-:Y:S01]  /*11d70*/  UMOV UR22, UR56 ;  /* 0x0000003800167c82 */ /* 0x000fe20008000000 */
[----:B------:R-:W-:Y:S01]  /*11d80*/  UMOV UR23, UR57 ;  /* 0x0000003900177c82 */ /* 0x000fe20008000000 */
[----:B------:R-:W-:Y:S02]  /*11d90*/  R2UR UR59, R20 ;  /* 0x00000000143b72ca */ /* 0x000fe400000e0000 */
[----:B------:R-:W-:-:S02]  /*11da0*/  R2UR UR58, R17 ;  /* 0x00000000113a72ca */ /* 0x000fc400000e0000 */
[----:B------:R-:W-:Y:S02]  /*11db0*/  R2UR UR56, R12 ;  /* 0x000000000c3872ca */ /* 0x000fe400000e0000 */
[----:B------:R-:W-:Y:S01]  /*11dc0*/  R2UR UR57, R13 ;  /* 0x000000000d3972ca */ /* 0x000fe200000e0000 */
[----:B------:R-:W-:Y:S02]  /*11dd0*/  WARPGROUP.DEPBAR.LE gsb0, 0x0 ;  /* 0x00008000000079c5 */ /* 0x000fe40000010000 */
[----:B------:R-:W-:Y:S01]  /*11de0*/  WARPGROUP.ARRIVE ;  /* 0x00000000000079c5 */ /* 0x000fe20000000000 */
[----:B------:R-:W-:Y:S01]  /*11df0*/  IMAD.MOV.U32 R21, RZ, RZ, -0x7fffffe0 ;  /* 0x80000020ff157424 */ /* 0x000fe200078e00ff */
[----:B------:R-:W-:Y:S02]  /*11e00*/  MOV R149, UR26 ;  /* 0x0000001a00957c02 */ /* 0x000fe40008000f00 */
[----:B------:R-:W-:Y:S02]  /*11e10*/  R2UR UR24, R10 ;  /* 0x000000000a1872ca */ /* 0x000fe400000e0000 */
[----:B------:R-:W-:-:S04]  /*11e20*/  R2UR UR25, R11 ;  /* 0x000000000b1972ca */ /* 0x000fc800000e0000 */
[----:B------:R-:W-:Y:S01]  /*11e30*/  HGMMA.64x16x16.F32 R72, gdesc[UR56], R72, gsb0 ;  /* 0x00200000384879f0 */ /* 0x000fe20008000848 */
[C---:B------:R-:W-:Y:S02]  /*11e40*/  R2UR UR56, R10.reuse ;  /* 0x000000000a3872ca */ /* 0x040fe400000e0000 */
[C---:B------:R-:W-:Y:S02]  /*11e50*/  R2UR UR28, R10.reuse ;  /* 0x000000000a1c72ca */ /* 0x040fe400000e0000 */
[C---:B------:R-:W-:Y:S02]  /*11e60*/  R2UR UR29, R11.reuse ;  /* 0x000000000b1d72ca */ /* 0x040fe400000e0000 */
[C---:B------:R-:W-:Y:S02]  /*11e70*/  R2UR UR36, R10.reuse ;  /* 0x000000000a2472ca */ /* 0x040fe400000e0000 */
[C---:B------:R-:W-:Y:S01]  /*11e80*/  R2UR UR37, R11.reuse ;  /* 0x000000000b2572ca */ /* 0x040fe200000e0000 */
[----:B------:R-:W-:Y:S01]  /*11e90*/  UMOV UR38, UR8 ;  /* 0x0000000800267c82 */ /* 0x000fe20008000000 */
[----:B------:R-:W-:Y:S01]  /*11ea0*/  R2UR UR57, R11 ;  /* 0x000000000b3972ca */ /* 0x000fe200000e0000 */
[----:B------:R-:W-:Y:S01]  /*11eb0*/  UMOV UR58, UR60 ;  /* 0x0000003c003a7c82 */ /* 0x000fe20008000000 */
[----:B------:R-:W-:Y:S01]  /*11ec0*/  UMOV UR59, UR61 ;  /* 0x0000003d003b7c82 */ /* 0x000fe20008000000 */
[----:B------:R-:W-:Y:S01]  /*11ed0*/  UMOV UR39, UR9 ;  /* 0x0000000900277c82 */ /* 0x000fe20008000000 */
[----:B------:R-:W-:-:S02]  /*11ee0*/  R2UR UR20, R10 ;  /* 0x000000000a1472ca */ /* 0x000fc400000e0000 */
[----:B------:R-:W-:Y:S02]  /*11ef0*/  R2UR UR21, R11 ;  /* 0x000000000b1572ca */ /* 0x000fe400000e0000 */
[----:B------:R-:W-:Y:S02]  /*11f00*/  R2UR UR7, R157 ;  /* 0x000000009d0772ca */ /* 0x000fe400000e0000 */
[----:B------:R-:W-:Y:S02]  /*11f10*/  R2UR UR6, R156 ;  /* 0x000000009c0672ca */ /* 0x000fe400000e0000 */
[C---:B------:R-:W-:Y:S02]  /*11f20*/  R2UR UR4, R10.reuse ;  /* 0x000000000a0472ca */ /* 0x040fe400000e0000 */
[----:B------:R-:W-:Y:S02]  /*11f30*/  R2UR UR5, R11 ;  /* 0x000000000b0572ca */ /* 0x000fe400000e0000 */
[----:B------:R-:W-:-:S02]  /*11f40*/  R2UR UR12, R10 ;  /* 0x000000000a0c72ca */ /* 0x000fc400000e0000 */
[C---:B------:R-:W-:Y:S02]  /*11f50*/  R2UR UR13, R11.reuse ;  /* 0x000000000b0d72ca */ /* 0x040fe400000e0000 */
[----:B------:R-:W-:Y:S02]  /*11f60*/  R2UR UR16, R10 ;  /* 0x000000000a1072ca */ /* 0x000fe400000e0000 */
[----:B------:R-:W-:Y:S01]  /*11f70*/  R2UR UR17, R11 ;  /* 0x000000000b1172ca */ /* 0x000fe200000e0000 */
[----:B------:R-:W-:Y:S01]  /*11f80*/  VIADD R20, R148, 0x580 ;  /* 0x0000058094147836 */ /* 0x000fe20000000000 */
[----:B------:R-:W-:Y:S01]  /*11f90*/  R2UR UR32, R4 ;  /* 0x00000000042072ca */ /* 0x000fe200000e0000 */
[----:B------:R0:W5:Y:S01]  /*11fa0*/  LDL.LU R17, [R1+0xfc] ;  /* 0x0000fc0001117983 */ /* 0x0001620000300800 */
[----:B------:R-:W-:Y:S02]  /*11fb0*/  WARPGROUP.DEPBAR.LE gsb0, 0x0 ;  /* 0x00008000000079c5 */ /* 0x000fe40000010000 */
[----:B------:R-:W-:-:S06]  /*11fc0*/  WARPGROUP.ARRIVE ;  /* 0x00000000000079c5 */ /* 0x000fcc0000000000 */
[----:B------:R-:W-:Y:S01]  /*11fd0*/  HGMMA.64x16x16.F32 R136, gdesc[UR56], R136, gsb0 ;  /* 0x00200000388879f0 */ /* 0x000fe20008000888 */
[----:B------:R-:W-:Y:S02]  /*11fe0*/  R2UR UR27, R21 ;  /* 0x00000000151b72ca */ /* 0x000fe400000e0000 */
[----:B------:R-:W-:-:S11]  /*11ff0*/  R2UR UR26, R146 ;  /* 0x00000000921a72ca */ /* 0x000fd600000e0000 */
[----:B------:R-:W-:Y:S02]  /*12000*/  MOV R150, UR27 ;  /* 0x0000001b00967c02 */ /* 0x000fe40008000f00 */
[----:B------:R-:W-:Y:S01]  /*12010*/  R2UR UR27, R147 ;  /* 0x00000000931b72ca */ /* 0x000fe200000e0000 */
[----:B------:R-:W-:Y:S02]  /*12020*/  WARPGROUP.DEPBAR.LE gsb0, 0x0 ;  /* 0x00008000000079c5 */ /* 0x000fe40000010000 */
[----:B------:R-:W-:-:S10]  /*12030*/  WARPGROUP.ARRIVE ;  /* 0x00000000000079c5 */ /* 0x000fd40000000000 */
        /* <DEDUP_REMOVED lines=52> */
[----:B------:R-:W-:Y:S01]  /*12380*/  IMAD.MOV.U32 R21, RZ, RZ, -0x7fffffe0 ;  /* 0x80000020ff157424 */ /* 0x000fe200078e00ff */
        /* <DEDUP_REMOVED lines=83> */
[----:B------:R-:W-:-:S02]  /*128c0*/  R2UR UR17, R3 ;  /* 0x00000000031172ca */ /* 0x000fc400000e0000 */
[----:B------:R-:W-:Y:S02]  /*128d0*/  R2UR UR61, R16 ;  /* 0x00000000103d72ca */ /* 0x000fe400000e0000 */
[----:B------:R0:W5:Y:S01]  /*128e0*/  LDL.LU R16, [R1+0xf8] ;  /* 0x0000f80001107983 */ /* 0x0001620000300800 */
[----:B------:R-:W-:-:S03]  /*128f0*/  R2UR UR60, R15 ;  /* 0x000000000f3c72ca */ /* 0x000fc600000e0000 */
[----:B------:R0:W5:Y:S04]  /*12900*/  LDL.LU R15, [R1+0xf4] ;  /* 0x0000f400010f7983 */ /* 0x0001680000300800 */
[----:B------:R0:W5:Y:S04]  /*12910*/  LDL.LU R14, [R1+0xf0] ;  /* 0x0000f000010e7983 */ /* 0x0001680000300800 */
[----:B------:R0:W5:Y:S01]  /*12920*/  LDL.LU R0, [R1+0xec] ;  /* 0x0000ec0001007983 */ /* 0x0001620000300800 */
[----:B------:R-:W-:Y:S02]  /*12930*/  WARPGROUP.DEPBAR.LE gsb0, 0x0 ;  /* 0x00008000000079c5 */ /* 0x000fe40000010000 */
[----:B------:R-:W-:-:S06]  /*12940*/  WARPGROUP.ARRIVE ;  /* 0x00000000000079c5 */ /* 0x000fcc0000000000 */
        /* <DEDUP_REMOVED lines=41> */
.L_x_2450:
[----:B------:R-:W-:Y:S01]  /*12be0*/  SHF.L.U32 R20, R152, 0x1f, RZ ;  /* 0x0000001f98147819 */ /* 0x000fe200000006ff */
[----:B-----5:R-:W-:-:S04]  /*12bf0*/  IMAD R21, R14, 0x8, R16 ;  /* 0x000000080e157824 */ /* 0x020fc800078e0210 */
[----:B------:R0:W1:Y:S01]  /*12c00*/  SYNCS.PHASECHK.TRANS64.TRYWAIT P2, [R21+URZ+0x31c50], R20 ;  /* 0x031c5014150075a7 */ /* 0x000062000804017f */
[----:B------:R-:W-:Y:S05]  /*12c10*/  @!P1 BRA `(.L_x_2451) ;  /* 0x0000000000049947 */ /* 0x000fea0003800000 */
[----:B------:R-:W-:Y:S01]  /*12c20*/  BPT.TRAP 0x1 ;  /* 0x000000040000795c */ /* 0x000fe20000300000 */
.L_x_2451:
[----:B------:R-:W-:Y:S04]  /*12c30*/  BSSY B0, `(.L_x_2449) ;  /* 0x0000004000007945 */ /* 0x000fe80003800000 */
[----:B-1----:R-:W-:Y:S05]  /*12c40*/  @P2 BRA `(.L_x_2452) ;  /* 0x0000000000082947 */ /* 0x002fea0003800000 */
[----:B------:R-:W1:Y:S02]  /*12c50*/  SYNCS.PHASECHK.TRANS64.TRYWAIT P2, [R21+URZ+0x31c50], R20 ;  /* 0x031c5014150075a7 */ /* 0x000e64000804017f */
[----:B-1----:R-:W-:Y:S05]  /*12c60*/  @!P2 BRA `(.L_x_2453) ;  /* 0x0000015000dca947 */ /* 0x002fea0003800000 */
.L_x_2452:
[----:B------:R-:W-:Y:S05]  /*12c70*/  BSYNC B0 ;  /* 0x0000000000007941 */ /* 0x000fea0003800000 */
.L_x_2449:
[----:B------:R-:W2:Y:S01]  /*12c80*/  LDL R147, [R1+0x88] ;  /* 0x0000880001937983 */ /* 0x000ea20000100800 */
[----:B01----:R-:W0:Y:S03]  /*12c90*/  LDC R21, c[0x0][0x448] ;  /* 0x00011200ff157b82 */ /* 0x003e260000000800 */
[----:B------:R-:W2:Y:S01]  /*12ca0*/  LDL R20, [R1+0x94] ;  /* 0x0000940001147983 */ /* 0x000ea20000100800 */
[----:B------:R-:W-:Y:S01]  /*12cb0*/  FMUL.FTZ R142, R142, UR60 ;  /* 0x0000003c8e8e7c20 */ /* 0x000fe20008410000 */
[----:B------:R-:W-:-:S03]  /*12cc0*/  FMUL.FTZ R153, R119, UR60 ;  /* 0x0000003c77997c20 */ /* 0x000fc60008410000 */
[----:B------:R1:W-:Y:S01]  /*12cd0*/  MUFU.TANH R149, R142 ;  /* 0x0000008e00957308 */ /* 0x0003e20000002400 */
[----:B------:R-:W-:Y:S01]  /*12ce0*/  FMUL.FTZ R119, R98, UR60 ;  /* 0x0000003c62777c20 */ /* 0x000fe20008410000 */
[----:B------:R-:W-:Y:S01]  /*12cf0*/  FMUL.FTZ R98, R101, UR60 ;  /* 0x0000003c65627c20 */ /* 0x000fe20008410000 */
[----:B------:R-:W-:Y:S01]  /*12d00*/  FMUL.FTZ R155, R115, UR60 ;  /* 0x0000003c739b7c20 */ /* 0x000fe20008410000 */
[----:B------:R-:W-:Y:S01]  /*12d10*/  FMUL.FTZ R101, R92, UR60 ;  /* 0x0000003c5c657c20 */ /* 0x000fe20008410000 */
[----:B------:R-:W3:Y:S01]  /*12d20*/  LDL R115, [R1+0x34] ;  /* 0x0000340001737983 */ /* 0x000ee20000100800 */
[----:B-1----:R-:W-:-:S03]  /*12d30*/  FMUL.FTZ R142, R95, UR60 ;  /* 0x0000003c5f8e7c20 */ /* 0x002fc60008410000 */
[----:B------:R-:W3:Y:S04]  /*12d40*/  LDL R92, [R1+0x40] ;  /* 0x00004000015c7983 */ /* 0x000ee80000100800 */
[----:B------:R-:W4:Y:S01]  /*12d50*/  LDL R95, [R1+0x84] ;  /* 0x00008400015f7983 */ /* 0x000f220000100800 */
[----:B0-----:R-:W-:-:S13]  /*12d60*/  ISETP.NE.AND P2, PT, R21, 0x1, PT ;  /* 0x000000011500780c */ /* 0x001fda0003f45270 */
[----:B------:R-:W0:Y:S08]  /*12d70*/  @P2 LDC R146, c[0x0][0x44c] ;  /* 0x00011300ff922b82 */ /* 0x000e300000000800 */
[----:B------:R-:W1:Y:S01]  /*12d80*/  @P2 LDC R21, c[0x0][0x450] ;  /* 0x00011400ff152b82 */ /* 0x000e620000000800 */
[----:B------:R-:W-:-:S04]  /*12d90*/  FMUL.FTZ R130, R130, UR60 ;  /* 0x0000003c82827c20 */ /* 0x000fc80008410000 */
[----:B------:R0:W-:Y:S01]  /*12da0*/  MUFU.TANH R152, R130 ;  /* 0x0000008200987308 */ /* 0x0001e20000002400 */
[----:B------:R-:W-:Y:S05]  /*12db0*/  WARPSYNC.ALL ;  /* 0x0000000000007948 */ /* 0x000fea0003800000 */
        /* <DEDUP_REMOVED lines=14> */
[----:B------:R-:W-:Y:S01]  /*12ea0*/  FMUL.FTZ R123, R123, UR60 ;  /* 0x0000003c7b7b7c20 */ /* 0x000fe20008410000 */
        /* <DEDUP_REMOVED lines=12> */
[----:B------:R-:W-:-:S02]  /*12f70*/  ULDC UR4, c[0x0][0x988] ;  /* 0x0002620000047ab9 */ /* 0x000fc40000000800 */
[----:B------:R-:W-:Y:S08]  /*12f80*/  MUFU.TANH R148, R139 ;  /* 0x0000008b00947308 */ /* 0x000ff00000002400 */
[----:B------:R-:W-:Y:S01]  /*12f90*/  MUFU.TANH R139, R122 ;  /* 0x0000007a008b7308 */ /* 0x000fe20000002400 */
[----:B------:R-:W-:-:S07]  /*12fa0*/  FMUL.FTZ R118, R111, UR60 ;  /* 0x0000003c6f767c20 */ /* 0x000fce0008410000 */
[----:B------:R-:W1:Y:S01]  /*12fb0*/  MUFU.TANH R122, R126 ;  /* 0x0000007e007a7308 */ /* 0x000e620000002400 */
[----:B------:R-:W-:-:S07]  /*12fc0*/  FMUL.FTZ R111, R91, UR60 ;  /* 0x0000003c5b6f7c20 */ /* 0x000fce0008410000 */
[----:B------:R0:W-:Y:S08]  /*12fd0*/  MUFU.TANH R151, R131 ;  /* 0x0000008300977308 */ /* 0x0001f00000002400 */
[----:B------:R-:W-:Y:S01]  /*12fe0*/  MUFU.TANH R129, R129 ;  /* 0x0000008100817308 */ /* 0x000fe20000002400 */
[----:B0-----:R-:W-:Y:S01]  /*12ff0*/  FMUL.FTZ R131, R121, UR60 ;  /* 0x0000003c79837c20 */ /* 0x001fe20008410000 */
[----:B------:R-:W-:-:S06]  /*13000*/  FMUL.FTZ R121, R124, UR60 ;  /* 0x0000003c7c797c20 */ /* 0x000fcc0008410000 */
[----:B------:R-:W-:Y:S01]  /*13010*/  MUFU.TANH R130, R130 ;  /* 0x0000008200827308 */ /* 0x000fe20000002400 */
[----:B------:R-:W-:Y:S02]  /*13020*/  IMAD.MOV.U32 R124, RZ, RZ, R150 ;  /* 0x000000ffff7c7224 */ /* 0x000fe400078e0096 */
[----:B------:R-:W-:Y:S01]  /*13030*/  FMUL.FTZ R127, R113, UR60 ;  /* 0x0000003c717f7c20 */ /* 0x000fe20008410000 */
[----:B------:R-:W-:-:S04]  /*13040*/  FMUL.FTZ R150, R110, UR60 ;  /* 0x0000003c6e967c20 */ /* 0x000fc80008410000 */
[----:B------:R-:W-:Y:S01]  /*13050*/  MUFU.TANH R132, R132 ;  /* 0x0000008400847308 */ /* 0x000fe20000002400 */
[----:B------:R-:W-:Y:S01]  /*13060*/  FMUL.FTZ R113, R117, UR60 ;  /* 0x0000003c75717c20 */ /* 0x000fe20008410000 */
[----:B------:R-:W-:Y:S01]  /*13070*/  FMUL.FTZ R110, R97, UR60 ;  /* 0x0000003c616e7c20 */ /* 0x000fe20008410000 */
[----:B-1----:R-:W-:-:S05]  /*13080*/  IMAD.MOV.U32 R97, RZ, RZ, R122 ;  /* 0x000000ffff617224 */ /* 0x002fca00078e007a */
[----:B------:R-:W-:Y:S01]  /*13090*/  MUFU.TANH R131, R131 ;  /* 0x0000008300837308 */ /* 0x000fe20000002400 */
[----:B------:R-:W-:Y:S01]  /*130a0*/  FMUL.FTZ R122, R103, UR60 ;  /* 0x0000003c677a7c20 */ /* 0x000fe20008410000 */
[----:B------:R-:W-:Y:S01]  /*130b0*/  FMUL.FTZ R114, R85, UR60 ;  /* 0x0000003c55727c20 */ /* 0x000fe20008410000 */
[----:B------:R-:W-:-:S05]  /*130c0*/  FMUL.FTZ R103, R84, UR60 ;  /* 0x0000003c54677c20 */ /* 0x000fca0008410000 */
[----:B------:R-:W-:Y:S08]  /*130d0*/  MUFU.TANH R128, R128 ;  /* 0x0000008000807308 */ /* 0x000ff00000002400 */
        /* <DEDUP_REMOVED lines=9> */
[----:B------:R-:W-:Y:S01]  /*13170*/  MUFU.TANH R110, R110 ;  /* 0x0000006e006e7308 */ /* 0x000fe20000002400 */
[----:B--2---:R-:W-:-:S04]  /*13180*/  IMAD.IADD R20, R20, 0x1, R147 ;  /* 0x0000000114147824 */ /* 0x004fc800078e0293 */
[----:B------:R-:W-:-:S05]  /*13190*/  @P2 IMAD.HI.U32 R146, R20, R146, RZ ;  /* 0x0000009214922227 */ /* 0x000fca00078e00ff */
[----:B------:R-:W-:-:S05]  /*131a0*/  @P2 SHF.R.U32.HI R20, RZ, R21, R146 ;  /* 0x00000015ff142219 */ /* 0x000fca0000011692 */
[----:B------:R-:W0:Y:S01]  /*131b0*/  SHFL.IDX PT, R116, R20, RZ, 0x1c1f ;  /* 0x001c1fff14747589 */ /* 0x000e2200000e0000 */
[----:B------:R1:W-:Y:S01]  /*131c0*/  MUFU.TANH R146, R134 ;  /* 0x0000008600927308 */ /* 0x0003e20000002400 */
[----:B------:R-:W-:Y:S01]  /*131d0*/  FMUL.FTZ R21, R137, UR60 ;  /* 0x0000003c89157c20 */ /* 0x000fe20008410000 */
[----:B------:R-:W-:Y:S01]  /*131e0*/  FMUL.FTZ R137, R141, UR60 ;  /* 0x0000003c8d897c20 */ /* 0x000fe20008410000 */
[----:B-1----:R-:W-:Y:S02]  /*131f0*/  IMAD.MOV.U32 R134, RZ, RZ, R152 ;  /* 0x000000ffff867224 */ /* 0x002fe400078e0098 */
[----:B------:R-:W-:Y:S01]  /*13200*/  FMUL.FTZ R152, R106, UR60 ;  /* 0x0000003c6a987c20 */ /* 0x000fe20008410000 */
[----:B------:R-:W-:Y:S01]  /*13210*/  FMUL.FTZ R106, R108, UR60 ;  /* 0x0000003c6c6a7c20 */ /* 0x000fe20008410000 */
[----:B------:R-:W-:Y:S01]  /*13220*/  FMUL.FTZ R108, R72, UR60 ;  /* 0x0000003c486c7c20 */ /* 0x000fe20008410000 */
[----:B-----5:R-:W-:Y:S01]  /*13230*/  IMAD R72, R0, -0x90, RZ ;  /* 0xffffff7000487824 */ /* 0x020fe200078e02ff */
[----:B------:R-:W1:Y:S04]  /*13240*/  MUFU.TANH R141, R135 ;  /* 0x00000087008d7308 */ /* 0x000e680000002400 */
[----:B----4-:R-:W-:-:S04]  /*13250*/  IADD3 R72, -R95, 0x1, R72 ;  /* 0x000000015f487810 */ /* 0x010fc80007ffe148 */
[----:B------:R2:W-:Y:S01]  /*13260*/  MUFU.TANH R147, R138 ;  /* 0x0000008a00937308 */ /* 0x0005e20000002400 */
[----:B---3--:R-:W-:Y:S01]  /*13270*/  IADD3 R115, -R115, R72, R92 ;  /* 0x0000004873737210 */ /* 0x008fe20007ffe15c */
[----:B--2---:R-:W-:-:S06]  /*13280*/  FMUL.FTZ R138, R140, UR60 ;  /* 0x0000003c8c8a7c20 */ /* 0x004fcc0008410000 */
[----:B------:R-:W-:Y:S01]  /*13290*/  MUFU.TANH R137, R137 ;  /* 0x0000008900897308 */ /* 0x000fe20000002400 */
[----:B0-----:R-:W-:-:S07]  /*132a0*/  IMAD.IADD R116, R115, 0x1, R116 ;  /* 0x0000000173747824 */ /* 0x001fce00078e0274 */
[----:B------:R-:W0:Y:S08]  /*132b0*/  MUFU.TANH R138, R138 ;  /* 0x0000008a008a7308 */ /* 0x000e300000002400 */
[----:B------:R-:W2:Y:S01]  /*132c0*/  MUFU.TANH R140, R123 ;  /* 0x0000007b008c7308 */ /* 0x000ea20000002400 */
[----:B-1----:R-:W-:-:S07]  /*132d0*/  IMAD.MOV.U32 R91, RZ, RZ, R141 ;  /* 0x000000ffff5b7224 */ /* 0x002fce00078e008d */
[----:B------:R-:W1:Y:S01]  /*132e0*/  MUFU.TANH R21, R21 ;  /* 0x0000001500157308 */ /* 0x000e620000002400 */
[C---:B------:R-:W-:Y:S01]  /*132f0*/  ISETP.GT.AND P3, PT, R116.reuse, RZ, PT ;  /* 0x000000ff7400720c */ /* 0x040fe20003f64270 */
[----:B------:R-:W-:Y:S01]  /*13300*/  IMAD.MOV.U32 R92, RZ, RZ, R91 ;  /* 0x000000ffff5c7224 */ /* 0x000fe200078e005b */
[----:B------:R-:W-:Y:S02]  /*13310*/  ISETP.GT.AND P2, PT, R116, 0x8, PT ;  /* 0x000000087400780c */ /* 0x000fe40003f44270 */
[----:B------:R-:W-:Y:S02]  /*13320*/  FSEL R91, R136, -INF , P3 ;  /* 0xff800000885b7808 */ /* 0x000fe40001800000 */
[C---:B------:R-:W-:Y:S02]  /*13330*/  ISETP.GT.AND P3, PT, R116.reuse, 0x9, PT ;  /* 0x000000097400780c */ /* 0x040fe40003f64270 */
[----:B------:R-:W-:Y:S01]  /*13340*/  ISETP.GT.AND P4, PT, R116, 0x1, PT ;  /* 0x000000017400780c */ /* 0x000fe20003f84270 */
[----:B------:R-:W-:Y:S01]  /*13350*/  IMAD.MOV.U32 R135, RZ, RZ, R151 ;  /* 0x000000ffff877224 */ /* 0x000fe200078e0097 */
[----:B0-----:R-:W-:Y:S01]  /*13360*/  FSEL R72, R138, -INF , P2 ;  /* 0xff8000008a487808 */ /* 0x001fe20001000000 */
[----:B--2---:R-:W-:Y:S01]  /*13370*/  IMAD.MOV.U32 R126, RZ, RZ, R140 ;  /* 0x000000ffff7e7224 */ /* 0x004fe200078e008c */
[----:B------:R-:W-:-:S02]  /*13380*/  ISETP.GT.AND P2, PT, R116, 0x11, PT ;  /* 0x000000117400780c */ /* 0x000fc40003f44270 */
[----:B------:R-:W-:Y:S02]  /*13390*/  FSEL R85, R137, -INF , P3 ;  /* 0xff80000089557808 */ /* 0x000fe40001800000 */
[----:B-1----:R-:W-:Y:S01]  /*133a0*/  FSEL R84, R21, -INF , P4 ;  /* 0xff80000015547808 */ /* 0x002fe20002000000 */
[----:B------:R-:W-:Y:S01]  /*133b0*/  IMAD.MOV.U32 R21, RZ, RZ, R97 ;  /* 0x000000ffff157224 */ /* 0x000fe200078e0061 */
[C---:B------:R-:W-:Y:S01]  /*133c0*/  ISETP.GT.AND P3, PT, R116.reuse, 0x18, PT ;  /* 0x000000187400780c */ /* 0x040fe20003f64270 */
[----:B------:R-:W-:Y:S02]  /*133d0*/  IMAD.MOV.U32 R138, RZ, RZ, R126 ;  /* 0x000000ffff8a7224 */ /* 0x000fe400078e007e */
[----:B------:R-:W-:Y:S01]  /*133e0*/  IMAD.MOV.U32 R97, RZ, RZ, R135 ;  /* 0x000000ffff617224 */ /* 0x000fe200078e0087 */
[----:B------:R-:W-:Y:S01]  /*133f0*/  FSEL R135, R129, -INF , P2 ;  /* 0xff80000081877808 */ /* 0x000fe20001000000 */
[----:B------:R-:W-:Y:S01]  /*13400*/  IMAD.MOV.U32 R126, RZ, RZ, R134 ;  /* 0x000000ffff7e7224 */ /* 0x000fe200078e0086 */
[----:B------:R-:W-:-:S02]  /*13410*/  ISETP.GT.AND P2, PT, R116, 0x20, PT ;  /* 0x000000207400780c */ /* 0x000fc40003f44270 */
[----:B------:R-:W-:Y:S02]  /*13420*/  FSEL R134, R130, -INF , P3 ;  /* 0xff80000082867808 */ /* 0x000fe40001800000 */
[----:B------:R-:W-:Y:S01]  /*13430*/  ISETP.GT.AND P3, PT, R116, 0x21, PT ;  /* 0x000000217400780c */ /* 0x000fe20003f64270 */
[----:B------:R-:W0:Y:S01]  /*13440*/  MUFU.TANH R106, R106 ;  /* 0x0000006a006a7308 */ /* 0x000e220000002400 */
[----:B------:R-:W-:Y:S01]  /*13450*/  IMAD.MOV.U32 R123, RZ, RZ, R149 ;  /* 0x000000ffff7b7224 */ /* 0x000fe200078e0095 */
[----:B------:R-:W-:Y:S01]  /*13460*/  FSEL R132, R132, -INF , P2 ;  /* 0xff80000084847808 */ /* 0x000fe20001000000 */
[----:B------:R-:W-:Y:S01]  /*13470*/  FMUL.FTZ R149, R99, UR60 ;  /* 0x0000003c63957c20 */ /* 0x000fe20008410000 */
[----:B------:R-:W-:Y:S01]  /*13480*/  ISETP.GT.AND P4, PT, R116, 0x10, PT ;  /* 0x000000107400780c */ /* 0x000fe20003f84270 */
[----:B------:R-:W-:Y:S01]  /*13490*/  FMUL.FTZ R99, R100, UR60 ;  /* 0x0000003c64637c20 */ /* 0x000fe20008410000 */
[----:B------:R-:W-:Y:S02]  /*134a0*/  ISETP.GT.AND P2, PT, R116, 0x29, PT ;  /* 0x000000297400780c */ /* 0x000fe40003f44270 */
[----:B------:R-:W-:Y:S01]  /*134b0*/  FSEL R131, R131, -INF , P3 ;  /* 0xff80000083837808 */ /* 0x000fe20001800000 */
[----:B------:R-:W-:Y:S01]  /*134c0*/  FMUL.FTZ R100, R88, UR60 ;  /* 0x0000003c58647c20 */ /* 0x000fe20008410000 */
[----:B------:R-:W-:Y:S01]  /*134d0*/  ISETP.GT.AND P3, PT, R116, 0x30, PT ;  /* 0x000000307400780c */ /* 0x000fe20003f64270 */
[----:B------:R-:W-:Y:S01]  /*134e0*/  FMUL.FTZ R151, R107, UR60 ;  /* 0x0000003c6b977c20 */ /* 0x000fe20008410000 */
[----:B------:R-:W-:-:S02]  /*134f0*/  FSEL R136, R128, -INF , P4 ;  /* 0xff80000080887808 */ /* 0x000fc40002000000 */
[----:B------:R-:W-:Y:S01]  /*13500*/  FSEL R129, R120, -INF , P2 ;  /* 0xff80000078817808 */ /* 0x000fe20001000000 */
[----:B------:R-:W-:Y:S01]  /*13510*/  FMUL.FTZ R107, R109, UR60 ;  /* 0x0000003c6d6b7c20 */ /* 0x000fe20008410000 */
[----:B------:R-:W-:Y:S01]  /*13520*/  ISETP.GT.AND P4, PT, R116, 0x19, PT ;  /* 0x000000197400780c */ /* 0x000fe20003f84270 */
[----:B------:R-:W-:Y:S01]  /*13530*/  FMUL.FTZ R140, R90, UR60 ;  /* 0x0000003c5a8c7c20 */ /* 0x000fe20008410000 */
[----:B------:R-:W-:Y:S02]  /*13540*/  ISETP.GT.AND P2, PT, R116, 0x38, PT ;  /* 0x000000387400780c */ /* 0x000fe40003f44270 */
[----:B------:R-:W-:Y:S01]  /*13550*/  FSEL R128, R112, -INF , P3 ;  /* 0xff80000070807808 */ /* 0x000fe20001800000 */
[----:B------:R-:W1:Y:S01]  /*13560*/  MUFU.TANH R104, R104 ;  /* 0x0000006800687308 */ /* 0x000e620000002400 */
[----:B------:R-:W-:Y:S01]  /*13570*/  ISETP.GT.AND P3, PT, R116, 0x39, PT ;  /* 0x000000397400780c */ /* 0x000fe20003f64270 */
[----:B------:R-:W-:Y:S01]  /*13580*/  FMUL.FTZ R90, R93, UR60 ;  /* 0x0000003c5d5a7c20 */ /* 0x000fe20008410000 */
[----:B------:R-:W-:Y:S01]  /*13590*/  FMUL.FTZ R88, R89, UR60 ;  /* 0x0000003c59587c20 */ /* 0x000fe20008410000 */
[----:B------:R-:W-:Y:S01]  /*135a0*/  FMUL.FTZ R93, R81, UR60 ;  /* 0x0000003c515d7c20 */ /* 0x000fe20008410000 */
[----:B------:R-:W-:-:S03]  /*135b0*/  FSEL R133, R133, -INF , P4 ;  /* 0xff80000085857808 */ /* 0x000fc60002000000 */
[----:B------:R-:W2:Y:S01]  /*135c0*/  MUFU.TANH R98, R98 ;  /* 0x0000006200627308 */ /* 0x000ea20000002400 */
[----:B------:R-:W-:Y:S01]  /*135d0*/  FSEL R125, R125, -INF , P2 ;  /* 0xff8000007d7d7808 */ /* 0x000fe20001000000 */
[----:B------:R-:W-:Y:S01]  /*135e0*/  IMAD.MOV.U32 R89, RZ, RZ, R146 ;  /* 0x000000ffff597224 */ /* 0x000fe200078e0092 */
[C---:B------:R-:W-:Y:S02]  /*135f0*/  ISETP.GT.AND P4, PT, R116.reuse, 0x28, PT ;  /* 0x000000287400780c */ /* 0x040fe40003f84270 */
[----:B------:R-:W-:-:S03]  /*13600*/  ISETP.GT.AND P2, PT, R116, 0x41, PT ;  /* 0x000000417400780c */ /* 0x000fc60003f44270 */
[----:B------:R-:W3:Y:S01]  /*13610*/  MUFU.TANH R100, R100 ;  /* 0x0000006400647308 */ /* 0x000ee20000002400 */
[----:B------:R-:W-:Y:S01]  /*13620*/  FSEL R81, R113, -INF , P3 ;  /* 0xff80000071517808 */ /* 0x000fe20001800000 */
[----:B------:R-:W-:Y:S01]  /*13630*/  FMUL.FTZ R143, R94, UR60 ;  /* 0x0000003c5e8f7c20 */ /* 0x000fe20008410000 */
[----:B------:R-:W-:Y:S01]  /*13640*/  ISETP.GT.AND P3, PT, R116, 0x48, PT ;  /* 0x000000487400780c */ /* 0x000fe20003f64270 */
[----:B------:R-:W4:Y:S01]  /*13650*/  SHFL.IDX PT, R20, R20, 0x1, 0x1c1f ;  /* 0x003c1f0014147f89 */ /* 0x000f2200000e0000 */
[----:B------:R-:W-:Y:S01]  /*13660*/  FMUL.FTZ R94, R80, UR60 ;  /* 0x0000003c505e7c20 */ /* 0x000fe20008410000 */
[----:B------:R-:W-:Y:S02]  /*13670*/  FSEL R130, R121, -INF , P4 ;  /* 0xff80000079827808 */ /* 0x000fe40002000000 */
[----:B------:R-:W-:Y:S01]  /*13680*/  MUFU.TANH R107, R107 ;  /* 0x0000006b006b7308 */ /* 0x000fe20000002400 */
[----:B------:R-:W-:Y:S01]  /*13690*/  IMAD.MOV.U32 R112, RZ, RZ, R89 ;  /* 0x000000ffff707224 */ /* 0x000fe200078e0059 */
[----:B------:R-:W-:Y:S01]  /*136a0*/  FSEL R80, R105, -INF , P2 ;  /* 0xff80000069507808 */ /* 0x000fe20001000000 */
[----:B------:R-:W-:Y:S01]  /*136b0*/  IMAD.MOV.U32 R117, RZ, RZ, R139 ;  /* 0x000000ffff757224 */ /* 0x000fe200078e008b */
[----:B------:R-:W-:-:S04]  /*136c0*/  ISETP.GT.AND P4, PT, R116, 0x31, PT ;  /* 0x000000317400780c */ /* 0x000fc80003f84270 */
[----:B------:R-:W4:Y:S01]  /*136d0*/  MUFU.TANH R101, R101 ;  /* 0x0000006500657308 */ /* 0x000f220000002400 */
[----:B------:R-:W-:Y:S01]  /*136e0*/  ISETP.GT.AND P2, PT, R116, 0x50, PT ;  /* 0x000000507400780c */ /* 0x000fe20003f44270 */
[----:B------:R-:W-:Y:S01]  /*136f0*/  FMUL.FTZ R139, R102, UR60 ;  /* 0x0000003c668b7c20 */ /* 0x000fe20008410000 */
[----:B0-----:R-:W-:Y:S01]  /*13700*/  FSEL R89, R106, -INF , P3 ;  /* 0xff8000006a597808 */ /* 0x001fe20001800000 */
[----:B------:R-:W-:Y:S01]  /*13710*/  FMUL.FTZ R102, R73, UR60 ;  /* 0x0000003c49667c20 */ /* 0x000fe20008410000 */
[----:B------:R-:W-:-:S03]  /*13720*/  ISETP.GT.AND P3, PT, R116, 0x51, PT ;  /* 0x000000517400780c */ /* 0x000fc60003f64270 */
[----:B------:R-:W0:Y:S01]  /*13730*/  MUFU.TANH R90, R90 ;  /* 0x0000005a005a7308 */ /* 0x000e220000002400 */
[----:B------:R-:W-:Y:S01]  /*13740*/  IMAD.MOV.U32 R113, RZ, RZ, R97 ;  /* 0x000000ffff717224 */ /* 0x000fe200078e0061 */
[----:B------:R-:W-:Y:S02]  /*13750*/  FSEL R127, R127, -INF , P4 ;  /* 0xff8000007f7f7808 */ /* 0x000fe40002000000 */
[----:B------:R-:W-:-:S04]  /*13760*/  FSEL R97, R96, -INF , P2 ;  /* 0xff80000060617808 */ /* 0x000fc80001000000 */
[----:B------:R-:W-:Y:S01]  /*13770*/  MUFU.TANH R99, R99 ;  /* 0x0000006300637308 */ /* 0x000fe20000002400 */
[C---:B------:R-:W-:Y:S02]  /*13780*/  ISETP.GT.AND P4, PT, R116.reuse, 0x40, PT ;  /* 0x000000407400780c */ /* 0x040fe40003f84270 */
[----:B------:R-:W-:Y:S02]  /*13790*/  ISETP.GT.AND P2, PT, R116, 0x59, PT ;  /* 0x000000597400780c */ /* 0x000fe40003f44270 */
[----:B------:R-:W-:-:S03]  /*137a0*/  FSEL R110, R110, -INF , P3 ;  /* 0xff8000006e6e7808 */ /* 0x000fc60001800000 */
[----:B------:R-:W0:Y:S01]  /*137b0*/  MUFU.TANH R93, R93 ;  /* 0x0000005d005d7308 */ /* 0x000e220000002400 */
[----:B------:R-:W-:Y:S01]  /*137c0*/  ISETP.GT.AND P3, PT, R116, 0x60, PT ;  /* 0x000000607400780c */ /* 0x000fe20003f64270 */
[----:B------:R-:W-:-:S06]  /*137d0*/  FMUL.FTZ R109, R76, UR60 ;  /* 0x0000003c4c6d7c20 */ /* 0x000fcc0008410000 */
[----:B------:R-:W0:Y:S01]  /*137e0*/  MUFU.TANH R103, R103 ;  /* 0x0000006700677308 */ /* 0x000e220000002400 */
[----:B------:R-:W-:Y:S01]  /*137f0*/  IMAD.MOV.U32 R95, RZ, RZ, R117 ;  /* 0x000000ffff5f7224 */ /* 0x000fe200078e0075 */
[----:B-1----:R-:W-:Y:S01]  /*13800*/  FSEL R76, R104, -INF , P4 ;  /* 0xff800000684c7808 */ /* 0x002fe20002000000 */
[----:B------:R-:W-:Y:S01]  /*13810*/  IMAD.MOV.U32 R120, RZ, RZ, R92 ;  /* 0x000000ffff787224 */ /* 0x000fe200078e005c */
[----:B--2---:R-:W-:-:S04]  /*13820*/  FSEL R73, R98, -INF , P2 ;  /* 0xff80000062497808 */ /* 0x004fc80001000000 */
[----:B------:R-:W1:Y:S01]  /*13830*/  MUFU.TANH R88, R88 ;  /* 0x0000005800587308 */ /* 0x000e620000002400 */
[C---:B------:R-:W-:Y:S02]  /*13840*/  ISETP.GT.AND P4, PT, R116.reuse, 0x49, PT ;  /* 0x000000497400780c */ /* 0x040fe40003f84270 */
[----:B------:R-:W-:Y:S02]  /*13850*/  ISETP.GT.AND P2, PT, R116, 0x68, PT ;  /* 0x000000687400780c */ /* 0x000fe40003f44270 */
[----:B---3--:R-:W-:-:S03]  /*13860*/  FSEL R92, R100, -INF , P3 ;  /* 0xff800000645c7808 */ /* 0x008fc60001800000 */
[----:B------:R-:W2:Y:S01]  /*13870*/  MUFU.TANH R102, R102 ;  /* 0x0000006600667308 */ /* 0x000ea20000002400 */
[----:B------:R-:W-:Y:S01]  /*13880*/  ISETP.GT.AND P3, PT, R116, 0x69, PT ;  /* 0x000000697400780c */ /* 0x000fe20003f64270 */
[----:B------:R-:W-:Y:S01]  /*13890*/  FMUL.FTZ R117, R86, UR60 ;  /* 0x0000003c56757c20 */ /* 0x000fe20008410000 */
[----:B------:R-:W-:Y:S02]  /*138a0*/  IMAD.MOV.U32 R121, RZ, RZ, R95 ;  /* 0x000000ffff797224 */ /* 0x000fe400078e005f */
[----:B------:R-:W-:Y:S01]  /*138b0*/  FMUL.FTZ R141, R82, UR60 ;  /* 0x0000003c528d7c20 */ /* 0x000fe20008410000 */
[----:B----4-:R-:W-:Y:S02]  /*138c0*/  FSEL R95, R101, -INF , P2 ;  /* 0xff800000655f7808 */ /* 0x010fe40001000000 */
[----:B------:R-:W3:Y:S01]  /*138d0*/  MUFU.TANH R94, R94 ;  /* 0x0000005e005e7308 */ /* 0x000ee20000002400 */
[----:B------:R-:W-:Y:S02]  /*138e0*/  ISETP.GT.AND P2, PT, R116, 0x71, PT ;  /* 0x000000717400780c */ /* 0x000fe40003f44270 */
[----:B0-----:R-:W-:-:S02]  /*138f0*/  FSEL R82, R90, -INF , P3 ;  /* 0xff8000005a527808 */ /* 0x001fc40001800000 */
[----:B------:R-:W-:-:S03]  /*13900*/  ISETP.GT.AND P3, PT, R116, 0x78, PT ;  /* 0x000000787400780c */ /* 0x000fc60003f64270 */
[----:B------:R0:W-:Y:S01]  /*13910*/  MUFU.TANH R86, R77 ;  /* 0x0000004d00567308 */ /* 0x0001e20000002400 */
[----:B------:R-:W-:Y:S01]  /*13920*/  FSEL R101, R93, -INF , P2 ;  /* 0xff8000005d657808 */ /* 0x000fe20001000000 */
[----:B------:R-:W-:Y:S01]  /*13930*/  IMAD.IADD R20, R115, 0x1, R20 ;  /* 0x0000000173147824 */ /* 0x000fe200078e0214 */
[----:B------:R-:W-:Y:S02]  /*13940*/  FSEL R93, R103, -INF , P3 ;  /* 0xff800000675d7808 */ /* 0x000fe40001800000 */
[----:B0-----:R-:W-:Y:S02]  /*13950*/  FSEL R77, R107, -INF , P4 ;  /* 0xff8000006b4d7808 */ /* 0x001fe40002000000 */
[C---:B------:R-:W-:Y:S01]  /*13960*/  ISETP.GT.AND P4, PT, R116.reuse, 0x58, PT ;  /* 0x000000587400780c */ /* 0x040fe20003f84270 */
[----:B------:R-:W0:Y:S01]  /*13970*/  MUFU.TANH R114, R114 ;  /* 0x0000007200727308 */ /* 0x000e220000002400 */
[----:B------:R-:W-:Y:S02]  /*13980*/  ISETP.GT.AND P3, PT, R116, 0x81, PT ;  /* 0x000000817400780c */ /* 0x000fe40003f64270 */
[----:B------:R-:W-:-:S02]  /*13990*/  FSEL R96, R99, -INF , P4 ;  /* 0xff80000063607808 */ /* 0x000fc40002000000 */
[----:B------:R-:W-:Y:S01]  /*139a0*/  ISETP.GT.AND P4, PT, R116, 0x61, PT ;  /* 0x000000617400780c */ /* 0x000fe20003f84270 */
[----:B------:R-:W-:Y:S02]  /*139b0*/  FMUL.FTZ R146, R83, UR60 ;  /* 0x0000003c53927c20 */ /* 0x000fe40008410000 */
[----:B------:R-:W4:Y:S01]  /*139c0*/  MUFU.TANH R109, R109 ;  /* 0x0000006d006d7308 */ /* 0x000f220000002400 */
[----:B------:R-:W-:Y:S01]  /*139d0*/  IMAD.MOV.U32 R137, RZ, RZ, R126 ;  /* 0x000000ffff897224 */ /* 0x000fe200078e007e */
[----:B-1----:R-:W-:Y:S01]  /*139e0*/  FSEL R83, R88, -INF , P4 ;  /* 0xff80000058537808 */ /* 0x002fe20002000000 */
[----:B------:R-:W-:Y:S01]  /*139f0*/  IMAD.MOV.U32 R126, RZ, RZ, R147 ;  /* 0x000000ffff7e7224 */ /* 0x000fe200078e0093 */
[----:B------:R-:W-:Y:S02]  /*13a00*/  ISETP.GT.AND P4, PT, R116, 0x70, PT ;  /* 0x000000707400780c */ /* 0x000fe40003f84270 */
[----:B--2---:R-:W-:Y:S02]  /*13a10*/  FSEL R99, R102, -INF , P3 ;  /* 0xff80000066637808 */ /* 0x004fe40001800000 */
[----:B------:R-:W-:-:S02]  /*13a20*/  ISETP.GT.AND P3, PT, R20, RZ, PT ;  /* 0x000000ff1400720c */ /* 0x000fc40003f64270 */
[----:B---3--:R-:W-:Y:S02]  /*13a30*/  FSEL R88, R94, -INF , P4 ;  /* 0xff8000005e587808 */ /* 0x008fe40002000000 */
[----:B------:R-:W-:Y:S02]  /*13a40*/  ISETP.GT.AND P4, PT, R116, 0x79, PT ;  /* 0x000000797400780c */ /* 0x000fe40003f84270 */
[----:B------:R-:W-:Y:S02]  /*13a50*/  FSEL R126, R126, -INF , P3 ;  /* 0xff8000007e7e7808 */ /* 0x000fe40001800000 */
[----:B------:R-:W-:Y:S02]  /*13a60*/  ISETP.GT.AND P3, PT, R20, 0x9, PT ;  /* 0x000000091400780c */ /* 0x000fe40003f64270 */
[----:B0-----:R-:W-:Y:S02]  /*13a70*/  FSEL R100, R114, -INF , P4 ;  /* 0xff80000072647808 */ /* 0x001fe40002000000 */
[----:B------:R-:W-:-:S02]  /*13a80*/  ISETP.GT.AND P4, PT, R116, 0x88, PT ;  /* 0x000000887400780c */ /* 0x000fc40003f84270 */
[----:B------:R-:W-:Y:S02]  /*13a90*/  FSEL R124, R124, -INF , P3 ;  /* 0xff8000007c7c7808 */ /* 0x000fe40001800000 */
[C---:B------:R-:W-:Y:S01]  /*13aa0*/  ISETP.GT.AND P3, PT, R20.reuse, 0x18, PT ;  /* 0x000000181400780c */ /* 0x040fe20003f64270 */
[----:B------:R-:W-:Y:S01]  /*13ab0*/  IMAD.MOV.U32 R104, RZ, RZ, R148 ;  /* 0x000000ffff687224 */ /* 0x000fe200078e0094 */
[----:B----4-:R-:W-:Y:S02]  /*13ac0*/  FSEL R90, R109, -INF , P4 ;  /* 0xff8000006d5a7808 */ /* 0x010fe40002000000 */
[----:B------:R-:W-:Y:S02]  /*13ad0*/  ISETP.GT.AND P4, PT, R20, 0x1, PT ;  /* 0x000000011400780c */ /* 0x000fe40003f84270 */
[----:B------:R-:W-:Y:S02]  /*13ae0*/  FSEL R112, R112, -INF , P3 ;  /* 0xff80000070707808 */ /* 0x000fe40001800000 */
[----:B------:R-:W-:Y:S01]  /*13af0*/  ISETP.GT.AND P3, PT, R20, 0x21, PT ;  /* 0x000000211400780c */ /* 0x000fe20003f64270 */
[----:B------:R-:W-:Y:S01]  /*13b00*/  FMUL.FTZ R148, R87, UR60 ;  /* 0x0000003c57947c20 */ /* 0x000fe20008410000 */
[----:B------:R-:W-:-:S02]  /*13b10*/  FSEL R87, R104, -INF , P4 ;  /* 0xff80000068577808 */ /* 0x000fc40002000000 */
[----:B------:R-:W-:Y:S02]  /*13b20*/  FSEL R104, R138, -INF , P3 ;  /* 0xff8000008a687808 */ /* 0x000fe40001800000 */
[----:B------:R-:W2:Y:S01]  /*13b30*/  LDL.LU R138, [R1+0x18] ;  /* 0x00001800018a7983 */ /* 0x000ea20000300800 */
[----:B------:R-:W-:-:S04]  /*13b40*/  ISETP.GT.AND P4, PT, R20, 0x10, PT ;  /* 0x000000101400780c */ /* 0x000fc80003f84270 */
[----:B------:R-:W-:Y:S02]  /*13b50*/  FSEL R137, R137, -INF , P4 ;  /* 0xff80000089897808 */ /* 0x000fe40002000000 */
[----:B------:R-:W-:-:S04]  /*13b60*/  ISETP.GT.AND P4, PT, R20, 0x19, PT ;  /* 0x000000191400780c */ /* 0x000fc80003f84270 */
[----:B------:R-:W-:Y:S02]  /*13b70*/  FSEL R102, R120, -INF , P4 ;  /* 0xff80000078667808 */ /* 0x000fe40002000000 */
[----:B------:R-:W-:-:S04]  /*13b80*/  ISETP.GT.AND P4, PT, R20, 0x28, PT ;  /* 0x000000281400780c */ /* 0x000fc80003f84270 */
[----:B------:R-:W-:Y:S02]  /*13b90*/  FSEL R105, R21, -INF , P4 ;  /* 0xff80000015697808 */ /* 0x000fe40002000000 */
        /* <DEDUP_REMOVED lines=16> */
[----:B------:R-:W-:-:S04]  /*13ca0*/  FMNMX.FTZ R21, R81, R21, !PT ;  /* 0x0000001551157209 */ /* 0x000fc80007810000 */
[----:B------:R-:W-:-:S04]  /*13cb0*/  FMNMX.FTZ R21, R76, R21, !PT ;  /* 0x000000154c157209 */ /* 0x000fc80007810000 */
[----:B------:R-:W-:-:S04]  /*13cc0*/  FMNMX.FTZ R21, R80, R21, !PT ;  /* 0x0000001550157209 */ /* 0x000fc80007810000 */
[----:B------:R-:W-:Y:S02]  /*13cd0*/  FMNMX.FTZ R21, R89, R21, !PT ;  /* 0x0000001559157209 */ /* 0x000fe40007810000 */
[----:B------:R-:W-:Y:S02]  /*13ce0*/  ISETP.GT.AND P2, PT, R116, 0x80, PT ;  /* 0x000000807400780c */ /* 0x000fe40003f44270 */
[----:B------:R-:W-:Y:S02]  /*13cf0*/  FMNMX.FTZ R21, R77, R21, !PT ;  /* 0x000000154d157209 */ /* 0x000fe40007810000 */
[----:B0-----:R-:W-:Y:S02]  /*13d00*/  FSEL R94, R108, -INF , P2 ;  /* 0xff8000006c5e7808 */ /* 0x001fe40001000000 */
[----:B------:R-:W-:Y:S02]  /*13d10*/  ISETP.GT.AND P2, PT, R116, 0x89, PT ;  /* 0x000000897400780c */ /* 0x000fe40003f44270 */
[----:B------:R-:W-:-:S02]  /*13d20*/  FMNMX.FTZ R21, R97, R21, !PT ;  /* 0x0000001561157209 */ /* 0x000fc40007810000 */
[----:B------:R-:W-:Y:S02]  /*13d30*/  FSEL R98, R86, -INF , P2 ;  /* 0xff80000056627808 */ /* 0x000fe40001000000 */
[----:B------:R-:W-:Y:S02]  /*13d40*/  FMNMX.FTZ R21, R110, R21, !PT ;  /* 0x000000156e157209 */ /* 0x000fe40007810000 */
[----:B------:R-:W-:Y:S01]  /*13d50*/  ISETP.GT.AND P2, PT, R20, 0x8, PT ;  /* 0x000000081400780c */ /* 0x000fe20003f44270 */
[----:B------:R-:W0:Y:S01]  /*13d60*/  MUFU.TANH R157, R157 ;  /* 0x0000009d009d7308 */ /* 0x000e220000002400 */
[----:B------:R-:W-:Y:S02]  /*13d70*/  FMNMX.FTZ R21, R96, R21, !PT ;  /* 0x0000001560157209 */ /* 0x000fe40007810000 */
[----:B------:R-:W-:Y:S02]  /*13d80*/  FSEL R123, R123, -INF , P2 ;  /* 0xff8000007b7b7808 */ /* 0x000fe40001000000 */
[----:B------:R-:W-:-:S03]  /*13d90*/  ISETP.GT.AND P2, PT, R20, 0x11, PT ;  /* 0x000000111400780c */ /* 0x000fc60003f44270 */
[----:B------:R-:W1:Y:S01]  /*13da0*/  MUFU.TANH R156, R156 ;  /* 0x0000009c009c7308 */ /* 0x000e620000002400 */
[----:B------:R-:W-:-:S07]  /*13db0*/  FMNMX.FTZ R21, R73, R21, !PT ;  /* 0x0000001549157209 */ /* 0x000fce0007810000 */
[----:B------:R-:W3:Y:S01]  /*13dc0*/  MUFU.TANH R155, R155 ;  /* 0x0000009b009b7308 */ /* 0x000ee20000002400 */
[----:B------:R-:W-:Y:S02]  /*13dd0*/  FSEL R113, R113, -INF , P2 ;  /* 0xff80000071717808 */ /* 0x000fe40001000000 */
[----:B------:R-:W-:-:S05]  /*13de0*/  ISETP.GT.AND P2, PT, R20, 0x20, PT ;  /* 0x000000201400780c */ /* 0x000fca0003f44270 */
[----:B------:R-:W4:Y:S01]  /*13df0*/  MUFU.TANH R154, R154 ;  /* 0x0000009a009a7308 */ /* 0x000f220000002400 */
[----:B------:R-:W-:-:S07]  /*13e00*/  FMNMX.FTZ R21, R92, R21, !PT ;  /* 0x000000155c157209 */ /* 0x000fce0007810000 */
[----:B------:R-:W4:Y:S01]  /*13e10*/  MUFU.TANH R153, R153 ;  /* 0x0000009900997308 */ /* 0x000f220000002400 */
[----:B------:R-:W-:-:S07]  /*13e20*/  FSEL R103, R121, -INF , P2 ;  /* 0xff80000079677808 */ /* 0x000fce0001000000 */
[----:B------:R-:W4:Y:S01]  /*13e30*/  MUFU.TANH R152, R152 ;  /* 0x0000009800987308 */ /* 0x000f220000002400 */
[C---:B------:R-:W-:Y:S02]  /*13e40*/  ISETP.GT.AND P2, PT, R20.reuse, 0x29, PT ;  /* 0x000000291400780c */ /* 0x040fe40003f44270 */
[C---:B------:R-:W-:Y:S02]  /*13e50*/  ISETP.GT.AND P3, PT, R20.reuse, 0x30, PT ;  /* 0x000000301400780c */ /* 0x040fe40003f64270 */
[----:B------:R-:W-:-:S03]  /*13e60*/  ISETP.GT.AND P4, PT, R20, 0x31, PT ;  /* 0x000000311400780c */ /* 0x000fc60003f84270 */
[----:B------:R-:W4:Y:S01]  /*13e70*/  MUFU.TANH R151, R151 ;  /* 0x0000009700977308 */ /* 0x000f220000002400 */
[----:B------:R-:W-:-:S07]  /*13e80*/  FMNMX.FTZ R21, R83, R21, !PT ;  /* 0x0000001553157209 */ /* 0x000fce0007810000 */
[----:B------:R-:W-:Y:S01]  /*13e90*/  MUFU.TANH R150, R150 ;  /* 0x0000009600967308 */ /* 0x000fe20000002400 */
[----:B0-----:R-:W-:-:S07]  /*13ea0*/  FSEL R106, R157, -INF , P2 ;  /* 0xff8000009d6a7808 */ /* 0x001fce0001000000 */
[----:B------:R-:W0:Y:S01]  /*13eb0*/  MUFU.TANH R118, R118 ;  /* 0x0000007600767308 */ /* 0x000e220000002400 */
[----:B-1----:R-:W-:Y:S02]  /*13ec0*/  FSEL R107, R156, -INF , P3 ;  /* 0xff8000009c6b7808 */ /* 0x002fe40001800000 */
[----:B---3--:R-:W-:Y:S02]  /*13ed0*/  FSEL R108, R155, -INF , P4 ;  /* 0xff8000009b6c7808 */ /* 0x008fe40002000000 */
[----:B------:R-:W-:-:S03]  /*13ee0*/  FMNMX.FTZ R21, R95, R21, !PT ;  /* 0x000000155f157209 */ /* 0x000fc60007810000 */
[----:B------:R-:W1:Y:S01]  /*13ef0*/  MUFU.TANH R119, R119 ;  /* 0x0000007700777308 */ /* 0x000e620000002400 */
[C---:B------:R-:W-:Y:S02]  /*13f00*/  ISETP.GT.AND P2, PT, R20.reuse, 0x38, PT ;  /* 0x000000381400780c */ /* 0x040fe40003f44270 */
[C---:B------:R-:W-:Y:S02]  /*13f10*/  ISETP.GT.AND P3, PT, R20.reuse, 0x39, PT ;  /* 0x000000391400780c */ /* 0x040fe40003f64270 */
[----:B------:R-:W-:-:S03]  /*13f20*/  ISETP.GT.AND P4, PT, R20, 0x40, PT ;  /* 0x000000401400780c */ /* 0x000fc60003f84270 */
[----:B------:R-:W-:Y:S01]  /*13f30*/  MUFU.TANH R149, R149 ;  /* 0x0000009500957308 */ /* 0x000fe20000002400 */
[----:B------:R-:W-:-:S07]  /*13f40*/  FMNMX.FTZ R21, R82, R21, !PT ;  /* 0x0000001552157209 */ /* 0x000fce0007810000 */
[----:B------:R-:W3:Y:S01]  /*13f50*/  MUFU.TANH R139, R139 ;  /* 0x0000008b008b7308 */ /* 0x000ee20000002400 */
[----:B----4-:R-:W-:Y:S02]  /*13f60*/  FSEL R109, R154, -INF , P2 ;  /* 0xff8000009a6d7808 */ /* 0x010fe40001000000 */
[----:B------:R-:W-:Y:S02]  /*13f70*/  FSEL R114, R153, -INF , P3 ;  /* 0xff80000099727808 */ /* 0x000fe40001800000 */
[----:B------:R-:W-:-:S03]  /*13f80*/  FSEL R115, R152, -INF , P4 ;  /* 0xff80000098737808 */ /* 0x000fc60002000000 */
[----:B------:R-:W4:Y:S01]  /*13f90*/  MUFU.TANH R122, R122 ;  /* 0x0000007a007a7308 */ /* 0x000f220000002400 */
[C---:B------:R-:W-:Y:S02]  /*13fa0*/  ISETP.GT.AND P2, PT, R20.reuse, 0x41, PT ;  /* 0x000000411400780c */ /* 0x040fe40003f44270 */
[C---:B------:R-:W-:Y:S02]  /*13fb0*/  ISETP.GT.AND P3, PT, R20.reuse, 0x48, PT ;  /* 0x000000481400780c */ /* 0x040fe40003f64270 */
[----:B------:R-:W-:-:S03]  /*13fc0*/  ISETP.GT.AND P4, PT, R20, 0x49, PT ;  /* 0x000000491400780c */ /* 0x000fc60003f84270 */
[----:B------:R-:W4:Y:S01]  /*13fd0*/  MUFU.TANH R140, R140 ;  /* 0x0000008c008c7308 */ /* 0x000f220000002400 */
[----:B------:R-:W-:-:S07]  /*13fe0*/  FMNMX.FTZ R21, R88, R21, !PT ;  /* 0x0000001558157209 */ /* 0x000fce0007810000 */
[----:B------:R-:W4:Y:S01]  /*13ff0*/  MUFU.TANH R111, R111 ;  /* 0x0000006f006f7308 */ /* 0x000f220000002400 */
[----:B------:R-:W-:Y:S02]  /*14000*/  FSEL R116, R151, -INF , P2 ;  /* 0xff80000097747808 */ /* 0x000fe40001000000 */
[----:B0-----:R-:W-:Y:S02]  /*14010*/  FSEL R118, R118, -INF , P4 ;  /* 0xff80000076767808 */ /* 0x001fe40002000000 */
[----:B------:R-:W-:-:S03]  /*14020*/  ISETP.GT.AND P2, PT, R20, 0x50, PT ;  /* 0x000000501400780c */ /* 0x000fc60003f44270 */
[----:B------:R-:W0:Y:S01]  /*14030*/  MUFU.TANH R143, R143 ;  /* 0x0000008f008f7308 */ /* 0x000e220000002400 */
[----:B------:R-:W-:Y:S02]  /*14040*/  ISETP.GT.AND P4, PT, R20, 0x58, PT ;  /* 0x000000581400780c */ /* 0x000fe40003f84270 */
[----:B------:R-:W-:-:S05]  /*14050*/  FMNMX.FTZ R21, R101, R21, !PT ;  /* 0x0000001565157209 */ /* 0x000fca0007810000 */
[----:B------:R-:W0:Y:S01]  /*14060*/  MUFU.TANH R142, R142 ;  /* 0x0000008e008e7308 */ /* 0x000e220000002400 */
[----:B-1----:R-:W-:-:S07]  /*14070*/  FSEL R119, R119, -INF , P2 ;  /* 0xff80000077777808 */ /* 0x002fce0001000000 */
[----:B------:R-:W1:Y:S01]  /*14080*/  MUFU.TANH R141, R141 ;  /* 0x0000008d008d7308 */ /* 0x000e620000002400 */
[----:B---3--:R-:W-:-:S07]  /*14090*/  FSEL R121, R139, -INF , P4 ;  /* 0xff8000008b797808 */ /* 0x008fce0002000000 */
[----:B------:R3:W-:Y:S01]  /*140a0*/  MUFU.TANH R147, R117 ;  /* 0x0000007500937308 */ /* 0x0007e20000002400 */
[C---:B------:R-:W-:Y:S02]  /*140b0*/  ISETP.GT.AND P2, PT, R20.reuse, 0x59, PT ;  /* 0x000000591400780c */ /* 0x040fe40003f44270 */
[----:B------:R-:W-:Y:S02]  /*140c0*/  ISETP.GT.AND P4, PT, R20, 0x61, PT ;  /* 0x000000611400780c */ /* 0x000fe40003f84270 */
[----:B---3--:R-:W-:Y:S02]  /*140d0*/  FSEL R117, R150, -INF , P3 ;  /* 0xff80000096757808 */ /* 0x008fe40001800000 */
[----:B------:R-:W-:Y:S01]  /*140e0*/  ISETP.GT.AND P3, PT, R20, 0x51, PT ;  /* 0x000000511400780c */ /* 0x000fe20003f64270 */
[----:B------:R-:W3:Y:S01]  /*140f0*/  MUFU.TANH R146, R146 ;  /* 0x0000009200927308 */ /* 0x000ee20000002400 */
[----:B------:R-:W-:Y:S02]  /*14100*/  FMNMX.FTZ R21, R93, R21, !PT ;  /* 0x000000155d157209 */ /* 0x000fe40007810000 */
[----:B------:R-:W-:-:S02]  /*14110*/  FSEL R120, R149, -INF , P3 ;  /* 0xff80000095787808 */ /* 0x000fc40001800000 */
[----:B------:R-:W-:-:S03]  /*14120*/  ISETP.GT.AND P3, PT, R20, 0x60, PT ;  /* 0x000000601400780c */ /* 0x000fc60003f64270 */
[----:B------:R-:W3:Y:S01]  /*14130*/  MUFU.TANH R148, R148 ;  /* 0x0000009400947308 */ /* 0x000ee20000002400 */
[----:B----4-:R-:W-:Y:S02]  /*14140*/  FSEL R122, R122, -INF , P2 ;  /* 0xff8000007a7a7808 */ /* 0x010fe40001000000 */
[----:B------:R-:W-:Y:S02]  /*14150*/  FSEL R140, R140, -INF , P3 ;  /* 0xff8000008c8c7808 */ /* 0x000fe40001800000 */
[----:B------:R-:W-:Y:S02]  /*14160*/  FSEL R111, R111, -INF , P4 ;  /* 0xff8000006f6f7808 */ /* 0x000fe40002000000 */
[----:B------:R-:W-:Y:S02]  /*14170*/  FMNMX.FTZ R21, R100, R21, !PT ;  /* 0x0000001564157209 */ /* 0x000fe40007810000 */
[C---:B------:R-:W-:Y:S02]  /*14180*/  ISETP.GT.AND P2, PT, R20.reuse, 0x68, PT ;  /* 0x000000681400780c */ /* 0x040fe40003f44270 */
[----:B------:R-:W-:-:S02]  /*14190*/  ISETP.GT.AND P3, PT, R20, 0x69, PT ;  /* 0x000000691400780c */ /* 0x000fc40003f64270 */
[----:B------:R-:W-:Y:S02]  /*141a0*/  ISETP.GT.AND P4, PT, R20, 0x70, PT ;  /* 0x000000701400780c */ /* 0x000fe40003f84270 */
[----:B------:R-:W-:Y:S02]  /*141b0*/  FMNMX.FTZ R21, R94, R21, !PT ;  /* 0x000000155e157209 */ /* 0x000fe40007810000 */
[----:B0-----:R-:W-:Y:S02]  /*141c0*/  FSEL R143, R143, -INF , P2 ;  /* 0xff8000008f8f7808 */ /* 0x001fe40001000000 */
[----:B------:R-:W-:Y:S02]  /*141d0*/  FSEL R142, R142, -INF , P3 ;  /* 0xff8000008e8e7808 */ /* 0x000fe40001800000 */
[----:B-1----:R-:W-:Y:S02]  /*141e0*/  FSEL R141, R141, -INF , P4 ;  /* 0xff8000008d8d7808 */ /* 0x002fe40002000000 */
[----:B------:R-:W-:-:S02]  /*141f0*/  ISETP.GT.AND P2, PT, R20, 0x71, PT ;  /* 0x000000711400780c */ /* 0x000fc40003f44270 */
[C---:B------:R-:W-:Y:S02]  /*14200*/  ISETP.GT.AND P3, PT, R20.reuse, 0x78, PT ;  /* 0x000000781400780c */ /* 0x040fe40003f64270 */
[----:B------:R-:W-:Y:S02]  /*14210*/  ISETP.GT.AND P4, PT, R20, 0x79, PT ;  /* 0x000000791400780c */ /* 0x000fe40003f84270 */
[----:B------:R-:W-:Y:S02]  /*14220*/  FMNMX.FTZ R21, R99, R21, !PT ;  /* 0x0000001563157209 */ /* 0x000fe40007810000 */
[----:B---3--:R-:W-:Y:S02]  /*14230*/  FSEL R146, R146, -INF , P2 ;  /* 0xff80000092927808 */ /* 0x008fe40001000000 */
[----:B------:R-:W-:Y:S02]  /*14240*/  FSEL R147, R147, -INF , P3 ;  /* 0xff80000093937808 */ /* 0x000fe40001800000 */
[----:B------:R-:W-:-:S02]  /*14250*/  FSEL R148, R148, -INF , P4 ;  /* 0xff80000094947808 */ /* 0x000fc40002000000 */
[C---:B------:R-:W-:Y:S02]  /*14260*/  ISETP.GT.AND P2, PT, R20.reuse, 0x80, PT ;  /* 0x000000801400780c */ /* 0x040fe40003f44270 */
[C---:B------:R-:W-:Y:S02]  /*14270*/  ISETP.GT.AND P3, PT, R20.reuse, 0x81, PT ;  /* 0x000000811400780c */ /* 0x040fe40003f64270 */
[C---:B------:R-:W-:Y:S02]  /*14280*/  ISETP.GT.AND P4, PT, R20.reuse, 0x88, PT ;  /* 0x000000881400780c */ /* 0x040fe40003f84270 */
[----:B------:R-:W-:Y:S02]  /*14290*/  ISETP.GT.AND P5, PT, R20, 0x89, PT ;  /* 0x000000891400780c */ /* 0x000fe40003fa4270 */
        /* <DEDUP_REMOVED lines=9> */
[----:B------:R-:W-:-:S04]  /*14330*/  IMAD.U32 R21, RZ, RZ, UR4 ;  /* 0x00000004ff157e24 */ /* 0x000fc8000f8e00ff */
[----:B------:R-:W-:Y:S01]  /*14340*/  FMUL.FTZ R86, R20, R21 ;  /* 0x0000001514567220 */ /* 0x000fe20000410000 */
[----:B------:R-:W-:-:S04]  /*14350*/  FMUL.FTZ R74, R74, UR60 ;  /* 0x0000003c4a4a7c20 */ /* 0x000fc80008410000 */
[----:B------:R-:W-:Y:S01]  /*14360*/  FSEL R86, R86, RZ, P6 ;  /* 0x000000ff56567208 */ /* 0x000fe20003000000 */
[----:B------:R-:W-:-:S04]  /*14370*/  FMUL.FTZ R15, R15, R21 ;  /* 0x000000150f0f7220 */ /* 0x000fc80000410000 */
[-CC-:B------:R-:W-:Y:S01]  /*14380*/  FFMA.FTZ R91, R91, R21.reuse, -R86.reuse ;  /* 0x000000155b5b7223 */ /* 0x180fe20000010856 */
[----:B------:R-:W0:Y:S08]  /*14390*/  MUFU.TANH R74, R74 ;  /* 0x0000004a004a7308 */ /* 0x000e300000002400 */
[----:B------:R-:W-:Y:S08]  /*143a0*/  MUFU.EX2 R91, R91 ;  /* 0x0000005b005b7308 */ /* 0x000ff00000000800 */
[----:B------:R-:W2:Y:S01]  /*143b0*/  MUFU.EX2 R15, R15 ;  /* 0x0000000f000f7308 */ /* 0x000ea20000000800 */
[----:B0-----:R-:W-:Y:S01]  /*143c0*/  FSEL R149, R74, -INF , P2 ;  /* 0xff8000004a957808 */ /* 0x001fe20001000000 */
        /* <DEDUP_REMOVED lines=35> */
[----:B--2---:R-:W-:-:S02]  /*14600*/  FFMA.FTZ R86, R15, R138, R91 ;  /* 0x0000008a0f567223 */ /* 0x004fc4000001005b */
[----:B------:R-:W2:Y:S01]  /*14610*/  LDL R138, [R1+0x7c] ;  /* 0x00007c00018a7983 */ /* 0x000ea20000100800 */
[----:B------:R-:W0:Y:S08]  /*14620*/  MUFU.EX2 R84, R84 ;  /* 0x0000005400547308 */ /* 0x000e300000000800 */
[----:B------:R-:W1:Y:S08]  /*14630*/  MUFU.EX2 R72, R72 ;  /* 0x0000004800487308 */ /* 0x000e700000000800 */
[----:B------:R-:W3:Y:S01]  /*14640*/  MUFU.EX2 R85, R85 ;  /* 0x0000005500557308 */ /* 0x000ee20000000800 */
[C---:B0-----:R-:W-:Y:S01]  /*14650*/  FADD.FTZ R86, R84.reuse, R86 ;  /* 0x0000005654567221 */ /* 0x041fe20000010000 */
[----:B------:R-:W-:-:S03]  /*14660*/  F2FP.F16.F32.PACK_AB R84, R84, R91 ;  /* 0x0000005b5454723e */ /* 0x000fc600000000ff */
[----:B-1----:R-:W-:-:S04]  /*14670*/  FADD.FTZ R86, R72, R86 ;  /* 0x0000005648567221 */ /* 0x002fc80000010000 */
[C---:B---3--:R-:W-:Y:S01]  /*14680*/  FADD.FTZ R91, R85.reuse, R86 ;  /* 0x00000056555b7221 */ /* 0x048fe20000010000 */
[----:B------:R-:W-:Y:S02]  /*14690*/  F2FP.F16.F32.PACK_AB R86, R85, R72 ;  /* 0x000000485556723e */ /* 0x000fe400000000ff */
        /* <DEDUP_REMOVED lines=26> */
[----:B------:R-:W-:-:S03]  /*14840*/  FMUL.FTZ R150, R75, UR60 ;  /* 0x0000003c4b967c20 */ /* 0x000fc60008410000 */
[----:B------:R-:W-:Y:S01]  /*14850*/  FMNMX.FTZ R72, R143, R72, !PT ;  /* 0x000000488f487209 */ /* 0x000fe20007810000 */
[----:B------:R-:W-:-:S03]  /*14860*/  FMUL.FTZ R151, R78, UR60 ;  /* 0x0000003c4e977c20 */ /* 0x000fc60008410000 */
[----:B------:R-:W-:Y:S01]  /*14870*/  FMNMX.FTZ R72, R142, R72, !PT ;  /* 0x000000488e487209 */ /* 0x000fe20007810000 */
[----:B------:R-:W0:Y:S01]  /*14880*/  MUFU.TANH R150, R150 ;  /* 0x0000009600967308 */ /* 0x000e220000002400 */
[----:B------:R-:W-:Y:S02]  /*14890*/  FMUL.FTZ R152, R79, UR60 ;  /* 0x0000003c4f987c20 */ /* 0x000fe40008410000 */
[----:B------:R-:W-:-:S04]  /*148a0*/  FMNMX.FTZ R72, R141, R72, !PT ;  /* 0x000000488d487209 */ /* 0x000fc80007810000 */
[----:B------:R-:W-:Y:S01]  /*148b0*/  FMNMX.FTZ R72, R146, R72, !PT ;  /* 0x0000004892487209 */ /* 0x000fe20007810000 */
[----:B------:R-:W1:Y:S03]  /*148c0*/  MUFU.TANH R151, R151 ;  /* 0x0000009700977308 */ /* 0x000e660000002400 */
[----:B------:R-:W-:-:S05]  /*148d0*/  FMNMX.FTZ R72, R147, R72, !PT ;  /* 0x0000004893487209 */ /* 0x000fca0007810000 */
[----:B------:R-:W3:Y:S01]  /*148e0*/  MUFU.TANH R152, R152 ;  /* 0x0000009800987308 */ /* 0x000ee20000002400 */
[----:B------:R-:W-:Y:S02]  /*148f0*/  FMNMX.FTZ R72, R148, R72, !PT ;  /* 0x0000004894487209 */ /* 0x000fe40007810000 */
[----:B0-----:R-:W-:Y:S02]  /*14900*/  FSEL R150, R150, -INF , P3 ;  /* 0xff80000096967808 */ /* 0x001fe40001800000 */
[----:B------:R-:W-:Y:S02]  /*14910*/  FMNMX.FTZ R72, R149, R72, !PT ;  /* 0x0000004895487209 */ /* 0x000fe40007810000 */
[----:B-1----:R-:W-:Y:S02]  /*14920*/  FSEL R151, R151, -INF , P4 ;  /* 0xff80000097977808 */ /* 0x002fe40002000000 */
[----:B------:R-:W-:-:S04]  /*14930*/  FMNMX.FTZ R72, R150, R72, !PT ;  /* 0x0000004896487209 */ /* 0x000fc80007810000 */
[----:B------:R-:W-:Y:S02]  /*14940*/  FMNMX.FTZ R72, R151, R72, !PT ;  /* 0x0000004897487209 */ /* 0x000fe40007810000 */
[----:B---3--:R-:W-:-:S04]  /*14950*/  FSEL R152, R152, -INF , P5 ;  /* 0xff80000098987808 */ /* 0x008fc80002800000 */
[----:B------:R-:W-:-:S05]  /*14960*/  FMNMX.FTZ R72, R152, R72, !PT ;  /* 0x0000004898487209 */ /* 0x000fca0007810000 */
[----:B------:R-:W0:Y:S02]  /*14970*/  SHFL.BFLY PT, R75, R72, 0x2, 0x1f ;  /* 0x0c401f00484b7f89 */ /* 0x000e2400000e0000 */
[----:B0-----:R-:W-:-:S05]  /*14980*/  FMNMX.FTZ R72, R72, R75, !PT ;  /* 0x0000004b48487209 */ /* 0x001fca0007810000 */
[----:B------:R-:W0:Y:S02]  /*14990*/  SHFL.BFLY PT, R75, R72, 0x1, 0x1f ;  /* 0x0c201f00484b7f89 */ /* 0x000e2400000e0000 */
[----:B0-----:R-:W-:-:S04]  /*149a0*/  FMNMX.FTZ R72, R72, R75, !PT ;  /* 0x0000004b48487209 */ /* 0x001fc80007810000 */
[C---:B------:R-:W-:Y:S01]  /*149b0*/  FSETP.NEU.FTZ.AND P2, PT, R72.reuse, -INF , PT ;  /* 0xff8000004800780b */ /* 0x040fe20003f5d000 */
[----:B------:R-:W-:-:S03]  /*149c0*/  FMUL.FTZ R110, R72, R21 ;  /* 0x00000015486e7220 */ /* 0x000fc60000410000 */
[----:B------:R-:W-:Y:S02]  /*149d0*/  FSEL R85, R72, RZ, P2 ;  /* 0x000000ff48557208 */ /* 0x000fe40001000000 */
[----:B------:R-:W-:-:S03]  /*149e0*/  FSEL R110, R110, RZ, P2 ;  /* 0x000000ff6e6e7208 */ /* 0x000fc60001000000 */
[----:B------:R-:W-:Y:S02]  /*149f0*/  FADD.FTZ R85, -R85, R145 ;  /* 0x0000009155557221 */ /* 0x000fe40000010100 */
        /* <DEDUP_REMOVED lines=36> */
[----:B------:R-:W-:Y:S01]  /*14c40*/  WARPGROUP.ARRIVE ;  /* 0x00000000000079c5 */ /* 0x000fe20000000000 */
[----:B------:R-:W3:Y:S01]  /*14c50*/  LDL.LU R137, [R1+0x38] ;  /* 0x0000380001897983 */ /* 0x000ee20000300800 */
[----:B--2---:R-:W-:-:S05]  /*14c60*/  LOP3.LUT R110, R138, 0x10000, RZ, 0xfc, !PT ;  /* 0x000100008a6e7812 */ /* 0x004fca00078efcff */
        /* <DEDUP_REMOVED lines=10> */
[C---:B------:R-:W-:Y:S01]  /*14d10*/  VIADD R112, R110.reuse, 0x900 ;  /* 0x000009006e707836 */ /* 0x040fe20000000000 */
[----:B------:R-:W-:-:S04]  /*14d20*/  R2UR UR4, R110 ;  /* 0x000000006e0472ca */ /* 0x000fc800000e0000 */
[----:B------:R-:W-:Y:S01]  /*14d30*/  R2UR UR28, R112 ;  /* 0x00000000701c72ca */ /* 0x000fe200000e0000 */
[C---:B------:R-:W-:Y:S02]  /*14d40*/  VIADD R112, R110.reuse, 0xa80 ;  /* 0x00000a806e707836 */ /* 0x040fe40000000000 */
[----:B------:R-:W-:-:S05]  /*14d50*/  VIADD R110, R110, 0xc00 ;  /* 0x00000c006e6e7836 */ /* 0x000fca0000000000 */
[----:B------:R-:W-:Y:S01]  /*14d60*/  R2UR UR36, R110 ;  /* 0x000000006e2472ca */ /* 0x000fe200000e0000 */
[----:B------:R-:W-:-:S05]  /*14d70*/  VIADD R110, R16, 0x200 ;  /* 0x00000200106e7836 */ /* 0x000fca0000000000 */
[----:B------:R-:W-:Y:S01]  /*14d80*/  SHF.R.U32.HI R110, RZ, 0x4, R110 ;  /* 0x00000004ff6e7819 */ /* 0x000fe2000001166e */
[----:B------:R-:W-:-:S03]  /*14d90*/  IMAD.MOV.U32 R111, RZ, RZ, -0x3ffffff0 ;  /* 0xc0000010ff6f7424 */ /* 0x000fc600078e00ff */
[----:B------:R-:W-:-:S04]  /*14da0*/  LOP3.LUT R110, R110, 0x3fff, RZ, 0xc0, !PT ;  /* 0x00003fff6e6e7812 */ /* 0x000fc800078ec0ff */
[----:B------:R-:W-:Y:S02]  /*14db0*/  LOP3.LUT R110, R110, 0x2400000, RZ, 0xfc, !PT ;  /* 0x024000006e6e7812 */ /* 0x000fe400078efcff */
[C---:B------:R-:W-:Y:S02]  /*14dc0*/  R2UR UR5, R111.reuse ;  /* 0x000000006f0572ca */ /* 0x040fe400000e0000 */
[----:B------:R-:W-:Y:S01]  /*14dd0*/  R2UR UR37, R111 ;  /* 0x000000006f2572ca */ /* 0x000fe200000e0000 */
[----:B------:R-:W-:Y:S02]  /*14de0*/  IMAD R110, R14, 0x6c0, R110 ;  /* 0x000006c00e6e7824 */ /* 0x000fe400078e026e */
[----:B------:R-:W-:-:S03]  /*14df0*/  IMAD.MOV.U32 R111, RZ, RZ, -0x7fffffe0 ;  /* 0x80000020ff6f7424 */ /* 0x000fc600078e00ff */
[----:B------:R-:W-:Y:S02]  /*14e00*/  R2UR UR6, R110 ;  /* 0x000000006e0672ca */ /* 0x000fe400000e0000 */
[----:B------:R-:W-:-:S13]  /*14e10*/  R2UR UR7, R111 ;  /* 0x000000006f0772ca */ /* 0x000fda00000e0000 */
[----:B------:R-:W-:Y:S01]  /*14e20*/  HGMMA.64x96x16.F32 R24, gdesc[UR4].tnspB, R24, gsb0 ;  /* 0x41600000041879f0 */ /* 0x000fe20008000818 */
[----:B------:R-:W-:Y:S01]  /*14e30*/  IMAD.MOV.U32 R113, RZ, RZ, -0x3ffffff0 ;  /* 0xc0000010ff717424 */ /* 0x000fe200078e00ff */
[----:B------:R-:W-:Y:S01]  /*14e40*/  R2UR UR32, R112 ;  /* 0x00000000702072ca */ /* 0x000fe200000e0000 */
[----:B------:R-:W-:-:S03]  /*14e50*/  VIADD R112, R110, 0x40 ;  /* 0x000000406e707836 */ /* 0x000fc60000000000 */
[C---:B------:R-:W-:Y:S02]  /*14e60*/  R2UR UR9, R113.reuse ;  /* 0x00000000710972ca */ /* 0x040fe400000e0000 */
[C---:B------:R-:W-:Y:S02]  /*14e70*/  R2UR UR13, R113.reuse ;  /* 0x00000000710d72ca */ /* 0x040fe400000e0000 */
[C---:B------:R-:W-:Y:S02]  /*14e80*/  R2UR UR17, R113.reuse ;  /* 0x00000000711172ca */ /* 0x040fe400000e0000 */
[C---:B------:R-:W-:Y:S02]  /*14e90*/  R2UR UR21, R113.reuse ;  /* 0x00000000711572ca */ /* 0x040fe400000e0000 */
[C---:B------:R-:W-:Y:S02]  /*14ea0*/  R2UR UR25, R113.reuse ;  /* 0x00000000711972ca */ /* 0x040fe400000e0000 */
[----:B------:R-:W-:-:S02]  /*14eb0*/  R2UR UR29, R113 ;  /* 0x00000000711d72ca */ /* 0x000fc400000e0000 */
[----:B------:R-:W-:Y:S01]  /*14ec0*/  R2UR UR33, R113 ;  /* 0x00000000712172ca */ /* 0x000fe200000e0000 */
[----:B------:R-:W-:Y:S01]  /*14ed0*/  IMAD.MOV.U32 R113, RZ, RZ, -0x7fffffe0 ;  /* 0x80000020ff717424 */ /* 0x000fe200078e00ff */
[----:B------:R-:W-:-:S04]  /*14ee0*/  R2UR UR10, R112 ;  /* 0x00000000700a72ca */ /* 0x000fc800000e0000 */
[----:B------:R-:W-:Y:S01]  /*14ef0*/  R2UR UR11, R113 ;  /* 0x00000000710b72ca */ /* 0x000fe200000e0000 */
[----:B------:R-:W-:Y:S02]  /*14f00*/  WARPGROUP.DEPBAR.LE gsb0, 0x0 ;  /* 0x00008000000079c5 */ /* 0x000fe40000010000 */
[----:B------:R-:W-:-:S10]  /*14f10*/  WARPGROUP.ARRIVE ;  /* 0x00000000000079c5 */ /* 0x000fd40000000000 */
[----:B------:R-:W-:Y:S01]  /*14f20*/  HGMMA.64x96x16.F32 R24, gdesc[UR8].tnspB, R24, gsb0 ;  /* 0x41600000081879f0 */ /* 0x000fe20008000818 */
[----:B------:R-:W-:Y:S02]  /*14f30*/  VIADD R112, R110, 0x80 ;  /* 0x000000806e707836 */ /* 0x000fe40000000000 */
[----:B------:R-:W-:-:S03]  /*14f40*/  IMAD.MOV.U32 R113, RZ, RZ, -0x7fffffe0 ;  /* 0x80000020ff717424 */ /* 0x000fc600078e00ff */
[----:B------:R-:W-:Y:S02]  /*14f50*/  R2UR UR14, R112 ;  /* 0x00000000700e72ca */ /* 0x000fe400000e0000 */
[----:B------:R-:W-:Y:S01]  /*14f60*/  R2UR UR15, R113 ;  /* 0x00000000710f72ca */ /* 0x000fe200000e0000 */
[----:B------:R-:W-:Y:S02]  /*14f70*/  VIADD R112, R110, 0xc0 ;  /* 0x000000c06e707836 */ /* 0x000fe40000000000 */
[----:B------:R-:W-:Y:S01]  /*14f80*/  IMAD.MOV.U32 R113, RZ, RZ, -0x7fffffe0 ;  /* 0x80000020ff717424 */ /* 0x000fe200078e00ff */
[----:B------:R-:W-:Y:S02]  /*14f90*/  WARPGROUP.DEPBAR.LE gsb0, 0x0 ;  /* 0x00008000000079c5 */ /* 0x000fe40000010000 */
[----:B------:R-:W-:-:S07]  /*14fa0*/  WARPGROUP.ARRIVE ;  /* 0x00000000000079c5 */ /* 0x000fce0000000000 */
[----:B------:R-:W-:Y:S01]  /*14fb0*/  HGMMA.64x96x16.F32 R24, gdesc[UR12].tnspB, R24, gsb0 ;  /* 0x416000000c1879f0 */ /* 0x000fe20008000818 */
[----:B------:R-:W-:Y:S02]  /*14fc0*/  R2UR UR18, R112 ;  /* 0x00000000701272ca */ /* 0x000fe400000e0000 */
[----:B------:R-:W-:Y:S01]  /*14fd0*/  R2UR UR19, R113 ;  /* 0x00000000711372ca */ /* 0x000fe200000e0000 */
[----:B------:R-:W-:Y:S02]  /*14fe0*/  VIADD R112, R110, 0x100 ;  /* 0x000001006e707836 */ /* 0x000fe40000000000 */
[----:B------:R-:W-:-:S03]  /*14ff0*/  IMAD.MOV.U32 R113, RZ, RZ, -0x7fffffe0 ;  /* 0x80000020ff717424 */ /* 0x000fc600078e00ff */
[----:B------:R-:W-:Y:S01]  /*15000*/  R2UR UR22, R112 ;  /* 0x00000000701672ca */ /* 0x000fe200000e0000 */
[----:B------:R-:W-:Y:S02]  /*15010*/  WARPGROUP.DEPBAR.LE gsb0, 0x0 ;  /* 0x00008000000079c5 */ /* 0x000fe40000010000 */
[----:B------:R-:W-:-:S06]  /*15020*/  WARPGROUP.ARRIVE ;  /* 0x00000000000079c5 */ /* 0x000fcc0000000000 */
        /* <DEDUP_REMOVED lines=30> */
[----:B------:R-:W-:Y:S01]  /*15210*/  FMUL.FTZ R85, R85, R21 ;  /* 0x0000001555557220 */ /* 0x000fe20000410000 */
[----:B------:R-:W-:Y:S08]  /*15220*/  MUFU.EX2 R126, R126 ;  /* 0x0000007e007e7308 */ /* 0x000ff00000000800 */
[----:B------:R-:W3:Y:S08]  /*15230*/  MUFU.EX2 R110, R85 ;  /* 0x00000055006e7308 */ /* 0x000ef00000000800 */
[----:B------:R-:W0:Y:S08]  /*15240*/  MUFU.EX2 R87, R87 ;  /* 0x0000005700577308 */ /* 0x000e300000000800 */
[----:B------:R-:W1:Y:S01]  /*15250*/  MUFU.EX2 R123, R123 ;  /* 0x0000007b007b7308 */ /* 0x000e620000000800 */
[----:B------:R-:W2:Y:S01]  /*15260*/  S2R R155, SR_TID.X ;  /* 0x00000000009b7919 */ /* 0x000ea20000002100 */
[----:B---3--:R-:W-:-:S06]  /*15270*/  FFMA.FTZ R111, R110, R137, R126 ;  /* 0x000000896e6f7223 */ /* 0x008fcc000001007e */
[----:B------:R-:W3:Y:S08]  /*15280*/  MUFU.EX2 R136, R136 ;  /* 0x0000008800887308 */ /* 0x000ef00000000800 */
[----:B------:R-:W4:Y:S01]  /*15290*/  MUFU.EX2 R124, R124 ;  /* 0x0000007c007c7308 */ /* 0x000f220000000800 */
[----:B0-----:R-:W-:-:S07]  /*152a0*/  FADD.FTZ R111, R87, R111 ;  /* 0x0000006f576f7221 */ /* 0x001fce0000010000 */
[----:B------:R-:W0:Y:S01]  /*152b0*/  MUFU.EX2 R135, R135 ;  /* 0x0000008700877308 */ /* 0x000e220000000800 */
[----:B------:R-:W-:Y:S02]  /*152c0*/  WARPGROUP.DEPBAR.LE gsb0, 0x0 ;  /* 0x00008000000079c5 */ /* 0x000fe40000010000 */
[----:B------:R-:W-:-:S06]  /*152d0*/  WARPGROUP.ARRIVE ;  /* 0x00000000000079c5 */ /* 0x000fcc0000000000 */
[----:B------:R-:W-:Y:S01]  /*152e0*/  HGMMA.64x96x16.F32 R24, gdesc[UR36].tnspB, R24, gsb0 ;  /* 0x41600000241879f0 */ /* 0x000fe20008000818 */
[----:B------:R-:W2:Y:S01]  /*152f0*/  MUFU.EX2 R75, R75 ;  /* 0x0000004b004b7308 */ /* 0x000ea20000000800 */
[----:B------:R-:W-:Y:S02]  /*15300*/  @!P0 IMAD R112, R14, 0x8, R16 ;  /* 0x000000080e708824 */ /* 0x000fe400078e0210 */
[----:B-1----:R-:W-:-:S05]  /*15310*/  FADD.FTZ R14, R123, R111 ;  /* 0x0000006f7b0e7221 */ /* 0x002fca0000010000 */
[----:B------:R-:W1:Y:S08]  /*15320*/  MUFU.EX2 R134, R134 ;  /* 0x0000008600867308 */ /* 0x000e700000000800 */
[----:B------:R-:W1:Y:S01]  /*15330*/  MUFU.EX2 R78, R78 ;  /* 0x0000004e004e7308 */ /* 0x000e620000000800 */
[----:B---3--:R-:W-:Y:S01]  /*15340*/  FADD.FTZ R91, R136, R91 ;  /* 0x0000005b885b7221 */ /* 0x008fe20000010000 */
[----:B----4-:R-:W-:-:S06]  /*15350*/  FADD.FTZ R14, R124, R14 ;  /* 0x0000000e7c0e7221 */ /* 0x010fcc0000010000 */
[----:B------:R-:W3:Y:S08]  /*15360*/  MUFU.EX2 R133, R133 ;  /* 0x0000008500857308 */ /* 0x000ef00000000800 */
[----:B------:R-:W4:Y:S01]  /*15370*/  MUFU.EX2 R79, R79 ;  /* 0x0000004f004f7308 */ /* 0x000f220000000800 */
[----:B0-----:R-:W-:Y:S01]  /*15380*/  FADD.FTZ R91, R135, R91 ;  /* 0x0000005b875b7221 */ /* 0x001fe20000010000 */
[----:B--2---:R-:W-:-:S06]  /*15390*/  FADD.FTZ R14, R75, R14 ;  /* 0x0000000e4b0e7221 */ /* 0x004fcc0000010000 */
[----:B------:R-:W0:Y:S08]  /*153a0*/  MUFU.EX2 R132, R132 ;  /* 0x0000008400847308 */ /* 0x000e300000000800 */
[----:B------:R-:W2:Y:S01]  /*153b0*/  MUFU.EX2 R102, R102 ;  /* 0x0000006600667308 */ /* 0x000ea20000000800 */
[----:B-1----:R-:W-:Y:S01]  /*153c0*/  FADD.FTZ R91, R134, R91 ;  /* 0x0000005b865b7221 */ /* 0x002fe20000010000 */
[----:B------:R-:W-:-:S06]  /*153d0*/  FADD.FTZ R14, R78, R14 ;  /* 0x0000000e4e0e7221 */ /* 0x000fcc0000010000 */
        /* <DEDUP_REMOVED lines=10> */
[----:B------:R-:W-:Y:S01]  /*15480*/  SHF.R.U32.HI R138, RZ, 0x7, R155 ;  /* 0x00000007ff8a7819 */ /* 0x000fe2000001169b */
[----:B-1----:R-:W-:-:S06]  /*15490*/  FADD.FTZ R91, R131, R91 ;  /* 0x0000005b835b7221 */ /* 0x002fcc0000010000 */
[----:B------:R-:W1:Y:S01]  /*154a0*/  MUFU.EX2 R128, R128 ;  /* 0x0000008000807308 */ /* 0x000e620000000800 */
[----:B------:R-:W-:-:S07]  /*154b0*/  FADD.FTZ R14, R103, R14 ;  /* 0x0000000e670e7221 */ /* 0x000fce0000010000 */
[----:B------:R-:W1:Y:S01]  /*154c0*/  MUFU.EX2 R106, R106 ;  /* 0x0000006a006a7308 */ /* 0x000e620000000800 */
[----:B---3--:R-:W-:Y:S01]  /*154d0*/  FADD.FTZ R91, R130, R91 ;  /* 0x0000005b825b7221 */ /* 0x008fe20000010000 */
[----:B------:R-:W-:-:S06]  /*154e0*/  VIADD R85, R138, 0x9 ;  /* 0x000000098a557836 */ /* 0x000fcc0000000000 */
[----:B------:R-:W3:Y:S01]  /*154f0*/  MUFU.EX2 R127, R127 ;  /* 0x0000007f007f7308 */ /* 0x000ee20000000800 */
[----:B----4-:R-:W-:Y:S01]  /*15500*/  FADD.FTZ R14, R104, R14 ;  /* 0x0000000e680e7221 */ /* 0x010fe20000010000 */
[----:B------:R-:W-:-:S06]  /*15510*/  ISETP.GE.U32.AND P2, PT, R155, 0x180, PT ;  /* 0x000001809b00780c */ /* 0x000fcc0003f46070 */
[----:B------:R-:W4:Y:S01]  /*15520*/  MUFU.EX2 R107, R107 ;  /* 0x0000006b006b7308 */ /* 0x000f220000000800 */
[----:B------:R-:W-:Y:S02]  /*15530*/  @!P0 IMAD R113, R19, 0x8, R16 ;  /* 0x0000000813718824 */ /* 0x000fe400078e0210 */
[----:B0-----:R-:W-:-:S05]  /*15540*/  FADD.FTZ R91, R129, R91 ;  /* 0x0000005b815b7221 */ /* 0x001fca0000010000 */
[----:B------:R-:W0:Y:S01]  /*15550*/  MUFU.EX2 R125, R125 ;  /* 0x0000007d007d7308 */ /* 0x000e220000000800 */
[----:B--2---:R-:W-:Y:S01]  /*15560*/  FADD.FTZ R14, R105, R14 ;  /* 0x0000000e690e7221 */ /* 0x004fe20000010000 */
[----:B------:R-:W-:-:S06]  /*15570*/  SEL R85, R85, 0x9, !P2 ;  /* 0x0000000955557807 */ /* 0x000fcc0005000000 */
[----:B------:R-:W2:Y:S01]  /*15580*/  MUFU.EX2 R108, R108 ;  /* 0x0000006c006c7308 */ /* 0x000ea20000000800 */
[----:B------:R-:W-:Y:S01]  /*15590*/  @!P0 VIADD R113, R113, 0x31c40 ;  /* 0x00031c4071718836 */ /* 0x000fe20000000000 */
[----:B------:R-:W-:Y:S01]  /*155a0*/  F2FP.F16.F32.PACK_AB R137, R78, R75 ;  /* 0x0000004b4e89723e */ /* 0x000fe200000000ff */
[----:B------:R-:W-:-:S05]  /*155b0*/  @!P0 VIADD R112, R112, 0x31c60 ;  /* 0x00031c6070708836 */ /* 0x000fca0000000000 */
[----:B------:R-:W2:Y:S01]  /*155c0*/  MUFU.EX2 R81, R81 ;  /* 0x0000005100517308 */ /* 0x000ea20000000800 */
[----:B-1----:R-:W-:Y:S01]  /*155d0*/  FADD.FTZ R75, R128, R91 ;  /* 0x0000005b804b7221 */ /* 0x002fe20000010000 */
[----:B------:R-:W-:-:S06]  /*155e0*/  FADD.FTZ R14, R106, R14 ;  /* 0x0000000e6a0e7221 */ /* 0x000fcc0000010000 */
[----:B------:R-:W1:Y:S01]  /*155f0*/  MUFU.EX2 R109, R109 ;  /* 0x0000006d006d7308 */ /* 0x000e620000000800 */
[----:B------:R-:W-:Y:S02]  /*15600*/  WARPGROUP.DEPBAR.LE gsb0, 0x0 ;  /* 0x00008000000079c5 */ /* 0x000fe40000010000 */
[----:B------:R4:W-:Y:S06]  /*15610*/  BAR.ARV R85, 0x100 ;  /* 0x000400550000751d */ /* 0x0009ec0000002000 */
[----:B------:R-:W1:Y:S01]  /*15620*/  MUFU.EX2 R76, R76 ;  /* 0x0000004c004c7308 */ /* 0x000e620000000800 */
[----:B------:R-:W-:Y:S01]  /*15630*/  @!P0 PRMT R113, RZ, 0x654, R113 ;  /* 0x00000654ff718816 */ /* 0x000fe20000000071 */
[----:B---3--:R-:W-:Y:S01]  /*15640*/  FADD.FTZ R75, R127, R75 ;  /* 0x0000004b7f4b7221 */ /* 0x008fe20000010000 */
[----:B----4-:R-:W-:-:S05]  /*15650*/  F2FP.F16.F32.PACK_AB R85, R87, R126 ;  /* 0x0000007e5755723e */ /* 0x010fca00000000ff */
[----:B------:R-:W3:Y:S01]  /*15660*/  MUFU.EX2 R114, R114 ;  /* 0x0000007200727308 */ /* 0x000ee20000000800 */
[----:B------:R-:W-:Y:S01]  /*15670*/  @!P0 PRMT R112, RZ, 0x654, R112 ;  /* 0x00000654ff708816 */ /* 0x000fe20000000070 */
[----:B------:R-:W-:Y:S01]  /*15680*/  FADD.FTZ R14, R107, R14 ;  /* 0x0000000e6b0e7221 */ /* 0x000fe20000010000 */
[----:B------:R-:W-:Y:S01]  /*15690*/  F2FP.F16.F32.PACK_AB R87, R124, R123 ;  /* 0x0000007b7c57723e */ /* 0x000fe200000000ff */
[----:B------:R4:W-:Y:S04]  /*156a0*/  @!P0 SYNCS.ARRIVE.TRANS64.RED.A1T0 RZ, [R113+URZ], RZ ;  /* 0x000000ff71ff89a7 */ /* 0x0009e8000810043f */
[----:B------:R-:W4:Y:S01]  /*156b0*/  MUFU.EX2 R80, R80 ;  /* 0x0000005000507308 */ /* 0x000f220000000800 */
[----:B0-----:R-:W-:Y:S01]  /*156c0*/  FADD.FTZ R75, R125, R75 ;  /* 0x0000004b7d4b7221 */ /* 0x001fe20000010000 */
[----:B--2---:R-:W-:Y:S01]  /*156d0*/  FADD.FTZ R14, R108, R14 ;  /* 0x0000000e6c0e7221 */ /* 0x004fe20000010000 */
[----:B------:R0:W-:Y:S05]  /*156e0*/  @!P0 SYNCS.ARRIVE.TRANS64.RED.A1T0 RZ, [R112+URZ], RZ ;  /* 0x000000ff70ff89a7 */ /* 0x0001ea000810043f */
[----:B------:R-:W2:Y:S01]  /*156f0*/  MUFU.EX2 R115, R115 ;  /* 0x0000007300737308 */ /* 0x000ea20000000800 */
[----:B------:R0:W-:Y:S01]  /*15700*/  STSM.16.M88.4 [R17+0x24300], R84 ;  /* 0x0243005411007844 */ /* 0x0001e20000000200 */
[----:B------:R-:W-:-:S06]  /*15710*/  FADD.FTZ R75, R81, R75 ;  /* 0x0000004b514b7221 */ /* 0x000fcc0000010000 */
[----:B------:R-:W2:Y:S01]  /*15720*/  MUFU.EX2 R89, R89 ;  /* 0x0000005900597308 */ /* 0x000ea20000000800 */
[----:B-1----:R-:W-:-:S07]  /*15730*/  FADD.FTZ R14, R109, R14 ;  /* 0x0000000e6d0e7221 */ /* 0x002fce0000010000 */
[----:B------:R-:W1:Y:S01]  /*15740*/  MUFU.EX2 R116, R116 ;  /* 0x0000007400747308 */ /* 0x000e620000000800 */
[----:B------:R-:W-:Y:S01]  /*15750*/  FADD.FTZ R78, R76, R75 ;  /* 0x0000004b4c4e7221 */ /* 0x000fe20000010000 */
[----:B---3--:R-:W-:-:S06]  /*15760*/  FADD.FTZ R75, R114, R14 ;  /* 0x0000000e724b7221 */ /* 0x008fcc0000010000 */
[----:B------:R-:W3:Y:S08]  /*15770*/  MUFU.EX2 R77, R77 ;  /* 0x0000004d004d7308 */ /* 0x000ef00000000800 */
[----:B0-----:R-:W-:Y:S08]  /*15780*/  MUFU.EX2 R84, R83 ;  /* 0x0000005300547308 */ /* 0x001ff00000000800 */
[----:B------:R-:W0:Y:S01]  /*15790*/  MUFU.EX2 R83, R117 ;  /* 0x0000007500537308 */ /* 0x000e220000000800 */
[----:B----4-:R-:W-:Y:S01]  /*157a0*/  FADD.FTZ R14, R80, R78 ;  /* 0x0000004e500e7221 */ /* 0x010fe20000010000 */
[----:B--2---:R-:W-:-:S06]  /*157b0*/  FADD.FTZ R75, R115, R75 ;  /* 0x0000004b734b7221 */ /* 0x004fcc0000010000 */
[----:B------:R-:W2:Y:S08]  /*157c0*/  MUFU.EX2 R97, R97 ;  /* 0x0000006100617308 */ /* 0x000eb00000000800 */
[----:B------:R-:W4:Y:S01]  /*157d0*/  MUFU.EX2 R118, R118 ;  /* 0x0000007600767308 */ /* 0x000f220000000800 */
[----:B------:R-:W-:Y:S01]  /*157e0*/  FADD.FTZ R14, R89, R14 ;  /* 0x0000000e590e7221 */ /* 0x000fe20000010000 */
[----:B-1----:R-:W-:-:S06]  /*157f0*/  FADD.FTZ R75, R116, R75 ;  /* 0x0000004b744b7221 */ /* 0x002fcc0000010000 */
[----:B------:R-:W1:Y:S08]  /*15800*/  MUFU.EX2 R74, R74 ;  /* 0x0000004a004a7308 */ /* 0x000e700000000800 */
[----:B------:R-:W1:Y:S01]  /*15810*/  MUFU.EX2 R119, R119 ;  /* 0x0000007700777308 */ /* 0x000e620000000800 */
[----:B---3--:R-:W-:Y:S01]  /*15820*/  FADD.FTZ R14, R77, R14 ;  /* 0x0000000e4d0e7221 */ /* 0x008fe20000010000 */
[----:B0-----:R-:W-:-:S06]  /*15830*/  FADD.FTZ R75, R83, R75 ;  /* 0x0000004b534b7221 */ /* 0x001fcc0000010000 */
[----:B------:R-:W0:Y:S08]  /*15840*/  MUFU.EX2 R96, R96 ;  /* 0x0000006000607308 */ /* 0x000e300000000800 */
[----:B------:R-:W3:Y:S01]  /*15850*/  MUFU.EX2 R120, R120 ;  /* 0x0000007800787308 */ /* 0x000ee20000000800 */
[----:B--2---:R-:W-:Y:S01]  /*15860*/  FADD.FTZ R14, R97, R14 ;  /* 0x0000000e610e7221 */ /* 0x004fe20000010000 */
[----:B----4-:R-:W-:-:S06]  /*15870*/  FADD.FTZ R75, R118, R75 ;  /* 0x0000004b764b7221 */ /* 0x010fcc0000010000 */
[----:B------:R-:W2:Y:S08]  /*15880*/  MUFU.EX2 R73, R73 ;  /* 0x0000004900497308 */ /* 0x000eb00000000800 */
[----:B------:R-:W4:Y:S01]  /*15890*/  MUFU.EX2 R121, R121 ;  /* 0x0000007900797308 */ /* 0x000f220000000800 */
[----:B-1----:R-:W-:Y:S01]  /*158a0*/  FADD.FTZ R14, R74, R14 ;  /* 0x0000000e4a0e7221 */ /* 0x002fe20000010000 */
[----:B------:R-:W-:-:S06]  /*158b0*/  FADD.FTZ R75, R119, R75 ;  /* 0x0000004b774b7221 */ /* 0x000fcc0000010000 */
[----:B------:R-:W1:Y:S08]  /*158c0*/  MUFU.EX2 R92, R92 ;  /* 0x0000005c005c7308 */ /* 0x000e700000000800 */
[----:B------:R-:W1:Y:S01]  /*158d0*/  MUFU.EX2 R122, R122 ;  /* 0x0000007a007a7308 */ /* 0x000e620000000800 */
[----:B0-----:R-:W-:Y:S01]  /*158e0*/  FADD.FTZ R14, R96, R14 ;  /* 0x0000000e600e7221 */ /* 0x001fe20000010000 */
[----:B---3--:R-:W-:-:S06]  /*158f0*/  FADD.FTZ R75, R120, R75 ;  /* 0x0000004b784b7221 */ /* 0x008fcc0000010000 */
[----:B------:R-:W0:Y:S01]  /*15900*/  MUFU.EX2 R140, R140 ;  /* 0x0000008c008c7308 */ /* 0x000e220000000800 */
[----:B--2---:R-:W-:Y:S01]  /*15910*/  FADD.FTZ R14, R73, R14 ;  /* 0x0000000e490e7221 */ /* 0x004fe20000010000 */
[----:B----4-:R-:W-:-:S06]  /*15920*/  FADD.FTZ R75, R121, R75 ;  /* 0x0000004b794b7221 */ /* 0x010fcc0000010000 */
[----:B------:R-:W2:Y:S08]  /*15930*/  MUFU.EX2 R95, R95 ;  /* 0x0000005f005f7308 */ /* 0x000eb00000000800 */
[----:B------:R-:W3:Y:S01]  /*15940*/  MUFU.EX2 R145, R145 ;  /* 0x0000009100917308 */ /* 0x000ee20000000800 */
[----:B-1----:R-:W-:Y:S01]  /*15950*/  FADD.FTZ R14, R92, R14 ;  /* 0x0000000e5c0e7221 */ /* 0x002fe20000010000 */
[----:B------:R-:W-:-:S06]  /*15960*/  FADD.FTZ R75, R122, R75 ;  /* 0x0000004b7a4b7221 */ /* 0x000fcc0000010000 */
[----:B------:R-:W1:Y:S08]  /*15970*/  MUFU.EX2 R85, R82 ;  /* 0x0000005200557308 */ /* 0x000e700000000800 */
[----:B------:R-:W4:Y:S01]  /*15980*/  MUFU.EX2 R143, R143 ;  /* 0x0000008f008f7308 */ /* 0x000f220000000800 */
[----:B------:R-:W-:Y:S01]  /*15990*/  FADD.FTZ R14, R84, R14 ;  /* 0x0000000e540e7221 */ /* 0x000fe20000010000 */
[----:B0-----:R-:W-:-:S06]  /*159a0*/  FADD.FTZ R75, R140, R75 ;  /* 0x0000004b8c4b7221 */ /* 0x001fcc0000010000 */
[----:B------:R-:W0:Y:S08]  /*159b0*/  MUFU.EX2 R88, R88 ;  /* 0x0000005800587308 */ /* 0x000e300000000800 */
[----:B------:R-:W0:Y:S01]  /*159c0*/  MUFU.EX2 R142, R142 ;  /* 0x0000008e008e7308 */ /* 0x000e220000000800 */
[----:B--2---:R-:W-:Y:S01]  /*159d0*/  FADD.FTZ R14, R95, R14 ;  /* 0x0000000e5f0e7221 */ /* 0x004fe20000010000 */
[----:B---3--:R-:W-:-:S06]  /*159e0*/  FADD.FTZ R75, R145, R75 ;  /* 0x0000004b914b7221 */ /* 0x008fcc0000010000 */
[----:B------:R-:W2:Y:S08]  /*159f0*/  MUFU.EX2 R101, R101 ;  /* 0x0000006500657308 */ /* 0x000eb00000000800 */
[----:B------:R-:W3:Y:S01]  /*15a00*/  MUFU.EX2 R141, R141 ;  /* 0x0000008d008d7308 */ /* 0x000ee20000000800 */
[----:B-1----:R-:W-:Y:S01]  /*15a10*/  FADD.FTZ R14, R85, R14 ;  /* 0x0000000e550e7221 */ /* 0x002fe20000010000 */
[----:B----4-:R-:W-:-:S06]  /*15a20*/  FADD.FTZ R75, R143, R75 ;  /* 0x0000004b8f4b7221 */ /* 0x010fcc0000010000 */
[----:B------:R-:W1:Y:S01]  /*15a30*/  MUFU.EX2 R93, R93 ;  /* 0x0000005d005d7308 */ /* 0x000e620000000800 */
[----:B------:R-:W-:-:S07]  /*15a40*/  F2FP.F16.F32.PACK_AB R80, R80, R76 ;  /* 0x0000004c5050723e */ /* 0x000fce00000000ff */
[----:B------:R-:W4:Y:S01]  /*15a50*/  MUFU.EX2 R146, R146 ;  /* 0x0000009200927308 */ /* 0x000f220000000800 */
[----:B------:R-:W-:Y:S01]  /*15a60*/  F2FP.F16.F32.PACK_AB R76, R74, R97 ;  /* 0x000000614a4c723e */ /* 0x000fe200000000ff */
[----:B0-----:R-:W-:Y:S01]  /*15a70*/  FADD.FTZ R14, R88, R14 ;  /* 0x0000000e580e7221 */ /* 0x001fe20000010000 */
[----:B------:R-:W-:-:S05]  /*15a80*/  FADD.FTZ R74, R142, R75 ;  /* 0x0000004b8e4a7221 */ /* 0x000fca0000010000 */
[----:B------:R-:W0:Y:S01]  /*15a90*/  MUFU.EX2 R91, R147 ;  /* 0x00000093005b7308 */ /* 0x000e220000000800 */
[----:B------:R-:W-:Y:S01]  /*15aa0*/  F2FP.F16.F32.PACK_AB R78, R73, R96 ;  /* 0x00000060494e723e */ /* 0x000fe200000000ff */
[----:B--2---:R-:W-:Y:S01]  /*15ab0*/  FADD.FTZ R14, R101, R14 ;  /* 0x0000000e650e7221 */ /* 0x004fe20000010000 */
[----:B---3--:R-:W-:-:S05]  /*15ac0*/  FADD.FTZ R73, R141, R74 ;  /* 0x0000004a8d497221 */ /* 0x008fca0000010000 */
[----:B------:R-:W2:Y:S01]  /*15ad0*/  MUFU.EX2 R148, R148 ;  /* 0x0000009400947308 */ /* 0x000ea20000000800 */
[----:B-1----:R-:W-:Y:S01]  /*15ae0*/  FADD.FTZ R75, R93, R14 ;  /* 0x0000000e5d4b7221 */ /* 0x002fe20000010000 */
[----:B----4-:R-:W-:-:S06]  /*15af0*/  FADD.FTZ R14, R146, R73 ;  /* 0x00000049920e7221 */ /* 0x010fcc0000010000 */
[----:B------:R-:W1:Y:S01]  /*15b00*/  MUFU.EX2 R149, R149 ;  /* 0x0000009500957308 */ /* 0x000e620000000800 */
[----:B0-----:R-:W-:-:S07]  /*15b10*/  FADD.FTZ R73, R91, R14 ;  /* 0x0000000e5b497221 */ /* 0x001fce0000010000 */
[----:B------:R-:W0:Y:S08]  /*15b20*/  MUFU.EX2 R100, R100 ;  /* 0x0000006400647308 */ /* 0x000e300000000800 */
[----:B------:R-:W3:Y:S01]  /*15b30*/  MUFU.EX2 R150, R150 ;  /* 0x0000009600967308 */ /* 0x000ee20000000800 */
[----:B--2---:R-:W-:-:S07]  /*15b40*/  FADD.FTZ R14, R148, R73 ;  /* 0x00000049940e7221 */ /* 0x004fce0000010000 */
[----:B------:R-:W2:Y:S01]  /*15b50*/  MUFU.EX2 R94, R94 ;  /* 0x0000005e005e7308 */ /* 0x000ea20000000800 */
[----:B-1----:R-:W-:-:S07]  /*15b60*/  FADD.FTZ R73, R149, R14 ;  /* 0x0000000e95497221 */ /* 0x002fce0000010000 */
[----:B------:R-:W1:Y:S01]  /*15b70*/  MUFU.EX2 R99, R99 ;  /* 0x0000006300637308 */ /* 0x000e620000000800 */
[----:B0-----:R-:W-:-:S07]  /*15b80*/  FADD.FTZ R75, R100, R75 ;  /* 0x0000004b644b7221 */ /* 0x001fce0000010000 */
[----:B------:R-:W0:Y:S08]  /*15b90*/  MUFU.EX2 R86, R90 ;  /* 0x0000005a00567308 */ /* 0x000e300000000800 */
[----:B------:R-:W-:Y:S08]  /*15ba0*/  MUFU.EX2 R151, R151 ;  /* 0x0000009700977308 */ /* 0x000ff00000000800 */
[----:B------:R-:W4:Y:S01]  /*15bb0*/  MUFU.EX2 R152, R152 ;  /* 0x0000009800987308 */ /* 0x000f220000000800 */
[----:B---3--:R-:W-:Y:S01]  /*15bc0*/  FADD.FTZ R14, R150, R73 ;  /* 0x00000049960e7221 */ /* 0x008fe20000010000 */
[----:B--2---:R-:W-:Y:S01]  /*15bd0*/  FADD.FTZ R74, R94, R75 ;  /* 0x0000004b5e4a7221 */ /* 0x004fe20000010000 */
[----:B------:R-:W2:Y:S05]  /*15be0*/  LDL R73, [R1+0x30] ;  /* 0x0000300001497983 */ /* 0x000eaa0000100800 */
[----:B------:R-:W3:Y:S01]  /*15bf0*/  MUFU.EX2 R98, R98 ;  /* 0x0000006200627308 */ /* 0x000ee20000000800 */
[----:B-1----:R-:W-:-:S04]  /*15c00*/  FADD.FTZ R75, R99, R74 ;  /* 0x0000004a634b7221 */ /* 0x002fc80000010000 */
[----:B0-----:R-:W-:Y:S01]  /*15c10*/  FADD.FTZ R75, R86, R75 ;  /* 0x0000004b564b7221 */ /* 0x001fe20000010000 */
[----:B----4-:R-:W-:Y:S01]  /*15c20*/  F2FP.F16.F32.PACK_AB R87, R152, R151 ;  /* 0x000000979857723e */ /* 0x010fe200000000ff */
[----:B------:R-:W-:-:S04]  /*15c30*/  FADD.FTZ R151, R151, R14 ;  /* 0x0000000e97977221 */ /* 0x000fc80000010000 */
[----:B------:R-:W-:Y:S01]  /*15c40*/  FADD.FTZ R14, R152, R151 ;  /* 0x00000097980e7221 */ /* 0x000fe20000010000 */
[----:B---3--:R-:W-:-:S05]  /*15c50*/  FADD.FTZ R74, R98, R75 ;  /* 0x0000004b624a7221 */ /* 0x008fca0000010000 */
[----:B------:R-:W-:Y:S04]  /*15c60*/  STL [R1+0x18], R74 ;  /* 0x0000184a01007387 */ /* 0x000fe80000100800 */
[----:B------:R-:W-:Y:S04]  /*15c70*/  STL [R1+0x38], R14 ;  /* 0x0000380e01007387 */ /* 0x000fe80000100800 */
[----:B------:R0:W5:Y:S01]  /*15c80*/  LDL R152, [R1+0x3c] ;  /* 0x00003c0001987983 */ /* 0x0001620000100800 */
[----:B------:R-:W-:Y:S02]  /*15c90*/  F2FP.F16.F32.PACK_AB R136, R135, R136 ;  /* 0x000000888788723e */ /* 0x000fe400000000ff */
[----:B------:R-:W-:-:S02]  /*15ca0*/  F2FP.F16.F32.PACK_AB R138, R133, R134 ;  /* 0x00000086858a723e */ /* 0x000fc400000000ff */
[----:B------:R-:W-:Y:S02]  /*15cb0*/  F2FP.F16.F32.PACK_AB R139, R102, R79 ;  /* 0x0000004f668b723e */ /* 0x000fe400000000ff */
[----:B------:R-:W-:Y:S02]  /*15cc0*/  F2FP.F16.F32.PACK_AB R132, R131, R132 ;  /* 0x000000848384723e */ /* 0x000fe400000000ff */
        /* <DEDUP_REMOVED lines=8> */
[----:B------:R-:W-:Y:S02]  /*15d50*/  F2FP.F16.F32.PACK_AB R82, R77, R89 ;  /* 0x000000594d52723e */ /* 0x000fe400000000ff */
[----:B------:R-:W-:Y:S01]  /*15d60*/  F2FP.F16.F32.PACK_AB R83, R118, R83 ;  /* 0x000000537653723e */ /* 0x000fe200000000ff */
[----:B------:R-:W-:Y:S01]  /*15d70*/  STSM.16.M88.4 [R17+0x25b00], R136 ;  /* 0x025b008811007844 */ /* 0x000fe20000000200 */
[----:B------:R-:W-:-:S03]  /*15d80*/  F2FP.F16.F32.PACK_AB R77, R120, R119 ;  /* 0x00000077784d723e */ /* 0x000fc600000000ff */
[----:B------:R-:W-:Y:S01]  /*15d90*/  STSM.16.M88.4 [R17+0x27300], R132 ;  /* 0x0273008411007844 */ /* 0x000fe20000000200 */
[----:B------:R-:W-:-:S03]  /*15da0*/  F2FP.F16.F32.PACK_AB R79, R122, R121 ;  /* 0x000000797a4f723e */ /* 0x000fc600000000ff */
[----:B------:R-:W-:Y:S01]  /*15db0*/  STSM.16.M88.4 [R17+0x28b00], R128 ;  /* 0x028b008011007844 */ /* 0x000fe20000000200 */
[----:B------:R-:W-:-:S03]  /*15dc0*/  F2FP.F16.F32.PACK_AB R88, R101, R88 ;  /* 0x000000586558723e */ /* 0x000fc600000000ff */
[----:B------:R1:W-:Y:S01]  /*15dd0*/  STSM.16.M88.4 [R17+0x2a300], R80 ;  /* 0x02a3005011007844 */ /* 0x0003e20000000200 */
[----:B------:R-:W-:Y:S02]  /*15de0*/  F2FP.F16.F32.PACK_AB R89, R146, R141 ;  /* 0x0000008d9259723e */ /* 0x000fe400000000ff */
[----:B------:R-:W-:Y:S02]  /*15df0*/  F2FP.F16.F32.PACK_AB R90, R100, R93 ;  /* 0x0000005d645a723e */ /* 0x000fe400000000ff */
[----:B------:R-:W-:Y:S02]  /*15e00*/  F2FP.F16.F32.PACK_AB R91, R148, R91 ;  /* 0x0000005b945b723e */ /* 0x000fe400000000ff */
[----:B------:R-:W-:Y:S01]  /*15e10*/  F2FP.F16.F32.PACK_AB R86, R98, R86 ;  /* 0x000000566256723e */ /* 0x000fe200000000ff */
[----:B------:R0:W-:Y:S01]  /*15e20*/  STSM.16.M88.4 [R17+0x2bb00], R76 ;  /* 0x02bb004c11007844 */ /* 0x0001e20000000200 */
[----:B-1----:R-:W-:Y:S02]  /*15e30*/  F2FP.F16.F32.PACK_AB R80, R84, R92 ;  /* 0x0000005c5450723e */ /* 0x002fe400000000ff */
[----:B------:R-:W-:-:S02]  /*15e40*/  F2FP.F16.F32.PACK_AB R81, R145, R140 ;  /* 0x0000008c9151723e */ /* 0x000fc400000000ff */
[----:B------:R-:W-:Y:S02]  /*15e50*/  F2FP.F16.F32.PACK_AB R82, R85, R95 ;  /* 0x0000005f5552723e */ /* 0x000fe400000000ff */
[----:B------:R-:W-:Y:S02]  /*15e60*/  F2FP.F16.F32.PACK_AB R83, R142, R143 ;  /* 0x0000008f8e53723e */ /* 0x000fe400000000ff */
[----:B------:R-:W-:Y:S02]  /*15e70*/  F2FP.F16.F32.PACK_AB R84, R99, R94 ;  /* 0x0000005e6354723e */ /* 0x000fe400000000ff */
[----:B------:R-:W-:Y:S01]  /*15e80*/  F2FP.F16.F32.PACK_AB R85, R150, R149 ;  /* 0x000000959655723e */ /* 0x000fe200000000ff */
[----:B------:R0:W-:Y:S04]  /*15e90*/  STSM.16.M88.4 [R17+0x2d300], R80 ;  /* 0x02d3005011007844 */ /* 0x0001e80000000200 */
        /* <DEDUP_REMOVED lines=58> */
[----:B------:R-:W-:Y:S01]  /*16240*/  IMAD.MOV.U32 R15, RZ, RZ, R20 ;  /* 0x000000ffff0f7224 */ /* 0x000fe200078e0014 */
[C---:B--2---:R-:W-:Y:S01]  /*16250*/  ISETP.GT.AND P2, PT, R0.reuse, R73, PT ;  /* 0x000000490000720c */ /* 0x044fe20003f44270 */
[----:B------:R-:W-:Y:S01]  /*16260*/  VIADD R0, R0, 0xffffffff ;  /* 0xffffffff00007836 */ /* 0x000fe20000000000 */
[----:B-1----:R-:W-:-:S11]  /*16270*/  NOP ;  /* 0x0000000000007918 */ /* 0x002fd60000000000 */
[----:B0-----:R-:W-:Y:S05]  /*16280*/  @P2 BRA `(.L_x_2454) ;  /* 0xffffffa000f82947 */ /* 0x001fea000383ffff */
[----:B------:R0:W-:Y:S02]  /*16290*/  STL [R1+0x14], R0 ;  /* 0x0000140001007387 */ /* 0x0001e40000100800 */
.L_x_2443:
[----:B------:R-:W2:Y:S04]  /*162a0*/  LDL R14, [R1+0x8c] ;  /* 0x00008c00010e7983 */ /* 0x000ea80000100800 */
[----:B0-----:R-:W2:Y:S02]  /*162b0*/  LDL R0, [R1+0x14] ;  /* 0x0000140001007983 */ /* 0x001ea40000100800 */
[----:B--2---:R-:W-:-:S13]  /*162c0*/  ISETP.GE.AND P2, PT, R0, R14, PT ;  /* 0x0000000e0000720c */ /* 0x004fda0003f46270 */
[----:B------:R-:W-:Y:S05]  /*162d0*/  @!P2 BRA `(.L_x_2455) ;  /* 0x00000050007ca947 */ /* 0x000fea0003800000 */
[----:B------:R0:W5:Y:S01]  /*162e0*/  LDL.LU R145, [R1+0x3c] ;  /* 0x00003c0001917983 */ /* 0x0001620000300800 */
[----:B------:R-:W-:Y:S02]  /*162f0*/  IMAD.MOV.U32 R15, RZ, RZ, R72 ;  /* 0x000000ffff0f7224 */ /* 0x000fe400078e0048 */
[----:B------:R-:W-:Y:S02]  /*16300*/  IMAD.MOV.U32 R0, RZ, RZ, R20 ;  /* 0x000000ffff007224 */ /* 0x000fe400078e0014 */
[----:B------:R-:W-:-:S07]  /*16310*/  IMAD.MOV.U32 R14, RZ, RZ, R19 ;  /* 0x000000ffff0e7224 */ /* 0x000fce00078e0013 */
.L_x_2466:
        /* <DEDUP_REMOVED lines=9> */
[----:B------:R-:W-:Y:S05]  /*163b0*/  @P2 BRA `(.L_x_2456) ;  /* 0x0000000000302947 */ /* 0x000fea0003800000 */
[----:B------:R-:W-:Y:S05]  /*163c0*/  @!P1 BRA `(.L_x_2457) ;  /* 0x0000000000049947 */ /* 0x000fea0003800000 */
[----:B------:R-:W-:Y:S01]  /*163d0*/  BPT.TRAP 0x1 ;  /* 0x000000040000795c */ /* 0x000fe20000300000 */
.L_x_2457:
[----:B------:R-:W-:Y:S01]  /*163e0*/  IMAD R20, R19, 0x8, R16 ;  /* 0x0000000813147824 */ /* 0x000fe200078e0210 */
[----:B-1----:R-:W-:-:S04]  /*163f0*/  SHF.L.U32 R21, R21, 0x1f, RZ ;  /* 0x0000001f15157819 */ /* 0x002fc800000006ff */
[----:B------:R1:W2:Y:S01]  /*16400*/  SYNCS.PHASECHK.TRANS64.TRYWAIT P3, [R20+URZ+0x31c30], R21 ;  /* 0x031c3015140075a7 */ /* 0x0002a2000806017f */
[----:B------:R-:W-:Y:S05]  /*16410*/  @!P1 BRA `(.L_x_2458) ;  /* 0x0000000000049947 */ /* 0x000fea0003800000 */
[----:B------:R-:W-:Y:S01]  /*16420*/  BPT.TRAP 0x1 ;  /* 0x000000040000795c */ /* 0x000fe20000300000 */
.L_x_2458:
[----:B------:R-:W-:Y:S04]  /*16430*/  BSSY B0, `(.L_x_2456) ;  /* 0x0000004000007945 */ /* 0x000fe80003800000 */
[----:B--2---:R-:W-:Y:S05]  /*16440*/  @P3 BRA `(.L_x_2459) ;  /* 0x0000000000083947 */ /* 0x004fea0003800000 */
[----:B------:R-:W2:Y:S02]  /*16450*/  SYNCS.PHASECHK.TRANS64.TRYWAIT P3, [R20+URZ+0x31c30], R21 ;  /* 0x031c3015140075a7 */ /* 0x000ea4000806017f */
[----:B--2---:R-:W-:Y:S05]  /*16460*/  @!P3 BRA `(.L_x_2460) ;  /* 0x0000011800f0b947 */ /* 0x004fea0003800000 */
.L_x_2459:
[----:B------:R-:W-:Y:S05]  /*16470*/  BSYNC B0 ;  /* 0x0000000000007941 */ /* 0x000fea0003800000 */
.L_x_2456:
[----:B-12---:R-:W2:Y:S01]  /*16480*/  LDL R20, [R1+0x70] ;  /* 0x0000700001147983 */ /* 0x006ea20000100800 */
[----:B------:R-:W1:Y:S01]  /*16490*/  S2R R72, SR_TID.X ;  /* 0x0000000000487919 */ /* 0x000e620000002100 */
[----:B------:R-:W-:Y:S01]  /*164a0*/  IMAD.MOV.U32 R73, RZ, RZ, -0x7fffffe0 ;  /* 0x80000020ff497424 */ /* 0x000fe200078e00ff */
[----:B------:R-:W-:Y:S05]  /*164b0*/  WARPSYNC.ALL ;  /* 0x0000000000007948 */ /* 0x000fea0003800000 */
[----:B------:R-:W-:Y:S01]  /*164c0*/  R2UR UR59, R73 ;  /* 0x00000000493b72ca */ /* 0x000fe200000e0000 */
[----:B------:R-:W-:Y:S01]  /*164d0*/  IMAD.MOV.U32 R149, RZ, RZ, -0x7fffffe0 ;  /* 0x80000020ff957424 */ /* 0x000fe200078e00ff */
[----:B-1----:R-:W-:-:S05]  /*164e0*/  SHF.R.U32.HI R72, RZ, 0x7, R72 ;  /* 0x00000007ff487819 */ /* 0x002fca0000011648 */
        /* <DEDUP_REMOVED lines=13> */
[----:B-1----:R-:W-:Y:S02]  /*165c0*/  MOV R76, UR7 ;  /* 0x00000007004c7c02 */ /* 0x002fe40008000f00 */
        /* <DEDUP_REMOVED lines=86> */
[----:B------:R-:W-:-:S05]  /*16b30*/  R2UR UR57, R9 ;  /* 0x00000000093972ca */ /* 0x000fca00000e0000 */
[----:B------:R-:W-:Y:S02]  /*16b40*/  MOV R157, UR58 ;  /* 0x0000003a009d7c02 */ /* 0x000fe40008000f00 */
[----:B------:R-:W-:Y:S01]  /*16b50*/  MOV R152, UR59 ;  /* 0x0000003b00987c02 */ /* 0x000fe20008000f00 */
[----:B------:R-:W-:Y:S01]  /*16b60*/  UMOV UR59, UR9 ;  /* 0x00000009003b7c82 */ /* 0x000fe20008000000 */
[----:B------:R-:W-:Y:S01]  /*16b70*/  UMOV UR58, UR8 ;  /* 0x00000008003a7c82 */ /* 0x000fe20008000000 */
        /* <DEDUP_REMOVED lines=53> */
[----:B-1----:R-:W-:Y:S02]  /*16ed0*/  MOV R17, UR61 ;  /* 0x0000003d00117c02 */ /* 0x002fe40008000f00 */
[----:B------:R-:W-:Y:S02]  /*16ee0*/  R2UR UR61, R73 ;  /* 0x00000000493d72ca */ /* 0x000fe400000e0000 */
[----:B--2---:R-:W-:Y:S01]  /*16ef0*/  MOV R16, UR60 ;  /* 0x0000003c00107c02 */ /* 0x004fe20008000f00 */
        /* <DEDUP_REMOVED lines=120> */
[----:B-1----:R-:W-:Y:S01]  /*17680*/  MOV R15, UR23 ;  /* 0x00000017000f7c02 */ /* 0x002fe20008000f00 */
[----:B------:R-:W-:Y:S01]  /*17690*/  UMOV UR23, UR21 ;  /* 0x0000001500177c82 */ /* 0x000fe20008000000 */
[----:B------:R-:W-:Y:S02]  /*176a0*/  R2UR UR21, R13 ;  /* 0x000000000d1572ca */ /* 0x000fe400000e0000 */
[----:B--2---:R-:W-:Y:S01]  /*176b0*/  MOV R14, UR22 ;  /* 0x00000016000e7c02 */ /* 0x004fe20008000f00 */
        /* <DEDUP_REMOVED lines=66> */
[----:B------:R-:W-:-:S05]  /*17ae0*/  IMAD.MOV.U32 R21, RZ, RZ, -0x7fffffe0 ;  /* 0x80000020ff157424 */ /* 0x000fca00078e00ff */
[----:B------:R-:W-:Y:S01]  /*17af0*/  R2UR UR27, R21 ;  /* 0x00000000151b72ca */ /* 0x000fe200000e0000 */
[----:B------:R-:W-:Y:S02]  /*17b00*/  WARPGROUP.DEPBAR.LE gsb0, 0x0 ;  /* 0x00008000000079c5 */ /* 0x000fe40000010000 */
[----:B------:R-:W-:-:S06]  /*17b10*/  WARPGROUP.ARRIVE ;  /* 0x00000000000079c5 */ /* 0x000fcc0000000000 */
[----:B------:R-:W-:Y:S04]  /*17b20*/  HGMMA.64x16x16.F32 R136, gdesc[UR56], R136, gsb0 ;  /* 0x00200000388879f0 */ /* 0x000fe80008000888 */
[----:B------:R-:W-:Y:S02]  /*17b30*/  MOV R150, UR27 ;  /* 0x0000001b00967c02 */ /* 0x000fe40008000f00 */
[----:B------:R-:W-:Y:S02]  /*17b40*/  MOV R149, UR26 ;  /* 0x0000001a00957c02 */ /* 0x000fe40008000f00 */
        /* <DEDUP_REMOVED lines=207> */
[----:B-1----:R-:W-:Y:S05]  /*18840*/  @P2 BRA `(.L_x_2461) ;  /* 0x0000000000302947 */ /* 0x002fea0003800000 */
[----:B------:R-:W-:Y:S05]  /*18850*/  @!P1 BRA `(.L_x_2462) ;  /* 0x0000000000049947 */ /* 0x000fea0003800000 */
[----:B------:R-:W-:Y:S01]  /*18860*/  BPT.TRAP 0x1 ;  /* 0x000000040000795c */ /* 0x000fe20000300000 */
.L_x_2462:
[----:B------:R-:W-:Y:S01]  /*18870*/  SHF.L.U32 R20, R145, 0x1f, RZ ;  /* 0x0000001f91147819 */ /* 0x000fe200000006ff */
[----:B-----5:R-:W-:-:S04]  /*18880*/  IMAD R21, R14, 0x8, R16 ;  /* 0x000000080e157824 */ /* 0x020fc800078e0210 */
[----:B------:R1:W2:Y:S01]  /*18890*/  SYNCS.PHASECHK.TRANS64.TRYWAIT P2, [R21+URZ+0x31c50], R20 ;  /* 0x031c5014150075a7 */ /* 0x0002a2000804017f */
[----:B------:R-:W-:Y:S05]  /*188a0*/  @!P1 BRA `(.L_x_2463) ;  /* 0x0000000000049947 */ /* 0x000fea0003800000 */
[----:B------:R-:W-:Y:S01]  /*188b0*/  BPT.TRAP 0x1 ;  /* 0x000000040000795c */ /* 0x000fe20000300000 */
.L_x_2463:
[----:B------:R-:W-:Y:S04]  /*188c0*/  BSSY B0, `(.L_x_2461) ;  /* 0x0000004000007945 */ /* 0x000fe80003800000 */
[----:B--2---:R-:W-:Y:S05]  /*188d0*/  @P2 BRA `(.L_x_2464) ;  /* 0x0000000000082947 */ /* 0x004fea0003800000 */
[----:B------:R-:W2:Y:S02]  /*188e0*/  SYNCS.PHASECHK.TRANS64.TRYWAIT P2, [R21+URZ+0x31c50], R20 ;  /* 0x031c5014150075a7 */ /* 0x000ea4000804017f */
[----:B--2---:R-:W-:Y:S05]  /*188f0*/  @!P2 BRA `(.L_x_2465) ;  /* 0x000000f400e0a947 */ /* 0x004fea0003800000 */
.L_x_2464:
[----:B------:R-:W-:Y:S05]  /*18900*/  BSYNC B0 ;  /* 0x0000000000007941 */ /* 0x000fea0003800000 */
.L_x_2461:
        /* <DEDUP_REMOVED lines=8> */
[----:B------:R-:W-:Y:S01]  /*18990*/  STL [R1+0xf0], R3 ;  /* 0x0000f00301007387 */ /* 0x000fe20000100800 */
[----:B------:R-:W-:Y:S01]  /*189a0*/  FMUL.FTZ R137, R120, UR61 ;  /* 0x0000003d78897c20 */ /* 0x000fe20008410000 */
[----:B------:R-:W-:Y:S01]  /*189b0*/  FMUL.FTZ R136, R121, UR61 ;  /* 0x0000003d79887c20 */ /* 0x000fe20008410000 */
[----:B------:R-:W-:Y:S01]  /*189c0*/  FMUL.FTZ R129, R124, UR61 ;  /* 0x0000003d7c817c20 */ /* 0x000fe20008410000 */
[----:B------:R3:W-:Y:S01]  /*189d0*/  STL [R1+0xec], R2 ;  /* 0x0000ec0201007387 */ /* 0x0007e20000100800 */
[----:B------:R-:W-:Y:S01]  /*189e0*/  FMUL.FTZ R128, R125, UR61 ;  /* 0x0000003d7d807c20 */ /* 0x000fe20008410000 */
[----:B------:R-:W4:Y:S01]  /*189f0*/  MUFU.TANH R155, R155 ;  /* 0x0000009b009b7308 */ /* 0x000f220000002400 */
        /* <DEDUP_REMOVED lines=8> */
[----:B-12---:R-:W-:Y:S01]  /*18a80*/  FMNMX.FTZ R20, R156, R0, !PT ;  /* 0x000000009c147209 */ /* 0x006fe20007810000 */
[----:B------:R-:W-:Y:S01]  /*18a90*/  FMUL.FTZ R109, R109, UR61 ;  /* 0x0000003d6d6d7c20 */ /* 0x000fe20008410000 */
[----:B------:R-:W-:Y:S01]  /*18aa0*/  FMUL.FTZ R96, R96, UR61 ;  /* 0x0000003d60607c20 */ /* 0x000fe20008410000 */
[----:B------:R-:W-:Y:S01]  /*18ab0*/  FMUL.FTZ R97, R97, UR61 ;  /* 0x0000003d61617c20 */ /* 0x000fe20008410000 */
[----:B------:R-:W-:Y:S01]  /*18ac0*/  FMUL.FTZ R117, R100, UR61 ;  /* 0x0000003d64757c20 */ /* 0x000fe20008410000 */
[----:B------:R-:W-:Y:S01]  /*18ad0*/  FMUL.FTZ R101, R101, UR61 ;  /* 0x0000003d65657c20 */ /* 0x000fe20008410000 */
[----:B------:R-:W-:Y:S01]  /*18ae0*/  FMUL.FTZ R88, R88, UR61 ;  /* 0x0000003d58587c20 */ /* 0x000fe20008410000 */
[----:B------:R-:W1:Y:S01]  /*18af0*/  MUFU.TANH R145, R145 ;  /* 0x0000009100917308 */ /* 0x000e620000002400 */
[----:B----4-:R-:W-:Y:S01]  /*18b00*/  FMNMX.FTZ R20, R155, R20, !PT ;  /* 0x000000149b147209 */ /* 0x010fe20007810000 */
        /* <DEDUP_REMOVED lines=13> */
[----:B------:R-:W-:Y:S05]  /*18be0*/  WARPSYNC.ALL ;  /* 0x0000000000007948 */ /* 0x000fea0003800000 */
[----:B---3--:R0:W3:Y:S01]  /*18bf0*/  MUFU.TANH R2, R138 ;  /* 0x0000008a00027308 */ /* 0x0080e20000002400 */
[----:B-1----:R-:W-:Y:S01]  /*18c00*/  FMNMX.FTZ R20, R145, R20, !PT ;  /* 0x0000001491147209 */ /* 0x002fe20007810000 */
[----:B------:R-:W-:Y:S01]  /*18c10*/  FMUL.FTZ R134, R134, UR61 ;  /* 0x0000003d86867c20 */ /* 0x000fe20008410000 */
[----:B------:R-:W-:Y:S01]  /*18c20*/  FMUL.FTZ R139, R139, UR61 ;  /* 0x0000003d8b8b7c20 */ /* 0x000fe20008410000 */
[----:B------:R-:W-:Y:S01]  /*18c30*/  ULDC UR4, c[0x0][0x988] ;  /* 0x0002620000047ab9 */ /* 0x000fe20000000800 */
[----:B--2---:R-:W-:Y:S01]  /*18c40*/  FMNMX.FTZ R20, R141, R20, !PT ;  /* 0x000000148d147209 */ /* 0x004fe20007810000 */
[----:B------:R-:W-:Y:S01]  /*18c50*/  FMUL.FTZ R126, R126, UR61 ;  /* 0x0000003d7e7e7c20 */ /* 0x000fe20008410000 */
[----:B------:R-:W-:Y:S01]  /*18c60*/  FMUL.FTZ R123, R123, UR61 ;  /* 0x0000003d7b7b7c20 */ /* 0x000fe20008410000 */
[----:B------:R-:W1:Y:S01]  /*18c70*/  MUFU.TANH R140, R140 ;  /* 0x0000008c008c7308 */ /* 0x000e620000002400 */
[----:B0-----:R-:W-:Y:S01]  /*18c80*/  FMUL.FTZ R138, R132, UR61 ;  /* 0x0000003d848a7c20 */ /* 0x001fe20008410000 */
[----:B------:R-:W-:Y:S01]  /*18c90*/  FMUL.FTZ R132, R133, UR61 ;  /* 0x0000003d85847c20 */ /* 0x000fe20008410000 */
[----:B------:R-:W-:Y:S01]  /*18ca0*/  FMUL.FTZ R114, R114, UR61 ;  /* 0x0000003d72727c20 */ /* 0x000fe20008410000 */
[----:B------:R-:W-:Y:S01]  /*18cb0*/  FMUL.FTZ R157, R115, UR61 ;  /* 0x0000003d739d7c20 */ /* 0x000fe20008410000 */
[----:B------:R-:W-:Y:S01]  /*18cc0*/  FMUL.FTZ R143, R143, UR61 ;  /* 0x0000003d8f8f7c20 */ /* 0x000fe20008410000 */
[----:B------:R-:W-:Y:S01]  /*18cd0*/  FMUL.FTZ R122, R122, UR61 ;  /* 0x0000003d7a7a7c20 */ /* 0x000fe20008410000 */
[----:B------:R-:W-:Y:S01]  /*18ce0*/  FMUL.FTZ R131, R131, UR61 ;  /* 0x0000003d83837c20 */ /* 0x000fe20008410000 */
[----:B------:R-:W0:Y:S01]  /*18cf0*/  MUFU.TANH R138, R138 ;  /* 0x0000008a008a7308 */ /* 0x000e220000002400 */
[----:B---3--:R-:W-:Y:S01]  /*18d00*/  STL [R1+0x40], R2 ;  /* 0x0000400201007387 */ /* 0x008fe20000100800 */
[----:B------:R-:W-:Y:S01]  /*18d10*/  FMUL.FTZ R142, R142, UR61 ;  /* 0x0000003d8e8e7c20 */ /* 0x000fe20008410000 */
[----:B------:R-:W-:Y:S01]  /*18d20*/  FMUL.FTZ R130, R130, UR61 ;  /* 0x0000003d82827c20 */ /* 0x000fe20008410000 */
[----:B------:R-:W-:Y:S01]  /*18d30*/  FMUL.FTZ R135, R135, UR61 ;  /* 0x0000003d87877c20 */ /* 0x000fe20008410000 */
[----:B------:R-:W-:-:S03]  /*18d40*/  FMUL.FTZ R127, R127, UR61 ;  /* 0x0000003d7f7f7c20 */ /* 0x000fc60008410000 */
        /* <DEDUP_REMOVED lines=60> */
[----:B------:R2:W-:Y:S01]  /*19110*/  MUFU.TANH R3, R139 ;  /* 0x0000008b00037308 */ /* 0x0005e20000002400 */
[----:B-1----:R-:W-:-:S05]  /*19120*/  FMNMX.FTZ R20, R147, R20, !PT ;  /* 0x0000001493147209 */ /* 0x002fca0007810000 */
[----:B------:R-:W1:Y:S02]  /*19130*/  SHFL.BFLY PT, R21, R20, 0x2, 0x1f ;  /* 0x0c401f0014157f89 */ /* 0x000e6400000e0000 */
[----:B------:R-:W-:Y:S01]  /*19140*/  MUFU.TANH R93, R126 ;  /* 0x0000007e005d7308 */ /* 0x000fe20000002400 */
[----:B--2---:R-:W-:Y:S01]  /*19150*/  FMUL.FTZ R139, R118, UR61 ;  /* 0x0000003d768b7c20 */ /* 0x004fe20008410000 */
[----:B0-----:R-:W-:-:S06]  /*19160*/  IMAD.MOV.U32 R118, RZ, RZ, R152 ;  /* 0x000000ffff767224 */ /* 0x001fcc00078e0098 */
[----:B------:R-:W-:Y:S08]  /*19170*/  MUFU.TANH R81, R123 ;  /* 0x0000007b00517308 */ /* 0x000ff00000002400 */
[----:B------:R-:W-:Y:S01]  /*19180*/  MUFU.TANH R100, R114 ;  /* 0x0000007200647308 */ /* 0x000fe20000002400 */
[----:B-1----:R-:W-:-:S07]  /*19190*/  FMNMX.FTZ R20, R20, R21, !PT ;  /* 0x0000001514147209 */ /* 0x002fce0007810000 */
[----:B------:R-:W0:Y:S01]  /*191a0*/  MUFU.TANH R133, R143 ;  /* 0x0000008f00857308 */ /* 0x000e220000002400 */
[----:B------:R-:W1:Y:S07]  /*191b0*/  SHFL.BFLY PT, R21, R20, 0x1, 0x1f ;  /* 0x0c201f0014157f89 */ /* 0x000e6e00000e0000 */
[----:B------:R0:W-:Y:S08]  /*191c0*/  MUFU.TANH R84, R122 ;  /* 0x0000007a00547308 */ /* 0x0001f00000002400 */
[----:B------:R-:W-:Y:S01]  /*191d0*/  MUFU.TANH R143, R131 ;  /* 0x00000083008f7308 */ /* 0x000fe20000002400 */
[----:B0-----:R-:W-:-:S07]  /*191e0*/  IMAD.MOV.U32 R122, RZ, RZ, R133 ;  /* 0x000000ffff7a7224 */ /* 0x001fce00078e0085 */
[----:B------:R-:W-:Y:S01]  /*191f0*/  MUFU.TANH R2, R142 ;  /* 0x0000008e00027308 */ /* 0x000fe20000002400 */
[----:B-1----:R-:W-:Y:S01]  /*19200*/  FMNMX.FTZ R20, R20, R21, !PT ;  /* 0x0000001514147209 */ /* 0x002fe20007810000 */
[----:B------:R-:W-:-:S04]  /*19210*/  IMAD.U32 R21, RZ, RZ, UR4 ;  /* 0x00000004ff157e24 */ /* 0x000fc8000f8e00ff */
[CC--:B------:R-:W-:Y:S01]  /*19220*/  FMUL.FTZ R152, R20.reuse, R21.reuse ;  /* 0x0000001514987220 */ /* 0x0c0fe20000410000 */
[----:B------:R-:W-:Y:S01]  /*19230*/  FADD.FTZ R0, -R20, R0 ;  /* 0x0000000014007221 */ /* 0x000fe20000010100 */
[----:B------:R0:W-:Y:S02]  /*19240*/  MUFU.TANH R142, R130 ;  /* 0x00000082008e7308 */ /* 0x0001e40000002400 */
[-CC-:B------:R-:W-:Y:S01]  /*19250*/  FFMA.FTZ R126, R113, R21.reuse, -R152.reuse ;  /* 0x00000015717e7223 */ /* 0x180fe20000010898 */
[-C--:B------:R-:W-:Y:S01]  /*19260*/  FMUL.FTZ R0, R0, R21.reuse ;  /* 0x0000001500007220 */ /* 0x080fe20000410000 */
[----:B------:R-:W2:Y:S01]  /*19270*/  LDL.LU R113, [R1+0x18] ;  /* 0x0000180001717983 */ /* 0x000ea20000300800 */
[-CC-:B------:R-:W-:Y:S01]  /*19280*/  FFMA.FTZ R114, R156, R21.reuse, -R152.reuse ;  /* 0x000000159c727223 */ /* 0x180fe20000010898 */
[-CC-:B------:R-:W-:Y:S01]  /*19290*/  FFMA.FTZ R115, R155, R21.reuse, -R152.reuse ;  /* 0x000000159b737223 */ /* 0x180fe20000010898 */
[-CC-:B------:R-:W-:Y:S01]  /*192a0*/  FFMA.FTZ R77, R104, R21.reuse, -R152.reuse ;  /* 0x00000015684d7223 */ /* 0x180fe20000010898 */
[----:B------:R-:W3:Y:S01]  /*192b0*/  LDL.LU R123, [R1+0x40] ;  /* 0x00004000017b7983 */ /* 0x000ee20000300800 */
[----:B------:R-:W-:Y:S01]  /*192c0*/  MUFU.EX2 R0, R0 ;  /* 0x0000000000007308 */ /* 0x000fe20000000800 */
[-CC-:B------:R-:W-:Y:S01]  /*192d0*/  FFMA.FTZ R72, R146, R21.reuse, -R152.reuse ;  /* 0x0000001592487223 */ /* 0x180fe20000010898 */
[-CC-:B------:R-:W-:Y:S01]  /*192e0*/  FFMA.FTZ R145, R145, R21.reuse, -R152.reuse ;  /* 0x0000001591917223 */ /* 0x180fe20000010898 */
[-CC-:B------:R-:W-:Y:S01]  /*192f0*/  FFMA.FTZ R76, R97, R21.reuse, -R152.reuse ;  /* 0x00000015614c7223 */ /* 0x180fe20000010898 */
[-CC-:B------:R-:W-:Y:S01]  /*19300*/  FFMA.FTZ R73, R101, R21.reuse, -R152.reuse ;  /* 0x0000001565497223 */ /* 0x180fe20000010898 */
[----:B0-----:R-:W-:-:S03]  /*19310*/  FFMA.FTZ R130, R136, R21, -R152 ;  /* 0x0000001588827223 */ /* 0x001fc60000010898 */
[----:B------:R0:W1:Y:S01]  /*19320*/  MUFU.TANH R80, R135 ;  /* 0x0000008700507308 */ /* 0x0000620000002400 */
[-CC-:B------:R-:W-:Y:S01]  /*19330*/  FFMA.FTZ R85, R121, R21.reuse, -R152.reuse ;  /* 0x0000001579557223 */ /* 0x180fe20000010898 */
[-CC-:B------:R-:W-:Y:S01]  /*19340*/  FFMA.FTZ R131, R137, R21.reuse, -R152.reuse ;  /* 0x0000001589837223 */ /* 0x180fe20000010898 */
[-CC-:B------:R-:W-:Y:S01]  /*19350*/  FFMA.FTZ R133, R138, R21.reuse, -R152.reuse ;  /* 0x000000158a857223 */ /* 0x180fe20000010898 */
[-C--:B------:R-:W-:Y:S01]  /*19360*/  FFMA.FTZ R134, R140, R21.reuse, -R152 ;  /* 0x000000158c867223 */ /* 0x080fe20000010898 */
[----:B------:R-:W-:Y:S02]  /*19370*/  IMAD.MOV.U32 R155, RZ, RZ, R100 ;  /* 0x000000ffff9b7224 */ /* 0x000fe400078e0064 */
[----:B------:R-:W-:Y:S01]  /*19380*/  FMUL.FTZ R82, R82, UR61 ;  /* 0x0000003d52527c20 */ /* 0x000fe20008410000 */
[----:B------:R-:W-:Y:S01]  /*19390*/  FMUL.FTZ R83, R83, UR61 ;  /* 0x0000003d53537c20 */ /* 0x000fe20008410000 */
[----:B------:R4:W-:Y:S01]  /*193a0*/  MUFU.EX2 R104, R114 ;  /* 0x0000007200687308 */ /* 0x0009e20000000800 */
[-CC-:B------:R-:W-:Y:S01]  /*193b0*/  FFMA.FTZ R97, R117, R21.reuse, -R152.reuse ;  /* 0x0000001575617223 */ /* 0x180fe20000010898 */
[----:B------:R-:W-:Y:S01]  /*193c0*/  FMUL.FTZ R86, R86, UR61 ;  /* 0x0000003d56567c20 */ /* 0x000fe20008410000 */
[----:B------:R-:W-:Y:S01]  /*193d0*/  FMUL.FTZ R87, R87, UR61 ;  /* 0x0000003d57577c20 */ /* 0x000fe20008410000 */
[-CC-:B------:R-:W-:Y:S01]  /*193e0*/  FFMA.FTZ R132, R132, R21.reuse, -R152.reuse ;  /* 0x0000001584847223 */ /* 0x180fe20000010898 */
[-CC-:B------:R-:W-:Y:S01]  /*193f0*/  FFMA.FTZ R129, R129, R21.reuse, -R152.reuse ;  /* 0x0000001581817223 */ /* 0x180fe20000010898 */
[----:B------:R-:W-:-:S02]  /*19400*/  FFMA.FTZ R128, R128, R21, -R152 ;  /* 0x0000001580807223 */ /* 0x000fc40000010898 */
[----:B------:R-:W-:Y:S01]  /*19410*/  MUFU.EX2 R115, R115 ;  /* 0x0000007300737308 */ /* 0x000fe20000000800 */
[----:B------:R-:W-:Y:S01]  /*19420*/  FMUL.FTZ R117, R106, UR61 ;  /* 0x0000003d6a757c20 */ /* 0x000fe20008410000 */
[----:B------:R-:W-:Y:S02]  /*19430*/  IMAD.MOV.U32 R136, RZ, RZ, R93 ;  /* 0x000000ffff887224 */ /* 0x000fe400078e005d */
[----:B0-----:R-:W-:-:S04]  /*19440*/  FFMA.FTZ R135, R141, R21, -R152 ;  /* 0x000000158d877223 */ /* 0x001fc80000010898 */
[----:B------:R-:W-:Y:S01]  /*19450*/  MUFU.EX2 R72, R72 ;  /* 0x0000004800487308 */ /* 0x000fe20000000800 */
[----:B------:R-:W-:Y:S01]  /*19460*/  FMUL.FTZ R121, R98, UR61 ;  /* 0x0000003d62797c20 */ /* 0x000fe20008410000 */
[----:B-1----:R-:W-:Y:S02]  /*19470*/  IMAD.MOV.U32 R137, RZ, RZ, R80 ;  /* 0x000000ffff897224 */ /* 0x002fe400078e0050 */
[----:B------:R-:W-:-:S04]  /*19480*/  IMAD.MOV.U32 R138, RZ, RZ, R81 ;  /* 0x000000ffff8a7224 */ /* 0x000fc800078e0051 */
[----:B------:R-:W-:Y:S01]  /*19490*/  MUFU.EX2 R106, R145 ;  /* 0x00000091006a7308 */ /* 0x000fe20000000800 */
[-CC-:B------:R-:W-:Y:S01]  /*194a0*/  FFMA.FTZ R93, R88, R21.reuse, -R152.reuse ;  /* 0x00000015585d7223 */ /* 0x180fe20000010898 */
[-C--:B------:R-:W-:Y:S01]  /*194b0*/  FFMA.FTZ R88, R89, R21.reuse, -R152 ;  /* 0x0000001559587223 */ /* 0x080fe20000010898 */
[----:B------:R-:W-:Y:S02]  /*194c0*/  IMAD.MOV.U32 R141, RZ, RZ, R84 ;  /* 0x000000ffff8d7224 */ /* 0x000fe400078e0054 */
[-C--:B------:R-:W-:Y:S01]  /*194d0*/  FFMA.FTZ R89, R124, R21.reuse, -R152 ;  /* 0x000000157c597223 */ /* 0x080fe20000010898 */
[----:B------:R-:W-:Y:S02]  /*194e0*/  IMAD.MOV.U32 R124, RZ, RZ, R122 ;  /* 0x000000ffff7c7224 */ /* 0x000fe400078e007a */
[----:B------:R-:W-:Y:S02]  /*194f0*/  IMAD.MOV.U32 R122, RZ, RZ, R143 ;  /* 0x000000ffff7a7224 */ /* 0x000fe400078e008f */
[----:B------:R-:W-:Y:S01]  /*19500*/  FFMA.FTZ R143, R153, R21, -R152 ;  /* 0x00000015998f7223 */ /* 0x000fe20000010898 */
[----:B------:R-:W-:Y:S01]  /*19510*/  IMAD.MOV.U32 R153, RZ, RZ, R141 ;  /* 0x000000ffff997224 */ /* 0x000fe200078e008d */
[----:B------:R0:W1:Y:S01]  /*19520*/  MUFU.TANH R92, R127 ;  /* 0x0000007f005c7308 */ /* 0x0000620000002400 */
[----:B------:R-:W-:-:S02]  /*19530*/  IMAD.MOV.U32 R98, RZ, RZ, R142 ;  /* 0x000000ffff627224 */ /* 0x000fc400078e008e */
[----:B----4-:R-:W-:Y:S02]  /*19540*/  IMAD.MOV.U32 R114, RZ, RZ, R137 ;  /* 0x000000ffff727224 */ /* 0x010fe400078e0089 */
[-C--:B------:R-:W-:Y:S01]  /*19550*/  FFMA.FTZ R140, R154, R21.reuse, -R152 ;  /* 0x000000159a8c7223 */ /* 0x080fe20000010898 */
[----:B------:R-:W-:Y:S02]  /*19560*/  IMAD.MOV.U32 R154, RZ, RZ, R138 ;  /* 0x000000ffff9a7224 */ /* 0x000fe400078e008a */
[-C--:B------:R-:W-:Y:S01]  /*19570*/  FFMA.FTZ R80, R109, R21.reuse, -R152 ;  /* 0x000000156d507223 */ /* 0x080fe20000010898 */
[----:B------:R-:W-:Y:S01]  /*19580*/  IMAD.MOV.U32 R109, RZ, RZ, R136 ;  /* 0x000000ffff6d7224 */ /* 0x000fe200078e0088 */
[----:B------:R-:W4:Y:S01]  /*19590*/  MUFU.TANH R157, R157 ;  /* 0x0000009d009d7308 */ /* 0x000f220000002400 */
[-CC-:B0-----:R-:W-:Y:S01]  /*195a0*/  FFMA.FTZ R127, R112, R21.reuse, -R152.reuse ;  /* 0x00000015707f7223 */ /* 0x181fe20000010898 */
[----:B------:R-:W-:Y:S01]  /*195b0*/  FFMA.FTZ R84, R116, R21, -R152 ;  /* 0x0000001574547223 */ /* 0x000fe20000010898 */
[----:B------:R-:W-:-:S05]  /*195c0*/  FMUL.FTZ R116, R119, UR61 ;  /* 0x0000003d77747c20 */ /* 0x000fca0008410000 */
[----:B------:R-:W0:Y:S01]  /*195d0*/  MUFU.TANH R139, R139 ;  /* 0x0000008b008b7308 */ /* 0x000e220000002400 */
[----:B-1----:R-:W-:Y:S02]  /*195e0*/  IMAD.MOV.U32 R112, RZ, RZ, R92 ;  /* 0x000000ffff707224 */ /* 0x002fe400078e005c */
[----:B------:R-:W-:Y:S02]  /*195f0*/  FFMA.FTZ R92, R108, R21, -R152 ;  /* 0x000000156c5c7223 */ /* 0x000fe40000010898 */
[----:B------:R-:W-:-:S03]  /*19600*/  IMAD.MOV.U32 R108, RZ, RZ, R112 ;  /* 0x000000ffff6c7224 */ /* 0x000fc600078e0070 */
[----:B------:R-:W1:Y:S01]  /*19610*/  MUFU.TANH R116, R116 ;  /* 0x0000007400747308 */ /* 0x000e620000002400 */
[----:B------:R-:W-:Y:S01]  /*19620*/  FMUL.FTZ R119, R110, UR61 ;  /* 0x0000003d6e777c20 */ /* 0x000fe20008410000 */
[-CC-:B------:R-:W-:Y:S01]  /*19630*/  FFMA.FTZ R100, R96, R21.reuse, -R152.reuse ;  /* 0x0000001560647223 */ /* 0x180fe20000010898 */
[----:B------:R-:W-:-:S05]  /*19640*/  FFMA.FTZ R96, R120, R21, -R152 ;  /* 0x0000001578607223 */ /* 0x000fca0000010898 */
[----:B------:R-:W1:Y:S01]  /*19650*/  MUFU.TANH R117, R117 ;  /* 0x0000007500757308 */ /* 0x000e620000002400 */
[----:B------:R-:W-:-:S07]  /*19660*/  FMUL.FTZ R120, R111, UR61 ;  /* 0x0000003d6f787c20 */ /* 0x000fce0008410000 */
[----:B------:R-:W-:Y:S01]  /*19670*/  MUFU.TANH R119, R119 ;  /* 0x0000007700777308 */ /* 0x000fe20000002400 */
        /* <DEDUP_REMOVED lines=9> */
[----:B------:R-:W-:Y:S08]  /*19710*/  MUFU.TANH R112, R112 ;  /* 0x0000007000707308 */ /* 0x000ff00000002400 */
[----:B------:R-:W-:Y:S08]  /*19720*/  MUFU.TANH R136, R136 ;  /* 0x0000008800887308 */ /* 0x000ff00000002400 */
[----:B------:R-:W-:Y:S08]  /*19730*/  MUFU.TANH R137, R137 ;  /* 0x0000008900897308 */ /* 0x000ff00000002400 */
[----:B------:R-:W-:Y:S01]  /*19740*/  MUFU.TANH R82, R82 ;  /* 0x0000005200527308 */ /* 0x000fe20000002400 */
[----:B------:R-:W-:-:S07]  /*19750*/  FMUL.FTZ R142, R74, UR61 ;  /* 0x0000003d4a8e7c20 */ /* 0x000fce0008410000 */
[----:B------:R-:W-:Y:S01]  /*19760*/  MUFU.TANH R83, R83 ;  /* 0x0000005300537308 */ /* 0x000fe20000002400 */
[----:B------:R-:W-:-:S07]  /*19770*/  FMUL.FTZ R145, R75, UR61 ;  /* 0x0000003d4b917c20 */ /* 0x000fce0008410000 */
[----:B------:R-:W-:Y:S01]  /*19780*/  MUFU.TANH R86, R86 ;  /* 0x0000005600567308 */ /* 0x000fe20000002400 */
[----:B--2---:R-:W-:-:S04]  /*19790*/  FFMA.FTZ R101, R0, R113, R104 ;  /* 0x0000007100657223 */ /* 0x004fc80000010068 */
[----:B------:R-:W-:-:S04]  /*197a0*/  FADD.FTZ R101, R115, R101 ;  /* 0x0000006573657221 */ /* 0x000fc80000010000 */
[----:B------:R-:W-:-:S04]  /*197b0*/  FADD.FTZ R101, R72, R101 ;  /* 0x0000006548657221 */ /* 0x000fc80000010000 */
[C---:B------:R-:W-:Y:S01]  /*197c0*/  FADD.FTZ R141, R106.reuse, R101 ;  /* 0x000000656a8d7221 */ /* 0x040fe20000010000 */
[----:B------:R-:W-:Y:S02]  /*197d0*/  F2FP.F16.F32.PACK_AB R106, R106, R72 ;  /* 0x000000486a6a723e */ /* 0x000fe400000000ff */
[----:B---3-5:R-:W-:-:S04]  /*197e0*/  FMNMX.FTZ R72, R123, R15, !PT ;  /* 0x0000000f7b487209 */ /* 0x028fc80007810000 */
[----:B------:R-:W-:-:S04]  /*197f0*/  FMNMX.FTZ R72, R3, R72, !PT ;  /* 0x0000004803487209 */ /* 0x000fc80007810000 */
[----:B------:R-:W-:Y:S01]  /*19800*/  FMNMX.FTZ R72, R2, R72, !PT ;  /* 0x0000004802487209 */ /* 0x000fe20007810000 */
[----:B------:R-:W-:-:S03]  /*19810*/  IMAD.MOV.U32 R101, RZ, RZ, R122 ;  /* 0x000000ffff657224 */ /* 0x000fc600078e007a */
[----:B------:R-:W-:Y:S02]  /*19820*/  FMNMX.FTZ R72, R124, R72, !PT ;  /* 0x000000487c487209 */ /* 0x000fe40007810000 */
[----:B------:R-:W-:Y:S02]  /*19830*/  F2FP.F16.F32.PACK_AB R104, R115, R104 ;  /* 0x000000687368723e */ /* 0x000fe400000000ff */
[----:B------:R-:W-:Y:S01]  /*19840*/  FMNMX.FTZ R72, R98, R72, !PT ;  /* 0x0000004862487209 */ /* 0x000fe20007810000 */
[----:B------:R-:W-:-:S03]  /*19850*/  IMAD.MOV.U32 R115, RZ, RZ, R118 ;  /* 0x000000ffff737224 */ /* 0x000fc600078e0076 */
[----:B------:R-:W-:-:S04]  /*19860*/  FMNMX.FTZ R72, R101, R72, !PT ;  /* 0x0000004865487209 */ /* 0x000fc80007810000 */
[----:B------:R-:W-:-:S04]  /*19870*/  FMNMX.FTZ R72, R115, R72, !PT ;  /* 0x0000004873487209 */ /* 0x000fc80007810000 */
[----:B------:R-:W-:-:S04]  /*19880*/  FMNMX.FTZ R72, R114, R72, !PT ;  /* 0x0000004872487209 */ /* 0x000fc80007810000 */
[----:B------:R-:W-:-:S04]  /*19890*/  FMNMX.FTZ R72, R153, R72, !PT ;  /* 0x0000004899487209 */ /* 0x000fc80007810000 */
[----:B------:R-:W-:-:S04]  /*198a0*/  FMNMX.FTZ R72, R154, R72, !PT ;  /* 0x000000489a487209 */ /* 0x000fc80007810000 */
[----:B------:R-:W-:Y:S01]  /*198b0*/  FMNMX.FTZ R72, R109, R72, !PT ;  /* 0x000000486d487209 */ /* 0x000fe20007810000 */
[----:B------:R-:W-:-:S03]  /*198c0*/  FMUL.FTZ R118, R107, UR61 ;  /* 0x0000003d6b767c20 */ /* 0x000fc60008410000 */
[----:B------:R-:W-:-:S04]  /*198d0*/  FMNMX.FTZ R72, R108, R72, !PT ;  /* 0x000000486c487209 */ /* 0x000fc80007810000 */
[----:B------:R-:W-:Y:S01]  /*198e0*/  FMNMX.FTZ R72, R155, R72, !PT ;  /* 0x000000489b487209 */ /* 0x000fe20007810000 */
[----:B------:R-:W2:Y:S03]  /*198f0*/  MUFU.TANH R118, R118 ;  /* 0x0000007600767308 */ /* 0x000ea60000002400 */
[----:B----4-:R-:W-:-:S04]  /*19900*/  FMNMX.FTZ R72, R157, R72, !PT ;  /* 0x000000489d487209 */ /* 0x010fc80007810000 */
[----:B0-----:R-:W-:Y:S01]  /*19910*/  FMNMX.FTZ R72, R139, R72, !PT ;  /* 0x000000488b487209 */ /* 0x001fe20007810000 */
[----:B------:R-:W-:-:S03]  /*19920*/  FMUL.FTZ R122, R99, UR61 ;  /* 0x0000003d637a7c20 */ /* 0x000fc60008410000 */
[----:B-1----:R-:W-:-:S04]  /*19930*/  FMNMX.FTZ R72, R116, R72, !PT ;  /* 0x0000004874487209 */ /* 0x002fc80007810000 */
[----:B------:R-:W-:Y:S01]  /*19940*/  FMNMX.FTZ R72, R117, R72, !PT ;  /* 0x0000004875487209 */ /* 0x000fe20007810000 */
[----:B------:R-:W0:Y:S03]  /*19950*/  MUFU.TANH R122, R122 ;  /* 0x0000007a007a7308 */ /* 0x000e260000002400 */
[----:B--2---:R-:W-:-:S04]  /*19960*/  FMNMX.FTZ R72, R118, R72, !PT ;  /* 0x0000004876487209 */ /* 0x004fc80007810000 */
[----:B------:R-:W-:Y:S01]  /*19970*/  FMNMX.FTZ R72, R119, R72, !PT ;  /* 0x0000004877487209 */ /* 0x000fe20007810000 */
[----:B------:R-:W-:-:S03]  /*19980*/  FMUL.FTZ R113, R91, UR61 ;  /* 0x0000003d5b717c20 */ /* 0x000fc60008410000 */
[----:B------:R-:W-:-:S04]  /*19990*/  FMNMX.FTZ R72, R120, R72, !PT ;  /* 0x0000004878487209 */ /* 0x000fc80007810000 */
[----:B------:R-:W-:Y:S01]  /*199a0*/  FMNMX.FTZ R72, R121, R72, !PT ;  /* 0x0000004879487209 */ /* 0x000fe20007810000 */
[----:B------:R-:W1:Y:S03]  /*199b0*/  MUFU.TANH R113, R113 ;  /* 0x0000007100717308 */ /* 0x000e660000002400 */
[----:B0-----:R-:W-:-:S04]  /*199c0*/  FMNMX.FTZ R72, R122, R72, !PT ;  /* 0x000000487a487209 */ /* 0x001fc80007810000 */
[----:B------:R-:W-:-:S04]  /*199d0*/  FMNMX.FTZ R72, R110, R72, !PT ;  /* 0x000000486e487209 */ /* 0x000fc80007810000 */
[----:B------:R-:W-:-:S04]  /*199e0*/  FMNMX.FTZ R72, R111, R72, !PT ;  /* 0x000000486f487209 */ /* 0x000fc80007810000 */
[----:B------:R-:W-:-:S04]  /*199f0*/  FMNMX.FTZ R72, R112, R72, !PT ;  /* 0x0000004870487209 */ /* 0x000fc80007810000 */
[----:B-1----:R-:W-:Y:S01]  /*19a00*/  FMNMX.FTZ R72, R113, R72, !PT ;  /* 0x0000004871487209 */ /* 0x002fe20007810000 */
[----:B------:R-:W0:Y:S03]  /*19a10*/  MUFU.TANH R87, R87 ;  /* 0x0000005700577308 */ /* 0x000e260000002400 */
[----:B------:R-:W-:Y:S01]  /*19a20*/  FMNMX.FTZ R72, R136, R72, !PT ;  /* 0x0000004888487209 */ /* 0x000fe20007810000 */
[----:B------:R-:W-:-:S03]  /*19a30*/  FFMA.FTZ R125, R125, R21, -R152 ;  /* 0x000000157d7d7223 */ /* 0x000fc60000010898 */
[----:B------:R-:W-:Y:S01]  /*19a40*/  FMNMX.FTZ R72, R137, R72, !PT ;  /* 0x0000004889487209 */ /* 0x000fe20007810000 */
[-CC-:B------:R-:W-:Y:S01]  /*19a50*/  FFMA.FTZ R81, R105, R21.reuse, -R152.reuse ;  /* 0x0000001569517223 */ /* 0x180fe20000010898 */
[-CC-:B------:R-:W-:Y:S01]  /*19a60*/  FFMA.FTZ R146, R148, R21.reuse, -R152.reuse ;  /* 0x0000001594927223 */ /* 0x180fe20000010898 */
[-CC-:B------:R-:W-:Y:S01]  /*19a70*/  FFMA.FTZ R149, R149, R21.reuse, -R152.reuse ;  /* 0x0000001595957223 */ /* 0x180fe20000010898 */
[-CC-:B------:R-:W-:Y:S01]  /*19a80*/  FFMA.FTZ R150, R150, R21.reuse, -R152.reuse ;  /* 0x0000001596967223 */ /* 0x180fe20000010898 */
[-CC-:B------:R-:W-:Y:S01]  /*19a90*/  FFMA.FTZ R151, R151, R21.reuse, -R152.reuse ;  /* 0x0000001597977223 */ /* 0x180fe20000010898 */
[----:B------:R-:W1:Y:S01]  /*19aa0*/  MUFU.TANH R142, R142 ;  /* 0x0000008e008e7308 */ /* 0x000e620000002400 */
[----:B------:R-:W-:Y:S01]  /*19ab0*/  FFMA.FTZ R152, R147, R21, -R152 ;  /* 0x0000001593987223 */ /* 0x000fe20000010898 */
[----:B------:R-:W-:Y:S01]  /*19ac0*/  FMNMX.FTZ R72, R82, R72, !PT ;  /* 0x0000004852487209 */ /* 0x000fe20007810000 */
[----:B------:R-:W-:Y:S01]  /*19ad0*/  FMUL.FTZ R147, R78, UR61 ;  /* 0x0000003d4e937c20 */ /* 0x000fe20008410000 */
[----:B------:R-:W-:-:S02]  /*19ae0*/  FMUL.FTZ R148, R79, UR61 ;  /* 0x0000003d4f947c20 */ /* 0x000fc40008410000 */
[----:B------:R-:W-:Y:S02]  /*19af0*/  FMNMX.FTZ R72, R83, R72, !PT ;  /* 0x0000004853487209 */ /* 0x000fe40007810000 */
[----:B------:R-:W2:Y:S02]  /*19b00*/  MUFU.TANH R145, R145 ;  /* 0x0000009100917308 */ /* 0x000ea40000002400 */
[----:B------:R-:W-:-:S06]  /*19b10*/  FMNMX.FTZ R72, R86, R72, !PT ;  /* 0x0000004856487209 */ /* 0x000fcc0007810000 */
[----:B------:R-:W3:Y:S01]  /*19b20*/  MUFU.TANH R147, R147 ;  /* 0x0000009300937308 */ /* 0x000ee20000002400 */
[----:B0-----:R-:W-:-:S07]  /*19b30*/  FMNMX.FTZ R72, R87, R72, !PT ;  /* 0x0000004857487209 */ /* 0x001fce0007810000 */
[----:B------:R-:W0:Y:S01]  /*19b40*/  MUFU.TANH R148, R148 ;  /* 0x0000009400947308 */ /* 0x000e220000002400 */
[----:B-1----:R-:W-:-:S04]  /*19b50*/  FMNMX.FTZ R72, R142, R72, !PT ;  /* 0x000000488e487209 */ /* 0x002fc80007810000 */
[----:B--2---:R-:W-:-:S04]  /*19b60*/  FMNMX.FTZ R72, R145, R72, !PT ;  /* 0x0000004891487209 */ /* 0x004fc80007810000 */
[----:B---3--:R-:W-:-:S04]  /*19b70*/  FMNMX.FTZ R72, R147, R72, !PT ;  /* 0x0000004893487209 */ /* 0x008fc80007810000 */
[----:B0-----:R-:W-:-:S05]  /*19b80*/  FMNMX.FTZ R72, R148, R72, !PT ;  /* 0x0000004894487209 */ /* 0x001fca0007810000 */
[----:B------:R-:W0:Y:S02]  /*19b90*/  SHFL.BFLY PT, R74, R72, 0x2, 0x1f ;  /* 0x0c401f00484a7f89 */ /* 0x000e2400000e0000 */
[----:B0-----:R-:W-:-:S05]  /*19ba0*/  FMNMX.FTZ R72, R72, R74, !PT ;  /* 0x0000004a48487209 */ /* 0x001fca0007810000 */
[----:B------:R-:W0:Y:S02]  /*19bb0*/  SHFL.BFLY PT, R74, R72, 0x1, 0x1f ;  /* 0x0c201f00484a7f89 */ /* 0x000e2400000e0000 */
[----:B0-----:R-:W-:-:S05]  /*19bc0*/  FMNMX.FTZ R72, R72, R74, !PT ;  /* 0x0000004a48487209 */ /* 0x001fca0007810000 */
[----:B------:R-:W-:-:S04]  /*19bd0*/  FMUL.FTZ R138, R72, R21 ;  /* 0x00000015488a7220 */ /* 0x000fc80000410000 */
[-CC-:B------:R-:W-:Y:S01]  /*19be0*/  FFMA.FTZ R105, R123, R21.reuse, -R138.reuse ;  /* 0x000000157b697223 */ /* 0x180fe2000001088a */
[-CC-:B------:R-:W-:Y:S01]  /*19bf0*/  FFMA.FTZ R107, R3, R21.reuse, -R138.reuse ;  /* 0x00000015036b7223 */ /* 0x180fe2000001088a */
[-CC-:B------:R-:W-:Y:S01]  /*19c00*/  FFMA.FTZ R123, R2, R21.reuse, -R138.reuse ;  /* 0x00000015027b7223 */ /* 0x180fe2000001088a */
[----:B------:R1:W5:Y:S01]  /*19c10*/  LDL.LU R3, [R1+0xf0] ;  /* 0x0000f00001037983 */ /* 0x0003620000300800 */
[-CC-:B------:R-:W-:Y:S01]  /*19c20*/  FFMA.FTZ R95, R101, R21.reuse, -R138.reuse ;  /* 0x00000015655f7223 */ /* 0x180fe2000001088a */
[-CC-:B------:R-:W-:Y:S02]  /*19c30*/  FFMA.FTZ R101, R153, R21.reuse, -R138.reuse ;  /* 0x0000001599657223 */ /* 0x180fe4000001088a */
[----:B------:R1:W5:Y:S04]  /*19c40*/  LDL.LU R2, [R1+0xec] ;  /* 0x0000ec0001027983 */ /* 0x0003680000300800 */
[----:B------:R-:W2:Y:S01]  /*19c50*/  LDL R153, [R1+0x7c] ;  /* 0x00007c0001997983 */ /* 0x000ea20000100800 */
[----:B------:R-:W-:Y:S01]  /*19c60*/  FFMA.FTZ R91, R110, R21, -R138 ;  /* 0x000000156e5b7223 */ /* 0x000fe2000001088a */
[----:B------:R-:W-:-:S05]  /*19c70*/  VIADD R110, R16, 0x200 ;  /* 0x00000200106e7836 */ /* 0x000fca0000000000 */
        /* <DEDUP_REMOVED lines=19> */
[----:B------:R-:W-:Y:S01]  /*19db0*/  R2UR UR30, R112 ;  /* 0x00000000701e72ca */ /* 0x000fe200000e0000 */
[C---:B------:R-:W-:Y:S02]  /*19dc0*/  VIADD R112, R110.reuse, 0x1c0 ;  /* 0x000001c06e707836 */ /* 0x040fe40000000000 */
        /* <DEDUP_REMOVED lines=54> */
[----:B------:R-:W-:Y:S01]  /*1a130*/  FFMA.FTZ R78, R136, R21, -R138 ;  /* 0x00000015884e7223 */ /* 0x000fe2000001088a */
        /* <DEDUP_REMOVED lines=20> */
[-CC-:B------:R-:W-:Y:S01]  /*1a280*/  FFMA.FTZ R103, R109, R21.reuse, -R138.reuse ;  /* 0x000000156d677223 */ /* 0x180fe2000001088a */
[----:B------:R-:W-:Y:S02]  /*1a290*/  FFMA.FTZ R109, R155, R21, -R138 ;  /* 0x000000159b6d7223 */ /* 0x000fe4000001088a */
[----:B------:R-:W0:Y:S01]  /*1a2a0*/  S2R R155, SR_TID.X ;  /* 0x00000000009b7919 */ /* 0x000e220000002100 */
[----:B------:R-:W-:-:S04]  /*1a2b0*/  FADD.FTZ R15, -R72, R15 ;  /* 0x0000000f480f7221 */ /* 0x000fc80000010100 */
[-C--:B------:R-:W-:Y:S01]  /*1a2c0*/  FMUL.FTZ R15, R15, R21.reuse ;  /* 0x000000150f0f7220 */ /* 0x080fe20000410000 */
[----:B------:R-:W-:Y:S01]  /*1a2d0*/  MUFU.EX2 R105, R105 ;  /* 0x0000006900697308 */ /* 0x000fe20000000800 */
[----:B------:R-:W-:-:S07]  /*1a2e0*/  FFMA.FTZ R79, R137, R21, -R138 ;  /* 0x00000015894f7223 */ /* 0x000fce000001088a */
[----:B------:R-:W2:Y:S01]  /*1a2f0*/  MUFU.EX2 R15, R15 ;  /* 0x0000000f000f7308 */ /* 0x000ea20000000800 */
[----:B------:R-:W-:Y:S02]  /*1a300*/  WARPGROUP.DEPBAR.LE gsb0, 0x0 ;  /* 0x00008000000079c5 */ /* 0x000fe40000010000 */
[----:B------:R-:W-:-:S06]  /*1a310*/  WARPGROUP.ARRIVE ;  /* 0x00000000000079c5 */ /* 0x000fcc0000000000 */
[----:B------:R-:W-:Y:S01]  /*1a320*/  HGMMA.64x96x16.F32 R24, gdesc[UR36].tnspB, R24, gsb0 ;  /* 0x41600000241879f0 */ /* 0x000fe20008000818 */
[----:B------:R-:W3:Y:S01]  /*1a330*/  MUFU.EX2 R110, R107 ;  /* 0x0000006b006e7308 */ /* 0x000ee20000000800 */
[----:B0-----:R-:W-:Y:S01]  /*1a340*/  SHF.R.U32.HI R137, RZ, 0x7, R155 ;  /* 0x00000007ff897819 */ /* 0x001fe2000001169b */
[----:B------:R-:W-:Y:S01]  /*1a350*/  FFMA.FTZ R124, R124, R21, -R138 ;  /* 0x000000157c7c7223 */ /* 0x000fe2000001088a */
[----:B------:R-:W-:-:S03]  /*1a360*/  ISETP.GE.U32.AND P2, PT, R155, 0x180, PT ;  /* 0x000001809b00780c */ /* 0x000fc60003f46070 */
[----:B------:R-:W-:Y:S02]  /*1a370*/  VIADD R111, R137, 0x9 ;  /* 0x00000009896f7836 */ /* 0x000fe40000000000 */
[----:B------:R-:W-:Y:S01]  /*1a380*/  MUFU.EX2 R107, R123 ;  /* 0x0000007b006b7308 */ /* 0x000fe20000000800 */
[----:B--2---:R-:W-:Y:S02]  /*1a390*/  FFMA.FTZ R112, R15, R136, R105 ;  /* 0x000000880f707223 */ /* 0x004fe40000010069 */
[----:B------:R-:W-:-:S05]  /*1a3a0*/  SEL R111, R111, 0x9, !P2 ;  /* 0x000000096f6f7807 */ /* 0x000fca0005000000 */
[----:B------:R-:W-:Y:S01]  /*1a3b0*/  MUFU.EX2 R124, R124 ;  /* 0x0000007c007c7308 */ /* 0x000fe20000000800 */
[----:B---3--:R-:W-:Y:S01]  /*1a3c0*/  F2FP.F16.F32.PACK_AB R105, R110, R105 ;  /* 0x000000696e69723e */ /* 0x008fe200000000ff */
[----:B------:R-:W-:-:S06]  /*1a3d0*/  FFMA.FTZ R94, R98, R21, -R138 ;  /* 0x00000015625e7223 */ /* 0x000fcc000001088a */
[----:B------:R-:W0:Y:S01]  /*1a3e0*/  MUFU.EX2 R135, R135 ;  /* 0x0000008700877308 */ /* 0x000e220000000800 */
[----:B------:R-:W-:-:S07]  /*1a3f0*/  FFMA.FTZ R98, R115, R21, -R138 ;  /* 0x0000001573627223 */ /* 0x000fce000001088a */
[----:B------:R-:W2:Y:S01]  /*1a400*/  MUFU.EX2 R134, R134 ;  /* 0x0000008600867308 */ /* 0x000ea20000000800 */
[----:B------:R-:W-:-:S07]  /*1a410*/  FFMA.FTZ R99, R114, R21, -R138 ;  /* 0x0000001572637223 */ /* 0x000fce000001088a */
[----:B------:R-:W3:Y:S01]  /*1a420*/  MUFU.EX2 R133, R133 ;  /* 0x0000008500857308 */ /* 0x000ee20000000800 */
[----:B0-----:R-:W-:-:S07]  /*1a430*/  FADD.FTZ R141, R135, R141 ;  /* 0x0000008d878d7221 */ /* 0x001fce0000010000 */
[----:B------:R-:W-:Y:S08]  /*1a440*/  MUFU.EX2 R136, R76 ;  /* 0x0000004c00887308 */ /* 0x000ff00000000800 */
[----:B------:R-:W-:Y:S08]  /*1a450*/  MUFU.EX2 R76, R95 ;  /* 0x0000005f004c7308 */ /* 0x000ff00000000800 */
[----:B------:R-:W0:Y:S01]  /*1a460*/  MUFU.EX2 R132, R132 ;  /* 0x0000008400847308 */ /* 0x000e220000000800 */
[----:B------:R-:W-:Y:S01]  /*1a470*/  FFMA.FTZ R102, R154, R21, -R138 ;  /* 0x000000159a667223 */ /* 0x000fe2000001088a */
[----:B--2---:R-:W-:-:S06]  /*1a480*/  FADD.FTZ R141, R134, R141 ;  /* 0x0000008d868d7221 */ /* 0x004fcc0000010000 */
        /* <DEDUP_REMOVED lines=12> */
[----:B------:R-:W-:Y:S02]  /*1a550*/  @!P0 SYNCS.ARRIVE.TRANS64.RED.A1T0 RZ, [R112+URZ], RZ ;  /* 0x000000ff70ff89a7 */ /* 0x000fe4000810043f */
[----:B------:R2:W-:Y:S01]  /*1a560*/  @!P0 SYNCS.ARRIVE.TRANS64.RED.A1T0 RZ, [R110+URZ], RZ ;  /* 0x000000ff6eff89a7 */ /* 0x0005e2000810043f */
[----:B------:R4:W-:Y:S01]  /*1a570*/  STSM.16.M88.4 [R17+0x24300], R104 ;  /* 0x0243006811007844 */ /* 0x0009e20000000200 */
[----:B------:R-:W-:Y:S08]  /*1a580*/  MUFU.EX2 R131, R131 ;  /* 0x0000008300837308 */ /* 0x000ff00000000800 */
[----:B----4-:R-:W-:Y:S08]  /*1a590*/  MUFU.EX2 R105, R100 ;  /* 0x0000006400697308 */ /* 0x010ff00000000800 */
[----:B------:R-:W-:Y:S08]  /*1a5a0*/  MUFU.EX2 R100, R93 ;  /* 0x0000005d00647308 */ /* 0x000ff00000000800 */
[----:B------:R-:W4:Y:S01]  /*1a5b0*/  MUFU.EX2 R93, R94 ;  /* 0x0000005e005d7308 */ /* 0x000f220000000800 */
[----:B------:R-:W-:Y:S01]  /*1a5c0*/  FADD.FTZ R124, R124, R14 ;  /* 0x0000000e7c7c7221 */ /* 0x000fe20000010000 */
[-CC-:B------:R-:W-:Y:S01]  /*1a5d0*/  FFMA.FTZ R108, R108, R21.reuse, -R138.reuse ;  /* 0x000000156c6c7223 */ /* 0x180fe2000001088a */
[-CC-:B------:R-:W-:Y:S01]  /*1a5e0*/  FFMA.FTZ R114, R157, R21.reuse, -R138.reuse ;  /* 0x000000159d727223 */ /* 0x180fe2000001088a */
[-CC-:B------:R-:W-:Y:S01]  /*1a5f0*/  FFMA.FTZ R115, R139, R21.reuse, -R138.reuse ;  /* 0x000000158b737223 */ /* 0x180fe2000001088a */
[----:B------:R-:W-:-:S03]  /*1a600*/  FFMA.FTZ R116, R116, R21, -R138 ;  /* 0x0000001574747223 */ /* 0x000fc6000001088a */
[----:B------:R-:W1:Y:S01]  /*1a610*/  MUFU.EX2 R99, R99 ;  /* 0x0000006300637308 */ /* 0x000e620000000800 */
[-CC-:B------:R-:W-:Y:S01]  /*1a620*/  FFMA.FTZ R117, R117, R21.reuse, -R138.reuse ;  /* 0x0000001575757223 */ /* 0x180fe2000001088a */
[-CC-:B------:R-:W-:Y:S01]  /*1a630*/  FFMA.FTZ R118, R118, R21.reuse, -R138.reuse ;  /* 0x0000001576767223 */ /* 0x180fe2000001088a */
[-CC-:B------:R-:W-:Y:S01]  /*1a640*/  FFMA.FTZ R119, R119, R21.reuse, -R138.reuse ;  /* 0x0000001577777223 */ /* 0x180fe2000001088a */
[-CC-:B------:R-:W-:Y:S01]  /*1a650*/  FFMA.FTZ R120, R120, R21.reuse, -R138.reuse ;  /* 0x0000001578787223 */ /* 0x180fe2000001088a */
[-CC-:B------:R-:W-:Y:S01]  /*1a660*/  FFMA.FTZ R121, R121, R21.reuse, -R138.reuse ;  /* 0x0000001579797223 */ /* 0x180fe2000001088a */
[-CC-:B------:R-:W-:Y:S02]  /*1a670*/  FFMA.FTZ R122, R122, R21.reuse, -R138.reuse ;  /* 0x000000157a7a7223 */ /* 0x180fe4000001088a */
[----:B------:R-:W2:Y:S01]  /*1a680*/  MUFU.EX2 R130, R130 ;  /* 0x0000008200827308 */ /* 0x000ea20000000800 */
        /* <DEDUP_REMOVED lines=8> */
[----:B------:R-:W-:Y:S01]  /*1a710*/  MUFU.EX2 R107, R77 ;  /* 0x0000004d006b7308 */ /* 0x000fe20000000800 */
[----:B---3--:R-:W-:-:S07]  /*1a720*/  FADD.FTZ R141, R133, R141 ;  /* 0x0000008d858d7221 */ /* 0x008fce0000010000 */
[----:B------:R4:W-:Y:S01]  /*1a730*/  MUFU.EX2 R138, R88 ;  /* 0x00000058008a7308 */ /* 0x0009e20000000800 */
[----:B0-----:R-:W-:-:S07]  /*1a740*/  FADD.FTZ R141, R132, R141 ;  /* 0x0000008d848d7221 */ /* 0x001fce0000010000 */
[----:B------:R-:W0:Y:S01]  /*1a750*/  MUFU.EX2 R77, R101 ;  /* 0x00000065004d7308 */ /* 0x000e220000000800 */
[----:B----4-:R-:W-:-:S07]  /*1a760*/  FADD.FTZ R88, R93, R124 ;  /* 0x0000007c5d587221 */ /* 0x010fce0000010000 */
[----:B------:R-:W3:Y:S01]  /*1a770*/  MUFU.EX2 R129, R129 ;  /* 0x0000008100817308 */ /* 0x000ee20000000800 */
[----:B------:R-:W-:Y:S01]  /*1a780*/  FADD.FTZ R88, R76, R88 ;  /* 0x000000584c587221 */ /* 0x000fe20000010000 */
[----:B------:R-:W-:-:S06]  /*1a790*/  FADD.FTZ R141, R131, R141 ;  /* 0x0000008d838d7221 */ /* 0x000fcc0000010000 */
[----:B------:R-:W4:Y:S01]  /*1a7a0*/  MUFU.EX2 R102, R102 ;  /* 0x0000006600667308 */ /* 0x000f220000000800 */
[----:B------:R-:W-:-:S07]  /*1a7b0*/  FADD.FTZ R88, R95, R88 ;  /* 0x000000585f587221 */ /* 0x000fce0000010000 */
[----:B------:R-:W4:Y:S01]  /*1a7c0*/  MUFU.EX2 R128, R128 ;  /* 0x0000008000807308 */ /* 0x000f220000000800 */
[----:B-1----:R-:W-:Y:S01]  /*1a7d0*/  FADD.FTZ R88, R99, R88 ;  /* 0x0000005863587221 */ /* 0x002fe20000010000 */
[----:B--2---:R-:W-:-:S06]  /*1a7e0*/  FADD.FTZ R141, R130, R141 ;  /* 0x0000008d828d7221 */ /* 0x004fcc0000010000 */
[----:B------:R-:W1:Y:S08]  /*1a7f0*/  MUFU.EX2 R103, R103 ;  /* 0x0000006700677308 */ /* 0x000e700000000800 */
[----:B------:R-:W-:Y:S01]  /*1a800*/  MUFU.EX2 R127, R127 ;  /* 0x0000007f007f7308 */ /* 0x000fe20000000800 */
[----:B0-----:R-:W-:Y:S01]  /*1a810*/  FADD.FTZ R88, R77, R88 ;  /* 0x000000584d587221 */ /* 0x001fe20000010000 */
[----:B---3--:R-:W-:-:S06]  /*1a820*/  FADD.FTZ R141, R129, R141 ;  /* 0x0000008d818d7221 */ /* 0x008fcc0000010000 */
[----:B------:R-:W0:Y:S08]  /*1a830*/  MUFU.EX2 R108, R108 ;  /* 0x0000006c006c7308 */ /* 0x000e300000000800 */
[----:B------:R-:W2:Y:S01]  /*1a840*/  MUFU.EX2 R126, R126 ;  /* 0x0000007e007e7308 */ /* 0x000ea20000000800 */
[----:B----4-:R-:W-:-:S07]  /*1a850*/  FADD.FTZ R88, R102, R88 ;  /* 0x0000005866587221 */ /* 0x010fce0000010000 */
[----:B------:R-:W-:Y:S01]  /*1a860*/  MUFU.EX2 R110, R89 ;  /* 0x00000059006e7308 */ /* 0x000fe20000000800 */
[----:B------:R-:W-:-:S07]  /*1a870*/  FADD.FTZ R141, R128, R141 ;  /* 0x0000008d808d7221 */ /* 0x000fce0000010000 */
[----:B------:R-:W3:Y:S08]  /*1a880*/  MUFU.EX2 R89, R109 ;  /* 0x0000006d00597308 */ /* 0x000ef00000000800 */
[----:B------:R-:W4:Y:S01]  /*1a890*/  MUFU.EX2 R125, R125 ;  /* 0x0000007d007d7308 */ /* 0x000f220000000800 */
[----:B-1----:R-:W-:-:S07]  /*1a8a0*/  FADD.FTZ R88, R103, R88 ;  /* 0x0000005867587221 */ /* 0x002fce0000010000 */
[----:B------:R-:W-:Y:S08]  /*1a8b0*/  MUFU.EX2 R112, R84 ;  /* 0x0000005400707308 */ /* 0x000ff00000000800 */
[----:B------:R-:W1:Y:S01]  /*1a8c0*/  MUFU.EX2 R114, R114 ;  /* 0x0000007200727308 */ /* 0x000e620000000800 */
[----:B0-----:R-:W-:Y:S01]  /*1a8d0*/  FADD.FTZ R88, R108, R88 ;  /* 0x000000586c587221 */ /* 0x001fe20000010000 */
[----:B------:R-:W-:-:S06]  /*1a8e0*/  F2FP.F16.F32.PACK_AB R95, R99, R95 ;  /* 0x0000005f635f723e */ /* 0x000fcc00000000ff */
[----:B------:R-:W0:Y:S08]  /*1a8f0*/  MUFU.EX2 R115, R115 ;  /* 0x0000007300737308 */ /* 0x000e300000000800 */
[----:B------:R2:W-:Y:S02]  /*1a900*/  MUFU.EX2 R98, R90 ;  /* 0x0000005a00627308 */ /* 0x0005e40000000800 */
[----:B--2---:R-:W-:-:S06]  /*1a910*/  FADD.FTZ R90, R127, R141 ;  /* 0x0000008d7f5a7221 */ /* 0x004fcc0000010000 */
[----:B------:R-:W-:Y:S01]  /*1a920*/  MUFU.EX2 R113, R81 ;  /* 0x0000005100717308 */ /* 0x000fe20000000800 */
[----:B------:R-:W-:-:S07]  /*1a930*/  FADD.FTZ R90, R126, R90 ;  /* 0x0000005a7e5a7221 */ /* 0x000fce0000010000 */
[----:B------:R-:W2:Y:S08]  /*1a940*/  MUFU.EX2 R116, R116 ;  /* 0x0000007400747308 */ /* 0x000eb00000000800 */
[----:B------:R-:W-:Y:S08]  /*1a950*/  MUFU.EX2 R99, R75 ;  /* 0x0000004b00637308 */ /* 0x000ff00000000800 */
[----:B------:R3:W-:Y:S08]  /*1a960*/  MUFU.EX2 R75, R78 ;  /* 0x0000004e004b7308 */ /* 0x0007f00000000800 */
[----:B------:R-:W-:Y:S01]  /*1a970*/  MUFU.EX2 R106, R92 ;  /* 0x0000005c006a7308 */ /* 0x000fe20000000800 */
[----:B---3--:R-:W-:Y:S01]  /*1a980*/  FADD.FTZ R78, R89, R88 ;  /* 0x00000058594e7221 */ /* 0x008fe20000010000 */
[----:B----4-:R-:W-:-:S06]  /*1a990*/  FADD.FTZ R88, R125, R90 ;  /* 0x0000005a7d587221 */ /* 0x010fcc0000010000 */
[----:B------:R-:W3:Y:S01]  /*1a9a0*/  MUFU.EX2 R117, R117 ;  /* 0x0000007500757308 */ /* 0x000ee20000000800 */
[----:B-1----:R-:W-:Y:S01]  /*1a9b0*/  FADD.FTZ R78, R114, R78 ;  /* 0x0000004e724e7221 */ /* 0x002fe20000010000 */
[----:B------:R-:W-:-:S06]  /*1a9c0*/  FADD.FTZ R88, R112, R88 ;  /* 0x0000005870587221 */ /* 0x000fcc0000010000 */
[----:B------:R-:W-:Y:S01]  /*1a9d0*/  MUFU.EX2 R123, R80 ;  /* 0x00000050007b7308 */ /* 0x000fe20000000800 */
[----:B0-----:R-:W-:-:S07]  /*1a9e0*/  FADD.FTZ R78, R115, R78 ;  /* 0x0000004e734e7221 */ /* 0x001fce0000010000 */
[----:B------:R-:W0:Y:S08]  /*1a9f0*/  MUFU.EX2 R118, R118 ;  /* 0x0000007600767308 */ /* 0x000e300000000800 */
[----:B------:R-:W1:Y:S08]  /*1aa00*/  MUFU.EX2 R119, R119 ;  /* 0x0000007700777308 */ /* 0x000e700000000800 */
[----:B------:R4:W-:Y:S02]  /*1aa10*/  MUFU.EX2 R101, R79 ;  /* 0x0000004f00657308 */ /* 0x0009e40000000800 */
[----:B----4-:R-:W-:-:S06]  /*1aa20*/  FADD.FTZ R79, R107, R88 ;  /* 0x000000586b4f7221 */ /* 0x010fcc0000010000 */
[----:B------:R-:W4:Y:S01]  /*1aa30*/  MUFU.EX2 R120, R120 ;  /* 0x0000007800787308 */ /* 0x000f220000000800 */
[----:B--2---:R-:W-:Y:S01]  /*1aa40*/  FADD.FTZ R88, R116, R78 ;  /* 0x0000004e74587221 */ /* 0x004fe20000010000 */
[----:B------:R-:W-:-:S03]  /*1aa50*/  FADD.FTZ R79, R113, R79 ;  /* 0x0000004f714f7221 */ /* 0x000fc60000010000 */
[----:B---3--:R-:W-:Y:S01]  /*1aa60*/  FADD.FTZ R88, R117, R88 ;  /* 0x0000005875587221 */ /* 0x008fe20000010000 */
[----:B------:R-:W-:Y:S02]  /*1aa70*/  FADD.FTZ R90, R106, R79 ;  /* 0x0000004f6a5a7221 */ /* 0x000fe40000010000 */
[----:B------:R-:W-:Y:S01]  /*1aa80*/  MUFU.EX2 R104, R97 ;  /* 0x0000006100687308 */ /* 0x000fe20000000800 */
[----:B0-----:R-:W-:Y:S01]  /*1aa90*/  FADD.FTZ R88, R118, R88 ;  /* 0x0000005876587221 */ /* 0x001fe20000010000 */
[----:B------:R-:W-:Y:S01]  /*1aaa0*/  F2FP.F16.F32.PACK_AB R92, R134, R135 ;  /* 0x00000087865c723e */ /* 0x000fe200000000ff */
[----:B------:R-:W-:-:S05]  /*1aab0*/  FADD.FTZ R90, R123, R90 ;  /* 0x0000005a7b5a7221 */ /* 0x000fca0000010000 */
[----:B------:R-:W0:Y:S01]  /*1aac0*/  MUFU.EX2 R121, R121 ;  /* 0x0000007900797308 */ /* 0x000e220000000800 */
[----:B------:R-:W-:Y:S02]  /*1aad0*/  F2FP.F16.F32.PACK_AB R93, R76, R93 ;  /* 0x0000005d4c5d723e */ /* 0x000fe400000000ff */
[----:B------:R-:W-:Y:S02]  /*1aae0*/  F2FP.F16.F32.PACK_AB R94, R132, R133 ;  /* 0x00000085845e723e */ /* 0x000fe400000000ff */
[----:B------:R-:W-:-:S03]  /*1aaf0*/  F2FP.F16.F32.PACK_AB R76, R130, R131 ;  /* 0x00000083824c723e */ /* 0x000fc600000000ff */
[----:B------:R-:W-:Y:S01]  /*1ab00*/  MUFU.EX2 R137, R73 ;  /* 0x0000004900897308 */ /* 0x000fe20000000800 */
[----:B------:R-:W-:Y:S02]  /*1ab10*/  F2FP.F16.F32.PACK_AB R77, R102, R77 ;  /* 0x0000004d664d723e */ /* 0x000fe400000000ff */
[----:B------:R-:W-:Y:S02]  /*1ab20*/  F2FP.F16.F32.PACK_AB R78, R128, R129 ;  /* 0x00000081804e723e */ /* 0x000fe400000000ff */
[----:B------:R-:W-:-:S03]  /*1ab30*/  F2FP.F16.F32.PACK_AB R79, R108, R103 ;  /* 0x000000676c4f723e */ /* 0x000fc600000000ff */
[----:B------:R-:W2:Y:S01]  /*1ab40*/  MUFU.EX2 R122, R122 ;  /* 0x0000007a007a7308 */ /* 0x000ea20000000800 */
[----:B------:R-:W-:Y:S01]  /*1ab50*/  FADD.FTZ R90, R105, R90 ;  /* 0x0000005a695a7221 */ /* 0x000fe20000010000 */
[----:B------:R-:W-:Y:S06]  /*1ab60*/  STSM.16.M88.4 [R17+0x25b00], R92 ;  /* 0x025b005c11007844 */ /* 0x000fec0000000200 */
[----:B------:R1:W3:Y:S01]  /*1ab70*/  MUFU.EX2 R14, R91 ;  /* 0x0000005b000e7308 */ /* 0x0002e20000000800 */
[----:B------:R0:W-:Y:S01]  /*1ab80*/  STSM.16.M88.4 [R17+0x27300], R76 ;  /* 0x0273004c11007844 */ /* 0x0001e20000000200 */
[----:B-1----:R-:W-:-:S06]  /*1ab90*/  FADD.FTZ R91, R119, R88 ;  /* 0x00000058775b7221 */ /* 0x002fcc0000010000 */
[----:B------:R-:W-:Y:S01]  /*1aba0*/  MUFU.EX2 R97, R96 ;  /* 0x0000006000617308 */ /* 0x000fe20000000800 */
[----:B----4-:R-:W-:Y:S01]  /*1abb0*/  FADD.FTZ R91, R120, R91 ;  /* 0x0000005b785b7221 */ /* 0x010fe20000010000 */
[----:B0-----:R-:W-:-:S06]  /*1abc0*/  FADD.FTZ R76, R136, R90 ;  /* 0x0000005a884c7221 */ /* 0x001fcc0000010000 */
[----:B------:R-:W0:Y:S01]  /*1abd0*/  MUFU.EX2 R74, R74 ;  /* 0x0000004a004a7308 */ /* 0x000e220000000800 */
[----:B------:R-:W-:Y:S01]  /*1abe0*/  FADD.FTZ R77, R121, R91 ;  /* 0x0000005b794d7221 */ /* 0x000fe20000010000 */
[----:B------:R-:W-:-:S03]  /*1abf0*/  FADD.FTZ R76, R104, R76 ;  /* 0x0000004c684c7221 */ /* 0x000fc60000010000 */
[----:B--2---:R-:W-:Y:S01]  /*1ac00*/  FADD.FTZ R77, R122, R77 ;  /* 0x0000004d7a4d7221 */ /* 0x004fe20000010000 */
[----:B------:R-:W-:Y:S02]  /*1ac10*/  FADD.FTZ R76, R137, R76 ;  /* 0x0000004c894c7221 */ /* 0x000fe40000010000 */
[----:B------:R-:W1:Y:S01]  /*1ac20*/  MUFU.EX2 R139, R85 ;  /* 0x00000055008b7308 */ /* 0x000e620000000800 */
[----:B---3--:R-:W-:Y:S01]  /*1ac30*/  FADD.FTZ R77, R14, R77 ;  /* 0x0000004d0e4d7221 */ /* 0x008fe20000010000 */
[----:B------:R-:W-:-:S03]  /*1ac40*/  FADD.FTZ R76, R100, R76 ;  /* 0x0000004c644c7221 */ /* 0x000fc60000010000 */
[----:B------:R-:W-:Y:S01]  /*1ac50*/  FADD.FTZ R77, R98, R77 ;  /* 0x0000004d624d7221 */ /* 0x000fe20000010000 */
[----:B------:R-:W-:Y:S02]  /*1ac60*/  FADD.FTZ R76, R138, R76 ;  /* 0x0000004c8a4c7221 */ /* 0x000fe40000010000 */
[----:B------:R-:W2:Y:S01]  /*1ac70*/  MUFU.EX2 R111, R140 ;  /* 0x0000008c006f7308 */ /* 0x000ea20000000800 */
[----:B0-----:R-:W-:Y:S01]  /*1ac80*/  FADD.FTZ R77, R74, R77 ;  /* 0x0000004d4a4d7221 */ /* 0x001fe20000010000 */
[----:B------:R-:W-:-:S06]  /*1ac90*/  FADD.FTZ R78, R97, R76 ;  /* 0x0000004c614e7221 */ /* 0x000fcc0000010000 */
[----:B------:R-:W-:Y:S01]  /*1aca0*/  MUFU.EX2 R85, R143 ;  /* 0x0000008f00557308 */ /* 0x000fe20000000800 */
[----:B------:R-:W-:Y:S01]  /*1acb0*/  FADD.FTZ R102, R99, R77 ;  /* 0x0000004d63667221 */ /* 0x000fe20000010000 */
[----:B-1----:R-:W-:-:S06]  /*1acc0*/  FADD.FTZ R79, R139, R78 ;  /* 0x0000004e8b4f7221 */ /* 0x002fcc0000010000 */
[----:B------:R-:W0:Y:S01]  /*1acd0*/  MUFU.EX2 R82, R82 ;  /* 0x0000005200527308 */ /* 0x000e220000000800 */
[----:B------:R-:W-:Y:S02]  /*1ace0*/  F2FP.F16.F32.PACK_AB R88, R126, R127 ;  /* 0x0000007f7e58723e */ /* 0x000fe400000000ff */
[----:B------:R-:W-:Y:S02]  /*1acf0*/  F2FP.F16.F32.PACK_AB R89, R114, R89 ;  /* 0x000000597259723e */ /* 0x000fe400000000ff */
[----:B------:R-:W-:-:S03]  /*1ad00*/  F2FP.F16.F32.PACK_AB R90, R112, R125 ;  /* 0x0000007d705a723e */ /* 0x000fc600000000ff */
[----:B------:R-:W-:Y:S01]  /*1ad10*/  MUFU.EX2 R96, R146 ;  /* 0x0000009200607308 */ /* 0x000fe20000000800 */
[----:B------:R-:W-:Y:S01]  /*1ad20*/  F2FP.F16.F32.PACK_AB R91, R116, R115 ;  /* 0x00000073745b723e */ /* 0x000fe200000000ff */
[----:B------:R-:W-:Y:S01]  /*1ad30*/  FADD.FTZ R102, R75, R102 ;  /* 0x000000664b667221 */ /* 0x000fe20000010000 */
[----:B------:R-:W-:-:S05]  /*1ad40*/  F2FP.F16.F32.PACK_AB R94, R123, R106 ;  /* 0x0000006a7b5e723e */ /* 0x000fca00000000ff */
[----:B------:R-:W1:Y:S01]  /*1ad50*/  MUFU.EX2 R83, R83 ;  /* 0x0000005300537308 */ /* 0x000e620000000800 */
[----:B------:R-:W-:Y:S01]  /*1ad60*/  FADD.FTZ R106, R110, R79 ;  /* 0x0000004f6e6a7221 */ /* 0x000fe20000010000 */
[----:B------:R-:W-:Y:S01]  /*1ad70*/  F2FP.F16.F32.PACK_AB R92, R113, R107 ;  /* 0x0000006b715c723e */ /* 0x000fe200000000ff */
[----:B------:R3:W-:Y:S01]  /*1ad80*/  STSM.16.M88.4 [R17+0x28b00], R88 ;  /* 0x028b005811007844 */ /* 0x0007e20000000200 */
[----:B------:R-:W-:-:S04]  /*1ad90*/  F2FP.F16.F32.PACK_AB R93, R118, R117 ;  /* 0x00000075765d723e */ /* 0x000fc800000000ff */
[----:B------:R-:W-:Y:S01]  /*1ada0*/  MUFU.EX2 R81, R149 ;  /* 0x0000009500517308 */ /* 0x000fe20000000800 */
[----:B------:R-:W-:Y:S01]  /*1adb0*/  F2FP.F16.F32.PACK_AB R95, R120, R119 ;  /* 0x00000077785f723e */ /* 0x000fe200000000ff */
[----:B--2---:R-:W-:-:S06]  /*1adc0*/  FADD.FTZ R106, R111, R106 ;  /* 0x0000006a6f6a7221 */ /* 0x004fcc0000010000 */
[----:B------:R-:W2:Y:S01]  /*1add0*/  MUFU.EX2 R86, R86 ;  /* 0x0000005600567308 */ /* 0x000ea20000000800 */
[----:B---3--:R-:W-:Y:S01]  /*1ade0*/  FADD.FTZ R89, R101, R102 ;  /* 0x0000006665597221 */ /* 0x008fe20000010000 */
[----:B------:R3:W-:Y:S06]  /*1adf0*/  STSM.16.M88.4 [R17+0x2a300], R92 ;  /* 0x02a3005c11007844 */ /* 0x0007ec0000000200 */
[----:B------:R-:W-:Y:S01]  /*1ae00*/  MUFU.EX2 R84, R150 ;  /* 0x0000009600547308 */ /* 0x000fe20000000800 */
[----:B------:R-:W-:Y:S01]  /*1ae10*/  F2FP.F16.F32.PACK_AB R79, R98, R14 ;  /* 0x0000000e624f723e */ /* 0x000fe200000000ff */
[----:B0-----:R-:W-:-:S06]  /*1ae20*/  FADD.FTZ R14, R82, R89 ;  /* 0x00000059520e7221 */ /* 0x001fcc0000010000 */
[----:B------:R-:W0:Y:S01]  /*1ae30*/  MUFU.EX2 R87, R87 ;  /* 0x0000005700577308 */ /* 0x000e220000000800 */
[----:B------:R-:W-:Y:S01]  /*1ae40*/  F2FP.F16.F32.PACK_AB R89, R99, R74 ;  /* 0x0000004a6359723e */ /* 0x000fe200000000ff */
[----:B---3--:R-:W-:-:S06]  /*1ae50*/  FADD.FTZ R93, R85, R106 ;  /* 0x0000006a555d7221 */ /* 0x008fcc0000010000 */
[----:B------:R-:W3:Y:S01]  /*1ae60*/  MUFU.EX2 R142, R142 ;  /* 0x0000008e008e7308 */ /* 0x000ee20000000800 */
[----:B-1----:R-:W-:Y:S01]  /*1ae70*/  FADD.FTZ R91, R83, R14 ;  /* 0x0000000e535b7221 */ /* 0x002fe20000010000 */
[----:B------:R-:W-:-:S06]  /*1ae80*/  FADD.FTZ R74, R96, R93 ;  /* 0x0000005d604a7221 */ /* 0x000fcc0000010000 */
[----:B------:R-:W1:Y:S01]  /*1ae90*/  MUFU.EX2 R73, R151 ;  /* 0x0000009700497308 */ /* 0x000e620000000800 */
[----:B--2---:R-:W-:Y:S01]  /*1aea0*/  FADD.FTZ R14, R86, R91 ;  /* 0x0000005b560e7221 */ /* 0x004fe20000010000 */
[----:B------:R-:W-:Y:S01]  /*1aeb0*/  FADD.FTZ R95, R81, R74 ;  /* 0x0000004a515f7221 */ /* 0x000fe20000010000 */
[----:B------:R-:W-:Y:S02]  /*1aec0*/  F2FP.F16.F32.PACK_AB R91, R101, R75 ;  /* 0x0000004b655b723e */ /* 0x000fe400000000ff */
[----:B0-----:R-:W-:Y:S01]  /*1aed0*/  FADD.FTZ R75, R87, R14 ;  /* 0x0000000e574b7221 */ /* 0x001fe20000010000 */
[C---:B------:R-:W-:Y:S01]  /*1aee0*/  FADD.FTZ R74, R84.reuse, R95 ;  /* 0x0000005f544a7221 */ /* 0x040fe20000010000 */
[----:B------:R-:W-:Y:S02]  /*1aef0*/  F2FP.F16.F32.PACK_AB R84, R84, R81 ;  /* 0x000000515454723e */ /* 0x000fe400000000ff */
[----:B---3--:R-:W-:Y:S01]  /*1af00*/  FADD.FTZ R14, R142, R75 ;  /* 0x0000004b8e0e7221 */ /* 0x008fe20000010000 */
[----:B------:R-:W2:Y:S01]  /*1af10*/  LDL R81, [R1+0x8c] ;  /* 0x00008c0001517983 */ /* 0x000ea20000100800 */
[----:B-1----:R-:W-:-:S03]  /*1af20*/  FADD.FTZ R75, R73, R74 ;  /* 0x0000004a494b7221 */ /* 0x002fc60000010000 */
[----:B------:R-:W2:Y:S01]  /*1af30*/  LDL.LU R74, [R1+0x14] ;  /* 0x00001400014a7983 */ /* 0x000ea20000300800 */
[----:B------:R-:W-:Y:S08]  /*1af40*/  MUFU.EX2 R80, R152 ;  /* 0x0000009800507308 */ /* 0x000ff00000000800 */
[----:B------:R-:W0:Y:S08]  /*1af50*/  MUFU.EX2 R145, R145 ;  /* 0x0000009100917308 */ /* 0x000e300000000800 */
[----:B------:R-:W-:Y:S08]  /*1af60*/  MUFU.EX2 R147, R147 ;  /* 0x0000009300937308 */ /* 0x000ff00000000800 */
[----:B------:R-:W1:Y:S01]  /*1af70*/  MUFU.EX2 R148, R148 ;  /* 0x0000009400947308 */ /* 0x000e620000000800 */
        /* <DEDUP_REMOVED lines=9> */
[C---:B0-----:R-:W-:Y:S02]  /*1b010*/  F2FP.F16.F32.PACK_AB R85, R145.reuse, R142 ;  /* 0x0000008e9155723e */ /* 0x041fe400000000ff */
[----:B------:R-:W-:Y:S02]  /*1b020*/  F2FP.F16.F32.PACK_AB R86, R80, R73 ;  /* 0x000000495056723e */ /* 0x000fe400000000ff */
[----:B-1----:R-:W-:Y:S01]  /*1b030*/  F2FP.F16.F32.PACK_AB R87, R148, R147 ;  /* 0x000000939457723e */ /* 0x002fe200000000ff */
[----:B------:R-:W-:Y:S04]  /*1b040*/  STSM.16.M88.4 [R17+0x2bb00], R76 ;  /* 0x02bb004c11007844 */ /* 0x000fe80000000200 */
[----:B------:R-:W-:Y:S04]  /*1b050*/  STSM.16.M88.4 [R17+0x2d300], R88 ;  /* 0x02d3005811007844 */ /* 0x000fe80000000200 */
[----:B------:R-:W-:Y:S04]  /*1b060*/  STSM.16.M88.4 [R17+0x2eb00], R92 ;  /* 0x02eb005c11007844 */ /* 0x000fe80000000200 */
[----:B------:R-:W-:Y:S01]  /*1b070*/  STSM.16.M88.4 [R17+0x30300], R84 ;  /* 0x0303005411007844 */ /* 0x000fe20000000200 */
[----:B------:R-:W-:Y:S01]  /*1b080*/  @!PT LDS RZ, [RZ] ;  /* 0x00000000fffff984 */ /* 0x000fe20000000800 */
[----:B------:R-:W-:Y:S01]  /*1b090*/  @!PT LDS RZ, [RZ] ;  /* 0x00000000fffff984 */ /* 0x000fe20000000800 */
[----:B------:R-:W-:Y:S01]  /*1b0a0*/  @!PT LDS RZ, [RZ] ;  /* 0x00000000fffff984 */ /* 0x000fe20000000800 */
[----:B------:R-:W-:Y:S01]  /*1b0b0*/  @!PT LDS RZ, [RZ] ;  /* 0x00000000fffff984 */ /* 0x000fe20000000800 */
[----:B------:R0:W-:Y:S06]  /*1b0c0*/  MEMBAR.ALL.CTA ;  /* 0x0000000000007992 */ /* 0x0001ec0000008000 */
[----:B0-----:R-:W0:Y:S01]  /*1b0d0*/  FENCE.VIEW.ASYNC.S ;  /* 0x00000000000073c6 */ /* 0x001e220000000000 */
[----:B------:R-:W-:Y:S01]  /*1b0e0*/  FADD.FTZ R14, R145, R14 ;  /* 0x0000000e910e7221 */ /* 0x000fe20000010000 */
[----:B------:R-:W-:-:S03]  /*1b0f0*/  FADD.FTZ R75, R80, R75 ;  /* 0x0000004b504b7221 */ /* 0x000fc60000010000 */
[----:B------:R-:W-:Y:S01]  /*1b100*/  FADD.FTZ R147, R147, R14 ;  /* 0x0000000e93937221 */ /* 0x000fe20000010000 */
[-C--:B------:R-:W-:Y:S01]  /*1b110*/  FMUL.FTZ R24, R24, R0.reuse ;  /* 0x0000000018187220 */ /* 0x080fe20000410000 */
        /* <DEDUP_REMOVED lines=24> */
[----:B------:R-:W-:Y:S01]  /*1b2a0*/  STL [R1+0x18], R75 ;  /* 0x0000184b01007387 */ /* 0x000fe20000100800 */
[-C--:B------:R-:W-:Y:S01]  /*1b2b0*/  FMUL.FTZ R26, R26, R15.reuse ;  /* 0x0000000f1a1a7220 */ /* 0x080fe20000410000 */
[----:B------:R-:W-:-:S02]  /*1b2c0*/  FMUL.FTZ R27, R27, R15 ;  /* 0x0000000f1b1b7220 */ /* 0x000fc40000410000 */
[----:B------:R1:W-:Y:S01]  /*1b2d0*/  STL [R1+0x38], R14 ;  /* 0x0000380e01007387 */ /* 0x0003e20000100800 */
[-C--:B------:R-:W-:Y:S01]  /*1b2e0*/  FMUL.FTZ R30, R30, R15.reuse ;  /* 0x0000000f1e1e7220 */ /* 0x080fe20000410000 */
[-C--:B------:R-:W-:Y:S01]  /*1b2f0*/  FMUL.FTZ R31, R31, R15.reuse ;  /* 0x0000000f1f1f7220 */ /* 0x080fe20000410000 */
[-C--:B------:R-:W-:Y:S01]  /*1b300*/  FMUL.FTZ R34, R34, R15.reuse ;  /* 0x0000000f22227220 */ /* 0x080fe20000410000 */
        /* <DEDUP_REMOVED lines=20> */
[----:B-1----:R-:W-:-:S02]  /*1b450*/  IMAD.MOV.U32 R14, RZ, RZ, R19 ;  /* 0x000000ffff0e7224 */ /* 0x002fc400078e0013 */
[----:B------:R-:W-:Y:S01]  /*1b460*/  IMAD.MOV.U32 R15, RZ, RZ, R72 ;  /* 0x000000ffff0f7224 */ /* 0x000fe200078e0048 */
[C---:B--2---:R-:W-:Y:S01]  /*1b470*/  ISETP.GT.AND P2, PT, R74.reuse, R81, PT ;  /* 0x000000514a00720c */ /* 0x044fe20003f44270 */
[----:B------:R-:W-:-:S05]  /*1b480*/  VIADD R0, R74, 0xffffffff ;  /* 0xffffffff4a007836 */ /* 0x000fca0000000000 */
[----:B------:R1:W-:Y:S02]  /*1b490*/  STL [R1+0x14], R0 ;  /* 0x0000140001007387 */ /* 0x0003e40000100800 */
[----:B-1----:R-:W-:Y:S01]  /*1b4a0*/  IMAD.MOV.U32 R0, RZ, RZ, R20 ;  /* 0x000000ffff007224 */ /* 0x002fe200078e0014 */
[----:B0-----:R-:W-:-:S04]  /*1b4b0*/  NOP ;  /* 0x0000000000007918 */ /* 0x001fc80000000000 */
[----:B---3--:R-:W-:Y:S05]  /*1b4c0*/  @P2 BRA `(.L_x_2466) ;  /* 0xffffffac00942947 */ /* 0x008fea000383ffff */
.L_x_2455:
[----:B------:R-:W-:Y:S05]  /*1b4d0*/  WARPSYNC.ALL ;  /* 0x0000000000007948 */ /* 0x000fea0003800000 */
[----:B------:R-:W-:Y:S06]  /*1b4e0*/  BAR.ARV 0x8, 0x200 ;  /* 0x0208000000007b1d */ /* 0x000fec0000002000 */
[----:B------:R-:W-:Y:S05]  /*1b4f0*/  @!P1 BRA `(.L_x_2467) ;  /* 0x0000000000049947 */ /* 0x000fea0003800000 */
[----:B------:R-:W-:Y:S01]  /*1b500*/  BPT.TRAP 0x1 ;  /* 0x000000040000795c */ /* 0x000fe20000300000 */
.L_x_2467:
[----:B-----5:R-:W2:Y:S01]  /*1b510*/  LDL R2, [R1+0x3c] ;  /* 0x00003c0001027983 */ /* 0x020ea20000100800 */
[----:B------:R-:W-:Y:S01]  /*1b520*/  IMAD R0, R19, 0x8, R16 ;  /* 0x0000000813007824 */ /* 0x000fe200078e0210 */
[----:B--2---:R-:W-:-:S04]  /*1b530*/  SHF.L.U32 R3, R2, 0x1f, RZ ;  /* 0x0000001f02037819 */ /* 0x004fc800000006ff */
[----:B------:R0:W1:Y:S01]  /*1b540*/  SYNCS.PHASECHK.TRANS64.TRYWAIT P2, [R0+URZ+0x31c50], R3 ;  /* 0x031c5003000075a7 */ /* 0x000062000804017f */
[----:B------:R-:W-:Y:S05]  /*1b550*/  @!P1 BRA `(.L_x_2468) ;  /* 0x0000000000049947 */ /* 0x000fea0003800000 */
[----:B------:R-:W-:Y:S01]  /*1b560*/  BPT.TRAP 0x1 ;  /* 0x000000040000795c */ /* 0x000fe20000300000 */
.L_x_2468:
[----:B------:R-:W2:Y:S01]  /*1b570*/  LDL.LU R2, [R1+0x7c] ;  /* 0x00007c0001027983 */ /* 0x000ea20000300800 */
[----:B------:R-:W-:Y:S02]  /*1b580*/  VIADD R16, R16, 0x200 ;  /* 0x0000020010107836 */ /* 0x000fe40000000000 */
[----:B------:R-:W-:-:S03]  /*1b590*/  IMAD.MOV.U32 R5, RZ, RZ, -0x3ffffff0 ;  /* 0xc0000010ff057424 */ /* 0x000fc600078e00ff */
[----:B------:R-:W-:-:S04]  /*1b5a0*/  SHF.R.U32.HI R16, RZ, 0x4, R16 ;  /* 0x00000004ff107819 */ /* 0x000fc80000011610 */
[----:B------:R-:W-:-:S04]  /*1b5b0*/  LOP3.LUT R16, R16, 0x3fff, RZ, 0xc0, !PT ;  /* 0x00003fff10107812 */ /* 0x000fc800078ec0ff */
[----:B------:R-:W-:Y:S02]  /*1b5c0*/  LOP3.LUT R16, R16, 0x2400000, RZ, 0xfc, !PT ;  /* 0x0240000010107812 */ /* 0x000fe400078efcff */
[----:B--2---:R-:W-:Y:S01]  /*1b5d0*/  LOP3.LUT R4, R2, 0x10000, RZ, 0xfc, !PT ;  /* 0x0001000002047812 */ /* 0x004fe200078efcff */
[----:B-1----:R-:W-:Y:S06]  /*1b5e0*/  @P2 BRA `(.L_x_2469) ;  /* 0x0000000000082947 */ /* 0x002fec0003800000 */
[----:B------:R-:W1:Y:S02]  /*1b5f0*/  SYNCS.PHASECHK.TRANS64.TRYWAIT P1, [R0+URZ+0x31c50], R3 ;  /* 0x031c5003000075a7 */ /* 0x000e64000802017f */
[----:B-1----:R-:W-:Y:S05]  /*1b600*/  @!P1 BRA `(.L_x_2470) ;  /* 0x000000c800b09947 */ /* 0x002fea0003800000 */
.L_x_2469:
[----:B------:R-:W-:Y:S01]  /*1b610*/  IMAD R2, R19, 0x6c0, R16 ;  /* 0x000006c013027824 */ /* 0x000fe200078e0210 */
[----:B------:R-:W2:Y:S01]  /*1b620*/  LDL.LU R11, [R1+0x18] ;  /* 0x00001800010b7983 */ /* 0x000ea20000300800 */
[----:B01----:R-:W-:Y:S01]  /*1b630*/  IMAD.MOV.U32 R3, RZ, RZ, -0x7fffffe0 ;  /* 0x80000020ff037424 */ /* 0x003fe200078e00ff */
        /* <DEDUP_REMOVED lines=10> */
[----:B------:R-:W3:Y:S01]  /*1b6e0*/  LDL.LU R10, [R1+0x38] ;  /* 0x00003800010a7983 */ /* 0x000ee20000300800 */
[----:B------:R-:W-:-:S02]  /*1b6f0*/  IMAD.MOV.U32 R3, RZ, RZ, -0x7fffffe0 ;  /* 0x80000020ff037424 */ /* 0x000fc400078e00ff */
[----:B------:R-:W-:Y:S01]  /*1b700*/  IMAD.MOV.U32 R5, RZ, RZ, -0x3ffffff0 ;  /* 0xc0000010ff057424 */ /* 0x000fe200078e00ff */
[----:B------:R-:W4:Y:S01]  /*1b710*/  LDL.LU R12, [R1+0x3c] ;  /* 0x00003c00010c7983 */ /* 0x000f220000300800 */
[----:B------:R-:W-:-:S05]  /*1b720*/  VIADD R19, R19, 0x1 ;  /* 0x0000000113137836 */ /* 0x000fca0000000000 */
        /* <DEDUP_REMOVED lines=62> */
[C---:B------:R-:W-:Y:S01]  /*1bb10*/  VIADD R8, R2.reuse, 0x1c0 ;  /* 0x000001c002087836 */ /* 0x040fe20000000000 */
        /* <DEDUP_REMOVED lines=15> */
[----:B--2---:R-:W0:Y:S01]  /*1bc10*/  SHFL.BFLY PT, R2, R11, 0x2, 0x1f ;  /* 0x0c401f000b027f89 */ /* 0x004e2200000e0000 */
[----:B------:R-:W-:Y:S02]  /*1bc20*/  R2UR UR7, R3 ;  /* 0x00000000030772ca */ /* 0x000fe400000e0000 */
[----:B------:R-:W-:Y:S01]  /*1bc30*/  R2UR UR4, R4 ;  /* 0x00000000040472ca */ /* 0x000fe200000e0000 */
[----:B---3--:R-:W1:Y:S01]  /*1bc40*/  SHFL.BFLY PT, R3, R10, 0x2, 0x1f ;  /* 0x0c401f000a037f89 */ /* 0x008e6200000e0000 */
[----:B------:R-:W-:Y:S01]  /*1bc50*/  R2UR UR5, R5 ;  /* 0x00000000050572ca */ /* 0x000fe200000e0000 */
[----:B0-----:R-:W-:Y:S01]  /*1bc60*/  FADD.FTZ R2, R2, R11 ;  /* 0x0000000b02027221 */ /* 0x001fe20000010000 */
[----:B-1----:R-:W-:-:S04]  /*1bc70*/  FADD.FTZ R4, R3, R10 ;  /* 0x0000000a03047221 */ /* 0x002fc80000010000 */
[----:B------:R-:W0:Y:S04]  /*1bc80*/  SHFL.BFLY PT, R3, R2, 0x1, 0x1f ;  /* 0x0c201f0002037f89 */ /* 0x000e2800000e0000 */
[----:B------:R-:W1:Y:S01]  /*1bc90*/  SHFL.BFLY PT, R5, R4, 0x1, 0x1f ;  /* 0x0c201f0004057f89 */ /* 0x000e6200000e0000 */
[----:B0-----:R-:W-:Y:S01]  /*1bca0*/  FADD.FTZ R10, R2, R3 ;  /* 0x00000003020a7221 */ /* 0x001fe20000010000 */
[----:B------:R-:W-:Y:S01]  /*1bcb0*/  SEL R2, RZ, 0x1, P1 ;  /* 0x00000001ff027807 */ /* 0x000fe20000800000 */
[----:B-1----:R-:W-:-:S03]  /*1bcc0*/  FADD.FTZ R11, R4, R5 ;  /* 0x00000005040b7221 */ /* 0x002fc60000010000 */
[----:B------:R-:W-:Y:S01]  /*1bcd0*/  FSETP.NE.FTZ.AND P2, PT, R10, RZ, PT ;  /* 0x000000ff0a00720b */ /* 0x000fe20003f55000 */
[----:B------:R-:W-:Y:S01]  /*1bce0*/  IMAD.MOV.U32 R5, RZ, RZ, RZ ;  /* 0x000000ffff057224 */ /* 0x000fe200078e00ff */
[----:B----4-:R-:W-:Y:S02]  /*1bcf0*/  LOP3.LUT R12, R12, R2, RZ, 0x3c, !PT ;  /* 0x000000020c0c7212 */ /* 0x010fe400078e3cff */
[----:B------:R-:W-:-:S09]  /*1bd00*/  FSETP.NE.FTZ.AND P3, PT, R11, RZ, PT ;  /* 0x000000ff0b00720b */ /* 0x000fd20003f75000 */
[----:B------:R-:W0:Y:S08]  /*1bd10*/  @P2 MUFU.LG2 R6, R10 ;  /* 0x0000000a00062308 */ /* 0x000e300000000c00 */
[----:B------:R1:W-:Y:S01]  /*1bd20*/  @P2 MUFU.RCP R5, R10 ;  /* 0x0000000a00052308 */ /* 0x0003e20000001000 */
[----:B------:R-:W-:Y:S02]  /*1bd30*/  WARPGROUP.DEPBAR.LE gsb0, 0x0 ;  /* 0x00008000000079c5 */ /* 0x000fe40000010000 */
[----:B-1----:R-:W2:Y:S01]  /*1bd40*/  LDL.LU R10, [R1+0xac] ;  /* 0x0000ac00010a7983 */ /* 0x002ea20000300800 */
[----:B------:R-:W-:Y:S01]  /*1bd50*/  WARPGROUP.ARRIVE ;  /* 0x00000000000079c5 */ /* 0x000fe20000000000 */
[----:B------:R-:W-:-:S03]  /*1bd60*/  IMAD.MOV.U32 R3, RZ, RZ, RZ ;  /* 0x000000ffff037224 */ /* 0x000fc600078e00ff */
[----:B------:R-:W1:Y:S02]  /*1bd70*/  @P3 MUFU.LG2 R8, R11 ;  /* 0x0000000b00083308 */ /* 0x000e640000000c00 */
[----:B------:R-:W-:Y:S01]  /*1bd80*/  HGMMA.64x96x16.F32 R24, gdesc[UR4].tnspB, R24, gsb0 ;  /* 0x41600000041879f0 */ /* 0x000fe20008000818 */
[----:B------:R3:W-:Y:S05]  /*1bd90*/  STL [R1+0x3c], R12 ;  /* 0x00003c0c01007387 */ /* 0x0007ea0000100800 */
[----:B------:R-:W4:Y:S01]  /*1bda0*/  @P3 MUFU.RCP R3, R11 ;  /* 0x0000000b00033308 */ /* 0x000f220000001000 */
[----:B------:R-:W-:Y:S02]  /*1bdb0*/  @!P0 VIADD R4, R0, 0x31c60 ;  /* 0x00031c6000048836 */ /* 0x000fe40000000000 */
[----:B------:R-:W-:Y:S01]  /*1bdc0*/  @P2 FMUL.FTZ R7, R21, 0.69314718246459960938 ;  /* 0x3f31721815072820 */ /* 0x000fe20000410000 */
[----:B0-----:R-:W-:-:S02]  /*1bdd0*/  @P2 FMUL.FTZ R6, R6, 0.69314718246459960938 ;  /* 0x3f31721806062820 */ /* 0x001fc40000410000 */
[----:B------:R-:W-:Y:S01]  /*1bde0*/  @!P0 PRMT R4, RZ, 0x654, R4 ;  /* 0x00000654ff048816 */ /* 0x000fe20000000004 */
[----:B---3--:R-:W-:Y:S01]  /*1bdf0*/  @P3 FMUL.FTZ R12, R21, 0.69314718246459960938 ;  /* 0x3f317218150c3820 */ /* 0x008fe20000410000 */
[----:B-1----:R-:W-:Y:S01]  /*1be00*/  @P3 FMUL.FTZ R9, R8, 0.69314718246459960938 ;  /* 0x3f31721808093820 */ /* 0x002fe20000410000 */
[----:B------:R-:W-:Y:S02]  /*1be10*/  IMAD.MOV.U32 R0, RZ, RZ, -0x800000 ;  /* 0xff800000ff007424 */ /* 0x000fe400078e00ff */
[----:B------:R-:W-:Y:S01]  /*1be20*/  @P2 FFMA.FTZ R0, R7, R20, R6 ;  /* 0x0000001407002223 */ /* 0x000fe20000010006 */
[----:B------:R-:W-:Y:S02]  /*1be30*/  IMAD.MOV.U32 R2, RZ, RZ, -0x800000 ;  /* 0xff800000ff027424 */ /* 0x000fe400078e00ff */
[----:B------:R-:W-:Y:S01]  /*1be40*/  @P3 FFMA.FTZ R2, R12, R72, R9 ;  /* 0x000000480c023223 */ /* 0x000fe20000010009 */
[----:B------:R-:W-:Y:S01]  /*1be50*/  SEL R19, R19, RZ, P1 ;  /* 0x000000ff13137207 */ /* 0x000fe20000800000 */
[----:B------:R-:W-:-:S02]  /*1be60*/  WARPGROUP.DEPBAR.LE gsb0, 0x0 ;  /* 0x00008000000079c5 */ /* 0x000fc40000010000 */
        /* <DEDUP_REMOVED lines=25> */
[----:B------:R-:W-:Y:S01]  /*1c000*/  PLOP3.LUT P0, PT, PT, PT, PT, 0x8, 0x0 ;  /* 0x000000000000781c */ /* 0x000fe20003f0e170 */
[-C--:B----4-:R-:W-:Y:S01]  /*1c010*/  FMUL.FTZ R26, R26, R3.reuse ;  /* 0x000000031a1a7220 */ /* 0x090fe20000410000 */
        /* <DEDUP_REMOVED lines=23> */
[----:B--2---:R-:W-:-:S05]  /*1c190*/  VIADD R10, R10, 0x1 ;  /* 0x000000010a0a7836 */ /* 0x004fca0000000000 */
[----:B------:R0:W-:Y:S02]  /*1c1a0*/  STL [R1+0xac], R10 ;  /* 0x0000ac0a01007387 */ /* 0x0001e40000100800 */
.L_x_2402:
[----:B------:R-:W-:Y:S05]  /*1c1b0*/  WARPSYNC.ALL ;  /* 0x0000000000007948 */ /* 0x000fea0003800000 */
[----:B------:R-:W1:Y:S08]  /*1c1c0*/  S2UR UR5, SR_CgaCtaId ;  /* 0x00000000000579c3 */ /* 0x000e700000008800 */
[----:B------:R-:W-:Y:S06]  /*1c1d0*/  BAR.SYNC.DEFER_BLOCKING 0x5, 0x200 ;  /* 0x0148000000007b1d */ /* 0x000fec0000010000 */
[----:B------:R-:W-:Y:S01]  /*1c1e0*/  UMOV UR4, 0x400 ;  /* 0x0000040000047882 */ /* 0x000fe20000000000 */
[----:B------:R-:W-:Y:S01]  /*1c1f0*/  BSSY B0, `(.L_x_2471) ;  /* 0x00002c9000007945 */ /* 0x000fe20003800000 */
[----:B-1----:R-:W-:-:S06]  /*1c200*/  ULEA UR4, UR5, UR4, 0x18 ;  /* 0x0000000405047291 */ /* 0x002fcc000f8ec03f */
[----:B------:R-:W-:-:S05]  /*1c210*/  IMAD.U32 R16, RZ, RZ, UR4 ;  /* 0x00000004ff107e24 */ /* 0x000fca000f8e00ff */
[----:B------:R1:W2:Y:S01]  /*1c220*/  LDS.128 R108, [R16+0x31cd0] ;  /* 0x031cd000106c7984 */ /* 0x0002a20000000c00 */
[----:B------:R-:W-:Y:S06]  /*1c230*/  BAR.ARV 0x4, 0x200 ;  /* 0x0108000000007b1d */ /* 0x000fec0000002000 */
[----:B------:R-:W-:Y:S05]  /*1c240*/  @P0 BRA `(.L_x_2472) ;  /* 0x0000002000180947 */ /* 0x000fea0003800000 */
[----:B0-----:R-:W3:Y:S01]  /*1c250*/  LDL R4, [R1+0xe8] ;  /* 0x0000e80001047983 */ /* 0x001ee20000100800 */
[----:B------:R-:W-:-:S03]  /*1c260*/  ULDC UR4, c[0x0][0xad4] ;  /* 0x0002b50000047ab9 */ /* 0x000fc60000000800 */
[----:B------:R-:W4:Y:S04]  /*1c270*/  LDL.LU R76, [R1+0x9c] ;  /* 0x00009c00014c7983 */ /* 0x000f280000300800 */
[----:B------:R-:W2:Y:S04]  /*1c280*/  LDL.LU R82, [R1+0xa4] ;  /* 0x0000a40001527983 */ /* 0x000ea80000300800 */
[----:B------:R-:W2:Y:S01]  /*1c290*/  LDL.LU R81, [R1+0xa8] ;  /* 0x0000a80001517983 */ /* 0x000ea20000300800 */
[----:B------:R-:W0:Y:S01]  /*1c2a0*/  S2R R3, SR_SWINHI ;  /* 0x0000000000037919 */ /* 0x000e220000002f00 */
[----:B------:R-:W-:-:S02]  /*1c2b0*/  MOV R74, R16 ;  /* 0x00000010004a7202 */ /* 0x000fc40000000f00 */
[----:B0-----:R-:W-:-:S03]  /*1c2c0*/  MOV R75, R3 ;  /* 0x00000003004b7202 */ /* 0x001fc60000000f00 */
[----:B---3--:R-:W-:-:S03]  /*1c2d0*/  IMAD.WIDE R4, R4, 0x2, R74 ;  /* 0x0000000204047825 */ /* 0x008fc600078e024a */
[C---:B------:R-:W-:Y:S02]  /*1c2e0*/  IADD3 R77, P0, R4.reuse, 0x6020, RZ ;  /* 0x00006020044d7810 */ /* 0x040fe40007f1e0ff */
[----:B------:R-:W-:-:S03]  /*1c2f0*/  LOP3.LUT R3, R4, 0x180, RZ, 0xc0, !PT ;  /* 0x0000018004037812 */ /* 0x000fc600078ec0ff */
[----:B------:R-:W-:Y:S01]  /*1c300*/  IMAD.X R11, RZ, RZ, R5, P0 ;  /* 0x000000ffff0b7224 */ /* 0x000fe200000e0605 */
[----:B----4-:R-:W-:Y:S02]  /*1c310*/  ISETP.NE.AND P0, PT, R76, RZ, PT ;  /* 0x000000ff4c00720c */ /* 0x010fe40003f05270 */
[----:B------:R-:W-:Y:S02]  /*1c320*/  IADD3 R8, P4, R4, 0x20, RZ ;  /* 0x0000002004087810 */ /* 0x000fe40007f9e0ff */
[----:B------:R-:W-:Y:S01]  /*1c330*/  SEL R80, R76, UR4, P0 ;  /* 0x000000044c507c07 */ /* 0x000fe20008000000 */
[----:B------:R-:W-:Y:S05]  /*1c340*/  WARPSYNC.ALL ;  /* 0x0000000000007948 */ /* 0x000fea0003800000 */
[----:B------:R-:W-:-:S02]  /*1c350*/  SHF.R.U64 R3, R3, 0x3, RZ ;  /* 0x0000000303037819 */ /* 0x000fc400000012ff */
[----:B------:R-:W-:Y:S02]  /*1c360*/  LOP3.LUT R6, R8, 0x180, RZ, 0xc0, !PT ;  /* 0x0000018008067812 */ /* 0x000fe400078ec0ff */
        /* <DEDUP_REMOVED lines=18> */
[--C-:B------:R-:W-:Y:S01]  /*1c490*/  IMAD.X R41, RZ, RZ, R5.reuse, P2 ;  /* 0x000000ffff297224 */ /* 0x100fe200010e0605 */
[----:B------:R-:W-:Y:S01]  /*1c4a0*/  SHF.R.U64 R42, R42, 0x3, RZ ;  /* 0x000000032a2a7819 */ /* 0x000fe200000012ff */
[----:B------:R-:W-:Y:S01]  /*1c4b0*/  IMAD.X R9, RZ, RZ, R5, P1 ;  /* 0x000000ffff097224 */ /* 0x000fe200008e0605 */
[----:B------:R-:W-:-:S02]  /*1c4c0*/  LOP3.LUT R40, R6, R7, RZ, 0x3c, !PT ;  /* 0x0000000706287212 */ /* 0x000fc400078e3cff */
[----:B------:R-:W-:Y:S02]  /*1c4d0*/  MOV R43, R4 ;  /* 0x00000004002b7202 */ /* 0x000fe40000000f00 */
[----:B------:R-:W-:Y:S02]  /*1c4e0*/  LOP3.LUT R14, R3, R10, RZ, 0x3c, !PT ;  /* 0x0000000a030e7212 */ /* 0x000fe400078e3cff */
[----:B------:R-:W-:Y:S02]  /*1c4f0*/  F2FP.F16.F32.PACK_AB R4, R25, R24 ;  /* 0x000000181904723e */ /* 0x000fe400000000ff */
[----:B------:R-:W-:Y:S02]  /*1c500*/  F2FP.F16.F32.PACK_AB R5, R27, R26 ;  /* 0x0000001a1b05723e */ /* 0x000fe400000000ff */
[----:B------:R-:W-:Y:S02]  /*1c510*/  F2FP.F16.F32.PACK_AB R6, R29, R28 ;  /* 0x0000001c1d06723e */ /* 0x000fe400000000ff */
[----:B------:R-:W-:Y:S01]  /*1c520*/  F2FP.F16.F32.PACK_AB R7, R31, R30 ;  /* 0x0000001e1f07723e */ /* 0x000fe200000000ff */
[----:B------:R-:W-:Y:S01]  /*1c530*/  BAR.SYNC.DEFER_BLOCKING 0x1, 0x180 ;  /* 0x0046000000007b1d */ /* 0x000fe20000010000 */
[----:B------:R-:W-:-:S02]  /*1c540*/  LOP3.LUT R10, R42, R77, RZ, 0x3c, !PT ;  /* 0x0000004d2a0a7212 */ /* 0x000fc400078e3cff */
[----:B------:R-:W-:Y:S02]  /*1c550*/  MOV R79, R12 ;  /* 0x0000000c004f7202 */ /* 0x000fe40000000f00 */
[----:B------:R-:W-:Y:S02]  /*1c560*/  MOV R3, R14 ;  /* 0x0000000e00037202 */ /* 0x000fe40000000f00 */
[----:B------:R-:W-:Y:S02]  /*1c570*/  MOV R77, R40 ;  /* 0x00000028004d7202 */ /* 0x000fe40000000f00 */
[----:B------:R-:W-:Y:S02]  /*1c580*/  F2FP.F16.F32.PACK_AB R12, R33, R32 ;  /* 0x00000020210c723e */ /* 0x000fe400000000ff */
[----:B------:R-:W-:Y:S02]  /*1c590*/  F2FP.F16.F32.PACK_AB R13, R35, R34 ;  /* 0x00000022230d723e */ /* 0x000fe400000000ff */
[----:B------:R-:W-:-:S02]  /*1c5a0*/  F2FP.F16.F32.PACK_AB R14, R37, R36 ;  /* 0x00000024250e723e */ /* 0x000fc400000000ff */
[----:B------:R-:W-:Y:S02]  /*1c5b0*/  F2FP.F16.F32.PACK_AB R15, R39, R38 ;  /* 0x00000026270f723e */ /* 0x000fe400000000ff */
[----:B------:R-:W-:Y:S02]  /*1c5c0*/  F2FP.F16.F32.PACK_AB R40, R21, R20 ;  /* 0x000000141528723e */ /* 0x000fe400000000ff */
[----:B------:R-:W-:Y:S02]  /*1c5d0*/  F2FP.F16.F32.PACK_AB R41, R73, R72 ;  /* 0x000000484929723e */ /* 0x000fe400000000ff */
[----:B------:R-:W-:Y:S01]  /*1c5e0*/  F2FP.F16.F32.PACK_AB R42, R45, R44 ;  /* 0x0000002c2d2a723e */ /* 0x000fe200000000ff */
[----:B------:R0:W-:Y:S01]  /*1c5f0*/  STSM.16.M88.4 [R43], R4 ;  /* 0x000000042b007844 */ /* 0x0001e20000000200 */
[----:B------:R-:W-:Y:S02]  /*1c600*/  MOV R78, R8 ;  /* 0x00000008004e7202 */ /* 0x000fe40000000f00 */
[----:B------:R-:W-:-:S02]  /*1c610*/  MOV R76, R10 ;  /* 0x0000000a004c7202 */ /* 0x000fc40000000f00 */
[----:B------:R-:W-:Y:S02]  /*1c620*/  F2FP.F16.F32.PACK_AB R8, R57, R56 ;  /* 0x000000383908723e */ /* 0x000fe400000000ff */
[----:B------:R-:W-:Y:S02]  /*1c630*/  F2FP.F16.F32.PACK_AB R9, R59, R58 ;  /* 0x0000003a3b09723e */ /* 0x000fe400000000ff */
[----:B------:R-:W-:Y:S02]  /*1c640*/  F2FP.F16.F32.PACK_AB R10, R61, R60 ;  /* 0x0000003c3d0a723e */ /* 0x000fe400000000ff */
[----:B------:R-:W-:Y:S01]  /*1c650*/  F2FP.F16.F32.PACK_AB R11, R63, R62 ;  /* 0x0000003e3f0b723e */ /* 0x000fe200000000ff */
[----:B------:R-:W-:Y:S01]  /*1c660*/  STSM.16.M88.4 [R79], R12 ;  /* 0x0000000c4f007844 */ /* 0x000fe20000000200 */
[----:B0-----:R-:W-:Y:S02]  /*1c670*/  F2FP.F16.F32.PACK_AB R43, R47, R46 ;  /* 0x0000002e2f2b723e */ /* 0x001fe400000000ff */
[----:B------:R-:W-:-:S02]  /*1c680*/  F2FP.F16.F32.PACK_AB R4, R49, R48 ;  /* 0x000000303104723e */ /* 0x000fc400000000ff */
[----:B------:R-:W-:Y:S02]  /*1c690*/  F2FP.F16.F32.PACK_AB R5, R51, R50 ;  /* 0x000000323305723e */ /* 0x000fe400000000ff */
[----:B------:R-:W-:Y:S02]  /*1c6a0*/  F2FP.F16.F32.PACK_AB R6, R53, R52 ;  /* 0x000000343506723e */ /* 0x000fe400000000ff */
[----:B------:R-:W-:Y:S01]  /*1c6b0*/  F2FP.F16.F32.PACK_AB R7, R55, R54 ;  /* 0x000000363707723e */ /* 0x000fe200000000ff */
[----:B------:R-:W-:Y:S01]  /*1c6c0*/  STSM.16.M88.4 [R3], R40 ;  /* 0x0000002803007844 */ /* 0x000fe20000000200 */
[----:B------:R-:W-:-:S03]  /*1c6d0*/  ISETP.GT.AND P2, PT, R80, 0x1, PT ;  /* 0x000000015000780c */ /* 0x000fc60003f44270 */
[----:B------:R-:W-:Y:S04]  /*1c6e0*/  STSM.16.M88.4 [R77], R4 ;  /* 0x000000044d007844 */ /* 0x000fe80000000200 */
[----:B------:R0:W-:Y:S02]  /*1c6f0*/  STSM.16.M88.4 [R78], R8 ;  /* 0x000000084e007844 */ /* 0x0001e40000000200 */
[----:B0-----:R-:W-:-:S05]  /*1c700*/  IMAD.MOV.U32 R10, RZ, RZ, 0x9b8 ;  /* 0x000009b8ff0a7424 */ /* 0x001fca00078e00ff */
[----:B------:R-:W-:-:S04]  /*1c710*/  SEL R10, R10, 0x978, P2 ;  /* 0x000009780a0a7807 */ /* 0x000fc80001000000 */
[----:B------:R0:W3:Y:S08]  /*1c720*/  LDC.64 R4, c[0x0][R10+0x220] ;  /* 0x000088000a047b82 */ /* 0x0000f00000000a00 */
[----:B------:R0:W4:Y:S08]  /*1c730*/  LDC.64 R6, c[0x0][R10+0x218] ;  /* 0x000086000a067b82 */ /* 0x0001300000000a00 */
[----:B------:R0:W0:Y:S01]  /*1c740*/  LDC.64 R8, c[0x0][R10+0x228] ;  /* 0x00008a000a087b82 */ /* 0x0000220000000a00 */
[----:B------:R-:W-:-:S02]  /*1c750*/  F2FP.F16.F32.PACK_AB R12, R65, R64 ;  /* 0x00000040410c723e */ /* 0x000fc400000000ff */
[----:B------:R-:W-:Y:S02]  /*1c760*/  F2FP.F16.F32.PACK_AB R13, R67, R66 ;  /* 0x00000042430d723e */ /* 0x000fe400000000ff */
[----:B------:R-:W-:Y:S02]  /*1c770*/  F2FP.F16.F32.PACK_AB R14, R69, R68 ;  /* 0x00000044450e723e */ /* 0x000fe400000000ff */
[----:B------:R-:W-:Y:S02]  /*1c780*/  F2FP.F16.F32.PACK_AB R15, R71, R70 ;  /* 0x00000046470f723e */ /* 0x000fe400000000ff */
[----:B------:R-:W-:-:S03]  /*1c790*/  ISETP.NE.U32.AND P3, PT, RZ, UR6, PT ;  /* 0x00000006ff007c0c */ /* 0x000fc6000bf65070 */
[----:B------:R1:W-:Y:S01]  /*1c7a0*/  STSM.16.M88.4 [R76], R12 ;  /* 0x0000000c4c007844 */ /* 0x0003e20000000200 */
[----:B------:R-:W-:Y:S01]  /*1c7b0*/  BAR.SYNC.DEFER_BLOCKING 0x1, 0x180 ;  /* 0x0046000000007b1d */ /* 0x000fe20000010000 */
[----:B------:R-:W-:Y:S02]  /*1c7c0*/  ISETP.NE.AND.EX P3, PT, RZ, UR7, PT, P3 ;  /* 0x00000007ff007c0c */ /* 0x000fe4000bf65330 */
[----:B------:R-:W-:Y:S02]  /*1c7d0*/  ISETP.NE.U32.AND P0, PT, RZ, UR4, PT ;  /* 0x00000004ff007c0c */ /* 0x000fe4000bf05070 */
[----:B--2---:R-:W-:-:S03]  /*1c7e0*/  IADD3 R40, P1, R82, UR4, RZ ;  /* 0x0000000452287c10 */ /* 0x004fc6000ff3e0ff */
[----:B-1----:R-:W1:Y:S01]  /*1c7f0*/  LDC R14, c[0x0][0xbe8] ;  /* 0x0002fa00ff0e7b82 */ /* 0x002e620000000800 */
[----:B------:R-:W-:Y:S02]  /*1c800*/  ISETP.NE.AND.EX P0, PT, RZ, UR5, PT, P0 ;  /* 0x00000005ff007c0c */ /* 0x000fe4000bf05300 */
[----:B------:R-:W-:-:S03]  /*1c810*/  IADD3.X R41, R81, UR5, RZ, P1, !PT ;  /* 0x0000000551297c10 */ /* 0x000fc60008ffe4ff */
[----:B------:R-:W-:Y:S01]  /*1c820*/  @P3 IADD3 R42, P1, R82, UR6, RZ ;  /* 0x00000006522a3c10 */ /* 0x000fe2000ff3e0ff */
[----:B------:R-:W-:Y:S01]  /*1c830*/  ULDC UR6, c[0x0][0xa88] ;  /* 0x0002a20000067ab9 */ /* 0x000fe20000000800 */
[----:B------:R-:W-:Y:S02]  /*1c840*/  IMAD.MOV.U32 R3, RZ, RZ, RZ ;  /* 0x000000ffff037224 */ /* 0x000fe400078e00ff */
[----:B------:R-:W-:Y:S01]  /*1c850*/  IMAD.U32 R77, RZ, RZ, UR6 ;  /* 0x00000006ff4d7e24 */ /* 0x000fe2000f8e00ff */
[----:B------:R-:W-:Y:S01]  /*1c860*/  @P3 IADD3.X R43, R81, UR7, RZ, P1, !PT ;  /* 0x00000007512b3c10 */ /* 0x000fe20008ffe4ff */
[----:B------:R-:W-:Y:S02]  /*1c870*/  ULDC.64 UR8, c[0x0][0x208] ;  /* 0x0000820000087ab9 */ /* 0x000fe40000000a00 */
[----:B------:R2:W5:Y:S04]  /*1c880*/  @P0 LDG.E R3, desc[UR8][R40.64] ;  /* 0x0000000828030981 */ /* 0x000568000c1e1900 */
[----:B------:R2:W5:Y:S01]  /*1c890*/  @P3 LDG.E R77, desc[UR8][R42.64] ;  /* 0x000000082a4d3981 */ /* 0x000562000c1e1900 */
[----:B-1----:R-:W-:Y:S01]  /*1c8a0*/  ISETP.NE.AND P1, PT, R14, 0x1, PT ;  /* 0x000000010e00780c */ /* 0x002fe20003f25270 */
[----:B0-234-:R-:W-:-:S12]  /*1c8b0*/  @P3 BRA `(.L_x_2473) ;  /* 0x0000000000143947 */ /* 0x01dfd80003800000 */
[----:B------:R-:W-:Y:S05]  /*1c8c0*/  @!P0 BRA `(.L_x_2473) ;  /* 0x0000000000108947 */ /* 0x000fea0003800000 */
[----:B------:R-:W-:Y:S02]  /*1c8d0*/  ULDC.64 UR6, c[0x0][0x208] ;  /* 0x0000820000067ab9 */ /* 0x000fe40000000a00 */
[----:B------:R-:W2:Y:S04]  /*1c8e0*/  LDG.E R12, desc[UR6][R40.64] ;  /* 0x00000006280c7981 */ /* 0x000ea8000c1e1900 */
[----:B-----5:R-:W2:Y:S02]  /*1c8f0*/  LDG.E R77, desc[UR6][R40.64+0x4] ;  /* 0x00000406284d7981 */ /* 0x020ea4000c1e1900 */
[----:B--2---:R-:W-:-:S07]  /*1c900*/  IMAD.IADD R77, R77, 0x1, -R12 ;  /* 0x000000014d4d7824 */ /* 0x004fce00078e0a0c */
.L_x_2473:
[----:B------:R-:W2:Y:S01]  /*1c910*/  LDL.LU R12, [R1+0xa0] ;  /* 0x0000a000010c7983 */ /* 0x000ea20000300800 */
[----:B------:R-:W-:Y:S01]  /*1c920*/  ISETP.NE.U32.AND P0, PT, RZ, UR4, PT ;  /* 0x00000004ff007c0c */ /* 0x000fe2000bf05070 */
[----:B------:R-:W0:Y:S02]  /*1c930*/  LDC.64 R10, c[0x0][R10+0x210] ;  /* 0x000084000a0a7b82 */ /* 0x000e240000000a00 */
[----:B------:R-:W3:Y:S04]  /*1c940*/  LDL.LU R41, [R1+0xc8] ;  /* 0x0000c80001297983 */ /* 0x000ee80000300800 */
[----:B------:R-:W4:Y:S02]  /*1c950*/  LDL R42, [R1+0x94] ;  /* 0x00009400012a7983 */ /* 0x000f240000100800 */
[----:B------:R-:W1:Y:S02]  /*1c960*/  @P1 LDC R40, c[0x0][0xbec] ;  /* 0x0002fb00ff281b82 */ /* 0x000e640000000800 */
[----:B------:R-:W4:Y:S04]  /*1c970*/  LDL R82, [R1+0x88] ;  /* 0x0000880001527983 */ /* 0x000f280000100800 */
[----:B------:R-:W4:Y:S02]  /*1c980*/  LDL R80, [R1+0x98] ;  /* 0x0000980001507983 */ /* 0x000f240000100800 */
[----:B------:R-:W0:Y:S02]  /*1c990*/  @P1 LDC R83, c[0x0][0xbf0] ;  /* 0x0002fc00ff531b82 */ /* 0x000e240000000800 */
[----:B------:R-:W4:Y:S01]  /*1c9a0*/  LDL R78, [R1+0xb4] ;  /* 0x0000b400014e7983 */ /* 0x000f220000100800 */
[----:B------:R-:W-:-:S03]  /*1c9b0*/  ISETP.NE.AND.EX P0, PT, RZ, UR5, PT, P0 ;  /* 0x00000005ff007c0c */ /* 0x000fc6000bf05300 */
[----:B------:R-:W4:Y:S01]  /*1c9c0*/  LDL R84, [R1+0xe4] ;  /* 0x0000e40001547983 */ /* 0x000f220000100800 */
[----:B-----5:R-:W-:Y:S02]  /*1c9d0*/  SHF.R.S32.HI R76, RZ, 0x1f, R3 ;  /* 0x0000001fff4c7819 */ /* 0x020fe40000011403 */
[----:B--2---:R-:W-:Y:S02]  /*1c9e0*/  SEL R15, R12, RZ, !P0 ;  /* 0x000000ff0c0f7207 */ /* 0x004fe40004000000 */
[----:B------:R-:W2:Y:S01]  /*1c9f0*/  LDC.64 R12, c[0x0][0xba8] ;  /* 0x0002ea00ff0c7b82 */ /* 0x000ea20000000a00 */
[----:B---3--:R-:W-:Y:S02]  /*1ca00*/  SEL R41, R41, RZ, !P0 ;  /* 0x000000ff29297207 */ /* 0x008fe40004000000 */
[----:B------:R-:W-:-:S04]  /*1ca10*/  IMAD R5, R5, R15, RZ ;  /* 0x0000000f05057224 */ /* 0x000fc800078e02ff */
[C---:B------:R-:W-:Y:S02]  /*1ca20*/  IMAD R81, R4.reuse, R41, R5 ;  /* 0x0000002904517224 */ /* 0x040fe400078e0205 */
[----:B------:R-:W-:-:S04]  /*1ca30*/  IMAD.WIDE.U32 R4, R4, R15, RZ ;  /* 0x0000000f04047225 */ /* 0x000fc800078e00ff */
[----:B----4-:R-:W-:Y:S02]  /*1ca40*/  IMAD.IADD R41, R42, 0x1, R82 ;  /* 0x000000012a297824 */ /* 0x010fe400078e0252 */
[----:B------:R-:W3:Y:S01]  /*1ca50*/  LDL R42, [R1+0xd0] ;  /* 0x0000d000012a7983 */ /* 0x000ee20000100800 */
[-C--:B------:R-:W-:Y:S02]  /*1ca60*/  IMAD R79, R7, R80.reuse, RZ ;  /* 0x00000050074f7224 */ /* 0x080fe400078e02ff */
[----:B------:R-:W-:Y:S01]  /*1ca70*/  IMAD.WIDE.U32 R6, R6, R80, RZ ;  /* 0x0000005006067225 */ /* 0x000fe200078e00ff */
[----:B------:R-:W-:Y:S02]  /*1ca80*/  SEL R43, R78, RZ, P2 ;  /* 0x000000ff4e2b7207 */ /* 0x000fe40001000000 */
[----:B------:R-:W-:Y:S01]  /*1ca90*/  IADD3 R6, P0, P3, R4, R6, R3 ;  /* 0x0000000604067210 */ /* 0x000fe20007b1e003 */
[----:B-1----:R-:W-:Y:S01]  /*1caa0*/  @P1 IMAD.HI.U32 R4, R41, R40, RZ ;  /* 0x0000002829041227 */ /* 0x002fe200078e00ff */
[----:B--2---:R-:W1:Y:S03]  /*1cab0*/  @!P2 LDC R12, c[0x0][0xb50] ;  /* 0x0002d400ff0cab82 */ /* 0x004e660000000800 */
[----:B------:R-:W-:-:S02]  /*1cac0*/  IMAD.IADD R81, R5, 0x1, R81 ;  /* 0x0000000105517824 */ /* 0x000fc400078e0251 */
[----:B------:R-:W-:Y:S01]  /*1cad0*/  IMAD.MOV.U32 R5, RZ, RZ, R41 ;  /* 0x000000ffff057224 */ /* 0x000fe200078e0029 */
[----:B0-----:R-:W-:Y:S01]  /*1cae0*/  @P1 SHF.R.U32.HI R5, RZ, R83, R4 ;  /* 0x00000053ff051219 */ /* 0x001fe20000011604 */
[----:B------:R-:W-:Y:S01]  /*1caf0*/  IMAD.IADD R7, R7, 0x1, R79 ;  /* 0x0000000107077824 */ /* 0x000fe200078e024f */
[----:B------:R-:W0:Y:S01]  /*1cb00*/  @!P2 LDC R13, c[0x0][0xb54] ;  /* 0x0002d500ff0dab82 */ /* 0x000e220000000800 */
        /* <DEDUP_REMOVED lines=17> */
[----:B------:R-:W-:-:S03]  /*1cc20*/  IMAD.IADD R43, R84, 0x1, R82 ;  /* 0x00000001542b7824 */ /* 0x000fc600078e0252 */
[----:B------:R-:W-:Y:S04]  /*1cc30*/  SHFL.IDX PT, R4, R12, RZ, 0x1c1f ;  /* 0x001c1fff0c047589 */ /* 0x000fe800000e0000 */
[----:B------:R-:W0:Y:S04]  /*1cc40*/  SHFL.IDX PT, R5, R13, RZ, 0x1c1f ;  /* 0x001c1fff0d057589 */ /* 0x000e2800000e0000 */
[----:B------:R-:W1:Y:S01]  /*1cc50*/  SHFL.IDX PT, R7, R13, 0x1, 0x1c1f ;  /* 0x003c1f000d077f89 */ /* 0x000e6200000e0000 */
[----:B------:R-:W-:Y:S02]  /*1cc60*/  IMAD R8, R77, R14, RZ ;  /* 0x0000000e4d087224 */ /* 0x000fe400078e02ff */
[----:B------:R-:W-:Y:S01]  /*1cc70*/  VIADD R9, R43, 0x8 ;  /* 0x000000082b097836 */ /* 0x000fe20000000000 */
[----:B------:R-:W-:Y:S01]  /*1cc80*/  ULDC.64 UR6, c[0x0][0x208] ;  /* 0x0000820000067ab9 */ /* 0x000fe20000000a00 */
[----:B---3--:R-:W-:-:S04]  /*1cc90*/  LOP3.LUT P0, RZ, R42, 0x3, RZ, 0xc0, !PT ;  /* 0x000000032aff7812 */ /* 0x008fc8000780c0ff */
        /* <DEDUP_REMOVED lines=19> */
[C---:B------:R-:W-:Y:S02]  /*1cdd0*/  IADD3 R29, P2, R74.reuse, 0x3000, RZ ;  /* 0x000030004a1d7810 */ /* 0x040fe40007f5e0ff */
[C---:B------:R-:W-:Y:S02]  /*1cde0*/  IADD3 R33, P3, R74.reuse, 0x4800, RZ ;  /* 0x000048004a217810 */ /* 0x040fe40007f7e0ff */
[C---:B------:R-:W-:Y:S02]  /*1cdf0*/  IADD3 R37, P4, R74.reuse, 0x6000, RZ ;  /* 0x000060004a257810 */ /* 0x040fe40007f9e0ff */
[----:B------:R-:W-:Y:S02]  /*1ce00*/  IADD3 R5, P5, R74, 0x7800, RZ ;  /* 0x000078004a057810 */ /* 0x000fe40007fbe0ff */
[----:B------:R-:W-:-:S02]  /*1ce10*/  LOP3.LUT R24, R25, 0x180, RZ, 0xc0, !PT ;  /* 0x0000018019187812 */ /* 0x000fc400078ec0ff */
[----:B------:R-:W-:Y:S01]  /*1ce20*/  LOP3.LUT R28, R29, 0x180, RZ, 0xc0, !PT ;  /* 0x000001801d1c7812 */ /* 0x000fe200078ec0ff */
[----:B------:R-:W-:Y:S01]  /*1ce30*/  IMAD.X R41, RZ, RZ, R75, P5 ;  /* 0x000000ffff297224 */ /* 0x000fe200028e064b */
[----:B------:R-:W-:Y:S02]  /*1ce40*/  LOP3.LUT R32, R33, 0x180, RZ, 0xc0, !PT ;  /* 0x0000018021207812 */ /* 0x000fe400078ec0ff */
[----:B------:R-:W-:Y:S02]  /*1ce50*/  LOP3.LUT R36, R37, 0x180, RZ, 0xc0, !PT ;  /* 0x0000018025247812 */ /* 0x000fe400078ec0ff */
[----:B------:R-:W-:Y:S02]  /*1ce60*/  LOP3.LUT R0, R5, 0x180, RZ, 0xc0, !PT ;  /* 0x0000018005007812 */ /* 0x000fe400078ec0ff */
[----:B------:R-:W-:Y:S02]  /*1ce70*/  LOP3.LUT R7, R74, 0x180, RZ, 0xc0, !PT ;  /* 0x000001804a077812 */ /* 0x000fe400078ec0ff */
[----:B------:R-:W-:-:S02]  /*1ce80*/  SHF.R.U64 R24, R24, 0x3, RZ ;  /* 0x0000000318187819 */ /* 0x000fc400000012ff */
[----:B------:R-:W-:Y:S02]  /*1ce90*/  SHF.R.U64 R28, R28, 0x3, RZ ;  /* 0x000000031c1c7819 */ /* 0x000fe400000012ff */
[----:B------:R-:W-:Y:S02]  /*1cea0*/  SHF.R.U64 R32, R32, 0x3, RZ ;  /* 0x0000000320207819 */ /* 0x000fe400000012ff */
[----:B------:R-:W-:Y:S02]  /*1ceb0*/  SHF.R.U64 R36, R36, 0x3, RZ ;  /* 0x0000000324247819 */ /* 0x000fe400000012ff */
[----:B------:R-:W-:Y:S02]  /*1cec0*/  SHF.R.U64 R0, R0, 0x3, RZ ;  /* 0x0000000300007819 */ /* 0x000fe400000012ff */
[----:B------:R-:W-:Y:S02]  /*1ced0*/  SHF.R.U64 R7, R7, 0x3, RZ ;  /* 0x0000000307077819 */ /* 0x000fe400000012ff */
        /* <DEDUP_REMOVED lines=8> */
[----:B------:R-:W-:Y:S01]  /*1cf60*/  LOP3.LUT R40, R0, R5, RZ, 0x3c, !PT ;  /* 0x0000000500287212 */ /* 0x000fe200078e3cff */
[----:B------:R-:W5:Y:S01]  /*1cf70*/  LD.E.128 R24, desc[UR4][R24.64] ;  /* 0x0000000418187980 */ /* 0x000f62000c101d00 */
[----:B------:R-:W-:-:S03]  /*1cf80*/  LOP3.LUT R74, R7, R74, RZ, 0x3c, !PT ;  /* 0x0000004a074a7212 */ /* 0x000fc600078e3cff */
[----:B------:R-:W5:Y:S04]  /*1cf90*/  LD.E.128 R28, desc[UR4][R28.64] ;  /* 0x000000041c1c7980 */ /* 0x000f68000c101d00 */
[----:B------:R0:W5:Y:S04]  /*1cfa0*/  LD.E.128 R4, desc[UR4][R74.64] ;  /* 0x000000044a047980 */ /* 0x000168000c101d00 */
[----:B------:R-:W5:Y:S04]  /*1cfb0*/  LD.E.128 R32, desc[UR4][R32.64] ;  /* 0x0000000420207980 */ /* 0x000f68000c101d00 */
[----:B------:R-:W5:Y:S04]  /*1cfc0*/  LD.E.128 R36, desc[UR4][R36.64] ;  /* 0x0000000424247980 */ /* 0x000f68000c101d00 */
[----:B------:R-:W5:Y:S01]  /*1cfd0*/  LD.E.128 R40, desc[UR4][R40.64] ;  /* 0x0000000428287980 */ /* 0x000f62000c101d00 */
[----:B------:R-:W-:-:S02]  /*1cfe0*/  ULDC.64 UR4, c[0x0][0xaa0] ;  /* 0x0002a80000047ab9 */ /* 0x000fc40000000a00 */
[----:B------:R-:W-:Y:S01]  /*1cff0*/  IMAD R76, R76, UR4, RZ ;  /* 0x000000044c4c7c24 */ /* 0x000fe2000f8e02ff */
[----:B------:R-:W-:Y:S01]  /*1d000*/  SHF.R.S32.HI R12, RZ, 0x1f, R15 ;  /* 0x0000001fff0c7819 */ /* 0x000fe2000001140f */
[----:B------:R-:W-:Y:S01]  /*1d010*/  IMAD R0, R45, 0x60, R10 ;  /* 0x000000602d007824 */ /* 0x000fe200078e020a */
[----:B------:R-:W-:Y:S01]  /*1d020*/  @!PT LDS RZ, [RZ] ;  /* 0x00000000fffff984 */ /* 0x000fe20000000800 */
[----:B------:R-:W-:Y:S01]  /*1d030*/  @!PT LDS RZ, [RZ] ;  /* 0x00000000fffff984 */ /* 0x000fe20000000800 */
[----:B------:R-:W-:Y:S01]  /*1d040*/  @!PT LDS RZ, [RZ] ;  /* 0x00000000fffff984 */ /* 0x000fe20000000800 */
[----:B------:R-:W-:Y:S01]  /*1d050*/  @!PT LDS RZ, [RZ] ;  /* 0x00000000fffff984 */ /* 0x000fe20000000800 */
[----:B------:R3:W-:Y:S06]  /*1d060*/  MEMBAR.ALL.CTA ;  /* 0x0000000000007992 */ /* 0x0007ec0000008000 */
[----:B---3--:R-:W3:Y:S01]  /*1d070*/  FENCE.VIEW.ASYNC.S ;  /* 0x00000000000073c6 */ /* 0x008ee20000000000 */
[----:B------:R-:W-:-:S02]  /*1d080*/  IMAD R11, R3, UR5, R76 ;  /* 0x00000005030b7c24 */ /* 0x000fc4000f8e024c */
[----:B------:R-:W-:Y:S01]  /*1d090*/  IMAD.WIDE.U32 R2, R3, UR4, RZ ;  /* 0x0000000403027c25 */ /* 0x000fe2000f8e00ff */
[----:B------:R-:W-:-:S03]  /*1d0a0*/  ULDC.64 UR4, c[0x0][0xae8] ;  /* 0x0002ba0000047ab9 */ /* 0x000fc60000000a00 */
[----:B------:R-:W-:Y:S02]  /*1d0b0*/  IMAD.IADD R3, R3, 0x1, R11 ;  /* 0x0000000103037824 */ /* 0x000fe400078e020b */
[----:B------:R-:W-:Y:S02]  /*1d0c0*/  IMAD.IADD R20, R82, 0x1, R0 ;  /* 0x0000000152147824 */ /* 0x000fe400078e0200 */
[----:B------:R-:W-:-:S04]  /*1d0d0*/  IMAD.WIDE.U32 R2, R80, UR4, R2 ;  /* 0x0000000450027c25 */ /* 0x000fc8000f8e0002 */
[----:B-1----:R-:W-:-:S04]  /*1d0e0*/  @P1 IMAD.HI.U32 R0, R20, R13, RZ ;  /* 0x0000000d14001227 */ /* 0x002fc800078e00ff */
[----:B------:R-:W-:Y:S01]  /*1d0f0*/  IMAD R3, R80, UR5, R3 ;  /* 0x0000000550037c24 */ /* 0x000fe2000f8e0203 */
[----:B------:R-:W-:Y:S01]  /*1d100*/  ULDC.64 UR4, c[0x0][0xaf0] ;  /* 0x0002bc0000047ab9 */ /* 0x000fe20000000a00 */
[----:B------:R-:W-:Y:S01]  /*1d110*/  IMAD.MOV.U32 R11, RZ, RZ, R20 ;  /* 0x000000ffff0b7224 */ /* 0x000fe200078e0014 */
[----:B--2---:R-:W-:Y:S01]  /*1d120*/  @P1 SHF.R.U32.HI R11, RZ, R21, R0 ;  /* 0x00000015ff0b1219 */ /* 0x004fe20000011600 */
[----:B------:R-:W-:Y:S02]  /*1d130*/  IMAD R12, R12, UR4, RZ ;  /* 0x000000040c0c7c24 */ /* 0x000fe4000f8e02ff */
[----:B------:R-:W-:Y:S01]  /*1d140*/  IMAD.WIDE.U32 R2, R15, UR4, R2 ;  /* 0x000000040f027c25 */ /* 0x000fe2000f8e0002 */
[----:B------:R-:W-:-:S03]  /*1d150*/  SHF.R.S32.HI R0, RZ, 0x1f, R11 ;  /* 0x0000001fff007819 */ /* 0x000fc6000001140b */
[----:B------:R-:W-:Y:S01]  /*1d160*/  IMAD R13, R15, UR5, R12 ;  /* 0x000000050f0d7c24 */ /* 0x000fe2000f8e020c */
[----:B------:R-:W-:Y:S01]  /*1d170*/  ULDC.64 UR4, c[0x0][0xae0] ;  /* 0x0002b80000047ab9 */ /* 0x000fe20000000a00 */
[----:B------:R-:W-:Y:S02]  /*1d180*/  IMAD.MOV R15, RZ, RZ, -R11 ;  /* 0x000000ffff0f7224 */ /* 0x000fe400078e0a0b */
[----:B------:R-:W-:Y:S02]  /*1d190*/  IMAD.IADD R3, R3, 0x1, R13 ;  /* 0x0000000103037824 */ /* 0x000fe400078e020d */
[----:B------:R-:W-:Y:S02]  /*1d1a0*/  IMAD R0, R0, UR4, RZ ;  /* 0x0000000400007c24 */ /* 0x000fe4000f8e02ff */
        /* <DEDUP_REMOVED lines=9> */
[----:B------:R-:W-:-:S03]  /*1d240*/  IMAD.WIDE.U32 R2, R13, UR4, R2 ;  /* 0x000000040d027c25 */ /* 0x000fc6000f8e0002 */
[----:B---3--:R1:W-:Y:S01]  /*1d250*/  SYNCS.ARRIVE.TRANS64.RED.A1T0 RZ, [R0+URZ], RZ ;  /* 0x000000ff00ff79a7 */ /* 0x0083e2000810043f */
[----:B------:R-:W-:Y:S01]  /*1d260*/  IMAD R11, R13, UR5, R12 ;  /* 0x000000050d0b7c24 */ /* 0x000fe2000f8e020c */
[----:B------:R-:W-:-:S03]  /*1d270*/  ULDC.64 UR4, c[0x0][0xa80] ;  /* 0x0002a00000047ab9 */ /* 0x000fc60000000a00 */
[----:B------:R-:W-:Y:S01]  /*1d280*/  IMAD.IADD R3, R3, 0x1, R11 ;  /* 0x0000000103037824 */ /* 0x000fe200078e020b */
[C---:B-1----:R-:W-:Y:S01]  /*1d290*/  LEA R0, P0, R2.reuse, UR4, 0x1 ;  /* 0x0000000402007c11 */ /* 0x042fe2000f8008ff */
[C---:B------:R-:W-:Y:S01]  /*1d2a0*/  VIADD R44, R9.reuse, 0x20 ;  /* 0x00000020092c7836 */ /* 0x040fe20000000000 */
[----:B------:R-:W-:Y:S01]  /*1d2b0*/  UMOV UR4, 0xffffffff ;  /* 0xffffffff00047882 */ /* 0x000fe20000000000 */
[----:B------:R-:W-:Y:S01]  /*1d2c0*/  VIADD R47, R9, 0x40 ;  /* 0x00000040092f7836 */ /* 0x000fe20000000000 */
[----:B------:R-:W-:Y:S02]  /*1d2d0*/  LEA.HI.X R2, R2, UR5, R3, 0x1, P0 ;  /* 0x0000000502027c11 */ /* 0x000fe400080f0c03 */
[----:B------:R-:W-:Y:S02]  /*1d2e0*/  SHF.R.S32.HI R46, RZ, 0x1f, R44 ;  /* 0x0000001fff2e7819 */ /* 0x000fe4000001142c */
[----:B------:R-:W-:Y:S01]  /*1d2f0*/  SHF.R.S32.HI R48, RZ, 0x1f, R47 ;  /* 0x0000001fff307819 */ /* 0x000fe2000001142f */
[----:B0-----:R-:W-:Y:S06]  /*1d300*/  BRA.DIV UR4, `(.L_x_2475) ;  /* 0x000000ae04847947 */ /* 0x001fec000b800000 */
[----:B------:R0:W1:Y:S04]  /*1d310*/  SHFL.IDX PT, R3, R2, RZ, 0x1c1f ;  /* 0x001c1fff02037589 */ /* 0x00006800000e0000 */
[----:B------:R0:W2:Y:S02]  /*1d320*/  SHFL.IDX PT, R14, R0, RZ, 0x1c1f ;  /* 0x001c1fff000e7589 */ /* 0x0000a400000e0000 */
.L_x_2683:
[----:B------:R-:W-:Y:S01]  /*1d330*/  IMAD.IADD R45, R10, 0x1, R82 ;  /* 0x000000010a2d7824 */ /* 0x000fe200078e0252 */
[----:B------:R-:W-:Y:S04]  /*1d340*/  BSSY B1, `(.L_x_2476) ;  /* 0x0000011000017945 */ /* 0x000fe80003800000 */
[----:B------:R-:W-:-:S13]  /*1d350*/  ISETP.GE.AND P0, PT, R45, R8, PT ;  /* 0x000000082d00720c */ /* 0x000fda0003f06270 */
[----:B------:R-:W-:Y:S05]  /*1d360*/  @P0 BRA `(.L_x_2477) ;  /* 0x0000000000380947 */ /* 0x000fea0003800000 */
[----:B------:R-:W-:Y:S01]  /*1d370*/  ULDC UR4, c[0x0][0xac8] ;  /* 0x0002b20000047ab9 */ /* 0x000fe20000000800 */
[----:B------:R-:W-:Y:S01]  /*1d380*/  ULDC.64 UR6, c[0x0][0x208] ;  /* 0x0000820000067ab9 */ /* 0x000fe20000000a00 */
        /* <DEDUP_REMOVED lines=12> */
.L_x_2477:
[----:B------:R-:W-:Y:S05]  /*1d450*/  BSYNC B1 ;  /* 0x0000000000017941 */ /* 0x000fea0003800000 */
.L_x_2476:
[----:B------:R-:W-:-:S03]  /*1d460*/  UMOV UR4, 0xffffffff ;  /* 0xffffffff00047882 */ /* 0x000fc60000000000 */
[----:B------:R-:W-:Y:S05]  /*1d470*/  BRA.DIV UR4, `(.L_x_2478) ;  /* 0x000000ae045c7947 */ /* 0x000fea000b800000 */
[----:B-1----:R1:W4:Y:S04]  /*1d480*/  SHFL.IDX PT, R3, R2, 0x1, 0x1c1f ;  /* 0x003c1f0002037f89 */ /* 0x00232800000e0000 */
[----:B--2---:R1:W2:Y:S02]  /*1d490*/  SHFL.IDX PT, R14, R0, 0x1, 0x1c1f ;  /* 0x003c1f00000e7f89 */ /* 0x0042a400000e0000 */
.L_x_2687:
[----:B---3-5:R-:W-:-:S05]  /*1d4a0*/  VIADD R5, R45, 0x60 ;  /* 0x000000602d057836 */ /* 0x028fca0000000000 */
[----:B------:R-:W-:-:S13]  /*1d4b0*/  ISETP.GE.AND P0, PT, R5, R8, PT ;  /* 0x000000080500720c */ /* 0x000fda0003f06270 */
[----:B------:R-:W-:Y:S05]  /*1d4c0*/  @P0 BRA `(.L_x_2479) ;  /* 0x00000018006c0947 */ /* 0x000fea0003800000 */
[----:B------:R-:W-:Y:S01]  /*1d4d0*/  ULDC UR4, c[0x0][0xac8] ;  /* 0x0002b20000047ab9 */ /* 0x000fe20000000800 */
[----:B------:R-:W-:Y:S01]  /*1d4e0*/  ULDC.64 UR6, c[0x0][0x208] ;  /* 0x0000820000067ab9 */ /* 0x000fe20000000a00 */
[----:B------:R-:W-:Y:S02]  /*1d4f0*/  ISETP.GE.AND P2, PT, R44, UR4, PT ;  /* 0x000000042c007c0c */ /* 0x000fe4000bf46270 */
[----:B------:R-:W-:-:S11]  /*1d500*/  ISETP.GE.AND P1, PT, R9, UR4, PT ;  /* 0x0000000409007c0c */ /* 0x000fd6000bf26270 */
[C---:B--2---:R-:W-:Y:S02]  /*1d510*/  @!P2 LEA R6, P0, R44.reuse, R14, 0x1 ;  /* 0x0000000e2c06a211 */ /* 0x044fe400078008ff */
[----:B01----:R-:W-:Y:S02]  /*1d520*/  @!P1 IMAD.MOV.U32 R2, RZ, RZ, R14 ;  /* 0x000000ffff029224 */ /* 0x003fe400078e000e */
[----:B----4-:R-:W-:Y:S02]  /*1d530*/  @!P2 LEA.HI.X R7, R44, R3, R46, 0x1, P0 ;  /* 0x000000032c07a211 */ /* 0x010fe400000f0c2e */
[----:B------:R-:W-:Y:S01]  /*1d540*/  ISETP.GE.AND P0, PT, R47, UR4, PT ;  /* 0x000000042f007c0c */ /* 0x000fe2000bf06270 */
[----:B------:R-:W-:-:S05]  /*1d550*/  @!P1 IMAD.WIDE R4, R9, 0x2, R2 ;  /* 0x0000000209049825 */ /* 0x000fca00078e0202 */
[----:B------:R3:W-:Y:S04]  /*1d560*/  @!P1 ST.E.128 desc[UR6][R4.64], R24 ;  /* 0x0000001804009985 */ /* 0x0007e8000c101d06 */
[----:B------:R3:W-:Y:S03]  /*1d570*/  @!P2 ST.E.128 desc[UR6][R6.64], R32 ;  /* 0x000000200600a985 */ /* 0x0007e6000c101d06 */
[----:B------:R-:W-:Y:S05]  /*1d580*/  @P0 BRA `(.L_x_2479) ;  /* 0x00000018003c0947 */ /* 0x000fea0003800000 */
[----:B------:R-:W-:Y:S01]  /*1d590*/  LEA R14, P0, R47, R14, 0x1 ;  /* 0x0000000e2f0e7211 */ /* 0x000fe200078008ff */
[----:B------:R-:W-:-:S03]  /*1d5a0*/  ULDC.64 UR4, c[0x0][0x208] ;  /* 0x0000820000047ab9 */ /* 0x000fc60000000a00 */
[----:B------:R-:W-:-:S05]  /*1d5b0*/  LEA.HI.X R15, R47, R3, R48, 0x1, P0 ;  /* 0x000000032f0f7211 */ /* 0x000fca00000f0c30 */
[----:B------:R0:W-:Y:S01]  /*1d5c0*/  ST.E.128 desc[UR4][R14.64], R40 ;  /* 0x000000280e007985 */ /* 0x0001e2000c101d04 */
[----:B------:R-:W-:Y:S05]  /*1d5d0*/  BRA `(.L_x_2479) ;  /* 0x0000001800287947 */ /* 0x000fea0003800000 */
.L_x_2474:
[----:B------:R-:W-:Y:S01]  /*1d5e0*/  ULDC.64 UR4, c[0x0][0xb08] ;  /* 0x0002c20000047ab9 */ /* 0x000fe20000000a00 */
[----:B0-----:R-:W0:Y:S01]  /*1d5f0*/  @P1 LDC R6, c[0x0][0xbec] ;  /* 0x0002fb00ff061b82 */ /* 0x001e220000000800 */
[----:B------:R-:W-:Y:S01]  /*1d600*/  IMAD R76, R76, UR4, RZ ;  /* 0x000000044c4c7c24 */ /* 0x000fe2000f8e02ff */
[----:B------:R-:W-:Y:S01]  /*1d610*/  SHF.R.S32.HI R0, RZ, 0x1f, R15 ;  /* 0x0000001fff007819 */ /* 0x000fe2000001140f */
[----:B------:R-:W-:-:S04]  /*1d620*/  IMAD.WIDE.U32 R4, R3, UR4, RZ ;  /* 0x0000000403047c25 */ /* 0x000fc8000f8e00ff */
[----:B------:R-:W-:Y:S01]  /*1d630*/  IMAD R3, R3, UR5, R76 ;  /* 0x0000000503037c24 */ /* 0x000fe2000f8e024c */
[----:B------:R-:W1:Y:S01]  /*1d640*/  @P1 LDC R11, c[0x0][0xbf0] ;  /* 0x0002fc00ff0b1b82 */ /* 0x000e620000000800 */
[----:B------:R-:W-:Y:S02]  /*1d650*/  ULDC.64 UR4, c[0x0][0xb38] ;  /* 0x0002ce0000047ab9 */ /* 0x000fe40000000a00 */
        /* <DEDUP_REMOVED lines=38> */
.L_x_2690:
        /* <DEDUP_REMOVED lines=14> */
[----:B------:R-:W-:Y:S01]  /*1d9a0*/  ULDC.64 UR6, c[0x0][0x208] ;  /* 0x0000820000067ab9 */ /* 0x000fe20000000a00 */
[----:B---3--:R-:W-:-:S02]  /*1d9b0*/  ISETP.GE.AND P1, PT, R76, UR4, PT ;  /* 0x000000044c007c0c */ /* 0x008fc4000bf26270 */
[----:B----4-:R-:W-:Y:S02]  /*1d9c0*/  ISETP.GE.AND P0, PT, R75, UR4, PT ;  /* 0x000000044b007c0c */ /* 0x010fe4000bf06270 */
[----:B-----5:R-:W-:-:S09]  /*1d9d0*/  ISETP.GE.AND P3, PT, R42, UR4, PT ;  /* 0x000000042a007c0c */ /* 0x020fd2000bf66270 */
[----:B-1----:R-:W-:Y:S01]  /*1d9e0*/  @!P1 IMAD.MOV.U32 R15, RZ, RZ, R3 ;  /* 0x000000ffff0f9224 */ /* 0x002fe200078e0003 */
[----:B--2---:R-:W-:Y:S01]  /*1d9f0*/  ISETP.GE.AND P4, PT, R40, UR4, PT ;  /* 0x0000000428007c0c */ /* 0x004fe2000bf86270 */
[----:B------:R-:W-:Y:S01]  /*1da00*/  @!P1 IMAD.WIDE R4, R76, 0x4, R14 ;  /* 0x000000044c049825 */ /* 0x000fe200078e020e */
[----:B------:R-:W-:-:S04]  /*1da10*/  @!P0 LEA R6, P2, R75, R14, 0x2 ;  /* 0x0000000e4b068211 */ /* 0x000fc800078410ff */
[----:B------:R1:W-:Y:S01]  /*1da20*/  @!P1 ST.E.64 desc[UR6][R4.64], R24 ;  /* 0x0000001804009985 */ /* 0x0003e2000c101b06 */
[-C--:B------:R-:W-:Y:S02]  /*1da30*/  @!P3 LEA R10, P1, R42, R14.reuse, 0x2 ;  /* 0x0000000e2a0ab211 */ /* 0x080fe400078210ff */
[-C--:B------:R-:W-:Y:S01]  /*1da40*/  @!P0 LEA.HI.X R7, R75, R3.reuse, R80, 0x2, P2 ;  /* 0x000000034b078211 */ /* 0x080fe200010f1450 */
[----:B------:R-:W-:Y:S01]  /*1da50*/  VIADD R15, R76, 0x30 ;  /* 0x000000304c0f7836 */ /* 0x000fe20000000000 */
[----:B------:R-:W-:Y:S02]  /*1da60*/  ISETP.GE.AND P2, PT, R78, UR4, PT ;  /* 0x000000044e007c0c */ /* 0x000fe4000bf46270 */
[----:B------:R-:W-:Y:S02]  /*1da70*/  @!P3 LEA.HI.X R11, R42, R3, R74, 0x2, P1 ;  /* 0x000000032a0bb211 */ /* 0x000fe400008f144a */
[----:B------:R-:W-:Y:S01]  /*1da80*/  ISETP.GE.AND P1, PT, R77, UR4, PT ;  /* 0x000000044d007c0c */ /* 0x000fe2000bf26270 */
[----:B------:R-:W-:Y:S01]  /*1da90*/  @!P0 ST.E.64 desc[UR6][R6.64], R28 ;  /* 0x0000001c06008985 */ /* 0x000fe2000c101b06 */
[----:B------:R-:W-:Y:S01]  /*1daa0*/  @!P4 LEA R12, P5, R40, R14, 0x2 ;  /* 0x0000000e280cc211 */ /* 0x000fe200078a10ff */
[----:B------:R-:W-:Y:S01]  /*1dab0*/  VIADD R43, R76, 0x38 ;  /* 0x000000384c2b7836 */ /* 0x000fe20000000000 */
[----:B------:R-:W-:-:S02]  /*1dac0*/  ISETP.GE.AND P0, PT, R15, UR4, PT ;  /* 0x000000040f007c0c */ /* 0x000fc4000bf06270 */
[-C--:B------:R-:W-:Y:S01]  /*1dad0*/  @!P4 LEA.HI.X R13, R40, R3.reuse, R41, 0x2, P5 ;  /* 0x00000003280dc211 */ /* 0x080fe200028f1429 */
[----:B------:R-:W-:Y:S01]  /*1dae0*/  @!P3 ST.E.64 desc[UR6][R10.64], R32 ;  /* 0x000000200a00b985 */ /* 0x000fe2000c101b06 */
[----:B------:R-:W-:Y:S01]  /*1daf0*/  ISETP.GE.AND P3, PT, R43, UR4, PT ;  /* 0x000000042b007c0c */ /* 0x000fe2000bf66270 */
[----:B------:R-:W-:Y:S01]  /*1db00*/  VIADD R75, R76, 0x40 ;  /* 0x000000404c4b7836 */ /* 0x000fe20000000000 */
[CC--:B-1----:R-:W-:Y:S01]  /*1db10*/  @!P2 LEA R24, P5, R78.reuse, R14.reuse, 0x2 ;  /* 0x0000000e4e18a211 */ /* 0x0c2fe200078a10ff */
[----:B------:R1:W-:Y:S01]  /*1db20*/  @!P4 ST.E.64 desc[UR6][R12.64], R36 ;  /* 0x000000240c00c985 */ /* 0x0003e2000c101b06 */
[----:B------:R-:W-:Y:S02]  /*1db30*/  SHF.R.S32.HI R42, RZ, 0x1f, R77 ;  /* 0x0000001fff2a7819 */ /* 0x000fe4000001144d */
[----:B------:R-:W-:Y:S02]  /*1db40*/  @!P1 LEA R40, P4, R77, R14, 0x2 ;  /* 0x0000000e4d289211 */ /* 0x000fe400078810ff */
[----:B------:R-:W-:-:S02]  /*1db50*/  @!P2 LEA.HI.X R25, R78, R3, R79, 0x2, P5 ;  /* 0x000000034e19a211 */ /* 0x000fc400028f144f */
[-C--:B------:R-:W-:Y:S02]  /*1db60*/  @!P1 LEA.HI.X R41, R77, R3.reuse, R42, 0x2, P4 ;  /* 0x000000034d299211 */ /* 0x080fe400020f142a */
[----:B------:R-:W-:Y:S02]  /*1db70*/  SHF.R.S32.HI R74, RZ, 0x1f, R15 ;  /* 0x0000001fff4a7819 */ /* 0x000fe4000001140f */
[----:B------:R-:W-:Y:S02]  /*1db80*/  @!P0 LEA R4, P5, R15, R14, 0x2 ;  /* 0x0000000e0f048211 */ /* 0x000fe400078a10ff */
[----:B------:R-:W-:Y:S01]  /*1db90*/  ISETP.GE.AND P4, PT, R75, UR4, PT ;  /* 0x000000044b007c0c */ /* 0x000fe2000bf86270 */
[C---:B-1----:R-:W-:Y:S01]  /*1dba0*/  VIADD R13, R76.reuse, 0x48 ;  /* 0x000000484c0d7836 */ /* 0x042fe20000000000 */
[----:B------:R1:W-:Y:S01]  /*1dbb0*/  @!P2 ST.E.64 desc[UR6][R24.64], R20 ;  /* 0x000000141800a985 */ /* 0x0003e2000c101b06 */
[----:B------:R-:W-:Y:S01]  /*1dbc0*/  @!P0 LEA.HI.X R5, R15, R3, R74, 0x2, P5 ;  /* 0x000000030f058211 */ /* 0x000fe200028f144a */
[----:B------:R-:W-:Y:S01]  /*1dbd0*/  VIADD R15, R76, 0x50 ;  /* 0x000000504c0f7836 */ /* 0x000fe20000000000 */
[----:B------:R-:W-:Y:S01]  /*1dbe0*/  SHF.R.S32.HI R12, RZ, 0x1f, R43 ;  /* 0x0000001fff0c7819 */ /* 0x000fe2000001142b */
[----:B------:R3:W-:Y:S01]  /*1dbf0*/  @!P1 ST.E.64 desc[UR6][R40.64], R44 ;  /* 0x0000002c28009985 */ /* 0x0007e2000c101b06 */
[----:B------:R-:W-:-:S02]  /*1dc00*/  ISETP.GE.AND P2, PT, R13, UR4, PT ;  /* 0x000000040d007c0c */ /* 0x000fc4000bf46270 */
[----:B------:R-:W-:Y:S01]  /*1dc10*/  @!P3 LEA R10, P1, R43, R14, 0x2 ;  /* 0x0000000e2b0ab211 */ /* 0x000fe200078210ff */
[----:B------:R-:W-:-:S03]  /*1dc20*/  VIADD R29, R76, 0x58 ;  /* 0x000000584c1d7836 */ /* 0x000fc60000000000 */
[-C--:B------:R-:W-:Y:S02]  /*1dc30*/  @!P3 LEA.HI.X R11, R43, R3.reuse, R12, 0x2, P1 ;  /* 0x000000032b0bb211 */ /* 0x080fe400008f140c */
[----:B------:R-:W-:Y:S01]  /*1dc40*/  ISETP.GE.AND P1, PT, R15, UR4, PT ;  /* 0x000000040f007c0c */ /* 0x000fe2000bf26270 */
[----:B------:R3:W-:Y:S01]  /*1dc50*/  @!P0 ST.E.64 desc[UR6][R4.64], R48 ;  /* 0x0000003004008985 */ /* 0x0007e2000c101b06 */
[----:B------:R-:W-:Y:S02]  /*1dc60*/  SHF.R.S32.HI R28, RZ, 0x1f, R75 ;  /* 0x0000001fff1c7819 */ /* 0x000fe4000001144b */
[----:B------:R-:W-:Y:S02]  /*1dc70*/  @!P4 LEA R6, P5, R75, R14, 0x2 ;  /* 0x0000000e4b06c211 */ /* 0x000fe400078a10ff */
[----:B------:R-:W-:Y:S02]  /*1dc80*/  ISETP.GE.AND P0, PT, R29, UR4, PT ;  /* 0x000000041d007c0c */ /* 0x000fe4000bf06270 */
[----:B------:R-:W-:-:S02]  /*1dc90*/  @!P4 LEA.HI.X R7, R75, R3, R28, 0x2, P5 ;  /* 0x000000034b07c211 */ /* 0x000fc400028f141c */
[----:B-1----:R-:W-:Y:S02]  /*1dca0*/  SHF.R.S32.HI R20, RZ, 0x1f, R13 ;  /* 0x0000001fff147819 */ /* 0x002fe4000001140d */
[CC--:B------:R-:W-:Y:S02]  /*1dcb0*/  @!P2 LEA R12, P5, R13.reuse, R14.reuse, 0x2 ;  /* 0x0000000e0d0ca211 */ /* 0x0c0fe400078a10ff */
        /* <DEDUP_REMOVED lines=12> */
.L_x_2482:
[----:B------:R-:W-:Y:S05]  /*1dd80*/  BSYNC B1 ;  /* 0x0000000000017941 */ /* 0x000fea0003800000 */
.L_x_2481:
[----:B------:R-:W-:-:S03]  /*1dd90*/  UMOV UR4, 0xffffffff ;  /* 0xffffffff00047882 */ /* 0x000fc60000000000 */
[----:B------:R-:W-:Y:S05]  /*1dda0*/  BRA.DIV UR4, `(.L_x_2483) ;  /* 0x000000a6048c7947 */ /* 0x000fea000b800000 */
[----:B-1----:R1:W4:Y:S04]  /*1ddb0*/  SHFL.IDX PT, R3, R2, 0x1, 0x1c1f ;  /* 0x003c1f0002037f89 */ /* 0x00232800000e0000 */
[----:B--23--:R1:W2:Y:S02]  /*1ddc0*/  SHFL.IDX PT, R14, R0, 0x1, 0x1c1f ;  /* 0x003c1f00000e7f89 */ /* 0x00c2a400000e0000 */
.L_x_2694:
[----:B------:R-:W-:-:S13]  /*1ddd0*/  ISETP.GE.AND P0, PT, R9, R8, PT ;  /* 0x000000080900720c */ /* 0x000fda0003f06270 */
[----:B------:R-:W-:Y:S05]  /*1dde0*/  @P0 BRA `(.L_x_2479) ;  /* 0x0000001000240947 */ /* 0x000fea0003800000 */
[----:B------:R-:W3:Y:S01]  /*1ddf0*/  LDL R10, [R1+0xc4] ;  /* 0x0000c400010a7983 */ /* 0x000ee20000100800 */
[----:B------:R-:W-:-:S03]  /*1de00*/  ULDC UR4, c[0x0][0xac8] ;  /* 0x0002b20000047ab9 */ /* 0x000fc60000000800 */
[----:B------:R-:W5:Y:S04]  /*1de10*/  LDL R28, [R1+0x84] ;  /* 0x00008400011c7983 */ /* 0x000f680000100800 */
[----:B------:R-:W4:Y:S04]  /*1de20*/  LDL R12, [R1+0xc0] ;  /* 0x0000c000010c7983 */ /* 0x000f280000100800 */
[----:B------:R-:W2:Y:S04]  /*1de30*/  LDL R11, [R1+0xe0] ;  /* 0x0000e000010b7983 */ /* 0x000ea80000100800 */
[----:B------:R-:W2:Y:S04]  /*1de40*/  LDL R24, [R1+0xbc] ;  /* 0x0000bc0001187983 */ /* 0x000ea80000100800 */
[----:B01----:R-:W2:Y:S04]  /*1de50*/  LDL R0, [R1+0xb8] ;  /* 0x0000b80001007983 */ /* 0x003ea80000100800 */
[----:B------:R-:W2:Y:S04]  /*1de60*/  LDL R13, [R1+0xdc] ;  /* 0x0000dc00010d7983 */ /* 0x000ea80000100800 */
[----:B------:R-:W2:Y:S04]  /*1de70*/  LDL R29, [R1+0xb0] ;  /* 0x0000b000011d7983 */ /* 0x000ea80000100800 */
[----:B------:R-:W2:Y:S04]  /*1de80*/  LDL R25, [R1+0xd8] ;  /* 0x0000d80001197983 */ /* 0x000ea80000100800 */
[----:B------:R-:W2:Y:S01]  /*1de90*/  LDL R20, [R1+0xd4] ;  /* 0x0000d40001147983 */ /* 0x000ea20000100800 */
[----:B------:R-:W-:Y:S01]  /*1dea0*/  ULDC.64 UR6, c[0x0][0x208] ;  /* 0x0000820000067ab9 */ /* 0x000fe20000000a00 */
[----:B---3--:R-:W-:-:S02]  /*1deb0*/  ISETP.GE.AND P1, PT, R10, UR4, PT ;  /* 0x000000040a007c0c */ /* 0x008fc4000bf26270 */
[----:B-----5:R-:W-:Y:S02]  /*1dec0*/  ISETP.GE.AND P5, PT, R28, UR4, PT ;  /* 0x000000041c007c0c */ /* 0x020fe4000bfa6270 */
[----:B----4-:R-:W-:-:S09]  /*1ded0*/  ISETP.GE.AND P0, PT, R12, UR4, PT ;  /* 0x000000040c007c0c */ /* 0x010fd2000bf06270 */
[-C--:B--2---:R-:W-:Y:S02]  /*1dee0*/  @!P1 LEA R6, P2, R10, R14.reuse, 0x2 ;  /* 0x0000000e0a069211 */ /* 0x084fe400078410ff */
        /* <DEDUP_REMOVED lines=14> */
[-C--:B------:R-:W-:Y:S02]  /*1dfd0*/  @!P3 LEA R10, P5, R24, R14.reuse, 0x2 ;  /* 0x0000000e180ab211 */ /* 0x080fe400078a10ff */
[-C--:B------:R-:W-:Y:S02]  /*1dfe0*/  @!P4 LEA R12, P2, R0, R14.reuse, 0x2 ;  /* 0x0000000e000cc211 */ /* 0x080fe400078410ff */
[-C--:B------:R-:W-:Y:S01]  /*1dff0*/  @!P3 LEA.HI.X R11, R24, R3.reuse, R25, 0x2, P5 ;  /* 0x00000003180bb211 */ /* 0x080fe200028f1419 */
[----:B------:R-:W-:Y:S01]  /*1e000*/  VIADD R2, R28, 0x40 ;  /* 0x000000401c027836 */ /* 0x000fe20000000000 */
[----:B------:R-:W-:Y:S02]  /*1e010*/  @!P4 LEA.HI.X R13, R0, R3, R20, 0x2, P2 ;  /* 0x00000003000dc211 */ /* 0x000fe400010f1414 */
[----:B------:R-:W-:Y:S01]  /*1e020*/  ISETP.GE.AND P2, PT, R15, UR4, PT ;  /* 0x000000040f007c0c */ /* 0x000fe2000bf46270 */
[----:B------:R3:W-:Y:S01]  /*1e030*/  @!P3 ST.E.64 desc[UR6][R10.64], R38 ;  /* 0x000000260a00b985 */ /* 0x0007e2000c101b06 */
[----:B------:R-:W-:Y:S01]  /*1e040*/  SHF.R.S32.HI R0, RZ, 0x1f, R29 ;  /* 0x0000001fff007819 */ /* 0x000fe2000001141d */
[----:B------:R-:W-:Y:S01]  /*1e050*/  VIADD R25, R28, 0x48 ;  /* 0x000000481c197836 */ /* 0x000fe20000000000 */
[----:B------:R-:W-:Y:S01]  /*1e060*/  ISETP.GE.AND P3, PT, R2, UR4, PT ;  /* 0x0000000402007c0c */ /* 0x000fe2000bf66270 */
[----:B------:R4:W-:Y:S01]  /*1e070*/  @!P4 ST.E.64 desc[UR6][R12.64], R72 ;  /* 0x000000480c00c985 */ /* 0x0009e2000c101b06 */
[----:B0-----:R-:W-:-:S02]  /*1e080*/  @!P1 LEA R4, P4, R29, R14, 0x2 ;  /* 0x0000000e1d049211 */ /* 0x001fc400078810ff */
[----:B------:R-:W-:Y:S02]  /*1e090*/  SHF.R.S32.HI R24, RZ, 0x1f, R21 ;  /* 0x0000001fff187819 */ /* 0x000fe40000011415 */
[----:B-1----:R-:W-:Y:S02]  /*1e0a0*/  @!P0 LEA R6, P5, R21, R14, 0x2 ;  /* 0x0000000e15068211 */ /* 0x002fe400078a10ff */
[-C--:B------:R-:W-:Y:S01]  /*1e0b0*/  @!P1 LEA.HI.X R5, R29, R3.reuse, R0, 0x2, P4 ;  /* 0x000000031d059211 */ /* 0x080fe200020f1400 */
[----:B------:R-:W-:Y:S01]  /*1e0c0*/  VIADD R0, R28, 0x50 ;  /* 0x000000501c007836 */ /* 0x000fe20000000000 */
[----:B------:R-:W-:Y:S02]  /*1e0d0*/  @!P0 LEA.HI.X R7, R21, R3, R24, 0x2, P5 ;  /* 0x0000000315078211 */ /* 0x000fe400028f1418 */
[----:B------:R-:W-:Y:S01]  /*1e0e0*/  ISETP.GE.AND P5, PT, R25, UR4, PT ;  /* 0x0000000419007c0c */ /* 0x000fe2000bfa6270 */
[----:B------:R0:W-:Y:S01]  /*1e0f0*/  @!P1 ST.E.64 desc[UR6][R4.64], R46 ;  /* 0x0000002e04009985 */ /* 0x0001e2000c101b06 */
[----:B------:R-:W-:-:S02]  /*1e100*/  SHF.R.S32.HI R20, RZ, 0x1f, R15 ;  /* 0x0000001fff147819 */ /* 0x000fc4000001140f */
[CC--:B--2---:R-:W-:Y:S02]  /*1e110*/  @!P2 LEA R8, P4, R15.reuse, R14.reuse, 0x2 ;  /* 0x0000000e0f08a211 */ /* 0x0c4fe400078810ff */
[----:B------:R-:W-:Y:S02]  /*1e120*/  ISETP.GE.AND P1, PT, R0, UR4, PT ;  /* 0x0000000400007c0c */ /* 0x000fe4000bf26270 */
[----:B------:R-:W-:Y:S02]  /*1e130*/  @!P2 LEA.HI.X R9, R15, R3, R20, 0x2, P4 ;  /* 0x000000030f09a211 */ /* 0x000fe400020f1414 */
[----:B---3--:R-:W-:Y:S02]  /*1e140*/  SHF.R.S32.HI R11, RZ, 0x1f, R2 ;  /* 0x0000001fff0b7819 */ /* 0x008fe40000011402 */
[----:B------:R-:W-:-:S04]  /*1e150*/  @!P3 LEA R10, P4, R2, R14, 0x2 ;  /* 0x0000000e020ab211 */ /* 0x000fc800078810ff */
[----:B------:R-:W-:Y:S02]  /*1e160*/  @!P3 LEA.HI.X R11, R2, R3, R11, 0x2, P4 ;  /* 0x00000003020bb211 */ /* 0x000fe400020f140b */
[----:B------:R-:W-:Y:S02]  /*1e170*/  SHF.R.S32.HI R2, RZ, 0x1f, R25 ;  /* 0x0000001fff027819 */ /* 0x000fe40000011419 */
[----:B----4-:R-:W-:-:S04]  /*1e180*/  @!P5 LEA R12, P4, R25, R14, 0x2 ;  /* 0x0000000e190cd211 */ /* 0x010fc800078810ff */
[----:B------:R-:W-:Y:S02]  /*1e190*/  @!P5 LEA.HI.X R13, R25, R3, R2, 0x2, P4 ;  /* 0x00000003190dd211 */ /* 0x000fe400020f1402 */
[----:B------:R-:W-:Y:S02]  /*1e1a0*/  SHF.R.S32.HI R2, RZ, 0x1f, R0 ;  /* 0x0000001fff027819 */ /* 0x000fe40000011400 */
[----:B------:R-:W-:-:S04]  /*1e1b0*/  @!P1 LEA R20, P4, R0, R14, 0x2 ;  /* 0x0000000e00149211 */ /* 0x000fc800078810ff */
[----:B------:R-:W-:Y:S01]  /*1e1c0*/  @!P1 LEA.HI.X R21, R0, R3, R2, 0x2, P4 ;  /* 0x0000000300159211 */ /* 0x000fe200020f1402 */
[----:B------:R-:W-:Y:S01]  /*1e1d0*/  VIADD R0, R28, 0x58 ;  /* 0x000000581c007836 */ /* 0x000fe20000000000 */
[----:B------:R0:W-:Y:S04]  /*1e1e0*/  @!P0 ST.E.64 desc[UR6][R6.64], R50 ;  /* 0x0000003206008985 */ /* 0x0001e8000c101b06 */
[----:B------:R-:W-:Y:S01]  /*1e1f0*/  ISETP.GE.AND P0, PT, R0, UR4, PT ;  /* 0x0000000400007c0c */ /* 0x000fe2000bf06270 */
[----:B------:R0:W-:Y:S04]  /*1e200*/  @!P2 ST.E.64 desc[UR6][R8.64], R54 ;  /* 0x000000360800a985 */ /* 0x0001e8000c101b06 */
[----:B------:R0:W-:Y:S04]  /*1e210*/  @!P3 ST.E.64 desc[UR6][R10.64], R58 ;  /* 0x0000003a0a00b985 */ /* 0x0001e8000c101b06 */
[----:B------:R0:W-:Y:S04]  /*1e220*/  @!P5 ST.E.64 desc[UR6][R12.64], R62 ;  /* 0x0000003e0c00d985 */ /* 0x0001e8000c101b06 */
[----:B------:R0:W-:Y:S01]  /*1e230*/  @!P1 ST.E.64 desc[UR6][R20.64], R66 ;  /* 0x0000004214009985 */ /* 0x0001e2000c101b06 */
[----:B------:R-:W-:Y:S05]  /*1e240*/  @P0 BRA `(.L_x_2479) ;  /* 0x0000000c000c0947 */ /* 0x000fea0003800000 */
[----:B------:R-:W-:Y:S01]  /*1e250*/  LEA R14, P0, R0, R14, 0x2 ;  /* 0x0000000e000e7211 */ /* 0x000fe200078010ff */
[----:B------:R-:W-:Y:S01]  /*1e260*/  ULDC.64 UR4, c[0x0][0x208] ;  /* 0x0000820000047ab9 */ /* 0x000fe20000000a00 */
[----:B------:R-:W-:-:S04]  /*1e270*/  SHF.R.S32.HI R2, RZ, 0x1f, R0 ;  /* 0x0000001fff027819 */ /* 0x000fc80000011400 */
[----:B------:R-:W-:-:S05]  /*1e280*/  LEA.HI.X R15, R0, R3, R2, 0x2, P0 ;  /* 0x00000003000f7211 */ /* 0x000fca00000f1402 */
[----:B------:R1:W-:Y:S01]  /*1e290*/  ST.E.64 desc[UR4][R14.64], R70 ;  /* 0x000000460e007985 */ /* 0x0003e2000c101b04 */
[----:B------:R-:W-:Y:S05]  /*1e2a0*/  BRA `(.L_x_2479) ;  /* 0x0000000800f47947 */ /* 0x000fea0003800000 */
.L_x_2472:
[----:B0-----:R-:W3:Y:S01]  /*1e2b0*/  LDL.LU R4, [R1+0xa4] ;  /* 0x0000a40001047983 */ /* 0x001ee20000300800 */
[----:B------:R-:W-:Y:S01]  /*1e2c0*/  ULDC.64 UR6, c[0x0][0xc08] ;  /* 0x0003020000067ab9 */ /* 0x000fe20000000a00 */
[----:B------:R-:W-:Y:S02]  /*1e2d0*/  ULDC.64 UR4, c[0x0][0xc00] ;  /* 0x0003000000047ab9 */ /* 0x000fe40000000a00 */
[----:B------:R-:W4:Y:S04]  /*1e2e0*/  LDL.LU R0, [R1+0xa8] ;  /* 0x0000a80001007983 */ /* 0x000f280000300800 */
[----:B------:R-:W2:Y:S01]  /*1e2f0*/  LDL R8, [R1+0x9c] ;  /* 0x00009c0001087983 */ /* 0x000ea20000100800 */
[----:B------:R-:W-:Y:S01]  /*1e300*/  ISETP.NE.U32.AND P1, PT, RZ, UR6, PT ;  /* 0x00000006ff007c0c */ /* 0x000fe2000bf25070 */
[----:B------:R-:W-:Y:S01]  /*1e310*/  IMAD.MOV.U32 R7, RZ, RZ, RZ ;  /* 0x000000ffff077224 */ /* 0x000fe200078e00ff */
[----:B------:R-:W-:Y:S01]  /*1e320*/  ISETP.NE.U32.AND P0, PT, RZ, UR4, PT ;  /* 0x00000004ff007c0c */ /* 0x000fe2000bf05070 */
[----:B------:R-:W-:Y:S01]  /*1e330*/  ULDC.64 UR8, c[0x0][0x208] ;  /* 0x0000820000087ab9 */ /* 0x000fe20000000a00 */
[----:B------:R-:W-:Y:S01]  /*1e340*/  ISETP.NE.AND.EX P1, PT, RZ, UR7, PT, P1 ;  /* 0x00000007ff007c0c */ /* 0x000fe2000bf25310 */
[----:B------:R-:W0:Y:S01]  /*1e350*/  S2R R9, SR_TID.X ;  /* 0x0000000000097919 */ /* 0x000e220000002100 */
[----:B------:R-:W-:Y:S01]  /*1e360*/  ISETP.NE.AND.EX P0, PT, RZ, UR5, PT, P0 ;  /* 0x00000005ff007c0c */ /* 0x000fe2000bf05300 */
[----:B0-----:R-:W-:-:S05]  /*1e370*/  VIADD R28, R9, 0xffffff80 ;  /* 0xffffff80091c7836 */ /* 0x001fca0000000000 */
[----:B------:R-:W-:Y:S02]  /*1e380*/  ISETP.GT.AND P3, PT, R28, 0xbf, PT ;  /* 0x000000bf1c00780c */ /* 0x000fe40003f64270 */
[----:B---3--:R-:W-:-:S04]  /*1e390*/  IADD3 R2, P2, R4, UR4, RZ ;  /* 0x0000000404027c10 */ /* 0x008fc8000ff5e0ff */
[----:B----4-:R-:W-:Y:S02]  /*1e3a0*/  IADD3.X R3, R0, UR5, RZ, P2, !PT ;  /* 0x0000000500037c10 */ /* 0x010fe400097fe4ff */
[----:B------:R-:W-:Y:S01]  /*1e3b0*/  @P1 IADD3 R4, P2, R4, UR6, RZ ;  /* 0x0000000604041c10 */ /* 0x000fe2000ff5e0ff */
[----:B------:R-:W-:Y:S02]  /*1e3c0*/  ULDC UR4, c[0x0][0xa88] ;  /* 0x0002a20000047ab9 */ /* 0x000fe40000000800 */
[----:B------:R0:W5:Y:S01]  /*1e3d0*/  @P0 LDG.E R7, desc[UR8][R2.64] ;  /* 0x0000000802070981 */ /* 0x000162000c1e1900 */
[----:B------:R-:W-:Y:S01]  /*1e3e0*/  @P1 IADD3.X R5, R0, UR7, RZ, P2, !PT ;  /* 0x0000000700051c10 */ /* 0x000fe200097fe4ff */
[----:B------:R-:W-:Y:S01]  /*1e3f0*/  IMAD.U32 R6, RZ, RZ, UR4 ;  /* 0x00000004ff067e24 */ /* 0x000fe2000f8e00ff */
[----:B--2---:R-:W-:-:S05]  /*1e400*/  ISETP.NE.AND P2, PT, R8, RZ, PT ;  /* 0x000000ff0800720c */ /* 0x004fca0003f45270 */
[----:B------:R0:W5:Y:S08]  /*1e410*/  @P1 LDG.E R6, desc[UR8][R4.64] ;  /* 0x0000000804061981 */ /* 0x000170000c1e1900 */
[----:B------:R-:W2:Y:S02]  /*1e420*/  @!P2 LDC R8, c[0x0][0xad4] ;  /* 0x0002b500ff08ab82 */ /* 0x000ea40000000800 */
[----:B--2---:R0:W-:Y:S01]  /*1e430*/  @!P2 STL [R1+0x9c], R8 ;  /* 0x00009c080100a387 */ /* 0x0041e20000100800 */
[----:B------:R-:W-:Y:S01]  /*1e440*/  ISETP.GT.AND P2, PT, R8, 0x1, PT ;  /* 0x000000010800780c */ /* 0x000fe20003f44270 */
[----:B------:R-:W-:-:S12]  /*1e450*/  @P1 BRA `(.L_x_2484) ;  /* 0x0000000000141947 */ /* 0x000fd80003800000 */
[----:B------:R-:W-:Y:S05]  /*1e460*/  @!P0 BRA `(.L_x_2484) ;  /* 0x0000000000108947 */ /* 0x000fea0003800000 */
[----:B------:R-:W-:Y:S02]  /*1e470*/  ULDC.64 UR4, c[0x0][0x208] ;  /* 0x0000820000047ab9 */ /* 0x000fe40000000a00 */
[----:B0-----:R-:W2:Y:S04]  /*1e480*/  LDG.E R5, desc[UR4][R2.64] ;  /* 0x0000000402057981 */ /* 0x001ea8000c1e1900 */
[----:B-----5:R-:W2:Y:S02]  /*1e490*/  LDG.E R6, desc[UR4][R2.64+0x4] ;  /* 0x0000040402067981 */ /* 0x020ea4000c1e1900 */
[----:B--2---:R-:W-:-:S07]  /*1e4a0*/  IMAD.IADD R6, R6, 0x1, -R5 ;  /* 0x0000000106067824 */ /* 0x004fce00078e0a05 */
.L_x_2484:
[----:B------:R-:W2:Y:S04]  /*1e4b0*/  LDL.LU R0, [R1+0xc8] ;  /* 0x0000c80001007983 */ /* 0x000ea80000300800 */
[----:B0-----:R-:W3:Y:S01]  /*1e4c0*/  LDL.LU R2, [R1+0xa0] ;  /* 0x0000a00001027983 */ /* 0x001ee20000300800 */
[----:B------:R-:W-:Y:S01]  /*1e4d0*/  BSSY B1, `(.L_x_2485) ;  /* 0x0000039000017945 */ /* 0x000fe20003800000 */
[----:B-----5:R-:W-:Y:S02]  /*1e4e0*/  SHF.R.S32.HI R24, RZ, 0x1f, R7 ;  /* 0x0000001fff187819 */ /* 0x020fe40000011407 */
[----:B--2---:R-:W-:Y:S02]  /*1e4f0*/  SEL R26, R0, RZ, !P0 ;  /* 0x000000ff001a7207 */ /* 0x004fe40004000000 */
[----:B---3--:R-:W-:Y:S01]  /*1e500*/  SEL R29, R2, RZ, !P0 ;  /* 0x000000ff021d7207 */ /* 0x008fe20004000000 */
[----:B------:R-:W-:Y:S06]  /*1e510*/  @P3 BRA `(.L_x_2486) ;  /* 0x0000000000d03947 */ /* 0x000fec0003800000 */
[----:B------:R-:W2:Y:S01]  /*1e520*/  LDL R2, [R1+0x88] ;  /* 0x0000880001027983 */ /* 0x000ea20000100800 */
        /* <DEDUP_REMOVED lines=12> */
[----:B------:R-:W-:Y:S01]  /*1e5f0*/  SEL R20, R20, 0x978, P0 ;  /* 0x0000097814147807 */ /* 0x000fe20000000000 */
[----:B------:R-:W-:-:S03]  /*1e600*/  ULDC.64 UR4, c[0x0][0x208] ;  /* 0x0000820000047ab9 */ /* 0x000fc60000000a00 */
        /* <DEDUP_REMOVED lines=37> */
.L_x_2486:
[----:B------:R-:W-:Y:S05]  /*1e860*/  BSYNC B1 ;  /* 0x0000000000017941 */ /* 0x000fea0003800000 */
.L_x_2485:
        /* <DEDUP_REMOVED lines=23> */
[----:B----4-:R-:W-:Y:S02]  /*1e9e0*/  IMAD.IADD R9, R20, 0x1, R0 ;  /* 0x0000000114097824 */ /* 0x010fe400078e0200 */
[----:B------:R-:W-:Y:S01]  /*1e9f0*/  IMAD R3, R10, UR5, R3 ;  /* 0x000000050a037c24 */ /* 0x000fe2000f8e0203 */
[----:B------:R-:W-:Y:S01]  /*1ea00*/  ULDC.64 UR4, c[0x0][0xae0] ;  /* 0x0002b80000047ab9 */ /* 0x000fe20000000a00 */
[----:B0-----:R-:W-:-:S04]  /*1ea10*/  @P0 IMAD.HI.U32 R0, R9, R8, RZ ;  /* 0x0000000809000227 */ /* 0x001fc800078e00ff */
[----:B------:R-:W-:Y:S01]  /*1ea20*/  IMAD.MOV.U32 R5, RZ, RZ, R9 ;  /* 0x000000ffff057224 */ /* 0x000fe200078e0009 */
[----:B---3--:R-:W-:Y:S01]  /*1ea30*/  @P0 SHF.R.U32.HI R5, RZ, R11, R0 ;  /* 0x0000000bff050219 */ /* 0x008fe20000011600 */
        /* <DEDUP_REMOVED lines=27> */
.L_x_2697:
[----:B------:R-:W-:Y:S01]  /*1ebf0*/  IMAD R21, R6, R21, RZ ;  /* 0x0000001506157224 */ /* 0x000fe200078e02ff */
[----:B------:R-:W-:Y:S01]  /*1ec00*/  BSSY B1, `(.L_x_2488) ;  /* 0x0000012000017945 */ /* 0x000fe20003800000 */
[----:B------:R-:W-:-:S05]  /*1ec10*/  IMAD.IADD R4, R25, 0x1, R20 ;  /* 0x0000000119047824 */ /* 0x000fca00078e0214 */
[----:B------:R-:W-:-:S13]  /*1ec20*/  ISETP.GE.AND P0, PT, R4, R21, PT ;  /* 0x000000150400720c */ /* 0x000fda0003f06270 */
[----:B------:R-:W-:Y:S05]  /*1ec30*/  @P0 BRA `(.L_x_2489) ;  /* 0x0000000000380947 */ /* 0x000fea0003800000 */
[----:B------:R-:W-:Y:S01]  /*1ec40*/  ULDC UR4, c[0x0][0xac8] ;  /* 0x0002b20000047ab9 */ /* 0x000fe20000000800 */
[----:B------:R-:W-:Y:S01]  /*1ec50*/  ULDC.64 UR6, c[0x0][0x208] ;  /* 0x0000820000067ab9 */ /* 0x000fe20000000a00 */
        /* <DEDUP_REMOVED lines=12> */
.L_x_2489:
[----:B------:R-:W-:Y:S05]  /*1ed20*/  BSYNC B1 ;  /* 0x0000000000017941 */ /* 0x000fea0003800000 */
.L_x_2488:
[----:B------:R-:W-:-:S03]  /*1ed30*/  UMOV UR4, 0xffffffff ;  /* 0xffffffff00047882 */ /* 0x000fc60000000000 */
[----:B------:R-:W-:Y:S05]  /*1ed40*/  BRA.DIV UR4, `(.L_x_2490) ;  /* 0x0000009a04207947 */ /* 0x000fea000b800000 */
[----:B--2---:R2:W0:Y:S04]  /*1ed50*/  SHFL.IDX PT, R3, R2, 0x1, 0x1c1f ;  /* 0x003c1f0002037f89 */ /* 0x00442800000e0000 */
[----:B---3--:R2:W3:Y:S02]  /*1ed60*/  SHFL.IDX PT, R14, R0, 0x1, 0x1c1f ;  /* 0x003c1f00000e7f89 */ /* 0x0084e400000e0000 */
.L_x_2701:
[----:B0-2---:R-:W-:-:S05]  /*1ed70*/  VIADD R0, R4, 0x60 ;  /* 0x0000006004007836 */ /* 0x005fca0000000000 */
[----:B------:R-:W-:-:S13]  /*1ed80*/  ISETP.GE.AND P0, PT, R0, R21, PT ;  /* 0x000000150000720c */ /* 0x000fda0003f06270 */
[----:B------:R-:W-:Y:S05]  /*1ed90*/  @P0 BRA `(.L_x_2479) ;  /* 0x0000000000380947 */ /* 0x000fea0003800000 */
[----:B------:R-:W-:Y:S01]  /*1eda0*/  ULDC UR4, c[0x0][0xac8] ;  /* 0x0002b20000047ab9 */ /* 0x000fe20000000800 */
[----:B------:R-:W-:Y:S01]  /*1edb0*/  ULDC.64 UR6, c[0x0][0x208] ;  /* 0x0000820000067ab9 */ /* 0x000fe20000000a00 */
[----:B------:R-:W-:Y:S02]  /*1edc0*/  ISETP.GE.AND P2, PT, R5, UR4, PT ;  /* 0x0000000405007c0c */ /* 0x000fe4000bf46270 */
[----:B------:R-:W-:Y:S02]  /*1edd0*/  ISETP.GE.AND P3, PT, R9, UR4, PT ;  /* 0x0000000409007c0c */ /* 0x000fe4000bf66270 */
[----:B------:R-:W-:-:S09]  /*1ede0*/  ISETP.GE.AND P4, PT, R8, UR4, PT ;  /* 0x0000000408007c0c */ /* 0x000fd2000bf86270 */
[----:B------:R-:W-:Y:S02]  /*1edf0*/  @!P2 IMAD.MOV.U32 R15, RZ, RZ, R3 ;  /* 0x000000ffff0fa224 */ /* 0x000fe400078e0003 */
[-C--:B---34-:R-:W-:Y:S02]  /*1ee00*/  @!P3 LEA R12, P0, R9, R14.reuse, 0x1 ;  /* 0x0000000e090cb211 */ /* 0x098fe400078008ff */
[C---:B------:R-:W-:Y:S01]  /*1ee10*/  @!P4 LEA R2, P1, R8.reuse, R14, 0x1 ;  /* 0x0000000e0802c211 */ /* 0x040fe200078208ff */
[----:B------:R-:W-:Y:S01]  /*1ee20*/  @!P2 IMAD.WIDE R4, R5, 0x2, R14 ;  /* 0x000000020504a825 */ /* 0x000fe200078e020e */
[-C--:B------:R-:W-:Y:S02]  /*1ee30*/  @!P3 LEA.HI.X R13, R9, R3.reuse, R10, 0x1, P0 ;  /* 0x00000003090db211 */ /* 0x080fe400000f0c0a */
[----:B------:R-:W-:Y:S02]  /*1ee40*/  @!P4 LEA.HI.X R3, R8, R3, R7, 0x1, P1 ;  /* 0x000000030803c211 */ /* 0x000fe400008f0c07 */
[----:B------:R0:W-:Y:S04]  /*1ee50*/  @!P2 ST.E.128 desc[UR6][R4.64], RZ ;  /* 0x000000ff0400a985 */ /* 0x0001e8000c101d06 */
[----:B------:R0:W-:Y:S04]  /*1ee60*/  @!P3 ST.E.128 desc[UR6][R12.64], RZ ;  /* 0x000000ff0c00b985 */ /* 0x0001e8000c101d06 */
[----:B------:R0:W-:Y:S02]  /*1ee70*/  @!P4 ST.E.128 desc[UR6][R2.64], RZ ;  /* 0x000000ff0200c985 */ /* 0x0001e4000c101d06 */
.L_x_2479:
[----:B------:R-:W-:Y:S05]  /*1ee80*/  BSYNC B0 ;  /* 0x0000000000007941 */ /* 0x000fea0003800000 */
.L_x_2471:
[----:B------:R-:W-:Y:S02]  /*1ee90*/  ULDC UR4, c[0x0][0xc3c] ;  /* 0x00030f0000047ab9 */ /* 0x000fe40000000800 */
[----:B------:R-:W-:-:S13]  /*1eea0*/  ISETP.GE.AND P0, PT, R111, UR4, PT ;  /* 0x000000046f007c0c */ /* 0x000fda000bf06270 */
[----:B------:R-:W-:Y:S05]  /*1eeb0*/  @!P0 BRA `(.L_x_2491) ;  /* 0xfffffe2400248947 */ /* 0x000fea000383ffff */
[----:B------:R-:W-:Y:S05]  /*1eec0*/  BRA `(.L_x_2332) ;  /* 0x0000008800907947 */ /* 0x000fea0003800000 */
.L_x_2330:
        /* <DEDUP_REMOVED lines=18> */
.L_x_2492:
[----:B------:R-:W1:Y:S01]  /*1eff0*/  S2R R0, SR_TID.X ;  /* 0x0000000000007919 */ /* 0x000e620000002100 */
[----:B------:R-:W-:Y:S01]  /*1f000*/  ULDC UR4, c[0x0][0xc3c] ;  /* 0x00030f0000047ab9 */ /* 0x000fe20000000800 */
[----:B------:R-:W-:Y:S01]  /*1f010*/  IMAD.MOV.U32 R6, RZ, RZ, RZ ;  /* 0x000000ffff067224 */ /* 0x000fe200078e00ff */
[----:B------:R-:W-:Y:S01]  /*1f020*/  ULDC.64 UR6, c[0x0][0x208] ;  /* 0x0000820000067ab9 */ /* 0x000fe20000000a00 */
[----:B------:R-:W-:Y:S01]  /*1f030*/  ULDC UR5, c[0x0][0xc38] ;  /* 0x00030e0000057ab9 */ /* 0x000fe20000000800 */
[----:B-1----:R-:W-:-:S04]  /*1f040*/  LOP3.LUT R0, R0, 0x1f, RZ, 0xc0, !PT ;  /* 0x0000001f00007812 */ /* 0x002fc800078ec0ff */
[----:B------:R-:W-:-:S04]  /*1f050*/  ISETP.NE.AND P0, PT, R0, 0x1f, PT ;  /* 0x0000001f0000780c */ /* 0x000fc80003f05270 */
[----:B------:R-:W-:-:S13]  /*1f060*/  ISETP.GE.OR P1, PT, R0, UR4, !P0 ;  /* 0x0000000400007c0c */ /* 0x000fda000c726670 */
[----:B------:R-:W1:Y:S08]  /*1f070*/  @!P1 LDC.64 R4, c[0x0][0xc80] ;  /* 0x00032000ff049b82 */ /* 0x000e700000000a00 */
[----:B0-----:R-:W0:Y:S01]  /*1f080*/  @!P1 LDC.64 R2, c[0x0][0xc78] ;  /* 0x00031e00ff029b82 */ /* 0x001e220000000a00 */
[----:B-1----:R-:W-:-:S05]  /*1f090*/  @!P1 IMAD.WIDE.U32 R4, R0, 0x4, R4 ;  /* 0x0000000400049825 */ /* 0x002fca00078e0004 */
[----:B------:R-:W2:Y:S01]  /*1f0a0*/  @!P1 LDG.E R25, desc[UR6][R4.64] ;  /* 0x0000000604199981 */ /* 0x000ea2000c1e1900 */
[----:B0-----:R-:W-:-:S05]  /*1f0b0*/  @!P1 IMAD.WIDE.U32 R2, R0, 0x4, R2 ;  /* 0x0000000400029825 */ /* 0x001fca00078e0002 */
        /* <DEDUP_REMOVED lines=32> */
.L_x_2496:
        /* <DEDUP_REMOVED lines=38> */
.L_x_2494:
        /* <DEDUP_REMOVED lines=13> */
.L_x_2497:
        /* <DEDUP_REMOVED lines=17> */
[----:B------:R-:W-:Y:S02]  /*1f700*/  IMAD.MOV R11, RZ, RZ, -R10 ;  /* 0x000000ffff0b7224 */ /* 0x000fe400078e0a0a */
[----:B------:R-:W-:-:S04]  /*1f710*/  IMAD.HI.U32 R2, R3, R8, RZ ;  /* 0x0000000803027227 */ /* 0x000fc800078e00ff */
[----:B------:R-:W-:-:S05]  /*1f720*/  IMAD R8, R2, R11, R8 ;  /* 0x0000000b02087224 */ /* 0x000fca00078e0208 */
        /* <DEDUP_REMOVED lines=14> */
[----:B0-----:R-:W-:-:S04]  /*1f810*/  IMAD.MOV R8, RZ, RZ, -R3 ;  /* 0x000000ffff087224 */ /* 0x001fc800078e0a03 */
[----:B------:R-:W-:Y:S01]  /*1f820*/  IMAD.MOV.U32 R2, RZ, RZ, R8 ;  /* 0x000000ffff027224 */ /* 0x000fe200078e0008 */
[----:B------:R-:W-:-:S03]  /*1f830*/  IABS R8, R6 ;  /* 0x0000000600087213 */ /* 0x000fc60000000000 */
[----:B------:R-:W-:Y:S02]  /*1f840*/  IMAD R9, R2, R5, RZ ;  /* 0x0000000502097224 */ /* 0x000fe400078e02ff */
[----:B------:R-:W-:Y:S02]  /*1f850*/  IMAD.MOV.U32 R2, RZ, RZ, RZ ;  /* 0x000000ffff027224 */ /* 0x000fe400078e00ff */
[----:B------:R-:W-:Y:S02]  /*1f860*/  IMAD.MOV R8, RZ, RZ, -R8 ;  /* 0x000000ffff087224 */ /* 0x000fe400078e0a08 */
[----:B------:R-:W-:Y:S01]  /*1f870*/  IMAD.HI.U32 R2, R3, R9, R2 ;  /* 0x0000000903027227 */ /* 0x000fe200078e0002 */
[----:B------:R-:W-:-:S05]  /*1f880*/  IABS R3, R7 ;  /* 0x0000000700037213 */ /* 0x000fca0000000000 */
        /* <DEDUP_REMOVED lines=19> */
.L_x_2498:
[----:B0-----:R-:W0:Y:S01]  /*1f9c0*/  LDC.64 R2, c[0x0][0xc90] ;  /* 0x00032400ff027b82 */ /* 0x001e220000000a00 */
[----:B------:R-:W-:Y:S01]  /*1f9d0*/  ULDC.64 UR6, c[0x0][0x208] ;  /* 0x0000820000067ab9 */ /* 0x000fe20000000a00 */
[----:B0-----:R-:W-:-:S05]  /*1f9e0*/  IMAD.WIDE R2, R27, 0x4, R2 ;  /* 0x000000041b027825 */ /* 0x001fca00078e0202 */
[----:B------:R0:W2:Y:S02]  /*1f9f0*/  LDG.E R8, desc[UR6][R2.64] ;  /* 0x0000000602087981 */ /* 0x0000a4000c1e1900 */
[----:B0-----:R-:W-:Y:S02]  /*1fa00*/  IMAD.MOV.U32 R2, RZ, RZ, RZ ;  /* 0x000000ffff027224 */ /* 0x001fe400078e00ff */
[----:B--2---:R-:W-:-:S05]  /*1fa10*/  IMAD R5, R25, R8, RZ ;  /* 0x0000000819057224 */ /* 0x004fca00078e02ff */
[----:B------:R-:W-:-:S04]  /*1fa20*/  IABS R10, R5 ;  /* 0x00000005000a7213 */ /* 0x000fc80000000000 */
[----:B------:R-:W0:Y:S08]  /*1fa30*/  I2F.RP R6, R10 ;  /* 0x0000000a00067306 */ /* 0x000e300000209400 */
[----:B0-----:R-:W0:Y:S02]  /*1fa40*/  MUFU.RCP R6, R6 ;  /* 0x0000000600067308 */ /* 0x001e240000001000 */
[----:B0-----:R-:W-:-:S06]  /*1fa50*/  VIADD R7, R6, 0xffffffe ;  /* 0x0ffffffe06077836 */ /* 0x001fcc0000000000 */
[----:B------:R-:W0:Y:S02]  /*1fa60*/  F2I.FTZ.U32.TRUNC.NTZ R3, R7 ;  /* 0x0000000700037305 */ /* 0x000e24000021f000 */
[----:B0-----:R-:W-:-:S04]  /*1fa70*/  IMAD.MOV R9, RZ, RZ, -R3 ;  /* 0x000000ffff097224 */ /* 0x001fc800078e0a03 */
[----:B------:R-:W-:-:S04]  /*1fa80*/  IMAD R9, R9, R10, RZ ;  /* 0x0000000a09097224 */ /* 0x000fc800078e02ff */
        /* <DEDUP_REMOVED lines=21> */
[----:B------:R-:W-:-:S04]  /*1fbe0*/  VIADDMNMX R7, R7, UR5, R8, PT ;  /* 0x0000000507077c46 */ /* 0x000fc8000b800108 */
[----:B------:R-:W-:Y:S01]  /*1fbf0*/  IABS R8, R7 ;  /* 0x0000000700087213 */ /* 0x000fe20000000000 */
[----:B------:R-:W-:-:S03]  /*1fc00*/  IMAD.MOV R26, RZ, RZ, -R7 ;  /* 0x000000ffff1a7224 */ /* 0x000fc600078e0a07 */
[----:B------:R-:W0:Y:S08]  /*1fc10*/  I2F.RP R9, R8 ;  /* 0x0000000800097306 */ /* 0x000e300000209400 */
[----:B0-----:R-:W0:Y:S02]  /*1fc20*/  MUFU.RCP R9, R9 ;  /* 0x0000000900097308 */ /* 0x001e240000001000 */
[----:B0-----:R-:W-:Y:S01]  /*1fc30*/  VIADD R3, R9, 0xffffffe ;  /* 0x0ffffffe09037836 */ /* 0x001fe20000000000 */
[----:B------:R-:W-:-:S05]  /*1fc40*/  IABS R9, R7 ;  /* 0x0000000700097213 */ /* 0x000fca0000000000 */
[----:B------:R-:W0:Y:S02]  /*1fc50*/  F2I.FTZ.U32.TRUNC.NTZ R3, R3 ;  /* 0x0000000300037305 */ /* 0x000e24000021f000 */
[----:B0-----:R-:W-:-:S04]  /*1fc60*/  IMAD.MOV R11, RZ, RZ, -R3 ;  /* 0x000000ffff0b7224 */ /* 0x001fc800078e0a03 */
[----:B------:R-:W-:-:S04]  /*1fc70*/  IMAD R5, R11, R8, RZ ;  /* 0x000000080b057224 */ /* 0x000fc800078e02ff */
        /* <DEDUP_REMOVED lines=17> */
.L_x_2499:
[----:B------:R-:W-:-:S05]  /*1fd90*/  LOP3.LUT R2, RZ, R2, RZ, 0x33, !PT ;  /* 0x00000002ff027212 */ /* 0x000fca00078e33ff */
[----:B------:R-:W-:Y:S01]  /*1fda0*/  IMAD.IADD R25, R25, 0x1, R2 ;  /* 0x0000000119197824 */ /* 0x000fe200078e0202 */
[----:B------:R-:W-:Y:S06]  /*1fdb0*/  BRA `(.L_x_2500) ;  /* 0x00000000000c7947 */ /* 0x000fec0003800000 */
.L_x_2495:
[----:B------:R-:W-:Y:S02]  /*1fdc0*/  IMAD.MOV.U32 R25, RZ, RZ, RZ ;  /* 0x000000ffff197224 */ /* 0x000fe400078e00ff */
[----:B------:R-:W-:Y:S02]  /*1fdd0*/  IMAD.U32 R24, RZ, RZ, UR6 ;  /* 0x00000006ff187e24 */ /* 0x000fe4000f8e00ff */
[----:B------:R-:W-:-:S07]  /*1fde0*/  IMAD.MOV.U32 R26, RZ, RZ, RZ ;  /* 0x000000ffff1a7224 */ /* 0x000fce00078e00ff */
.L_x_2500:
[----:B------:R-:W-:-:S13]  /*1fdf0*/  ISETP.NE.AND P0, PT, R0, RZ, PT ;  /* 0x000000ff0000720c */ /* 0x000fda0003f05270 */
[----:B------:R-:W0:Y:S01]  /*1fe00*/  @!P0 S2R R3, SR_CgaCtaId ;  /* 0x0000000000038919 */ /* 0x000e220000008800 */
[----:B------:R-:W-:-:S04]  /*1fe10*/  @!P0 MOV R0, 0x400 ;  /* 0x0000040000008802 */ /* 0x000fc80000000f00 */
[----:B0-----:R-:W-:-:S05]  /*1fe20*/  @!P0 LEA R0, R3, R0, 0x18 ;  /* 0x0000000003008211 */ /* 0x001fca00078ec0ff */
[----:B------:R2:W-:Y:S01]  /*1fe30*/  @!P0 STS.128 [R0+0x31cd0], R24 ;  /* 0x031cd01800008388 */ /* 0x0005e20000000c00 */
[----:B------:R-:W-:Y:S06]  /*1fe40*/  BAR.ARV 0x5, 0x200 ;  /* 0x0148000000007b1d */ /* 0x000fec0000002000 */
.L_x_2493:
        /* <DEDUP_REMOVED lines=36> */
.L_x_2649:
[----:B------:R-:W0:Y:S01]  /*20090*/  LDC.64 R2, c[0x0][0xc88] ;  /* 0x00032200ff027b82 */ /* 0x000e220000000a00 */
[----:B------:R-:W-:Y:S01]  /*200a0*/  ULDC.64 UR4, c[0x0][0x208] ;  /* 0x0000820000047ab9 */ /* 0x000fe20000000a00 */
[----:B0-----:R-:W-:-:S05]  /*200b0*/  IMAD.WIDE R2, R27, 0x4, R2 ;  /* 0x000000041b027825 */ /* 0x001fca00078e0202 */
[----:B--2---:R-:W2:Y:S01]  /*200c0*/  LDG.E R14, desc[UR4][R2.64] ;  /* 0x00000004020e7981 */ /* 0x004ea2000c1e1900 */
[----:B------:R-:W-:Y:S05]  /*200d0*/  YIELD ;  /* 0x0000000000007946 */ /* 0x000fea0003800000 */
[----:B------:R-:W-:Y:S01]  /*200e0*/  ULDC.64 UR4, c[0x0][0xa28] ;  /* 0x00028a0000047ab9 */ /* 0x000fe20000000a00 */
[----:B------:R-:W-:Y:S02]  /*200f0*/  CS2R R8, SRZ ;  /* 0x0000000000087805 */ /* 0x000fe4000001ff00 */
[----:B------:R-:W-:Y:S01]  /*20100*/  ISETP.NE.U32.AND P0, PT, RZ, UR4, PT ;  /* 0x00000004ff007c0c */ /* 0x000fe2000bf05070 */
[----:B------:R-:W-:Y:S01]  /*20110*/  ULDC.64 UR6, c[0x0][0xa00] ;  /* 0x0002800000067ab9 */ /* 0x000fe20000000a00 */
[----:B------:R-:W-:-:S02]  /*20120*/  ULDC.64 UR8, c[0x0][0x208] ;  /* 0x0000820000087ab9 */ /* 0x000fc40000000a00 */
[----:B------:R-:W-:Y:S02]  /*20130*/  ISETP.NE.AND.EX P0, PT, RZ, UR5, PT, P0 ;  /* 0x00000005ff007c0c */ /* 0x000fe4000bf05300 */
[----:B--2---:R-:W-:Y:S01]  /*20140*/  SHF.R.S32.HI R0, RZ, 0x1f, R14 ;  /* 0x0000001fff007819 */ /* 0x004fe2000001140e */
[----:B------:R-:W-:-:S10]  /*20150*/  IMAD.SHL.U32 R19, R14, 0x4, RZ ;  /* 0x000000040e137824 */ /* 0x000fd400078e00ff */
[C---:B------:R-:W-:Y:S01]  /*20160*/  @P0 LEA R4, P1, R14.reuse, UR4, 0x2 ;  /* 0x000000040e040c11 */ /* 0x040fe2000f8210ff */
[----:B------:R-:W-:Y:S01]  /*20170*/  STL [R1+0x10], R14 ;  /* 0x0000100e01007387 */ /* 0x000fe20000100800 */
[C-C-:B------:R-:W-:Y:S02]  /*20180*/  SHF.L.U64.HI R22, R14.reuse, 0x2, R0.reuse ;  /* 0x000000020e167819 */ /* 0x140fe40000010200 */
[----:B---3--:R-:W-:Y:S01]  /*20190*/  @P0 LEA.HI.X R5, R14, UR5, R0, 0x2, P1 ;  /* 0x000000050e050c11 */ /* 0x008fe200088f1400 */
[----:B------:R-:W-:Y:S01]  /*201a0*/  ULDC.64 UR4, c[0x0][0xa08] ;  /* 0x0002820000047ab9 */ /* 0x000fe20000000a00 */
[----:B------:R-:W-:Y:S01]  /*201b0*/  ISETP.NE.U32.AND P1, PT, RZ, UR6, PT ;  /* 0x00000006ff007c0c */ /* 0x000fe2000bf25070 */
[----:B------:R0:W-:Y:S01]  /*201c0*/  STL [R1+0x2c], R0 ;  /* 0x00002c0001007387 */ /* 0x0001e20000100800 */
[----:B------:R-:W-:-:S03]  /*201d0*/  IADD3 R2, P2, R19, UR6, RZ ;  /* 0x0000000613027c10 */ /* 0x000fc6000ff5e0ff */
[----:B-1----:R1:W5:Y:S01]  /*201e0*/  @P0 LDG.E R9, desc[UR8][R4.64] ;  /* 0x0000000804090981 */ /* 0x002362000c1e1900 */
        /* <DEDUP_REMOVED lines=34> */
[----:B--2---:R0:W-:Y:S01]  /*20410*/  STL [R1+0x28], R8 ;  /* 0x0000280801007387 */ /* 0x0041e20000100800 */
[----:B------:R-:W-:Y:S02]  /*20420*/  IMAD.MOV.U32 R13, RZ, RZ, R8 ;  /* 0x000000ffff0d7224 */ /* 0x000fe400078e0008 */
[----:B0-----:R-:W-:Y:S01]  /*20430*/  IMAD.U32 R8, RZ, RZ, UR5 ;  /* 0x00000005ff087e24 */ /* 0x001fe2000f8e00ff */
[----:B----4-:R-:W-:Y:S06]  /*20440*/  @P3 BRA `(.L_x_2502) ;  /* 0x0000000000183947 */ /* 0x010fec0003800000 */
[----:B------:R-:W-:Y:S05]  /*20450*/  @!P0 BRA `(.L_x_2502) ;  /* 0x0000000000148947 */ /* 0x000fea0003800000 */
[----:B------:R-:W-:Y:S02]  /*20460*/  ULDC.64 UR4, c[0x0][0x208] ;  /* 0x0000820000047ab9 */ /* 0x000fe40000000a00 */
[----:B------:R-:W2:Y:S04]  /*20470*/  LDG.E R11, desc[UR4][R2.64] ;  /* 0x00000004020b7981 */ /* 0x000ea8000c1e1900 */
[----:B------:R-:W2:Y:S02]  /*20480*/  LDG.E R2, desc[UR4][R2.64+0x4] ;  /* 0x0000040402027981 */ /* 0x000ea4000c1e1900 */
[----:B--2---:R-:W-:-:S05]  /*20490*/  IMAD.IADD R13, R2, 0x1, -R11 ;  /* 0x00000001020d7824 */ /* 0x004fca00078e0a0b */
[----:B------:R0:W-:Y:S02]  /*204a0*/  STL [R1+0x28], R13 ;  /* 0x0000280d01007387 */ /* 0x0001e40000100800 */
.L_x_2502:
[----:B------:R-:W-:Y:S01]  /*204b0*/  ULDC.64 UR4, c[0x0][0xa20] ;  /* 0x0002880000047ab9 */ /* 0x000fe20000000a00 */
[C---:B------:R-:W-:Y:S01]  /*204c0*/  LOP3.LUT R2, R26.reuse, 0xff000000, RZ, 0xc0, !PT ;  /* 0xff0000001a027812 */ /* 0x040fe200078ec0ff */
[----:B------:R-:W-:Y:S01]  /*204d0*/  IMAD.MOV.U32 R23, RZ, RZ, R14 ;  /* 0x000000ffff177224 */ /* 0x000fe200078e000e */
        /* <DEDUP_REMOVED lines=13> */
.L_x_2503:
[----:B------:R-:W-:Y:S05]  /*205b0*/  @!P1 BRA `(.L_x_2504) ;  /* 0x0000000000109947 */ /* 0x000fea0003800000 */
[----:B------:R-:W-:Y:S02]  /*205c0*/  ULDC.64 UR4, c[0x0][0x208] ;  /* 0x0000820000047ab9 */ /* 0x000fe40000000a00 */
[----:B------:R-:W2:Y:S04]  /*205d0*/  LDG.E R10, desc[UR4][R6.64] ;  /* 0x00000004060a7981 */ /* 0x000ea8000c1e1900 */
[----:B------:R-:W2:Y:S02]  /*205e0*/  LDG.E R6, desc[UR4][R6.64+0x4] ;  /* 0x0000040406067981 */ /* 0x000ea4000c1e1900 */
[----:B--2---:R-:W-:-:S07]  /*205f0*/  IMAD.IADD R10, R6, 0x1, -R10 ;  /* 0x00000001060a7824 */ /* 0x004fce00078e0a0a */
.L_x_2504:
[----:B------:R-:W-:Y:S02]  /*20600*/  ULDC.64 UR4, c[0x0][0x208] ;  /* 0x0000820000047ab9 */ /* 0x000fe40000000a00 */
[----:B------:R-:W2:Y:S04]  /*20610*/  @P2 LDG.E R3, desc[UR4][R4.64] ;  /* 0x0000000404032981 */ /* 0x000ea8000c1e1900 */
[----:B------:R3:W2:Y:S01]  /*20620*/  @P2 LDG.E R5, desc[UR4][R4.64+0x4] ;  /* 0x0000040404052981 */ /* 0x0006a2000c1e1900 */
[----:B-----5:R-:W-:Y:S01]  /*20630*/  IMAD.IADD R10, R10, 0x1, -R9 ;  /* 0x000000010a0a7824 */ /* 0x020fe200078e0a09 */
[----:B------:R-:W-:Y:S01]  /*20640*/  LOP3.LUT R12, R2, 0xff, RZ, 0xc0, !PT ;  /* 0x000000ff020c7812 */ /* 0x000fe200078ec0ff */
[----:B------:R-:W-:Y:S04]  /*20650*/  BSSY B0, `(.L_x_2505) ;  /* 0x0000037000007945 */ /* 0x000fe80003800000 */
[----:B------:R4:W-:Y:S01]  /*20660*/  STL [R1+0x3c], R12 ;  /* 0x00003c0c01007387 */ /* 0x0009e20000100800 */
[----:B---3--:R-:W3:Y:S02]  /*20670*/  LDC R4, c[0x0][0x448] ;  /* 0x00011200ff047b82 */ /* 0x008ee40000000800 */
[----:B---3--:R-:W-:-:S13]  /*20680*/  ISETP.NE.AND P0, PT, R4, 0x1, PT ;  /* 0x000000010400780c */ /* 0x008fda0003f05270 */
[----:B------:R-:W3:Y:S08]  /*20690*/  @P0 LDC R6, c[0x0][0x44c] ;  /* 0x00011300ff060b82 */ /* 0x000ef00000000800 */
[----:B------:R-:W0:Y:S01]  /*206a0*/  @P0 LDC R4, c[0x0][0x450] ;  /* 0x00011400ff040b82 */ /* 0x000e220000000800 */
[----:B--2---:R-:W-:Y:S02]  /*206b0*/  @P2 IMAD.IADD R8, R5, 0x1, -R3 ;  /* 0x0000000105082824 */ /* 0x004fe400078e0a03 */
[----:B------:R-:W-:-:S02]  /*206c0*/  IMAD R3, R25, 0xc0, RZ ;  /* 0x000000c019037824 */ /* 0x000fc400078e02ff */
[----:B------:R-:W-:Y:S02]  /*206d0*/  IMAD.IADD R20, R10, 0x1, R8 ;  /* 0x000000010a147824 */ /* 0x000fe400078e0208 */
[----:B------:R-:W-:Y:S02]  /*206e0*/  VIADD R3, R3, 0xbf ;  /* 0x000000bf03037836 */ /* 0x000fe40000000000 */
[C---:B------:R-:W-:Y:S01]  /*206f0*/  VIADD R21, R20.reuse, 0x8f ;  /* 0x0000008f14157836 */ /* 0x040fe20000000000 */
[----:B------:R-:W-:Y:S01]  /*20700*/  IADD3 R20, R20, 0x90, -R13 ;  /* 0x0000009014147810 */ /* 0x000fe20007ffe80d */
[----:B---3--:R-:W-:-:S04]  /*20710*/  @P0 IMAD.HI.U32 R6, R3, R6, RZ ;  /* 0x0000000603060227 */ /* 0x008fc800078e00ff */
[----:B------:R-:W-:Y:S01]  /*20720*/  IMAD.HI R21, R21, 0x38e38e39, RZ ;  /* 0x38e38e3915157827 */ /* 0x000fe200078e02ff */
[----:B0-----:R-:W-:-:S04]  /*20730*/  @P0 SHF.R.U32.HI R3, RZ, R4, R6 ;  /* 0x00000004ff030219 */ /* 0x001fc80000011606 */
[----:B------:R-:W-:Y:S01]  /*20740*/  SHF.R.U32.HI R4, RZ, 0x1f, R21 ;  /* 0x0000001fff047819 */ /* 0x000fe20000011615 */
[----:B------:R-:W-:-:S03]  /*20750*/  IMAD.IADD R3, R20, 0x1, R3 ;  /* 0x0000000114037824 */ /* 0x000fc600078e0203 */
[----:B------:R-:W-:Y:S01]  /*20760*/  LEA.HI.SX32 R21, R21, R4, 0x1b ;  /* 0x0000000415157211 */ /* 0x000fe200078fdaff */
[----:B------:R-:W-:-:S05]  /*20770*/  IMAD.HI R3, R3, 0x38e38e39, RZ ;  /* 0x38e38e3903037827 */ /* 0x000fca00078e02ff */
[----:B------:R-:W-:-:S04]  /*20780*/  SHF.R.U32.HI R4, RZ, 0x1f, R3 ;  /* 0x0000001fff047819 */ /* 0x000fc80000011603 */
[----:B------:R-:W-:-:S04]  /*20790*/  LEA.HI.SX32 R4, R3, R4, 0x1b ;  /* 0x0000000403047211 */ /* 0x000fc800078fdaff */
[----:B------:R-:W-:Y:S02]  /*207a0*/  VIMNMX R5, R21, R4, PT ;  /* 0x0000000415057248 */ /* 0x000fe40003fe0100 */
[----:B------:R-:W-:Y:S01]  /*207b0*/  SHF.R.U32.HI R4, RZ, 0x10, R2 ;  /* 0x00000010ff047819 */ /* 0x000fe20000011602 */
[----:B------:R-:W-:Y:S01]  /*207c0*/  IMAD.MOV.U32 R2, RZ, RZ, RZ ;  /* 0x000000ffff027224 */ /* 0x000fe200078e00ff */
[----:B------:R-:W-:-:S13]  /*207d0*/  ISETP.GE.AND P0, PT, R5, 0x1, PT ;  /* 0x000000010500780c */ /* 0x000fda0003f06270 */
[----:B----4-:R-:W-:Y:S05]  /*207e0*/  @!P0 BRA `(.L_x_2506) ;  /* 0x0000000000748947 */ /* 0x010fea0003800000 */
[----:B------:R-:W-:Y:S01]  /*207f0*/  ISETP.NE.AND P0, PT, R4, RZ, PT ;  /* 0x000000ff0400720c */ /* 0x000fe20003f05270 */
[----:B------:R-:W-:-:S03]  /*20800*/  ULDC UR4, c[0x0][0x9f0] ;  /* 0x00027c0000047ab9 */ /* 0x000fc60000000800 */
[----:B------:R-:W-:-:S04]  /*20810*/  SEL R6, R4, UR4, P0 ;  /* 0x0000000404067c07 */ /* 0x000fc80008000000 */
[----:B------:R-:W-:Y:S02]  /*20820*/  IABS R7, R6 ;  /* 0x0000000600077213 */ /* 0x000fe40000000000 */
[----:B------:R-:W-:Y:S02]  /*20830*/  IADD3 R9, R6, -0x1, R5 ;  /* 0xffffffff06097810 */ /* 0x000fe40007ffe005 */
[----:B------:R-:W0:Y:S08]  /*20840*/  I2F.RP R2, R7 ;  /* 0x0000000700027306 */ /* 0x000e300000209400 */
[----:B0-----:R-:W0:Y:S02]  /*20850*/  MUFU.RCP R2, R2 ;  /* 0x0000000200027308 */ /* 0x001e240000001000 */
[----:B0-----:R-:W-:-:S06]  /*20860*/  VIADD R2, R2, 0xffffffe ;  /* 0x0ffffffe02027836 */ /* 0x001fcc0000000000 */
[----:B------:R0:W2:Y:S02]  /*20870*/  F2I.FTZ.U32.TRUNC.NTZ R3, R2 ;  /* 0x0000000200037305 */ /* 0x0000a4000021f000 */
[----:B0-----:R-:W-:-:S04]  /*20880*/  LOP3.LUT R2, R9, R6, RZ, 0x3c, !PT ;  /* 0x0000000609027212 */ /* 0x001fc800078e3cff */
[----:B------:R-:W-:Y:S01]  /*20890*/  ISETP.GE.AND P3, PT, R2, RZ, PT ;  /* 0x000000ff0200720c */ /* 0x000fe20003f66270 */
[----:B--2---:R-:W-:-:S04]  /*208a0*/  IMAD.MOV R2, RZ, RZ, -R3 ;  /* 0x000000ffff027224 */ /* 0x004fc800078e0a03 */
[----:B-1----:R-:W-:Y:S02]  /*208b0*/  IMAD R11, R2, R7, RZ ;  /* 0x00000007020b7224 */ /* 0x002fe400078e02ff */
        /* <DEDUP_REMOVED lines=16> */
.L_x_2506:
[----:B------:R-:W-:Y:S05]  /*209c0*/  BSYNC B0 ;  /* 0x0000000000007941 */ /* 0x000fea0003800000 */
.L_x_2505:
        /* <DEDUP_REMOVED lines=24> */
[----:B------:R0:W2:Y:S02]  /*20b50*/  SHFL.IDX PT, R14, R6, RZ, 0x1f ;  /* 0x00001fff060e7589 */ /* 0x0000a400000e0000 */
.L_x_2704:
[----:B--2---:R-:W-:Y:S02]  /*20b60*/  ISETP.NE.AND P0, PT, R14, RZ, PT ;  /* 0x000000ff0e00720c */ /* 0x004fe40003f05270 */
[----:B------:R-:W-:-:S11]  /*20b70*/  PLOP3.LUT P6, PT, PT, PT, PT, 0x8, 0x0 ;  /* 0x000000000000781c */ /* 0x000fd60003fce170 */
[----:B------:R-:W-:Y:S05]  /*20b80*/  @P0 BRA `(.L_x_2510) ;  /* 0x00000000000c0947 */ /* 0x000fea0003800000 */
[----:B------:R-:W-:-:S03]  /*20b90*/  UMOV UR4, 0xffffffff ;  /* 0xffffffff00047882 */ /* 0x000fc60000000000 */
[----:B------:R-:W-:Y:S05]  /*20ba0*/  BRA.DIV UR4, `(.L_x_2511) ;  /* 0x0000007e04047947 */ /* 0x000fea000b800000 */
[----:B------:R-:W-:-:S13]  /*20bb0*/  ELECT P6, URZ, PT ;  /* 0x00000000003f782f */ /* 0x000fda00038c0000 */
.L_x_2510:
        /* <DEDUP_REMOVED lines=9> */
.L_x_2707:
[----:B------:R-:W-:Y:S05]  /*20c50*/  BSYNC B1 ;  /* 0x0000000000017941 */ /* 0x000fea0003800000 */
.L_x_2512:
[----:B------:R-:W-:Y:S04]  /*20c60*/  BSSY B1, `(.L_x_2514) ;  /* 0x000008c000017945 */ /* 0x000fe80003800000 */
[----:B------:R-:W-:Y:S05]  /*20c70*/  @!P6 BRA `(.L_x_2515) ;  /* 0x000000080028e947 */ /* 0x000fea0003800000 */
[----:B------:R-:W1:Y:S01]  /*20c80*/  LDL R8, [R1] ;  /* 0x0000000001087983 */ /* 0x000e620000100800 */
[----:B------:R-:W-:Y:S01]  /*20c90*/  IMAD R9, R29, 0x8, R16 ;  /* 0x000000081d097824 */ /* 0x000fe200078e0210 */
[----:B------:R-:W2:Y:S01]  /*20ca0*/  S2R R7, SR_TID.X ;  /* 0x0000000000077919 */ /* 0x000ea20000002100 */
[----:B------:R-:W-:Y:S01]  /*20cb0*/  BSSY B2, `(.L_x_2516) ;  /* 0x0000006000027945 */ /* 0x000fe20003800000 */
[----:B--2---:R-:W-:-:S04]  /*20cc0*/  LOP3.LUT R7, R7, 0x7f, RZ, 0xc0, !PT ;  /* 0x0000007f07077812 */ /* 0x004fc800078ec0ff */
[----:B------:R-:W-:Y:S02]  /*20cd0*/  ISETP.NE.AND P1, PT, R7, RZ, PT ;  /* 0x000000ff0700720c */ /* 0x000fe40003f25270 */
[----:B-1----:R-:W-:-:S04]  /*20ce0*/  SHF.L.U32 R11, R8, 0x1f, RZ ;  /* 0x0000001f080b7819 */ /* 0x002fc800000006ff */
[----:B------:R-:W1:Y:S02]  /*20cf0*/  SYNCS.PHASECHK.TRANS64.TRYWAIT P0, [R9+URZ+0x31ca0], R11 ;  /* 0x031ca00b090075a7 */ /* 0x000e64000800017f */
[----:B-1----:R-:W-:Y:S05]  /*20d00*/  @!P0 BRA `(.L_x_2517) ;  /* 0x0000007800e08947 */ /* 0x002fea0003800000 */
.L_x_2708:
[----:B------:R-:W-:Y:S05]  /*20d10*/  BSYNC B2 ;  /* 0x0000000000027941 */ /* 0x000fea0003800000 */
.L_x_2516:
        /* <DEDUP_REMOVED lines=9> */
.L_x_2519:
[----:B------:R-:W-:Y:S05]  /*20db0*/  BSYNC B2 ;  /* 0x0000000000027941 */ /* 0x000fea0003800000 */
.L_x_2518:
        /* <DEDUP_REMOVED lines=12> */
.L_x_2520:
        /* <DEDUP_REMOVED lines=16> */
.L_x_2521:
        /* <DEDUP_REMOVED lines=16> */
.L_x_2522:
        /* <DEDUP_REMOVED lines=13> */
.L_x_2709:
[----:B------:R-:W-:Y:S05]  /*21150*/  BSYNC B2 ;  /* 0x0000000000027941 */ /* 0x000fea0003800000 */
.L_x_2523:
[----:B------:R-:W-:Y:S01]  /*21160*/  BSSY B2, `(.L_x_2525) ;  /* 0x000000b000027945 */ /* 0x000fe20003800000 */
[----:B------:R-:W-:Y:S02]  /*21170*/  IMAD.MOV.U32 R10, RZ, RZ, 0x0 ;  /* 0x00000000ff0a7424 */ /* 0x000fe400078e00ff */
[----:B01----:R-:W-:Y:S01]  /*21180*/  IMAD.MOV.U32 R11, RZ, RZ, 0x12f00000 ;  /* 0x12f00000ff0b7424 */ /* 0x003fe200078e00ff */
        /* <DEDUP_REMOVED lines=8> */
.L_x_2526:
[----:B------:R-:W-:Y:S05]  /*21210*/  BSYNC B2 ;  /* 0x0000000000027941 */ /* 0x000fea0003800000 */
.L_x_2525:
        /* <DEDUP_REMOVED lines=8> */
.L_x_2527:
        /* <DEDUP_REMOVED lines=15> */
.L_x_2528:
        /* <DEDUP_REMOVED lines=15> */
.L_x_2529:
        /* <DEDUP_REMOVED lines=10> */
.L_x_2515:
[----:B------:R-:W-:Y:S05]  /*21520*/  BSYNC B1 ;  /* 0x0000000000017941 */ /* 0x000fea0003800000 */
.L_x_2514:
[----:B0-----:R-:W2:Y:S01]  /*21530*/  LDL.LU R6, [R1] ;  /* 0x0000000001067983 */ /* 0x001ea20000300800 */
        /* <DEDUP_REMOVED lines=10> */
.L_x_2546:
[----:B------:R-:W-:Y:S05]  /*215e0*/  YIELD ;  /* 0x0000000000007946 */ /* 0x000fea0003800000 */
[----:B------:R-:W-:Y:S04]  /*215f0*/  BSSY B1, `(.L_x_2530) ;  /* 0x000008c000017945 */ /* 0x000fe80003800000 */
[----:B--2---:R-:W-:Y:S05]  /*21600*/  @!P6 BRA `(.L_x_2531) ;  /* 0x000000080028e947 */ /* 0x004fea0003800000 */
        /* <DEDUP_REMOVED lines=9> */
.L_x_2710:
[----:B------:R-:W-:Y:S05]  /*216a0*/  BSYNC B2 ;  /* 0x0000000000027941 */ /* 0x000fea0003800000 */
.L_x_2532:
        /* <DEDUP_REMOVED lines=9> */
.L_x_2535:
[----:B------:R-:W-:Y:S05]  /*21740*/  BSYNC B2 ;  /* 0x0000000000027941 */ /* 0x000fea0003800000 */
.L_x_2534:
        /* <DEDUP_REMOVED lines=10> */
[----:B------:R-:W-:-:S10]  /*217f0*/  UMOV UR7, 0x12f00000 ;  /* 0x12f0000000077882 */ /* 0x000fd40000000000 */
.L_x_2536:
        /* <DEDUP_REMOVED lines=12> */
[----:B------:R-:W-:Y:S01]  /*218c0*/  UMOV UR6, 0x0 ;  /* 0x0000000000067882 */ /* 0x000fe20000000000 */
[----:B------:R-:W-:Y:S02]  /*218d0*/  UMOV UR7, 0x12f00000 ;  /* 0x12f0000000077882 */ /* 0x000fe40000000000 */
[----:B------:R-:W-:Y:S01]  /*218e0*/  R2UR UR10, R11 ;  /* 0x000000000b0a72ca */ /* 0x000fe200000e0000 */
[----:B------:R-:W-:-:S14]  /*218f0*/  VIADD R11, R7, 0x18e00 ;  /* 0x00018e00070b7836 */ /* 0x000fdc0000000000 */
.L_x_2537:
        /* <DEDUP_REMOVED lines=16> */
.L_x_2538:
        /* <DEDUP_REMOVED lines=13> */
.L_x_2711:
[----:B------:R-:W-:Y:S05]  /*21ad0*/  BSYNC B2 ;  /* 0x0000000000027941 */ /* 0x000fea0003800000 */
.L_x_2539:
        /* <DEDUP_REMOVED lines=11> */
.L_x_2542:
[----:B------:R-:W-:Y:S05]  /*21b90*/  BSYNC B2 ;  /* 0x0000000000027941 */ /* 0x000fea0003800000 */
.L_x_2541:
        /* <DEDUP_REMOVED lines=8> */
.L_x_2543:
        /* <DEDUP_REMOVED lines=11> */
[----:B------:R-:W-:Y:S01]  /*21cd0*/  R2UR UR6, R12 ;  /* 0x000000000c0672ca */ /* 0x000fe200000e0000 */
[----:B------:R-:W-:Y:S01]  /*21ce0*/  VIADD R5, R7, 0x2600 ;  /* 0x0000260007057836 */ /* 0x000fe20000000000 */
[----:B------:R-:W-:Y:S02]  /*21cf0*/  R2UR UR7, R13 ;  /* 0x000000000d0772ca */ /* 0x000fe400000e0000 */
[----:B------:R-:W-:Y:S02]  /*21d00*/  R2UR UR10, R8 ;  /* 0x00000000080a72ca */ /* 0x000fe400000e0000 */
[----:B------:R-:W-:-:S13]  /*21d10*/  PLOP3.LUT P1, PT, PT, PT, PT, 0x80, 0x0 ;  /* 0x000000000000781c */ /* 0x000fda0003f2f070 */
.L_x_2544:
        /* <DEDUP_REMOVED lines=15> */
.L_x_2545:
        /* <DEDUP_REMOVED lines=10> */
.L_x_2531:
[----:B------:R-:W-:Y:S05]  /*21eb0*/  BSYNC B1 ;  /* 0x0000000000017941 */ /* 0x000fea0003800000 */
.L_x_2530:
        /* <DEDUP_REMOVED lines=10> */
.L_x_2508:
[----:B------:R-:W-:Y:S05]  /*21f60*/  BSYNC B0 ;  /* 0x0000000000007941 */ /* 0x000fea0003800000 */
.L_x_2507:
[----:B------:R-:W3:Y:S01]  /*21f70*/  LDC R0, c[0x0][0x448] ;  /* 0x00011200ff007b82 */ /* 0x000ee20000000800 */
[----:B------:R-:W-:Y:S01]  /*21f80*/  IMAD.MOV.U32 R2, RZ, RZ, 0xc0 ;  /* 0x000000c0ff027424 */ /* 0x000fe200078e00ff */
[----:B------:R-:W-:Y:S01]  /*21f90*/  ISETP.NE.AND P2, PT, R4, RZ, PT ;  /* 0x000000ff0400720c */ /* 0x000fe20003f45270 */
[----:B------:R-:W-:Y:S05]  /*21fa0*/  @!P0 WARPSYNC.ALL ;  /* 0x0000000000008948 */ /* 0x000fea0003800000 */
[----:B------:R-:W-:Y:S01]  /*21fb0*/  IMAD R2, R25, R2, 0xbf ;  /* 0x000000bf19027424 */ /* 0x000fe200078e0202 */
[----:B------:R-:W-:Y:S06]  /*21fc0*/  BSSY B0, `(.L_x_2547) ;  /* 0x000002b000007945 */ /* 0x000fec0003800000 */
[----:B------:R-:W4:Y:S08]  /*21fd0*/  @!P2 LDC R4, c[0x0][0x9f0] ;  /* 0x00027c00ff04ab82 */ /* 0x000f300000000800 */
[----:B------:R-:W-:Y:S01]  /*21fe0*/  @!P0 BAR.SYNC.DEFER_BLOCKING 0xc, 0x200 ;  /* 0x0308000000008b1d */ /* 0x000fe20000010000 */
[----:B---3--:R-:W-:-:S13]  /*21ff0*/  ISETP.NE.AND P1, PT, R0, 0x1, PT ;  /* 0x000000010000780c */ /* 0x008fda0003f25270 */
[----:B------:R-:W3:Y:S08]  /*22000*/  @P1 LDC R3, c[0x0][0x44c] ;  /* 0x00011300ff031b82 */ /* 0x000ef00000000800 */
[----:B------:R-:W5:Y:S01]  /*22010*/  @P1 LDC R0, c[0x0][0x450] ;  /* 0x00011400ff001b82 */ /* 0x000f620000000800 */
[----:B---3--:R-:W-:-:S05]  /*22020*/  @P1 IMAD.HI.U32 R3, R2, R3, RZ ;  /* 0x0000000302031227 */ /* 0x008fca00078e00ff */
[----:B-----5:R-:W-:-:S05]  /*22030*/  @P1 SHF.R.U32.HI R2, RZ, R0, R3 ;  /* 0x00000000ff021219 */ /* 0x020fca0000011603 */
[----:B------:R-:W-:-:S04]  /*22040*/  IMAD.IADD R0, R20, 0x1, R2 ;  /* 0x0000000114007824 */ /* 0x000fc800078e0202 */
[----:B------:R-:W-:-:S05]  /*22050*/  IMAD.HI R0, R0, 0x38e38e39, RZ ;  /* 0x38e38e3900007827 */ /* 0x000fca00078e02ff */
[----:B------:R-:W-:-:S04]  /*22060*/  SHF.R.U32.HI R2, RZ, 0x1f, R0 ;  /* 0x0000001fff027819 */ /* 0x000fc80000011600 */
[----:B------:R-:W-:-:S04]  /*22070*/  LEA.HI.SX32 R2, R0, R2, 0x1b ;  /* 0x0000000200027211 */ /* 0x000fc800078fdaff */
[----:B------:R-:W-:-:S04]  /*22080*/  VIMNMX R7, R21, R2, PT ;  /* 0x0000000215077248 */ /* 0x000fc80003fe0100 */
[----:B------:R-:W-:Y:S01]  /*22090*/  ISETP.GE.AND P1, PT, R7, 0x1, PT ;  /* 0x000000010700780c */ /* 0x000fe20003f26270 */
[----:B------:R3:W-:Y:S04]  /*220a0*/  STL [R1+0x1c], R7 ;  /* 0x00001c0701007387 */ /* 0x0007e80000100800 */
[----:B------:R3:W-:Y:S08]  /*220b0*/  STL [R1+0x24], RZ ;  /* 0x000024ff01007387 */ /* 0x0007f00000100800 */
[----:B---34-:R-:W-:Y:S05]  /*220c0*/  @!P1 BRA `(.L_x_2548) ;  /* 0x0000000000689947 */ /* 0x018fea0003800000 */
[-C--:B------:R-:W-:Y:S02]  /*220d0*/  IABS R0, R4.reuse ;  /* 0x0000000400007213 */ /* 0x080fe40000000000 */
[----:B0-----:R-:W-:Y:S02]  /*220e0*/  IABS R6, R4 ;  /* 0x0000000400067213 */ /* 0x001fe40000000000 */
        /* <DEDUP_REMOVED lines=24> */
.L_x_2548:
[----:B------:R-:W-:Y:S05]  /*22270*/  BSYNC B0 ;  /* 0x0000000000007941 */ /* 0x000fea0003800000 */
.L_x_2547:
[----:B------:R-:W4:Y:S04]  /*22280*/  LDL R0, [R1+0x24] ;  /* 0x0000240001007983 */ /* 0x000f280000100800 */
[----:B------:R-:W4:Y:S01]  /*22290*/  LDL R2, [R1+0x3c] ;  /* 0x00003c0001027983 */ /* 0x000f220000100800 */
[----:B------:R-:W-:Y:S01]  /*222a0*/  BSSY B7, `(.L_x_2549) ;  /* 0x0000427000077945 */ /* 0x000fe20003800000 */
[----:B----4-:R-:W-:-:S05]  /*222b0*/  IMAD R2, R2, R0, RZ ;  /* 0x0000000002027224 */ /* 0x010fca00078e02ff */
[----:B------:R-:W-:Y:S01]  /*222c0*/  VIADDMNMX R0, R2, R0, R7, PT ;  /* 0x0000000002007246 */ /* 0x000fe20003800107 */
        /* <DEDUP_REMOVED lines=11> */
[----:B------:R-:W3:Y:S01]  /*22380*/  FLO.U32 R0, UR4 ;  /* 0x0000000400007d00 */ /* 0x000ee200080e0000 */
[----:B------:R-:W-:Y:S01]  /*22390*/  ULDC.64 UR6, c[0x0][0x208] ;  /* 0x0000820000067ab9 */ /* 0x000fe20000000a00 */
        /* <DEDUP_REMOVED lines=9> */
.L_x_2550:
        /* <DEDUP_REMOVED lines=9> */
[----:B------:R-:W4:Y:S01]  /*224c0*/  LDC.64 R2, c[0x4][R2] ;  /* 0x0100000002027b82 */ /* 0x000f220000000a00 */
[----:B---3--:R-:W-:Y:S02]  /*224d0*/  IMAD.U32 R5, RZ, RZ, UR7 ;  /* 0x00000007ff057e24 */ /* 0x008fe4000f8e00ff */
[----:B0-----:R-:W-:Y:S02]  /*224e0*/  IMAD.U32 R6, RZ, RZ, UR8 ;  /* 0x00000008ff067e24 */ /* 0x001fe4000f8e00ff */
[----:B------:R-:W-:-:S02]  /*224f0*/  IMAD.U32 R7, RZ, RZ, UR9 ;  /* 0x00000009ff077e24 */ /* 0x000fc4000f8e00ff */
[----:B------:R-:W-:Y:S02]  /*22500*/  IMAD.U32 R10, RZ, RZ, UR4 ;  /* 0x00000004ff0a7e24 */ /* 0x000fe4000f8e00ff */
[----:B-1----:R-:W-:Y:S02]  /*22510*/  IMAD.U32 R11, RZ, RZ, UR5 ;  /* 0x00000005ff0b7e24 */ /* 0x002fe4000f8e00ff */
[----:B--2---:R-:W-:Y:S02]  /*22520*/  IMAD.MOV.U32 R8, RZ, RZ, 0x70 ;  /* 0x00000070ff087424 */ /* 0x004fe400078e00ff */
[----:B------:R-:W-:Y:S02]  /*22530*/  IMAD.MOV.U32 R12, RZ, RZ, 0x1 ;  /* 0x00000001ff0c7424 */ /* 0x000fe400078e00ff */
[----:B------:R-:W-:-:S07]  /*22540*/  IMAD.MOV.U32 R13, RZ, RZ, RZ ;  /* 0x000000ffff0d7224 */ /* 0x000fce00078e00ff */
[----:B------:R-:W-:-:S07]  /*22550*/  LEPC R20, `(.L_x_2553) ;  /* 0x000000001014794e */ /* 0x000fce0000000000 */
[----:B----4-:R-:W-:Y:S05]  /*22560*/  CALL.ABS.NOINC R2 ;  /* 0x0000000002007343 */ /* 0x010fea0003c00000 */
.L_x_2553:
[----:B------:R-:W-:Y:S05]  /*22570*/  BSYNC B6 ;  /* 0x0000000000067941 */ /* 0x000fea0003800000 */
.L_x_2552:
        /* <DEDUP_REMOVED lines=20> */
.L_x_2556:
        /* <DEDUP_REMOVED lines=16> */
.L_x_2555:
[----:B------:R-:W-:Y:S05]  /*227c0*/  BSYNC B6 ;  /* 0x0000000000067941 */ /* 0x000fea0003800000 */
.L_x_2554:
[----:B------:R-:W-:Y:S01]  /*227d0*/  ULDC.64 UR4, c[0x0][0x9f8] ;  /* 0x00027e0000047ab9 */ /* 0x000fe20000000a00 */
[----:B------:R-:W4:Y:S01]  /*227e0*/  LDL R20, [R1+0x20] ;  /* 0x0000200001147983 */ /* 0x000f220000100800 */
[----:B------:R-:W-:Y:S01]  /*227f0*/  ISETP.NE.U32.AND P0, PT, RZ, UR4, PT ;  /* 0x00000004ff007c0c */ /* 0x000fe2000bf05070 */
[----:B------:R-:W-:-:S03]  /*22800*/  ULDC.64 UR6, c[0x0][0x208] ;  /* 0x0000820000067ab9 */ /* 0x000fc60000000a00 */
        /* <DEDUP_REMOVED lines=18> */
.L_x_2714:
        /* <DEDUP_REMOVED lines=10> */
.L_x_2717:
[----:B------:R-:W-:Y:S05]  /*229d0*/  @!P6 BRA `(.L_x_2558) ;  /* 0x000000040018e947 */ /* 0x000fea0003800000 */
[----:B------:R-:W-:-:S04]  /*229e0*/  ISETP.NE.U32.AND P0, PT, R2, RZ, PT ;  /* 0x000000ff0200720c */ /* 0x000fc80003f05070 */
[----:B------:R-:W-:-:S13]  /*229f0*/  ISETP.NE.AND.EX P0, PT, R3, RZ, PT, P0 ;  /* 0x000000ff0300720c */ /* 0x000fda0003f05300 */
[----:B------:R-:W-:Y:S05]  /*22a00*/  @!P0 BRA `(.L_x_2560) ;  /* 0x00000000004c8947 */ /* 0x000fea0003800000 */
[----:B------:R-:W4:Y:S01]  /*22a10*/  LDC R6, c[0x0][0x43c] ;  /* 0x00010f00ff067b82 */ /* 0x000f220000000800 */
[----:B0-----:R-:W-:Y:S01]  /*22a20*/  IMAD.MOV.U32 R0, RZ, RZ, R22 ;  /* 0x000000ffff007224 */ /* 0x001fe200078e0016 */
[----:B------:R-:W-:Y:S01]  /*22a30*/  ULDC.64 UR4, c[0x0][0x428] ;  /* 0x00010a0000047ab9 */ /* 0x000fe20000000a00 */
[----:B------:R-:W-:Y:S01]  /*22a40*/  ULDC.64 UR6, c[0x0][0x208] ;  /* 0x0000820000067ab9 */ /* 0x000fe20000000a00 */
[----:B----4-:R-:W-:-:S13]  /*22a50*/  ISETP.NE.AND P0, PT, R6, 0x1, PT ;  /* 0x000000010600780c */ /* 0x010fda0003f05270 */
        /* <DEDUP_REMOVED lines=14> */
.L_x_2560:
[----:B0-----:R-:W-:Y:S01]  /*22b40*/  IMAD R0, R18, 0x8, R16 ;  /* 0x0000000812007824 */ /* 0x001fe200078e0210 */
[----:B----4-:R-:W-:-:S04]  /*22b50*/  SHF.L.U32 R2, R28, 0x1f, RZ ;  /* 0x0000001f1c027819 */ /* 0x010fc800000006ff */
[----:B------:R-:W0:Y:S02]  /*22b60*/  SYNCS.PHASECHK.TRANS64.TRYWAIT P0, [R0+URZ+0x31c40], R2 ;  /* 0x031c4002000075a7 */ /* 0x000e24000800017f */
[----:B0-----:R-:W-:Y:S05]  /*22b70*/  @!P0 BRA `(.L_x_2561) ;  /* 0x0000005c00e88947 */ /* 0x001fea0003800000 */
.L_x_2718:
        /* <DEDUP_REMOVED lines=11> */
.L_x_2562:
        /* <DEDUP_REMOVED lines=33> */
.L_x_2558:
[----:B------:R-:W4:Y:S04]  /*22e40*/  LDL.LU R4, [R1+0x18] ;  /* 0x0000180001047983 */ /* 0x000f280000300800 */
[----:B------:R-:W5:Y:S04]  /*22e50*/  LDL.LU R6, [R1+0x10] ;  /* 0x0000100001067983 */ /* 0x000f680000300800 */
        /* <DEDUP_REMOVED lines=32> */
[----:B-1----:R-:W-:Y:S02]  /*23060*/  IMAD.U32 R11, RZ, RZ, UR9 ;  /* 0x00000009ff0b7e24 */ /* 0x002fe4000f8e00ff */
[----:B------:R-:W-:Y:S02]  /*23070*/  IMAD.MOV.U32 R8, RZ, RZ, 0x70 ;  /* 0x00000070ff087424 */ /* 0x000fe400078e00ff */
[----:B------:R-:W-:Y:S02]  /*23080*/  IMAD.MOV.U32 R12, RZ, RZ, 0x1 ;  /* 0x00000001ff0c7424 */ /* 0x000fe400078e00ff */
[----:B------:R-:W-:-:S07]  /*23090*/  IMAD.MOV.U32 R13, RZ, RZ, RZ ;  /* 0x000000ffff0d7224 */ /* 0x000fce00078e00ff */
[----:B------:R-:W-:-:S07]  /*230a0*/  LEPC R20, `(.L_x_2564) ;  /* 0x000000001014794e */ /* 0x000fce0000000000 */
[----:B0-----:R-:W-:Y:S05]  /*230b0*/  CALL.ABS.NOINC R2 ;  /* 0x0000000002007343 */ /* 0x001fea0003c00000 */
.L_x_2564:
[----:B------:R-:W-:Y:S05]  /*230c0*/  BSYNC B6 ;  /* 0x0000000000067941 */ /* 0x000fea0003800000 */
.L_x_2563:
        /* <DEDUP_REMOVED lines=9> */
[----:B-1----:R-:W1:Y:S01]  /*23160*/  S2R R11, SR_TID.X ;  /* 0x00000000000b7919 */ /* 0x002e620000002100 */
[----:B---3--:R-:W-:-:S13]  /*23170*/  ISETP.NE.AND P1, PT, R10, 0x1, PT ;  /* 0x000000010a00780c */ /* 0x008fda0003f25270 */
        /* <DEDUP_REMOVED lines=26> */
[--C-:B------:R-:W-:Y:S01]  /*23320*/  SHF.R.S32.HI R5, RZ, 0x1f, R4.reuse ;  /* 0x0000001fff057819 */ /* 0x100fe20000011404 */
[----:B------:R-:W-:-:S04]  /*23330*/  IMAD.MOV R8, RZ, RZ, -R4 ;  /* 0x000000ffff087224 */ /* 0x000fc800078e0a04 */
[----:B------:R-:W-:Y:S02]  /*23340*/  IMAD R5, R5, UR4, RZ ;  /* 0x0000000405057c24 */ /* 0x000fe4000f8e02ff */
[----:B------:R-:W-:Y:S02]  /*23350*/  IMAD R8, R10, R8, R0 ;  /* 0x000000080a087224 */ /* 0x000fe400078e0200 */
[C---:B------:R-:W-:Y:S02]  /*23360*/  IMAD R6, R4.reuse, UR5, R5 ;  /* 0x0000000504067c24 */ /* 0x040fe4000f8e0205 */
[----:B------:R-:W-:-:S04]  /*23370*/  IMAD.WIDE.U32 R4, R4, UR4, R2 ;  /* 0x0000000404047c25 */ /* 0x000fc8000f8e0002 */
[----:B------:R-:W-:Y:S01]  /*23380*/  IMAD.IADD R5, R5, 0x1, R6 ;  /* 0x0000000105057824 */ /* 0x000fe200078e0206 */
[----:B------:R-:W-:Y:S01]  /*23390*/  SHF.R.S32.HI R6, RZ, 0x1f, R8 ;  /* 0x0000001fff067819 */ /* 0x000fe20000011408 */
[----:B------:R-:W-:-:S04]  /*233a0*/  VIADD R0, R0, 0x80 ;  /* 0x0000008000007836 */ /* 0x000fc80000000000 */
[----:B------:R-:W-:Y:S02]  /*233b0*/  IMAD R9, R6, UR6, RZ ;  /* 0x0000000606097c24 */ /* 0x000fe4000f8e02ff */
[----:B------:R-:W-:-:S04]  /*233c0*/  IMAD.WIDE.U32 R6, R8, UR6, R4 ;  /* 0x0000000608067c25 */ /* 0x000fc8000f8e0004 */
[----:B------:R-:W-:Y:S01]  /*233d0*/  IMAD R5, R8, UR7, R9 ;  /* 0x0000000708057c24 */ /* 0x000fe2000f8e0209 */
[----:B------:R-:W-:Y:S01]  /*233e0*/  LEA R4, P0, R6, UR8, 0x1 ;  /* 0x0000000806047c11 */ /* 0x000fe2000f8008ff */
[----:B------:R-:W0:Y:S02]  /*233f0*/  @P1 LDC R8, c[0x0][0x450] ;  /* 0x00011400ff081b82 */ /* 0x000e240000000800 */
[----:B------:R-:W-:-:S05]  /*23400*/  IMAD.IADD R5, R7, 0x1, R5 ;  /* 0x0000000107057824 */ /* 0x000fca00078e0205 */
[----:B------:R-:W-:Y:S01]  /*23410*/  LEA.HI.X R5, R6, UR9, R5, 0x1, P0 ;  /* 0x0000000906057c11 */ /* 0x000fe200080f0c05 */
[----:B------:R-:W1:Y:S01]  /*23420*/  @P1 LDC R7, c[0x0][0x44c] ;  /* 0x00011300ff071b82 */ /* 0x000e620000000800 */
[----:B------:R-:W-:Y:S02]  /*23430*/  IMAD.MOV.U32 R6, RZ, RZ, R0 ;  /* 0x000000ffff067224 */ /* 0x000fe400078e0000 */
[----:B-1----:R-:W-:-:S05]  /*23440*/  @P1 IMAD.HI.U32 R7, R0, R7, RZ ;  /* 0x0000000700071227 */ /* 0x002fca00078e00ff */
[----:B0-----:R-:W-:Y:S02]  /*23450*/  @P1 SHF.R.U32.HI R6, RZ, R8, R7 ;  /* 0x00000008ff061219 */ /* 0x001fe40000011607 */
[----:B------:R0:W5:Y:S03]  /*23460*/  LDL R8, [R1+0xc] ;  /* 0x00000c0001087983 */ /* 0x0001660000100800 */
        /* <DEDUP_REMOVED lines=81> */
.L_x_2731:
[----:B------:R-:W-:Y:S01]  /*23980*/  VIADD R25, R25, 0xa0 ;  /* 0x000000a019197836 */ /* 0x000fe20000000000 */
[----:B------:R-:W-:-:S04]  /*23990*/  ULDC.64 UR4, c[0x0][0x208] ;  /* 0x0000820000047ab9 */ /* 0x000fc80000000a00 */
[----:B------:R-:W-:-:S13]  /*239a0*/  ISETP.GE.AND P3, PT, R25, R0, PT ;  /* 0x000000001900720c */ /* 0x000fda0003f66270 */
[----:B-1----:R-:W-:-:S05]  /*239b0*/  @!P3 LEA R2, P4, R20, R2, 0x1 ;  /* 0x000000021402b211 */ /* 0x002fca00078808ff */
[----:B------:R-:W-:-:S05]  /*239c0*/  @!P3 IMAD.X R3, RZ, RZ, R6, P4 ;  /* 0x000000ffff03b224 */ /* 0x000fca00020e0606 */
[----:B------:R-:W-:Y:S01]  /*239d0*/  @!PT LDS RZ, [RZ] ;  /* 0x00000000fffff984 */ /* 0x000fe20000000800 */
[----:B------:R-:W-:Y:S01]  /*239e0*/  @!PT LDS RZ, [RZ] ;  /* 0x00000000fffff984 */ /* 0x000fe20000000800 */
[----:B------:R-:W-:Y:S01]  /*239f0*/  @!PT LDS RZ, [RZ] ;  /* 0x00000000fffff984 */ /* 0x000fe20000000800 */
[----:B------:R-:W-:Y:S04]  /*23a00*/  @!P3 LDGSTS.E.BYPASS.LTC128B.128 [R8+0x10200], desc[UR4][R2.64], !P2 ;  /* 0x102000000208bfae */ /* 0x000fe8000d101d44 */
[----:B------:R-:W-:Y:S04]  /*23a10*/  @!P3 LDGSTS.E.BYPASS.LTC128B.128 [R8+0x13200], desc[UR4][R2.64+0x40], !P1 ;  /* 0x132000400208bfae */ /* 0x000fe8000c901d44 */
[----:B------:R1:W-:Y:S01]  /*23a20*/  @!P3 LDGSTS.E.BYPASS.LTC128B.128 [R8+0x16200], desc[UR4][R2.64+0x80], !P0 ;  /* 0x162000800208bfae */ /* 0x0003e2000c101d44 */
[----:B------:R-:W-:Y:S01]  /*23a30*/  PLOP3.LUT P0, PT, PT, PT, PT, 0x80, 0x0 ;  /* 0x000000000000781c */ /* 0x000fe20003f0f070 */
[----:B------:R-:W-:Y:S01]  /*23a40*/  NOP ;  /* 0x0000000000007918 */ /* 0x000fe20000000000 */
[----:B-1----:R-:W-:-:S11]  /*23a50*/  VIADD R8, R16, 0x31c00 ;  /* 0x00031c0010087836 */ /* 0x002fd60000000000 */
.L_x_2566:
[----:B------:R-:W-:Y:S02]  /*23a60*/  PLOP3.LUT P1, PT, P1, P0, PT, 0xa2, 0x0 ;  /* 0x000000000000781c */ /* 0x000fe40000f21472 */
[----:B------:R-:W-:-:S08]  /*23a70*/  @P0 R2UR P1, UR4, R16 ;  /* 0x00000000100402ca */ /* 0x000fd00000020000 */
[----:B------:R-:W-:-:S05]  /*23a80*/  @P0 PLOP3.LUT P0, PT, P1, PT, PT, 0x80, 0x0 ;  /* 0x000000000000081c */ /* 0x000fca0000f0f070 */
[----:B------:R-:W-:Y:S01]  /*23a90*/  @!P1 SYNCS.ARRIVE.TRANS64.RED.A0T1 RZ, [UR4+0x31c00], RZ ;  /* 0x031c00ffffff99a7 */ /* 0x000fe20008200404 */
[----:B------:R-:W-:Y:S07]  /*23aa0*/  @!P1 ARRIVES.LDGSTSBAR.64.TRANSCNT [UR4+0x31c00] ;  /* 0x031c0000ff0099b0 */ /* 0x000fee0008000a84 */
[----:B------:R-:W-:Y:S05]  /*23ab0*/  @P0 BRA.U.ANY `(.L_x_2566) ;  /* 0xfffffffd00e80947 */ /* 0x000fea000393ffff */
[----:B------:R-:W2:Y:S02]  /*23ac0*/  LDL.LU R2, [R1+0x38] ;  /* 0x0000380001027983 */ /* 0x000ea40000300800 */
        /* <DEDUP_REMOVED lines=11> */
.L_x_2732:
[----:B------:R-:W-:Y:S05]  /*23b80*/  BSYNC B0 ;  /* 0x0000000000007941 */ /* 0x000fea0003800000 */
.L_x_2567:
        /* <DEDUP_REMOVED lines=53> */
.L_x_2575:
[----:B------:R-:W-:Y:S01]  /*23ee0*/  IMAD R3, R5, 0x8, R16 ;  /* 0x0000000805037824 */ /* 0x000fe200078e0210 */
[----:B------:R-:W-:Y:S01]  /*23ef0*/  SHF.L.U32 R2, R10, 0x1f, RZ ;  /* 0x0000001f0a027819 */ /* 0x000fe200000006ff */
[----:B------:R-:W-:Y:S03]  /*23f00*/  BSSY B3, `(.L_x_2576) ;  /* 0x0000003000037945 */ /* 0x000fe60003800000 */
[----:B------:R-:W1:Y:S02]  /*23f10*/  SYNCS.PHASECHK.TRANS64.TRYWAIT P0, [R3+URZ+0x31c40], R2 ;  /* 0x031c4002030075a7 */ /* 0x000e64000800017f */
[----:B-1----:R-:W-:Y:S05]  /*23f20*/  @!P0 BRA `(.L_x_2577) ;  /* 0x00000054003c8947 */ /* 0x002fea0003800000 */
.L_x_2733:
[----:B------:R-:W-:Y:S05]  /*23f30*/  BSYNC B3 ;  /* 0x0000000000037941 */ /* 0x000fea0003800000 */
.L_x_2576:
        /* <DEDUP_REMOVED lines=12> */
.L_x_2579:
[----:B------:R-:W-:Y:S05]  /*24000*/  BSYNC B3 ;  /* 0x0000000000037941 */ /* 0x000fea0003800000 */
.L_x_2578:
        /* <DEDUP_REMOVED lines=11> */
.L_x_2580:
        /* <DEDUP_REMOVED lines=16> */
.L_x_2581:
        /* <DEDUP_REMOVED lines=16> */
.L_x_2582:
        /* <DEDUP_REMOVED lines=15> */
.L_x_2734:
[----:B------:R-:W-:Y:S05]  /*243b0*/  BSYNC B3 ;  /* 0x0000000000037941 */ /* 0x000fea0003800000 */
.L_x_2583:
        /* <DEDUP_REMOVED lines=12> */
.L_x_2586:
[----:B------:R-:W-:Y:S05]  /*24480*/  BSYNC B3 ;  /* 0x0000000000037941 */ /* 0x000fea0003800000 */
.L_x_2585:
        /* <DEDUP_REMOVED lines=11> */
.L_x_2587:
        /* <DEDUP_REMOVED lines=15> */
.L_x_2588:
        /* <DEDUP_REMOVED lines=15> */
.L_x_2589:
        /* <DEDUP_REMOVED lines=12> */
.L_x_2574:
[----:B------:R-:W-:Y:S05]  /*247e0*/  BSYNC B1 ;  /* 0x0000000000017941 */ /* 0x000fea0003800000 */
.L_x_2573:
[----:B------:R-:W2:Y:S01]  /*247f0*/  LDL.LU R0, [R1+0x20] ;  /* 0x0000200001007983 */ /* 0x000ea20000300800 */
[----:B------:R-:W-:Y:S02]  /*24800*/  IMAD.MOV.U32 R18, RZ, RZ, R5 ;  /* 0x000000ffff127224 */ /* 0x000fe400078e0005 */
[----:B------:R-:W-:Y:S02]  /*24810*/  IMAD.MOV.U32 R28, RZ, RZ, R10 ;  /* 0x000000ffff1c7224 */ /* 0x000fe400078e000a */
[----:B--2---:R-:W-:-:S07]  /*24820*/  VIADD R0, R0, 0xfffffffd ;  /* 0xfffffffd00007836 */ /* 0x004fce0000000000 */
.L_x_2572:
[----:B------:R-:W-:Y:S05]  /*24830*/  BSYNC B2 ;  /* 0x0000000000027941 */ /* 0x000fea0003800000 */
.L_x_2571:
[----:B------:R-:W-:Y:S01]  /*24840*/  VIADD R9, R9, 0xfffffffe ;  /* 0xfffffffe09097836 */ /* 0x000fe20000000000 */
[----:B------:R-:W-:-:S04]  /*24850*/  LOP3.LUT R4, RZ, R4, RZ, 0x33, !PT ;  /* 0x00000004ff047212 */ /* 0x000fc800078e33ff */
[----:B------:R-:W-:-:S13]  /*24860*/  ISETP.NE.AND P0, PT, R9, R4, PT ;  /* 0x000000040900720c */ /* 0x000fda0003f05270 */
[----:B------:R-:W-:Y:S05]  /*24870*/  @!P0 BRA `(.L_x_2570) ;  /* 0x0000001400a08947 */ /* 0x000fea0003800000 */
[----:B------:R-:W-:-:S07]  /*24880*/  IMAD.MOV.U32 R4, RZ, RZ, R19 ;  /* 0x000000ffff047224 */ /* 0x000fce00078e0013 */
.L_x_2624:
        /* <DEDUP_REMOVED lines=34> */
.L_x_2592:
[----:B------:R-:W-:Y:S01]  /*24ab0*/  IMAD R3, R6, 0x8, R16 ;  /* 0x0000000806037824 */ /* 0x000fe200078e0210 */
[----:B------:R-:W-:Y:S01]  /*24ac0*/  SHF.L.U32 R2, R7, 0x1f, RZ ;  /* 0x0000001f07027819 */ /* 0x000fe200000006ff */
[----:B------:R-:W-:Y:S03]  /*24ad0*/  BSSY B2, `(.L_x_2593) ;  /* 0x0000003000027945 */ /* 0x000fe60003800000 */
[----:B------:R-:W1:Y:S02]  /*24ae0*/  SYNCS.PHASECHK.TRANS64.TRYWAIT P0, [R3+URZ+0x31c40], R2 ;  /* 0x031c4002030075a7 */ /* 0x000e64000800017f */
[----:B-1----:R-:W-:Y:S05]  /*24af0*/  @!P0 BRA `(.L_x_2594) ;  /* 0x0000004800708947 */ /* 0x002fea0003800000 */
.L_x_2735:
[----:B------:R-:W-:Y:S05]  /*24b00*/  BSYNC B2 ;  /* 0x0000000000027941 */ /* 0x000fea0003800000 */
.L_x_2593:
        /* <DEDUP_REMOVED lines=12> */
.L_x_2596:
[----:B------:R-:W-:Y:S05]  /*24bd0*/  BSYNC B2 ;  /* 0x0000000000027941 */ /* 0x000fea0003800000 */
.L_x_2595:
        /* <DEDUP_REMOVED lines=11> */
.L_x_2597:
        /* <DEDUP_REMOVED lines=16> */
.L_x_2598:
        /* <DEDUP_REMOVED lines=16> */
.L_x_2599:
        /* <DEDUP_REMOVED lines=15> */
.L_x_2736:
[----:B------:R-:W-:Y:S05]  /*24f80*/  BSYNC B2 ;  /* 0x0000000000027941 */ /* 0x000fea0003800000 */
.L_x_2600:
        /* <DEDUP_REMOVED lines=11> */
.L_x_2603:
[----:B------:R-:W-:Y:S05]  /*25040*/  BSYNC B2 ;  /* 0x0000000000027941 */ /* 0x000fea0003800000 */
.L_x_2602:
        /* <DEDUP_REMOVED lines=10> */
.L_x_2604:
        /* <DEDUP_REMOVED lines=15> */
.L_x_2605:
        /* <DEDUP_REMOVED lines=15> */
.L_x_2606:
        /* <DEDUP_REMOVED lines=12> */
.L_x_2591:
[----:B------:R-:W-:Y:S05]  /*25390*/  BSYNC B1 ;  /* 0x0000000000017941 */ /* 0x000fea0003800000 */
.L_x_2590:
        /* <DEDUP_REMOVED lines=34> */
.L_x_2609:
[----:B------:R-:W-:Y:S01]  /*255c0*/  IMAD R2, R18, 0x8, R16 ;  /* 0x0000000812027824 */ /* 0x000fe200078e0210 */
[----:B------:R-:W-:Y:S01]  /*255d0*/  SHF.L.U32 R3, R28, 0x1f, RZ ;  /* 0x0000001f1c037819 */ /* 0x000fe200000006ff */
[----:B------:R-:W-:Y:S03]  /*255e0*/  BSSY B2, `(.L_x_2610) ;  /* 0x0000003000027945 */ /* 0x000fe60003800000 */
[----:B------:R-:W1:Y:S02]  /*255f0*/  SYNCS.PHASECHK.TRANS64.TRYWAIT P0, [R2+URZ+0x31c40], R3 ;  /* 0x031c4003020075a7 */ /* 0x000e64000800017f */
[----:B-1----:R-:W-:Y:S05]  /*25600*/  @!P0 BRA `(.L_x_2611) ;  /* 0x0000003c00d48947 */ /* 0x002fea0003800000 */
.L_x_2737:
[----:B------:R-:W-:Y:S05]  /*25610*/  BSYNC B2 ;  /* 0x0000000000027941 */ /* 0x000fea0003800000 */
.L_x_2610:
        /* <DEDUP_REMOVED lines=12> */
.L_x_2613:
[----:B------:R-:W-:Y:S05]  /*256e0*/  BSYNC B2 ;  /* 0x0000000000027941 */ /* 0x000fea0003800000 */
.L_x_2612:
        /* <DEDUP_REMOVED lines=12> */
.L_x_2614:
        /* <DEDUP_REMOVED lines=16> */
.L_x_2615:
        /* <DEDUP_REMOVED lines=16> */
.L_x_2616:
        /* <DEDUP_REMOVED lines=15> */
.L_x_2738:
[----:B------:R-:W-:Y:S05]  /*25aa0*/  BSYNC B2 ;  /* 0x0000000000027941 */ /* 0x000fea0003800000 */
.L_x_2617:
        /* <DEDUP_REMOVED lines=11> */
.L_x_2620:
[----:B------:R-:W-:Y:S05]  /*25b60*/  BSYNC B2 ;  /* 0x0000000000027941 */ /* 0x000fea0003800000 */
.L_x_2619:
        /* <DEDUP_REMOVED lines=10> */
.L_x_2621:
        /* <DEDUP_REMOVED lines=15> */
.L_x_2622:
        /* <DEDUP_REMOVED lines=15> */
.L_x_2623:
        /* <DEDUP_REMOVED lines=12> */
.L_x_2608:
[----:B------:R-:W-:Y:S05]  /*25eb0*/  BSYNC B1 ;  /* 0x0000000000017941 */ /* 0x000fea0003800000 */
.L_x_2607:
[----:B------:R-:W2:Y:S01]  /*25ec0*/  LDL R2, [R1+0x8] ;  /* 0x0000080001027983 */ /* 0x000ea20000100800 */
[----:B------:R-:W-:Y:S01]  /*25ed0*/  VIADD R0, R0, 0xfffffffe ;  /* 0xfffffffe00007836 */ /* 0x000fe20000000000 */
[----:B--2---:R-:W-:-:S13]  /*25ee0*/  ISETP.GT.AND P0, PT, R9, R2, PT ;  /* 0x000000020900720c */ /* 0x004fda0003f04270 */
[----:B------:R-:W-:Y:S05]  /*25ef0*/  @P0 BRA `(.L_x_2624) ;  /* 0xffffffe800640947 */ /* 0x000fea000383ffff */
.L_x_2570:
[----:B------:R-:W-:Y:S05]  /*25f00*/  BSYNC B0 ;  /* 0x0000000000007941 */ /* 0x000fea0003800000 */
.L_x_2569:
        /* <DEDUP_REMOVED lines=18> */
.L_x_2626:
[----:B------:R-:W-:Y:S05]  /*26030*/  BSYNC B0 ;  /* 0x0000000000007941 */ /* 0x000fea0003800000 */
.L_x_2625:
        /* <DEDUP_REMOVED lines=10> */
.L_x_2739:
[----:B------:R-:W-:Y:S05]  /*260e0*/  BSYNC B1 ;  /* 0x0000000000017941 */ /* 0x000fea0003800000 */
.L_x_2629:
        /* <DEDUP_REMOVED lines=9> */
.L_x_2632:
[----:B------:R-:W-:Y:S05]  /*26180*/  BSYNC B1 ;  /* 0x0000000000017941 */ /* 0x000fea0003800000 */
.L_x_2631:
        /* <DEDUP_REMOVED lines=10> */
.L_x_2633:
        /* <DEDUP_REMOVED lines=15> */
.L_x_2634:
        /* <DEDUP_REMOVED lines=15> */
.L_x_2635:
        /* <DEDUP_REMOVED lines=10> */
.L_x_2628:
[----:B------:R-:W-:Y:S05]  /*264b0*/  BSYNC B0 ;  /* 0x0000000000007941 */ /* 0x000fea0003800000 */
.L_x_2627:
[----:B------:R-:W-:-:S05]  /*264c0*/  VIADD R18, R18, 0x1 ;  /* 0x0000000112127836 */ /* 0x000fca0000000000 */
[----:B------:R-:W-:-:S04]  /*264d0*/  ISETP.NE.AND P0, PT, R18, 0x2, PT ;  /* 0x000000021200780c */ /* 0x000fc80003f05270 */
[----:B------:R-:W-:Y:S02]  /*264e0*/  SEL R3, RZ, 0x1, P0 ;  /* 0x00000001ff037807 */ /* 0x000fe40000000000 */
[----:B------:R-:W-:Y:S02]  /*264f0*/  SEL R18, R18, RZ, P0 ;  /* 0x000000ff12127207 */ /* 0x000fe40000000000 */
[----:B------:R-:W-:-:S07]  /*26500*/  LOP3.LUT R28, R28, R3, RZ, 0x3c, !PT ;  /* 0x000000031c1c7212 */ /* 0x000fce00078e3cff */
.L_x_2551:
[----:B------:R-:W-:Y:S05]  /*26510*/  BSYNC B7 ;  /* 0x0000000000077941 */ /* 0x000fea0003800000 */
.L_x_2549:
        /* <DEDUP_REMOVED lines=8> */
[----:B------:R-:W-:-:S05]  /*265a0*/  IMAD.U32 R16, RZ, RZ, UR4 ;  /* 0x00000004ff107e24 */ /* 0x000fca000f8e00ff */
[----:B------:R4:W0:Y:S01]  /*265b0*/  LDS.128 R24, [R16+0x31cd0] ;  /* 0x031cd00010187984 */ /* 0x0008220000000c00 */
[----:B------:R-:W-:Y:S06]  /*265c0*/  BAR.ARV 0x4, 0x200 ;  /* 0x0108000000007b1d */ /* 0x000fec0000002000 */
[----:B------:R-:W-:Y:S05]  /*265d0*/  BRA `(.L_x_2637) ;  /* 0x0000000c00e07947 */ /* 0x000fea0003800000 */
.L_x_2636:
[----:B------:R-:W2:Y:S01]  /*265e0*/  S2R R0, SR_TID.X ;  /* 0x0000000000007919 */ /* 0x000ea20000002100 */
[----:B------:R-:W-:Y:S01]  /*265f0*/  UMOV UR4, 0xffffffff ;  /* 0xffffffff00047882 */ /* 0x000fe20000000000 */
[----:B--2---:R-:W-:-:S04]  /*26600*/  LOP3.LUT R8, R0, 0x1f, RZ, 0xc0, !PT ;  /* 0x0000001f00087812 */ /* 0x004fc800078ec0ff */
[----:B------:R-:W-:Y:S01]  /*26610*/  ISETP.NE.AND P0, PT, R8, 0x1f, PT ;  /* 0x0000001f0800780c */ /* 0x000fe20003f05270 */
[----:B------:R-:W-:-:S12]  /*26620*/  BRA.DIV UR4, `(.L_x_2638) ;  /* 0x0000003204087947 */ /* 0x000fd8000b800000 */
[----:B------:R-:W-:Y:S01]  /*26630*/  IMAD.IADD R9, R27, 0x1, R8 ;  /* 0x000000011b097824 */ /* 0x000fe200078e0208 */
[----:B------:R-:W-:Y:S01]  /*26640*/  ULDC UR4, c[0x0][0xc3c] ;  /* 0x00030f0000047ab9 */ /* 0x000fe20000000800 */
[----:B------:R-:W-:-:S03]  /*26650*/  ULDC.64 UR6, c[0x0][0x208] ;  /* 0x0000820000067ab9 */ /* 0x000fc60000000a00 */
[----:B------:R-:W-:-:S13]  /*26660*/  ISETP.GE.OR P1, PT, R9, UR4, !P0 ;  /* 0x0000000409007c0c */ /* 0x000fda000c726670 */
[----:B------:R-:W2:Y:S08]  /*26670*/  @!P1 LDC.64 R2, c[0x0][0xc80] ;  /* 0x00032000ff029b82 */ /* 0x000eb00000000a00 */
[----:B---3--:R-:W3:Y:S01]  /*26680*/  @!P1 LDC.64 R4, c[0x0][0xc78] ;  /* 0x00031e00ff049b82 */ /* 0x008ee20000000a00 */
[----:B--2---:R-:W-:-:S05]  /*26690*/  @!P1 IMAD.WIDE R2, R9, 0x4, R2 ;  /* 0x0000000409029825 */ /* 0x004fca00078e0202 */
[----:B0-----:R3:W2:Y:S02]  /*266a0*/  @!P1 LDG.E R7, desc[UR6][R2.64] ;  /* 0x0000000602079981 */ /* 0x0016a4000c1e1900 */
        /* <DEDUP_REMOVED lines=30> */
[----:B------:R0:W2:Y:S02]  /*26890*/  SHFL.IDX PT, R14, R2, 0x1f, 0x1f ;  /* 0x03e01f00020e7f89 */ /* 0x0000a400000e0000 */
.L_x_2749:
[----:B------:R-:W-:Y:S02]  /*268a0*/  ULDC UR4, c[0x0][0xc38] ;  /* 0x00030e0000047ab9 */ /* 0x000fe40000000800 */
[----:B------:R-:W-:-:S04]  /*268b0*/  IMAD.U32 R4, RZ, RZ, UR4 ;  /* 0x00000004ff047e24 */ /* 0x000fc8000f8e00ff */
[----:B--2---:R-:W-:-:S04]  /*268c0*/  IMAD R3, R14, R4, RZ ;  /* 0x000000040e037224 */ /* 0x004fc800078e02ff */
[----:B------:R-:W-:-:S05]  /*268d0*/  IMAD.IADD R6, R6, 0x1, R3 ;  /* 0x0000000106067824 */ /* 0x000fca00078e0203 */
[----:B------:R-:W-:-:S13]  /*268e0*/  ISETP.GT.AND P6, PT, R6, R0, PT ;  /* 0x000000000600720c */ /* 0x000fda0003fc4270 */
[----:B------:R-:W-:Y:S05]  /*268f0*/  @P6 BRA `(.L_x_2639) ;  /* 0x0000000000a86947 */ /* 0x000fea0003800000 */
.L_x_2642:
        /* <DEDUP_REMOVED lines=11> */
[----:B------:R-:W2:Y:S01]  /*269b0*/  @!P6 LDC.64 R4, c[0x0][0xc78] ;  /* 0x00031e00ff04eb82 */ /* 0x000ea20000000a00 */
[----:B0-----:R-:W-:-:S05]  /*269c0*/  @!P6 IMAD.WIDE R2, R7, 0x4, R2 ;  /* 0x000000040702e825 */ /* 0x001fca00078e0202 */
[----:B------:R2:W3:Y:S02]  /*269d0*/  @!P6 LDG.E R25, desc[UR4][R2.64] ;  /* 0x000000040219e981 */ /* 0x0004e4000c1e1900 */
[----:B--2---:R-:W-:-:S04]  /*269e0*/  @!P6 IMAD.WIDE R2, R7, 0x4, R4 ;  /* 0x000000040702e825 */ /* 0x004fc800078e0204 */
        /* <DEDUP_REMOVED lines=21> */
.L_x_2757:
[----:B------:R-:W-:Y:S02]  /*26b40*/  ULDC UR4, c[0x0][0xc38] ;  /* 0x00030e0000047ab9 */ /* 0x000fe40000000800 */
[----:B------:R-:W-:-:S04]  /*26b50*/  IMAD.U32 R4, RZ, RZ, UR4 ;  /* 0x00000004ff047e24 */ /* 0x000fc8000f8e00ff */
[----:B--2---:R-:W-:-:S04]  /*26b60*/  IMAD R3, R14, R4, RZ ;  /* 0x000000040e037224 */ /* 0x004fc800078e02ff */
[----:B------:R-:W-:-:S05]  /*26b70*/  IMAD.IADD R6, R3, 0x1, R6 ;  /* 0x0000000103067824 */ /* 0x000fca00078e0206 */
[----:B------:R-:W-:-:S13]  /*26b80*/  ISETP.GT.AND P6, PT, R6, R0, PT ;  /* 0x000000000600720c */ /* 0x000fda0003fc4270 */
[----:B------:R-:W-:Y:S05]  /*26b90*/  @!P6 BRA `(.L_x_2642) ;  /* 0xfffffffc0058e947 */ /* 0x000fea000383ffff */
.L_x_2639:
[----:B------:R-:W-:Y:S01]  /*26ba0*/  IMAD.IADD R6, R6, 0x1, -R3 ;  /* 0x0000000106067824 */ /* 0x000fe200078e0a03 */
[----:B------:R-:W-:-:S03]  /*26bb0*/  UMOV UR4, 0xffffffff ;  /* 0xffffffff00047882 */ /* 0x000fc60000000000 */
[----:B------:R-:W-:-:S05]  /*26bc0*/  IMAD R3, R2, R4, R6 ;  /* 0x0000000402037224 */ /* 0x000fca00078e0206 */
[----:B------:R-:W-:Y:S01]  /*26bd0*/  ISETP.GT.AND P6, PT, R3, R0, PT ;  /* 0x000000000300720c */ /* 0x000fe20003fc4270 */
[----:B------:R-:W-:-:S12]  /*26be0*/  BRA.DIV UR4, `(.L_x_2643) ;  /* 0x00000032048c7947 */ /* 0x000fd8000b800000 */
[----:B------:R-:W-:-:S04]  /*26bf0*/  VOTE.ANY R3, PT, !P6 ;  /* 0x0000000000037806 */ /* 0x000fc800070e0100 */
[----:B------:R-:W2:Y:S02]  /*26c00*/  POPC R7, R3 ;  /* 0x0000000300077309 */ /* 0x000ea40000000000 */
[----:B--2---:R2:W3:Y:S01]  /*26c10*/  SHFL.IDX PT, R25, R25, R7, 0x1f ;  /* 0x00001f0719197589 */ /* 0x0044e200000e0000 */
[----:B------:R-:W-:-:S03]  /*26c20*/  IMAD.IADD R27, R7, 0x1, R27 ;  /* 0x00000001071b7824 */ /* 0x000fc600078e021b */
[----:B------:R2:W4:Y:S04]  /*26c30*/  SHFL.IDX PT, R5, R5, R7, 0x1f ;  /* 0x00001f0705057589 */ /* 0x00052800000e0000 */
.L_x_2762:
[----:B------:R-:W-:-:S13]  /*26c40*/  ISETP.NE.AND P0, PT, R3, RZ, PT ;  /* 0x000000ff0300720c */ /* 0x000fda0003f05270 */
[----:B------:R-:W-:Y:S05]  /*26c50*/  @!P0 BRA `(.L_x_2644) ;  /* 0x0000000000108947 */ /* 0x000fea0003800000 */
[----:B------:R-:W-:Y:S01]  /*26c60*/  UMOV UR4, 0xffffffff ;  /* 0xffffffff00047882 */ /* 0x000fe20000000000 */
[----:B------:R-:W-:Y:S02]  /*26c70*/  VIADD R12, R7, 0xffffffff ;  /* 0xffffffff070c7836 */ /* 0x000fe40000000000 */
[----:B------:R-:W-:Y:S05]  /*26c80*/  BRA.DIV UR4, `(.L_x_2645) ;  /* 0x0000003204c47947 */ /* 0x000fea000b800000 */
[----:B------:R0:W0:Y:S02]  /*26c90*/  SHFL.IDX PT, R24, R2, R12, 0x1f ;  /* 0x00001f0c02187589 */ /* 0x00002400000e0000 */
.L_x_2644:
[----:B----4-:R-:W-:Y:S01]  /*26ca0*/  ISETP.NE.AND P0, PT, R5, 0x1, PT ;  /* 0x000000010500780c */ /* 0x010fe20003f05270 */
[----:B0-----:R-:W-:-:S04]  /*26cb0*/  IMAD R24, R24, R4, R6 ;  /* 0x0000000418187224 */ /* 0x001fc800078e0206 */
[----:B------:R-:W-:-:S08]  /*26cc0*/  IMAD.IADD R0, R0, 0x1, -R24 ;  /* 0x0000000100007824 */ /* 0x000fd000078e0a18 */
[----:B------:R-:W-:Y:S05]  /*26cd0*/  @!P0 BRA `(.L_x_2646) ;  /* 0x0000000000dc8947 */ /* 0x000fea0003800000 */
[-C--:B---3--:R-:W-:Y:S01]  /*26ce0*/  IABS R4, R25.reuse ;  /* 0x0000001900047213 */ /* 0x088fe20000000000 */
[----:B------:R-:W-:Y:S01]  /*26cf0*/  IMAD.MOV.U32 R2, RZ, RZ, RZ ;  /* 0x000000ffff027224 */ /* 0x000fe200078e00ff */
[----:B------:R-:W-:Y:S02]  /*26d00*/  IABS R8, R25 ;  /* 0x0000001900087213 */ /* 0x000fe40000000000 */
[----:B------:R-:W0:Y:S08]  /*26d10*/  I2F.RP R6, R4 ;  /* 0x0000000400067306 */ /* 0x000e300000209400 */
[----:B0-----:R-:W2:Y:S02]  /*26d20*/  MUFU.RCP R6, R6 ;  /* 0x0000000600067308 */ /* 0x001ea40000001000 */
[----:B--2---:R-:W-:Y:S01]  /*26d30*/  VIADD R7, R6, 0xffffffe ;  /* 0x0ffffffe06077836 */ /* 0x004fe20000000000 */
[----:B------:R-:W-:-:S05]  /*26d40*/  IABS R6, R5 ;  /* 0x0000000500067213 */ /* 0x000fca0000000000 */
[----:B------:R-:W0:Y:S02]  /*26d50*/  F2I.FTZ.U32.TRUNC.NTZ R3, R7 ;  /* 0x0000000700037305 */ /* 0x000e24000021f000 */
[----:B0-----:R-:W-:-:S04]  /*26d60*/  IMAD.MOV R9, RZ, RZ, -R3 ;  /* 0x000000ffff097224 */ /* 0x001fc800078e0a03 */
[----:B------:R-:W-:-:S04]  /*26d70*/  IMAD R9, R9, R4, RZ ;  /* 0x0000000409097224 */ /* 0x000fc800078e02ff */
[----:B------:R-:W-:Y:S01]  /*26d80*/  IMAD.HI.U32 R3, R3, R9, R2 ;  /* 0x0000000903037227 */ /* 0x000fe200078e0002 */
[----:B------:R-:W-:-:S03]  /*26d90*/  IABS R2, R0 ;  /* 0x0000000000027213 */ /* 0x000fc60000000000 */
[----:B------:R-:W-:Y:S02]  /*26da0*/  IMAD.MOV R9, RZ, RZ, -R8 ;  /* 0x000000ffff097224 */ /* 0x000fe400078e0a08 */
[----:B------:R-:W0:Y:S01]  /*26db0*/  I2F.RP R8, R6 ;  /* 0x0000000600087306 */ /* 0x000e220000209400 */
[----:B------:R-:W-:-:S04]  /*26dc0*/  IMAD.HI.U32 R7, R3, R2, RZ ;  /* 0x0000000203077227 */ /* 0x000fc800078e00ff */
[----:B------:R-:W-:Y:S02]  /*26dd0*/  IMAD R9, R7, R9, R2 ;  /* 0x0000000907097224 */ /* 0x000fe400078e0202 */
[----:B------:R-:W-:-:S03]  /*26de0*/  IMAD.MOV.U32 R2, RZ, RZ, RZ ;  /* 0x000000ffff027224 */ /* 0x000fc600078e00ff */
[----:B------:R-:W-:Y:S01]  /*26df0*/  ISETP.GT.U32.AND P1, PT, R4, R9, PT ;  /* 0x000000090400720c */ /* 0x000fe20003f24070 */
[----:B0-----:R-:W0:-:S12]  /*26e00*/  MUFU.RCP R8, R8 ;  /* 0x0000000800087308 */ /* 0x001e180000001000 */
[----:B------:R-:W-:Y:S02]  /*26e10*/  @!P1 IMAD.IADD R9, R9, 0x1, -R4 ;  /* 0x0000000109099824 */ /* 0x000fe400078e0a04 */
[----:B------:R-:W-:Y:S01]  /*26e20*/  @!P1 VIADD R7, R7, 0x1 ;  /* 0x0000000107079836 */ /* 0x000fe20000000000 */
[----:B------:R-:W-:Y:S02]  /*26e30*/  ISETP.NE.AND P1, PT, R25, RZ, PT ;  /* 0x000000ff1900720c */ /* 0x000fe40003f25270 */
[----:B------:R-:W-:Y:S02]  /*26e40*/  ISETP.GE.U32.AND P0, PT, R9, R4, PT ;  /* 0x000000040900720c */ /* 0x000fe40003f06070 */
[----:B------:R-:W-:Y:S01]  /*26e50*/  IABS R4, R5 ;  /* 0x0000000500047213 */ /* 0x000fe20000000000 */
[----:B0-----:R-:W-:-:S04]  /*26e60*/  VIADD R10, R8, 0xffffffe ;  /* 0x0ffffffe080a7836 */ /* 0x001fc80000000000 */
[----:B------:R-:W-:Y:S01]  /*26e70*/  IMAD.MOV R4, RZ, RZ, -R4 ;  /* 0x000000ffff047224 */ /* 0x000fe200078e0a04 */
[----:B------:R-:W0:Y:S05]  /*26e80*/  F2I.FTZ.U32.TRUNC.NTZ R3, R10 ;  /* 0x0000000a00037305 */ /* 0x000e2a000021f000 */
[----:B------:R-:W-:Y:S02]  /*26e90*/  @P0 VIADD R7, R7, 0x1 ;  /* 0x0000000107070836 */ /* 0x000fe40000000000 */
[----:B0-----:R-:W-:-:S04]  /*26ea0*/  IMAD.MOV R9, RZ, RZ, -R3 ;  /* 0x000000ffff097224 */ /* 0x001fc800078e0a03 */
[----:B------:R-:W-:-:S04]  /*26eb0*/  IMAD R9, R9, R6, RZ ;  /* 0x0000000609097224 */ /* 0x000fc800078e02ff */
[----:B------:R-:W-:Y:S01]  /*26ec0*/  IMAD.HI.U32 R2, R3, R9, R2 ;  /* 0x0000000903027227 */ /* 0x000fe200078e0002 */
[----:B------:R-:W-:-:S04]  /*26ed0*/  LOP3.LUT R3, R0, R25, RZ, 0x3c, !PT ;  /* 0x0000001900037212 */ /* 0x000fc800078e3cff */
        /* <DEDUP_REMOVED lines=23> */
.L_x_2646:
[----:B------:R-:W0:Y:S01]  /*27050*/  LDC.64 R2, c[0x0][0xc90] ;  /* 0x00032400ff027b82 */ /* 0x000e220000000a00 */
[----:B------:R-:W-:Y:S01]  /*27060*/  ULDC.64 UR4, c[0x0][0x208] ;  /* 0x0000820000047ab9 */ /* 0x000fe20000000a00 */
[----:B0-----:R-:W-:-:S05]  /*27070*/  IMAD.WIDE R2, R27, 0x4, R2 ;  /* 0x000000041b027825 */ /* 0x001fca00078e0202 */
[----:B--2---:R0:W3:Y:S02]  /*27080*/  LDG.E R7, desc[UR4][R2.64] ;  /* 0x0000000402077981 */ /* 0x0040e4000c1e1900 */
[----:B0-----:R-:W-:Y:S02]  /*27090*/  IMAD.MOV.U32 R2, RZ, RZ, RZ ;  /* 0x000000ffff027224 */ /* 0x001fe400078e00ff */
[----:B---3--:R-:W-:-:S05]  /*270a0*/  IMAD R5, R25, R7, RZ ;  /* 0x0000000719057224 */ /* 0x008fca00078e02ff */
[-C--:B------:R-:W-:Y:S02]  /*270b0*/  IABS R6, R5.reuse ;  /* 0x0000000500067213 */ /* 0x080fe40000000000 */
[----:B------:R-:W-:Y:S02]  /*270c0*/  IABS R10, R5 ;  /* 0x00000005000a7213 */ /* 0x000fe40000000000 */
[----:B------:R-:W0:Y:S08]  /*270d0*/  I2F.RP R8, R6 ;  /* 0x0000000600087306 */ /* 0x000e300000209400 */
[----:B0-----:R-:W0:Y:S02]  /*270e0*/  MUFU.RCP R8, R8 ;  /* 0x0000000800087308 */ /* 0x001e240000001000 */
[----:B0-----:R-:W-:-:S02]  /*270f0*/  VIADD R9, R8, 0xffffffe ;  /* 0x0ffffffe08097836 */ /* 0x001fc40000000000 */
[----:B------:R-:W-:-:S04]  /*27100*/  IMAD.MOV R8, RZ, RZ, -R10 ;  /* 0x000000ffff087224 */ /* 0x000fc800078e0a0a */
[----:B------:R-:W1:Y:S02]  /*27110*/  F2I.FTZ.U32.TRUNC.NTZ R3, R9 ;  /* 0x0000000900037305 */ /* 0x000e64000021f000 */
[----:B-1----:R-:W-:-:S04]  /*27120*/  IMAD.MOV R11, RZ, RZ, -R3 ;  /* 0x000000ffff0b7224 */ /* 0x002fc800078e0a03 */
[----:B------:R-:W-:-:S04]  /*27130*/  IMAD R11, R11, R6, RZ ;  /* 0x000000060b0b7224 */ /* 0x000fc800078e02ff */
[----:B------:R-:W-:Y:S01]  /*27140*/  IMAD.HI.U32 R2, R3, R11, R2 ;  /* 0x0000000b03027227 */ /* 0x000fe200078e0002 */
        /* <DEDUP_REMOVED lines=18> */
[----:B------:R-:W-:Y:S02]  /*27270*/  VIADDMNMX R4, R3, R4, R7, PT ;  /* 0x0000000403047246 */ /* 0x000fe40003800107 */
[----:B------:R-:W-:-:S02]  /*27280*/  IADD3 R6, R6, 0x1000000, R5 ;  /* 0x0100000006067810 */ /* 0x000fc40007ffe005 */
        /* <DEDUP_REMOVED lines=9> */
[----:B------:R-:W-:-:S05]  /*27320*/  IABS R2, R4 ;  /* 0x0000000400027213 */ /* 0x000fca0000000000 */
        /* <DEDUP_REMOVED lines=12> */
[----:B------:R-:W-:Y:S01]  /*273f0*/  @!P1 LOP3.LUT R3, RZ, R4, RZ, 0x33, !PT ;  /* 0x00000004ff039212 */ /* 0x000fe200078e33ff */
[----:B------:R-:W-:-:S04]  /*27400*/  IMAD.MOV R4, RZ, RZ, -R4 ;  /* 0x000000ffff047224 */ /* 0x000fc800078e0a04 */
[----:B------:R-:W-:-:S07]  /*27410*/  IMAD R26, R3, R4, R6 ;  /* 0x00000004031a7224 */ /* 0x000fce00078e0206 */
.L_x_2647:
[----:B------:R-:W-:-:S05]  /*27420*/  LOP3.LUT R0, RZ, R3, RZ, 0x33, !PT ;  /* 0x00000003ff007212 */ /* 0x000fca00078e33ff */
[----:B------:R-:W-:Y:S01]  /*27430*/  IMAD.IADD R25, R25, 0x1, R0 ;  /* 0x0000000119197824 */ /* 0x000fe200078e0200 */
[----:B------:R-:W-:Y:S06]  /*27440*/  BRA `(.L_x_2648) ;  /* 0x00000000001c7947 */ /* 0x000fec0003800000 */
.L_x_2640:
[----:B------:R-:W-:Y:S01]  /*27450*/  UMOV UR4, URZ ;  /* 0x0000003f00047c82 */ /* 0x000fe20008000000 */
[----:B------:R-:W-:Y:S01]  /*27460*/  UMOV UR5, URZ ;  /* 0x0000003f00057c82 */ /* 0x000fe20008000000 */
[----:B------:R-:W-:Y:S01]  /*27470*/  ULDC UR6, c[0x0][0xc3c] ;  /* 0x00030f0000067ab9 */ /* 0x000fe20000000800 */
[----:B------:R-:W-:Y:S02]  /*27480*/  IMAD.MOV.U32 R24, RZ, RZ, R0 ;  /* 0x000000ffff187224 */ /* 0x000fe400078e0000 */
[----:B------:R-:W-:Y:S02]  /*27490*/  IMAD.U32 R25, RZ, RZ, UR4 ;  /* 0x00000004ff197e24 */ /* 0x000fe4000f8e00ff */
[----:B------:R-:W-:Y:S02]  /*274a0*/  IMAD.U32 R26, RZ, RZ, UR5 ;  /* 0x00000005ff1a7e24 */ /* 0x000fe4000f8e00ff */
[----:B------:R-:W-:-:S07]  /*274b0*/  IMAD.U32 R27, RZ, RZ, UR6 ;  /* 0x00000006ff1b7e24 */ /* 0x000fce000f8e00ff */
.L_x_2648:
        /* <DEDUP_REMOVED lines=10> */
.L_x_2637:
[----:B------:R-:W-:Y:S02]  /*27560*/  ULDC UR4, c[0x0][0xc3c] ;  /* 0x00030f0000047ab9 */ /* 0x000fe40000000800 */
[----:B0-----:R-:W-:-:S13]  /*27570*/  ISETP.GE.AND P0, PT, R27, UR4, PT ;  /* 0x000000041b007c0c */ /* 0x001fda000bf06270 */
[----:B------:R-:W-:Y:S05]  /*27580*/  @!P0 BRA `(.L_x_2649) ;  /* 0xffffff8800c08947 */ /* 0x000fea000383ffff */
[----:B------:R-:W-:Y:S05]  /*27590*/  BSYNC B8 ;  /* 0x0000000000087941 */ /* 0x000fea0003800000 */
.L_x_2501:
[----:B--2---:R-:W2:Y:S01]  /*275a0*/  LDL.LU R0, [R1+0x38] ;  /* 0x0000380001007983 */ /* 0x004ea20000300800 */
[----:B------:R-:W-:Y:S01]  /*275b0*/  BSSY B0, `(.L_x_2650) ;  /* 0x000000b000007945 */ /* 0x000fe20003800000 */
[----:B---3--:R-:W3:Y:S01]  /*275c0*/  S2R R5, SR_CgaCtaId ;  /* 0x0000000000057919 */ /* 0x008ee20000008800 */
[----:B--2---:R-:W-:-:S05]  /*275d0*/  VIADD R0, R0, 0x1 ;  /* 0x0000000100007836 */ /* 0x004fca0000000000 */
[----:B0-----:R-:W-:-:S04]  /*275e0*/  LEA.HI R2, R0, R0, RZ, 0x1 ;  /* 0x0000000000027211 */ /* 0x001fc800078f08ff */
[----:B------:R-:W-:Y:S02]  /*275f0*/  LOP3.LUT R3, R2, 0xfffffffe, RZ, 0xc0, !PT ;  /* 0xfffffffe02037812 */ /* 0x000fe400078ec0ff */
[----:B------:R-:W-:-:S03]  /*27600*/  MOV R2, 0x400 ;  /* 0x0000040000027802 */ /* 0x000fc60000000f00 */
[----:B------:R-:W-:Y:S01]  /*27610*/  IMAD.IADD R0, R0, 0x1, -R3 ;  /* 0x0000000100007824 */ /* 0x000fe200078e0a03 */
[----:B---3--:R-:W-:-:S04]  /*27620*/  LEA R9, R5, R2, 0x18 ;  /* 0x0000000205097211 */ /* 0x008fc800078ec0ff */
[----:B------:R-:W-:-:S04]  /*27630*/  SHF.L.U32 R0, R0, 0x1f, RZ ;  /* 0x0000001f00007819 */ /* 0x000fc800000006ff */
[----:B------:R-:W0:Y:S02]  /*27640*/  SYNCS.PHASECHK.TRANS64.TRYWAIT P0, [R9+URZ+0x31c20], R0 ;  /* 0x031c2000090075a7 */ /* 0x000e24000800017f */
[----:B0-----:R-:W-:Y:S05]  /*27650*/  @!P0 BRA `(.L_x_2651) ;  /* 0x0000002800788947 */ /* 0x001fea0003800000 */
.L_x_2765:
[----:B------:R-:W-:Y:S05]  /*27660*/  BSYNC B0 ;  /* 0x0000000000007941 */ /* 0x000fea0003800000 */
.L_x_2650:
[----:B------:R-:W-:-:S03]  /*27670*/  UMOV UR4, 0xffffffff ;  /* 0xffffffff00047882 */ /* 0x000fc60000000000 */
[----:B------:R-:W-:Y:S05]  /*27680*/  BRA.DIV UR4, `(.L_x_2652) ;  /* 0x0000002a04807947 */ /* 0x000fea000b800000 */
[----:B0-----:R-:W0:Y:S02]  /*27690*/  S2R R0, SR_TID.X ;  /* 0x0000000000007919 */ /* 0x001e240000002100 */
[----:B0-----:R-:W-:-:S04]  /*276a0*/  SHF.R.U32.HI R0, RZ, 0x5, R0 ;  /* 0x00000005ff007819 */ /* 0x001fc80000011600 */
[----:B------:R-:W-:-:S05]  /*276b0*/  LOP3.LUT R0, R0, 0x3, RZ, 0xc0, !PT ;  /* 0x0000000300007812 */ /* 0x000fca00078ec0ff */
[----:B------:R0:W2:Y:S02]  /*276c0*/  SHFL.IDX PT, R14, R0, RZ, 0x1f ;  /* 0x00001fff000e7589 */ /* 0x0000a400000e0000 */
.L_x_2768:
[----:B--2---:R-:W-:-:S13]  /*276d0*/  ISETP.NE.AND P0, PT, R14, RZ, PT ;  /* 0x000000ff0e00720c */ /* 0x004fda0003f05270 */
[----:B------:R-:W-:Y:S05]  /*276e0*/  @P0 BRA `(.L_x_2332) ;  /* 0x0000000000880947 */ /* 0x000fea0003800000 */
[----:B------:R-:W-:-:S03]  /*276f0*/  UMOV UR4, 0xffffffff ;  /* 0xffffffff00047882 */ /* 0x000fc60000000000 */
[----:B------:R-:W-:Y:S05]  /*27700*/  BRA.DIV UR4, `(.L_x_2653) ;  /* 0x0000002a04947947 */ /* 0x000fea000b800000 */
[----:B------:R-:W-:-:S13]  /*27710*/  ELECT P6, URZ, PT ;  /* 0x00000000003f782f */ /* 0x000fda00038c0000 */
.L_x_2771:
[----:B------:R-:W-:Y:S05]  /*27720*/  @!P6 BRA `(.L_x_2332) ;  /* 0x000000000078e947 */ /* 0x000fea0003800000 */
[----:B0-----:R-:W2:Y:S02]  /*27730*/  LDL.LU R0, [R1+0x58] ;  /* 0x0000580001007983 */ /* 0x001ea40000300800 */
[----:B--2---:R-:W-:-:S04]  /*27740*/  LOP3.LUT R0, R0, 0x2, RZ, 0xfc, !PT ;  /* 0x0000000200007812 */ /* 0x004fc800078efcff */
[----:B------:R-:W-:-:S13]  /*27750*/  ISETP.NE.AND P2, PT, R0, 0x3, PT ;  /* 0x000000030000780c */ /* 0x000fda0003f45270 */
[----:B------:R-:W-:Y:S05]  /*27760*/  @!P2 BRA `(.L_x_2654) ;  /* 0x000000000004a947 */ /* 0x000fea0003800000 */
[----:B------:R-:W-:Y:S01]  /*27770*/  BPT.TRAP 0x1 ;  /* 0x000000040000795c */ /* 0x000fe20000300000 */
.L_x_2654:
        /* <DEDUP_REMOVED lines=12> */
.L_x_2772:
[----:B------:R-:W2:Y:S02]  /*27840*/  SYNCS.PHASECHK.TRANS64.TRYWAIT P0, [R3+URZ], R0 ;  /* 0x00000000030075a7 */ /* 0x000ea4000800017f */
[----:B--2---:R-:W-:Y:S05]  /*27850*/  @!P0 BRA `(.L_x_2656) ;  /* 0x0000002800748947 */ /* 0x004fea0003800000 */
.L_x_2773:
[----:B------:R-:W-:Y:S05]  /*27860*/  @!P2 BRA `(.L_x_2657) ;  /* 0x000000000004a947 */ /* 0x000fea0003800000 */
[----:B------:R-:W-:Y:S01]  /*27870*/  BPT.TRAP 0x1 ;  /* 0x000000040000795c */ /* 0x000fe20000300000 */
.L_x_2657:
[----:B--2---:R-:W-:-:S04]  /*27880*/  VIADD R3, R9, 0x31c60 ;  /* 0x00031c6009037836 */ /* 0x004fc80000000000 */
[----:B------:R-:W-:-:S04]  /*27890*/  IMAD R5, R18, 0x8, R3 ;  /* 0x0000000812057824 */ /* 0x000fc800078e0203 */
[----:B------:R-:W2:Y:S02]  /*278a0*/  SYNCS.PHASECHK.TRANS64.TRYWAIT P0, [R5+URZ], R2 ;  /* 0x00000002050075a7 */ /* 0x000ea4000800017f */
[----:B--2---:R-:W-:Y:S05]  /*278b0*/  @!P0 BRA `(.L_x_2658) ;  /* 0x0000002800708947 */ /* 0x004fea0003800000 */
.L_x_2774:
[----:B------:R-:W-:-:S07]  /*278c0*/  IMAD R3, R4, 0x8, R3 ;  /* 0x0000000804037824 */ /* 0x000fce00078e0203 */
.L_x_2659:
[----:B---3--:R3:W0:Y:S02]  /*278d0*/  SYNCS.PHASECHK.TRANS64.TRYWAIT P0, [R3+URZ], R0 ;  /* 0x00000000030075a7 */ /* 0x008624000800017f */
[----:B0-----:R-:W-:Y:S05]  /*278e0*/  @!P0 NANOSLEEP.SYNCS 0x989680 ;  /* 0x009896800000895d */ /* 0x001fea0003900000 */
[----:B------:R-:W0:Y:S02]  /*278f0*/  @!P0 SYNCS.PHASECHK.TRANS64 P0, [R3+URZ], R0 ;  /* 0x00000000030085a7 */ /* 0x000e24000800007f */
[----:B0-----:R-:W-:Y:S05]  /*27900*/  @!P0 BRA `(.L_x_2659) ;  /* 0xfffffffc00f08947 */ /* 0x001fea000383ffff */
.L_x_2332:
[----:B------:R-:W-:Y:S05]  /*27910*/  BSYNC B9 ;  /* 0x0000000000097941 */ /* 0x000fea0003800000 */
.L_x_2329:
[----:B------:R-:W-:Y:S05]  /*27920*/  EXIT ;  /* 0x000000000000794d */ /* 0x000fea0003800000 */
.L_x_2350:
[----:B0-----:R0:W1:Y:S02]  /*27930*/  SYNCS.PHASECHK.TRANS64.TRYWAIT P5, [R26+URZ+0x31c90], R92 ;  /* 0x031c905c1a0075a7 */ /* 0x00106400080a017f */
[----:B-1----:R-:W-:Y:S05]  /*27940*/  @!P5 NANOSLEEP.SYNCS 0x989680 ;  /* 0x009896800000d95d */ /* 0x002fea0003900000 */
[----:B------:R-:W1:Y:S02]  /*27950*/  @!P5 SYNCS.PHASECHK.TRANS64 P5, [R26+URZ+0x31c90], R92 ;  /* 0x031c905c1a00d5a7 */ /* 0x000e6400080a007f */
[----:B-1----:R-:W-:Y:S05]  /*27960*/  @!P5 BRA `(.L_x_2350) ;  /* 0xfffffffc00f0d947 */ /* 0x002fea000383ffff */
[----:B------:R-:W-:Y:S05]  /*27970*/  BRA `(.L_x_2660) ;  /* 0xfffffdb800fc7947 */ /* 0x000fea000383ffff */
.L_x_2378:
[----:B0-----:R0:W1:Y:S02]  /*27980*/  SYNCS.PHASECHK.TRANS64.TRYWAIT P5, [R26+URZ+0x31c90], R92 ;  /* 0x031c905c1a0075a7 */ /* 0x00106400080a017f */
[----:B-1----:R-:W-:Y:S05]  /*27990*/  @!P5 NANOSLEEP.SYNCS 0x989680 ;  /* 0x009896800000d95d */ /* 0x002fea0003900000 */
[----:B------:R-:W1:Y:S02]  /*279a0*/  @!P5 SYNCS.PHASECHK.TRANS64 P5, [R26+URZ+0x31c90], R92 ;  /* 0x031c905c1a00d5a7 */ /* 0x000e6400080a007f */
[----:B-1----:R-:W-:Y:S05]  /*279b0*/  @!P5 BRA `(.L_x_2378) ;  /* 0xfffffffc00f0d947 */ /* 0x002fea000383ffff */
[----:B------:R-:W-:Y:S05]  /*279c0*/  BRA `(.L_x_2661) ;  /* 0xfffffdd400907947 */ /* 0x000fea000383ffff */
.L_x_2391:
[----:B0-----:R0:W1:Y:S02]  /*279d0*/  SYNCS.PHASECHK.TRANS64.TRYWAIT P4, [R26+URZ+0x31c90], R92 ;  /* 0x031c905c1a0075a7 */ /* 0x001064000808017f */
[----:B-1----:R-:W-:Y:S05]  /*279e0*/  @!P4 NANOSLEEP.SYNCS 0x989680 ;  /* 0x009896800000c95d */ /* 0x002fea0003900000 */
[----:B------:R-:W1:Y:S02]  /*279f0*/  @!P4 SYNCS.PHASECHK.TRANS64 P4, [R26+URZ+0x31c90], R92 ;  /* 0x031c905c1a00c5a7 */ /* 0x000e64000808007f */
[----:B-1----:R-:W-:Y:S05]  /*27a00*/  @!P4 BRA `(.L_x_2391) ;  /* 0xfffffffc00f0c947 */ /* 0x002fea000383ffff */
[----:B------:R-:W-:Y:S05]  /*27a10*/  BRA `(.L_x_2662) ;  /* 0xfffffdf0001c7947 */ /* 0x000fea000383ffff */
.L_x_2395:
[----:B--2---:R2:W3:Y:S02]  /*27a20*/  SYNCS.PHASECHK.TRANS64.TRYWAIT P3, [R26+URZ+0x31cb0], R92 ;  /* 0x031cb05c1a0075a7 */ /* 0x0044e4000806017f */
[----:B---3--:R-:W-:Y:S05]  /*27a30*/  @!P3 NANOSLEEP.SYNCS 0x989680 ;  /* 0x009896800000b95d */ /* 0x008fea0003900000 */
[----:B------:R-:W3:Y:S02]  /*27a40*/  @!P3 SYNCS.PHASECHK.TRANS64 P3, [R26+URZ+0x31cb0], R92 ;  /* 0x031cb05c1a00b5a7 */ /* 0x000ee4000806007f */
[----:B---3--:R-:W-:Y:S05]  /*27a50*/  @!P3 BRA `(.L_x_2395) ;  /* 0xfffffffc00f0b947 */ /* 0x008fea000383ffff */
[----:B------:R-:W-:Y:S05]  /*27a60*/  BRA `(.L_x_2663) ;  /* 0xfffffdf000b87947 */ /* 0x000fea000383ffff */
.L_x_2403:
[----:B------:R-:W-:Y:S01]  /*27a70*/  BSSY B0, `(.L_x_2664) ;  /* 0x0000007000007945 */ /* 0x000fe20003800000 */
[----:B------:R-:W-:Y:S02]  /*27a80*/  IMAD.MOV.U32 R12, RZ, RZ, RZ ;  /* 0x000000ffff0c7224 */ /* 0x000fe400078e00ff */
[----:B------:R-:W-:Y:S02]  /*27a90*/  IMAD.MOV.U32 R11, RZ, RZ, 0x1f ;  /* 0x0000001fff0b7424 */ /* 0x000fe400078e00ff */
[----:B------:R-:W-:-:S07]  /*27aa0*/  IMAD.MOV.U32 R15, RZ, RZ, -0x1 ;  /* 0xffffffffff0f7424 */ /* 0x000fce00078e00ff */
[----:B-----5:R-:W-:Y:S05]  /*27ab0*/  WARPSYNC.COLLECTIVE R15, `(.L_x_2665) ;  /* 0x000000000f087348 */ /* 0x020fea0003c00000 */
[----:B------:R0:W1:Y:S02]  /*27ac0*/  SHFL.IDX P6, R14, R13, R12, R11 ;  /* 0x0000000c0d0e7389 */ /* 0x00006400000c000b */
[----:B01---5:R-:W-:Y:S01]  /*27ad0*/  ENDCOLLECTIVE ;  /* 0x000000000000791b */ /* 0x023fe20003800000 */
.L_x_2665:
[----:B------:R-:W-:Y:S05]  /*27ae0*/  BSYNC B0 ;  /* 0x0000000000007941 */ /* 0x000fea0003800000 */
.L_x_2664:
[----:B------:R0:W-:Y:S01]  /*27af0*/  STL [R1+0x64], R14 ;  /* 0x0000640e01007387 */ /* 0x0001e20000100800 */
[----:B------:R-:W-:Y:S05]  /*27b00*/  BRA `(.L_x_2666) ;  /* 0xfffffdfc00047947 */ /* 0x000fea000383ffff */
.L_x_2414:
[----:B------:R-:W-:Y:S01]  /*27b10*/  BSSY B1, `(.L_x_2667) ;  /* 0x0000007000017945 */ /* 0x000fe20003800000 */
[----:B------:R-:W-:Y:S02]  /*27b20*/  IMAD.MOV.U32 R12, RZ, RZ, RZ ;  /* 0x000000ffff0c7224 */ /* 0x000fe400078e00ff */
[----:B------:R-:W-:Y:S02]  /*27b30*/  IMAD.MOV.U32 R11, RZ, RZ, 0x1e1f ;  /* 0x00001e1fff0b7424 */ /* 0x000fe400078e00ff */
[----:B------:R-:W-:-:S07]  /*27b40*/  IMAD.MOV.U32 R15, RZ, RZ, -0x1 ;  /* 0xffffffffff0f7424 */ /* 0x000fce00078e00ff */
[----:B0-----:R-:W-:Y:S05]  /*27b50*/  WARPSYNC.COLLECTIVE R15, `(.L_x_2668) ;  /* 0x000000000f087348 */ /* 0x001fea0003c00000 */
[----:B0-----:R0:W1:Y:S02]  /*27b60*/  SHFL.IDX P6, R14, R13, R12, R11 ;  /* 0x0000000c0d0e7389 */ /* 0x00106400000c000b */
[----:B01----:R-:W-:Y:S01]  /*27b70*/  ENDCOLLECTIVE ;  /* 0x000000000000791b */ /* 0x003fe20003800000 */
.L_x_2668:
[----:B------:R-:W-:Y:S05]  /*27b80*/  BSYNC B1 ;  /* 0x0000000000017941 */ /* 0x000fea0003800000 */
.L_x_2667:
        /* <DEDUP_REMOVED lines=8> */
.L_x_2669:
[----:B------:R-:W-:Y:S02]  /*27c10*/  IMAD.MOV.U32 R13, RZ, RZ, R5 ;  /* 0x000000ffff0d7224 */ /* 0x000fe400078e0005 */
[----:B------:R-:W-:-:S07]  /*27c20*/  IMAD.MOV.U32 R0, RZ, RZ, R14 ;  /* 0x000000ffff007224 */ /* 0x000fce00078e000e */
[----:B------:R-:W-:Y:S05]  /*27c30*/  WARPSYNC.COLLECTIVE R15, `(.L_x_2670) ;  /* 0x000000000f087348 */ /* 0x000fea0003c00000 */
[----:B------:R0:W1:Y:S02]  /*27c40*/  SHFL.IDX P6, R14, R13, R12, R11 ;  /* 0x0000000c0d0e7389 */ /* 0x00006400000c000b */
[----:B01----:R-:W-:Y:S01]  /*27c50*/  ENDCOLLECTIVE ;  /* 0x000000000000791b */ /* 0x003fe20003800000 */
.L_x_2670:
[----:B------:R-:W-:Y:S02]  /*27c60*/  IMAD.MOV.U32 R13, RZ, RZ, R4 ;  /* 0x000000ffff0d7224 */ /* 0x000fe400078e0004 */
[----:B------:R-:W-:-:S07]  /*27c70*/  IMAD.MOV.U32 R5, RZ, RZ, R14 ;  /* 0x000000ffff057224 */ /* 0x000fce00078e000e */
[----:B------:R-:W-:Y:S05]  /*27c80*/  WARPSYNC.COLLECTIVE R15, `(.L_x_2671) ;  /* 0x000000000f087348 */ /* 0x000fea0003c00000 */
[----:B------:R0:W1:Y:S02]  /*27c90*/  SHFL.IDX P6, R14, R13, R12, R11 ;  /* 0x0000000c0d0e7389 */ /* 0x00006400000c000b */
[----:B01----:R-:W-:Y:S01]  /*27ca0*/  ENDCOLLECTIVE ;  /* 0x000000000000791b */ /* 0x003fe20003800000 */
.L_x_2671:
[----:B------:R-:W-:Y:S01]  /*27cb0*/  IMAD.MOV.U32 R4, RZ, RZ, R14 ;  /* 0x000000ffff047224 */ /* 0x000fe200078e000e */
[----:B------:R-:W-:Y:S06]  /*27cc0*/  BRA `(.L_x_2672) ;  /* 0xfffffe00006c7947 */ /* 0x000fec000383ffff */
.L_x_2418:
[----:B0-----:R0:W1:Y:S02]  /*27cd0*/  SYNCS.PHASECHK.TRANS64.TRYWAIT P1, [R16+URZ+0x31c00], R3 ;  /* 0x031c0003100075a7 */ /* 0x001064000802017f */
[----:B-1----:R-:W-:Y:S05]  /*27ce0*/  @!P1 NANOSLEEP.SYNCS 0x989680 ;  /* 0x009896800000995d */ /* 0x002fea0003900000 */
[----:B------:R-:W1:Y:S02]  /*27cf0*/  @!P1 SYNCS.PHASECHK.TRANS64 P1, [R16+URZ+0x31c00], R3 ;  /* 0x031c0003100095a7 */ /* 0x000e64000802007f */
[----:B-1----:R-:W-:Y:S05]  /*27d00*/  @!P1 BRA `(.L_x_2418) ;  /* 0xfffffffc00f09947 */ /* 0x002fea000383ffff */
[----:B------:R-:W-:Y:S05]  /*27d10*/  BRA `(.L_x_2673) ;  /* 0xfffffe08009c7947 */ /* 0x000fea000383ffff */
.L_x_2430:
[----:B------:R-:W-:Y:S01]  /*27d20*/  BSSY B1, `(.L_x_2674) ;  /* 0x0000007000017945 */ /* 0x000fe20003800000 */
[----:B------:R-:W-:Y:S02]  /*27d30*/  IMAD.MOV.U32 R12, RZ, RZ, RZ ;  /* 0x000000ffff0c7224 */ /* 0x000fe400078e00ff */
[----:B------:R-:W-:Y:S02]  /*27d40*/  IMAD.MOV.U32 R11, RZ, RZ, 0x1e1f ;  /* 0x00001e1fff0b7424 */ /* 0x000fe400078e00ff */
[----:B------:R-:W-:-:S07]  /*27d50*/  IMAD.MOV.U32 R15, RZ, RZ, -0x1 ;  /* 0xffffffffff0f7424 */ /* 0x000fce00078e00ff */
[----:B0-----:R-:W-:Y:S05]  /*27d60*/  WARPSYNC.COLLECTIVE R15, `(.L_x_2675) ;  /* 0x000000000f087348 */ /* 0x001fea0003c00000 */
[----:B0-----:R0:W1:Y:S02]  /*27d70*/  SHFL.IDX P6, R14, R13, R12, R11 ;  /* 0x0000000c0d0e7389 */ /* 0x00106400000c000b */
[----:B01----:R-:W-:Y:S01]  /*27d80*/  ENDCOLLECTIVE ;  /* 0x000000000000791b */ /* 0x003fe20003800000 */
.L_x_2675:
[----:B------:R-:W-:Y:S05]  /*27d90*/  BSYNC B1 ;  /* 0x0000000000017941 */ /* 0x000fea0003800000 */
.L_x_2674:
        /* <DEDUP_REMOVED lines=8> */
.L_x_2676:
[----:B------:R-:W-:Y:S02]  /*27e20*/  IMAD.MOV.U32 R21, RZ, RZ, R3 ;  /* 0x000000ffff157224 */ /* 0x000fe400078e0003 */
[----:B------:R-:W-:Y:S02]  /*27e30*/  IMAD.MOV.U32 R13, RZ, RZ, R5 ;  /* 0x000000ffff0d7224 */ /* 0x000fe400078e0005 */
[----:B------:R-:W-:-:S07]  /*27e40*/  IMAD.MOV.U32 R0, RZ, RZ, R14 ;  /* 0x000000ffff007224 */ /* 0x000fce00078e000e */
[----:B------:R-:W-:Y:S05]  /*27e50*/  WARPSYNC.COLLECTIVE R15, `(.L_x_2677) ;  /* 0x000000000f087348 */ /* 0x000fea0003c00000 */
[----:B------:R0:W1:Y:S02]  /*27e60*/  SHFL.IDX P6, R14, R13, R12, R11 ;  /* 0x0000000c0d0e7389 */ /* 0x00006400000c000b */
[----:B01----:R-:W-:Y:S01]  /*27e70*/  ENDCOLLECTIVE ;  /* 0x000000000000791b */ /* 0x003fe20003800000 */
.L_x_2677:
[----:B------:R-:W-:Y:S02]  /*27e80*/  IMAD.MOV.U32 R20, RZ, RZ, R0 ;  /* 0x000000ffff147224 */ /* 0x000fe400078e0000 */
[----:B------:R-:W-:Y:S02]  /*27e90*/  IMAD.MOV.U32 R13, RZ, RZ, R4 ;  /* 0x000000ffff0d7224 */ /* 0x000fe400078e0004 */
[----:B------:R-:W-:-:S07]  /*27ea0*/  IMAD.MOV.U32 R5, RZ, RZ, R14 ;  /* 0x000000ffff057224 */ /* 0x000fce00078e000e */
[----:B------:R-:W-:Y:S05]  /*27eb0*/  WARPSYNC.COLLECTIVE R15, `(.L_x_2678) ;  /* 0x000000000f087348 */ /* 0x000fea0003c00000 */
[----:B------:R0:W1:Y:S02]  /*27ec0*/  SHFL.IDX P6, R14, R13, R12, R11 ;  /* 0x0000000c0d0e7389 */ /* 0x00006400000c000b */
[----:B01----:R-:W-:Y:S01]  /*27ed0*/  ENDCOLLECTIVE ;  /* 0x000000000000791b */ /* 0x003fe20003800000 */
.L_x_2678:
[----:B------:R-:W-:Y:S05]  /*27ee0*/  BRA `(.L_x_2679) ;  /* 0xfffffe1c00587947 */ /* 0x000fea000383ffff */
.L_x_2434:
[----:B0-----:R0:W1:Y:S02]  /*27ef0*/  SYNCS.PHASECHK.TRANS64.TRYWAIT P1, [R16+URZ+0x31c00], R3 ;  /* 0x031c0003100075a7 */ /* 0x001064000802017f */
[----:B-1----:R-:W-:Y:S05]  /*27f00*/  @!P1 NANOSLEEP.SYNCS 0x989680 ;  /* 0x009896800000995d */ /* 0x002fea0003900000 */
[----:B------:R-:W1:Y:S02]  /*27f10*/  @!P1 SYNCS.PHASECHK.TRANS64 P1, [R16+URZ+0x31c00], R3 ;  /* 0x031c0003100095a7 */ /* 0x000e64000802007f */
[----:B-1----:R-:W-:Y:S05]  /*27f20*/  @!P1 BRA `(.L_x_2434) ;  /* 0xfffffffc00f09947 */ /* 0x002fea000383ffff */
[----:B------:R-:W-:Y:S05]  /*27f30*/  BRA `(.L_x_2680) ;  /* 0xfffffe2400107947 */ /* 0x000fea000383ffff */
.L_x_2442:
[----:B-1----:R1:W2:Y:S02]  /*27f40*/  SYNCS.PHASECHK.TRANS64.TRYWAIT P2, [R0+URZ+0x31c30], R3 ;  /* 0x031c3003000075a7 */ /* 0x0022a4000804017f */
[----:B--2---:R-:W-:Y:S05]  /*27f50*/  @!P2 NANOSLEEP.SYNCS 0x989680 ;  /* 0x009896800000a95d */ /* 0x004fea0003900000 */
[----:B------:R-:W2:Y:S02]  /*27f60*/  @!P2 SYNCS.PHASECHK.TRANS64 P2, [R0+URZ+0x31c30], R3 ;  /* 0x031c30030000a5a7 */ /* 0x000ea4000804007f */
[----:B--2---:R-:W-:Y:S05]  /*27f70*/  @!P2 BRA `(.L_x_2442) ;  /* 0xfffffffc00f0a947 */ /* 0x004fea000383ffff */
[----:B------:R-:W-:Y:S05]  /*27f80*/  BRA `(.L_x_2441) ;  /* 0xfffffe38009c7947 */ /* 0x000fea000383ffff */
.L_x_2448:
[----:B-1----:R1:W2:Y:S02]  /*27f90*/  SYNCS.PHASECHK.TRANS64.TRYWAIT P3, [R20+URZ+0x31c30], R21 ;  /* 0x031c3015140075a7 */ /* 0x0022a4000806017f */
[----:B--2---:R-:W-:Y:S05]  /*27fa0*/  @!P3 NANOSLEEP.SYNCS 0x989680 ;  /* 0x009896800000b95d */ /* 0x004fea0003900000 */
[----:B------:R-:W2:Y:S02]  /*27fb0*/  @!P3 SYNCS.PHASECHK.TRANS64 P3, [R20+URZ+0x31c30], R21 ;  /* 0x031c30151400b5a7 */ /* 0x000ea4000806007f */
[----:B--2---:R-:W-:Y:S05]  /*27fc0*/  @!P3 BRA `(.L_x_2448) ;  /* 0xfffffffc00f0b947 */ /* 0x004fea000383ffff */
[----:B------:R-:W-:Y:S05]  /*27fd0*/  BRA `(.L_x_2447) ;  /* 0xfffffe8400f87947 */ /* 0x000fea000383ffff */
.L_x_2453:
[----:B-1----:R1:W2:Y:S02]  /*27fe0*/  SYNCS.PHASECHK.TRANS64.TRYWAIT P2, [R21+URZ+0x31c50], R20 ;  /* 0x031c5014150075a7 */ /* 0x0022a4000804017f */
[----:B--2---:R-:W-:Y:S05]  /*27ff0*/  @!P2 NANOSLEEP.SYNCS 0x989680 ;  /* 0x009896800000a95d */ /* 0x004fea0003900000 */
[----:B------:R-:W2:Y:S02]  /*28000*/  @!P2 SYNCS.PHASECHK.TRANS64 P2, [R21+URZ+0x31c50], R20 ;  /* 0x031c50141500a5a7 */ /* 0x000ea4000804007f */
[----:B--2---:R-:W-:Y:S05]  /*28010*/  @!P2 BRA `(.L_x_2453) ;  /* 0xfffffffc00f0a947 */ /* 0x004fea000383ffff */
[----:B------:R-:W-:Y:S05]  /*28020*/  BRA `(.L_x_2452) ;  /* 0xfffffeac00107947 */ /* 0x000fea000383ffff */
.L_x_2460:
[----:B--2---:R2:W3:Y:S02]  /*28030*/  SYNCS.PHASECHK.TRANS64.TRYWAIT P3, [R20+URZ+0x31c30], R21 ;  /* 0x031c3015140075a7 */ /* 0x0044e4000806017f */
[----:B---3--:R-:W-:Y:S05]  /*28040*/  @!P3 NANOSLEEP.SYNCS 0x989680 ;  /* 0x009896800000b95d */ /* 0x008fea0003900000 */
[----:B------:R-:W3:Y:S02]  /*28050*/  @!P3 SYNCS.PHASECHK.TRANS64 P3, [R20+URZ+0x31c30], R21 ;  /* 0x031c30151400b5a7 */ /* 0x000ee4000806007f */
[----:B---3--:R-:W-:Y:S05]  /*28060*/  @!P3 BRA `(.L_x_2460) ;  /* 0xfffffffc00f0b947 */ /* 0x008fea000383ffff */
[----:B------:R-:W-:Y:S05]  /*28070*/  BRA `(.L_x_2459) ;  /* 0xfffffee000fc7947 */ /* 0x000fea000383ffff */
.L_x_2465:
[----:B--2---:R2:W3:Y:S02]  /*28080*/  SYNCS.PHASECHK.TRANS64.TRYWAIT P2, [R21+URZ+0x31c50], R20 ;  /* 0x031c5014150075a7 */ /* 0x0044e4000804017f */
[----:B---3--:R-:W-:Y:S05]  /*28090*/  @!P2 NANOSLEEP.SYNCS 0x989680 ;  /* 0x009896800000a95d */ /* 0x008fea0003900000 */
[----:B------:R-:W3:Y:S02]  /*280a0*/  @!P2 SYNCS.PHASECHK.TRANS64 P2, [R21+URZ+0x31c50], R20 ;  /* 0x031c50141500a5a7 */ /* 0x000ee4000804007f */
[----:B---3--:R-:W-:Y:S05]  /*280b0*/  @!P2 BRA `(.L_x_2465) ;  /* 0xfffffffc00f0a947 */ /* 0x008fea000383ffff */
[----:B------:R-:W-:Y:S05]  /*280c0*/  BRA `(.L_x_2464) ;  /* 0xffffff08000c7947 */ /* 0x000fea000383ffff */
.L_x_2470:
[----:B-1----:R1:W2:Y:S02]  /*280d0*/  SYNCS.PHASECHK.TRANS64.TRYWAIT P1, [R0+URZ+0x31c50], R3 ;  /* 0x031c5003000075a7 */ /* 0x0022a4000802017f */
[----:B--2---:R-:W-:Y:S05]  /*280e0*/  @!P1 NANOSLEEP.SYNCS 0x989680 ;  /* 0x009896800000995d */ /* 0x004fea0003900000 */
[----:B------:R-:W2:Y:S02]  /*280f0*/  @!P1 SYNCS.PHASECHK.TRANS64 P1, [R0+URZ+0x31c50], R3 ;  /* 0x031c5003000095a7 */ /* 0x000ea4000802007f */
[----:B--2---:R-:W-:Y:S05]  /*28100*/  @!P1 BRA `(.L_x_2470) ;  /* 0xfffffffc00f09947 */ /* 0x004fea000383ffff */
[----:B------:R-:W-:Y:S05]  /*28110*/  BRA `(.L_x_2469) ;  /* 0xffffff34003c7947 */ /* 0x000fea000383ffff */
.L_x_2475:
[----:B------:R-:W-:Y:S02]  /*28120*/  IMAD.MOV.U32 R13, RZ, RZ, R2 ;  /* 0x000000ffff0d7224 */ /* 0x000fe400078e0002 */
[----:B------:R-:W-:Y:S02]  /*28130*/  IMAD.MOV.U32 R12, RZ, RZ, RZ ;  /* 0x000000ffff0c7224 */ /* 0x000fe400078e00ff */
[----:B------:R-:W-:Y:S02]  /*28140*/  IMAD.MOV.U32 R11, RZ, RZ, 0x1c1f ;  /* 0x00001c1fff0b7424 */ /* 0x000fe400078e00ff */
[----:B------:R-:W-:-:S07]  /*28150*/  IMAD.MOV.U32 R15, RZ, RZ, -0x1 ;  /* 0xffffffffff0f7424 */ /* 0x000fce00078e00ff */
[----:B-----5:R-:W-:Y:S05]  /*28160*/  WARPSYNC.COLLECTIVE R15, `(.L_x_2681) ;  /* 0x000000000f087348 */ /* 0x020fea0003c00000 */
[----:B------:R0:W1:Y:S02]  /*28170*/  SHFL.IDX P6, R14, R13, R12, R11 ;  /* 0x0000000c0d0e7389 */ /* 0x00006400000c000b */
[----:B01---5:R-:W-:Y:S01]  /*28180*/  ENDCOLLECTIVE ;  /* 0x000000000000791b */ /* 0x023fe20003800000 */
.L_x_2681:
[----:B------:R-:W-:Y:S02]  /*28190*/  IMAD.MOV.U32 R13, RZ, RZ, R0 ;  /* 0x000000ffff0d7224 */ /* 0x000fe400078e0000 */
[----:B------:R-:W-:-:S07]  /*281a0*/  IMAD.MOV.U32 R3, RZ, RZ, R14 ;  /* 0x000000ffff037224 */ /* 0x000fce00078e000e */
[----:B------:R-:W-:Y:S05]  /*281b0*/  WARPSYNC.COLLECTIVE R15, `(.L_x_2682) ;  /* 0x000000000f087348 */ /* 0x000fea0003c00000 */
[----:B------:R0:W1:Y:S02]  /*281c0*/  SHFL.IDX P6, R14, R13, R12, R11 ;  /* 0x0000000c0d0e7389 */ /* 0x00006400000c000b */
[----:B01----:R-:W-:Y:S01]  /*281d0*/  ENDCOLLECTIVE ;  /* 0x000000000000791b */ /* 0x003fe20003800000 */
.L_x_2682:
[----:B------:R-:W-:Y:S05]  /*281e0*/  BRA `(.L_x_2683) ;  /* 0xffffff5000507947 */ /* 0x000fea000383ffff */
.L_x_2478:
        /* <DEDUP_REMOVED lines=8> */
.L_x_2685:
[----:B------:R-:W-:Y:S05]  /*28270*/  BSYNC B1 ;  /* 0x0000000000017941 */ /* 0x000fea0003800000 */
.L_x_2684:
        /* <DEDUP_REMOVED lines=8> */
.L_x_2686:
[----:B------:R-:W-:Y:S05]  /*28300*/  BRA `(.L_x_2687) ;  /* 0xffffff5000647947 */ /* 0x000fea000383ffff */
.L_x_2480:
[----:B------:R-:W-:Y:S02]  /*28310*/  IMAD.MOV.U32 R13, RZ, RZ, R2 ;  /* 0x000000ffff0d7224 */ /* 0x000fe400078e0002 */
[----:B------:R-:W-:Y:S02]  /*28320*/  IMAD.MOV.U32 R12, RZ, RZ, RZ ;  /* 0x000000ffff0c7224 */ /* 0x000fe400078e00ff */
[----:B------:R-:W-:Y:S02]  /*28330*/  IMAD.MOV.U32 R11, RZ, RZ, 0x1c1f ;  /* 0x00001c1fff0b7424 */ /* 0x000fe400078e00ff */
[----:B------:R-:W-:-:S07]  /*28340*/  IMAD.MOV.U32 R15, RZ, RZ, -0x1 ;  /* 0xffffffffff0f7424 */ /* 0x000fce00078e00ff */
[----:B------:R-:W-:Y:S05]  /*28350*/  WARPSYNC.COLLECTIVE R15, `(.L_x_2688) ;  /* 0x000000000f087348 */ /* 0x000fea0003c00000 */
[----:B------:R0:W1:Y:S02]  /*28360*/  SHFL.IDX P6, R14, R13, R12, R11 ;  /* 0x0000000c0d0e7389 */ /* 0x00006400000c000b */
[----:B01----:R-:W-:Y:S01]  /*28370*/  ENDCOLLECTIVE ;  /* 0x000000000000791b */ /* 0x003fe20003800000 */
.L_x_2688:
[----:B------:R-:W-:Y:S02]  /*28380*/  IMAD.MOV.U32 R13, RZ, RZ, R0 ;  /* 0x000000ffff0d7224 */ /* 0x000fe400078e0000 */
[----:B------:R-:W-:-:S07]  /*28390*/  IMAD.MOV.U32 R3, RZ, RZ, R14 ;  /* 0x000000ffff037224 */ /* 0x000fce00078e000e */
[----:B------:R-:W-:Y:S05]  /*283a0*/  WARPSYNC.COLLECTIVE R15, `(.L_x_2689) ;  /* 0x000000000f087348 */ /* 0x000fea0003c00000 */
[----:B------:R0:W1:Y:S02]  /*283b0*/  SHFL.IDX P6, R14, R13, R12, R11 ;  /* 0x0000000c0d0e7389 */ /* 0x00006400000c000b */
[----:B01----:R-:W-:Y:S01]  /*283c0*/  ENDCOLLECTIVE ;  /* 0x000000000000791b */ /* 0x003fe20003800000 */
.L_x_2689:
[----:B------:R-:W-:Y:S05]  /*283d0*/  BRA `(.L_x_2690) ;  /* 0xffffff5400387947 */ /* 0x000fea000383ffff */
.L_x_2483:
        /* <DEDUP_REMOVED lines=8> */
.L_x_2692:
[----:B------:R-:W-:Y:S05]  /*28460*/  BSYNC B1 ;  /* 0x0000000000017941 */ /* 0x000fea0003800000 */
.L_x_2691:
        /* <DEDUP_REMOVED lines=8> */
.L_x_2693:
[----:B------:R-:W-:Y:S05]  /*284f0*/  BRA `(.L_x_2694) ;  /* 0xffffff5800347947 */ /* 0x000fea000383ffff */
.L_x_2487:
[----:B------:R-:W-:Y:S02]  /*28500*/  IMAD.MOV.U32 R13, RZ, RZ, R2 ;  /* 0x000000ffff0d7224 */ /* 0x000fe400078e0002 */
[----:B------:R-:W-:Y:S02]  /*28510*/  IMAD.MOV.U32 R12, RZ, RZ, RZ ;  /* 0x000000ffff0c7224 */ /* 0x000fe400078e00ff */
[----:B------:R-:W-:Y:S02]  /*28520*/  IMAD.MOV.U32 R11, RZ, RZ, 0x1c1f ;  /* 0x00001c1fff0b7424 */ /* 0x000fe400078e00ff */
[----:B------:R-:W-:-:S07]  /*28530*/  IMAD.MOV.U32 R15, RZ, RZ, -0x1 ;  /* 0xffffffffff0f7424 */ /* 0x000fce00078e00ff */
[----:B-1----:R-:W-:Y:S05]  /*28540*/  WARPSYNC.COLLECTIVE R15, `(.L_x_2695) ;  /* 0x000000000f087348 */ /* 0x002fea0003c00000 */
[----:B------:R0:W2:Y:S02]  /*28550*/  SHFL.IDX P6, R14, R13, R12, R11 ;  /* 0x0000000c0d0e7389 */ /* 0x0000a400000c000b */
[----:B012---:R-:W-:Y:S01]  /*28560*/  ENDCOLLECTIVE ;  /* 0x000000000000791b */ /* 0x007fe20003800000 */
.L_x_2695:
[----:B------:R-:W-:Y:S02]  /*28570*/  IMAD.MOV.U32 R13, RZ, RZ, R0 ;  /* 0x000000ffff0d7224 */ /* 0x000fe400078e0000 */
[----:B------:R-:W-:-:S07]  /*28580*/  IMAD.MOV.U32 R3, RZ, RZ, R14 ;  /* 0x000000ffff037224 */ /* 0x000fce00078e000e */
[----:B------:R-:W-:Y:S05]  /*28590*/  WARPSYNC.COLLECTIVE R15, `(.L_x_2696) ;  /* 0x000000000f087348 */ /* 0x000fea0003c00000 */
[----:B------:R0:W1:Y:S02]  /*285a0*/  SHFL.IDX P6, R14, R13, R12, R11 ;  /* 0x0000000c0d0e7389 */ /* 0x00006400000c000b */
[----:B01----:R-:W-:Y:S01]  /*285b0*/  ENDCOLLECTIVE ;  /* 0x000000000000791b */ /* 0x003fe20003800000 */
.L_x_2696:
[----:B------:R-:W-:Y:S05]  /*285c0*/  BRA `(.L_x_2697) ;  /* 0xffffff6400887947 */ /* 0x000fea000383ffff */
.L_x_2490:
        /* <DEDUP_REMOVED lines=8> */
.L_x_2699:
[----:B------:R-:W-:Y:S05]  /*28650*/  BSYNC B1 ;  /* 0x0000000000017941 */ /* 0x000fea0003800000 */
.L_x_2698:
        /* <DEDUP_REMOVED lines=8> */
.L_x_2700:
[----:B------:R-:W-:Y:S05]  /*286e0*/  BRA `(.L_x_2701) ;  /* 0xffffff6400a07947 */ /* 0x000fea000383ffff */
.L_x_2509:
[----:B------:R-:W0:Y:S01]  /*286f0*/  S2R R7, SR_TID.X ;  /* 0x0000000000077919 */ /* 0x000e220000002100 */
[----:B------:R-:W-:Y:S01]  /*28700*/  BSSY B1, `(.L_x_2702) ;  /* 0x000000a000017945 */ /* 0x000fe20003800000 */
[----:B------:R-:W-:Y:S02]  /*28710*/  IMAD.MOV.U32 R12, RZ, RZ, RZ ;  /* 0x000000ffff0c7224 */ /* 0x000fe400078e00ff */
[----:B-1----:R-:W-:Y:S02]  /*28720*/  IMAD.MOV.U32 R11, RZ, RZ, 0x1f ;  /* 0x0000001fff0b7424 */ /* 0x002fe400078e00ff */
[----:B------:R-:W-:Y:S01]  /*28730*/  IMAD.MOV.U32 R15, RZ, RZ, -0x1 ;  /* 0xffffffffff0f7424 */ /* 0x000fe200078e00ff */
[----:B0-----:R-:W-:-:S04]  /*28740*/  SHF.R.U32.HI R7, RZ, 0x5, R7 ;  /* 0x00000005ff077819 */ /* 0x001fc80000011607 */
[----:B------:R-:W-:-:S05]  /*28750*/  LOP3.LUT R7, R7, 0x3, RZ, 0xc0, !PT ;  /* 0x0000000307077812 */ /* 0x000fca00078ec0ff */
[----:B------:R-:W-:-:S07]  /*28760*/  IMAD.MOV.U32 R13, RZ, RZ, R7 ;  /* 0x000000ffff0d7224 */ /* 0x000fce00078e0007 */
[----:B------:R-:W-:Y:S05]  /*28770*/  WARPSYNC.COLLECTIVE R15, `(.L_x_2703) ;  /* 0x000000000f087348 */ /* 0x000fea0003c00000 */
[----:B------:R0:W1:Y:S02]  /*28780*/  SHFL.IDX P6, R14, R13, R12, R11 ;  /* 0x0000000c0d0e7389 */ /* 0x00006400000c000b */
[----:B01----:R-:W-:Y:S01]  /*28790*/  ENDCOLLECTIVE ;  /* 0x000000000000791b */ /* 0x003fe20003800000 */
.L_x_2703:
[----:B------:R-:W-:Y:S05]  /*287a0*/  BSYNC B1 ;  /* 0x0000000000017941 */ /* 0x000fea0003800000 */
.L_x_2702:
[----:B------:R-:W-:Y:S05]  /*287b0*/  BRA `(.L_x_2704) ;  /* 0xffffff8000e87947 */ /* 0x000fea000383ffff */
.L_x_2511:
[----:B------:R-:W-:Y:S01]  /*287c0*/  BSSY B1, `(.L_x_2705) ;  /* 0x0000006000017945 */ /* 0x000fe20003800000 */
[----:B------:R-:W-:-:S07]  /*287d0*/  IMAD.MOV.U32 R15, RZ, RZ, -0x1 ;  /* 0xffffffffff0f7424 */ /* 0x000fce00078e00ff */
[----:B01----:R-:W-:Y:S05]  /*287e0*/  WARPSYNC.COLLECTIVE R15, `(.L_x_2706) ;  /* 0x000000000f0c7348 */ /* 0x003fea0003c00000 */
[----:B------:R-:W-:Y:S02]  /*287f0*/  ELECT P6, UR62, PT ;  /* 0x00000000003e782f */ /* 0x000fe400038c0000 */
[----:B------:R-:W-:Y:S01]  /*28800*/  MOV R14, UR62 ;  /* 0x0000003e000e7c02 */ /* 0x000fe20008000f00 */
[----:B01----:R-:W-:Y:S10]  /*28810*/  ENDCOLLECTIVE ;  /* 0x000000000000791b */ /* 0x003ff40003800000 */
.L_x_2706:
[----:B------:R-:W-:Y:S05]  /*28820*/  BSYNC B1 ;  /* 0x0000000000017941 */ /* 0x000fea0003800000 */
.L_x_2705:
[----:B------:R-:W-:Y:S05]  /*28830*/  BRA `(.L_x_2510) ;  /* 0xffffff8000e07947 */ /* 0x000fea000383ffff */
.L_x_2513:
[----:B0-----:R0:W2:Y:S02]  /*28840*/  SYNCS.PHASECHK.TRANS64.TRYWAIT P0, [R16+URZ+0x31c20], R6 ;  /* 0x031c2006100075a7 */ /* 0x0010a4000800017f */
[----:B--2---:R-:W-:Y:S05]  /*28850*/  @!P0 NANOSLEEP.SYNCS 0x989680 ;  /* 0x009896800000895d */ /* 0x004fea0003900000 */
[----:B------:R-:W2:Y:S02]  /*28860*/  @!P0 SYNCS.PHASECHK.TRANS64 P0, [R16+URZ+0x31c20], R6 ;  /* 0x031c2006100085a7 */ /* 0x000ea4000800007f */
[----:B--2---:R-:W-:Y:S05]  /*28870*/  @!P0 BRA `(.L_x_2513) ;  /* 0xfffffffc00f08947 */ /* 0x004fea000383ffff */
[----:B------:R-:W-:Y:S05]  /*28880*/  BRA `(.L_x_2707) ;  /* 0xffffff8000f07947 */ /* 0x000fea000383ffff */
.L_x_2517:
[----:B-1----:R1:W2:Y:S02]  /*28890*/  SYNCS.PHASECHK.TRANS64.TRYWAIT P0, [R9+URZ+0x31ca0], R11 ;  /* 0x031ca00b090075a7 */ /* 0x0022a4000800017f */
[----:B--2---:R-:W-:Y:S05]  /*288a0*/  @!P0 NANOSLEEP.SYNCS 0x989680 ;  /* 0x009896800000895d */ /* 0x004fea0003900000 */
[----:B------:R-:W2:Y:S02]  /*288b0*/  @!P0 SYNCS.PHASECHK.TRANS64 P0, [R9+URZ+0x31ca0], R11 ;  /* 0x031ca00b090085a7 */ /* 0x000ea4000800007f */
[----:B--2---:R-:W-:Y:S05]  /*288c0*/  @!P0 BRA `(.L_x_2517) ;  /* 0xfffffffc00f08947 */ /* 0x004fea000383ffff */
[----:B------:R-:W-:Y:S05]  /*288d0*/  BRA `(.L_x_2708) ;  /* 0xffffff84000c7947 */ /* 0x000fea000383ffff */
.L_x_2524:
[----:B0-----:R0:W2:Y:S02]  /*288e0*/  SYNCS.PHASECHK.TRANS64.TRYWAIT P0, [R9+URZ+0x31cc0], R11 ;  /* 0x031cc00b090075a7 */ /* 0x0010a4000800017f */
[----:B--2---:R-:W-:Y:S05]  /*288f0*/  @!P0 NANOSLEEP.SYNCS 0x989680 ;  /* 0x009896800000895d */ /* 0x004fea0003900000 */
[----:B------:R-:W2:Y:S02]  /*28900*/  @!P0 SYNCS.PHASECHK.TRANS64 P0, [R9+URZ+0x31cc0], R11 ;  /* 0x031cc00b090085a7 */ /* 0x000ea4000800007f */
[----:B--2---:R-:W-:Y:S05]  /*28910*/  @!P0 BRA `(.L_x_2524) ;  /* 0xfffffffc00f08947 */ /* 0x004fea000383ffff */
[----:B------:R-:W-:Y:S05]  /*28920*/  BRA `(.L_x_2709) ;  /* 0xffffff8800087947 */ /* 0x000fea000383ffff */
.L_x_2533:
[----:B0-----:R0:W2:Y:S02]  /*28930*/  SYNCS.PHASECHK.TRANS64.TRYWAIT P1, [R9+URZ+0x31ca0], R8 ;  /* 0x031ca008090075a7 */ /* 0x0010a4000802017f */
[----:B--2---:R-:W-:Y:S05]  /*28940*/  @!P1 NANOSLEEP.SYNCS 0x989680 ;  /* 0x009896800000995d */ /* 0x004fea0003900000 */
[----:B------:R-:W2:Y:S02]  /*28950*/  @!P1 SYNCS.PHASECHK.TRANS64 P1, [R9+URZ+0x31ca0], R8 ;  /* 0x031ca008090095a7 */ /* 0x000ea4000802007f */
[----:B--2---:R-:W-:Y:S05]  /*28960*/  @!P1 BRA `(.L_x_2533) ;  /* 0xfffffffc00f09947 */ /* 0x004fea000383ffff */
[----:B------:R-:W-:Y:S05]  /*28970*/  BRA `(.L_x_2710) ;  /* 0xffffff8c00487947 */ /* 0x000fea000383ffff */
.L_x_2540:
[----:B-1----:R1:W2:Y:S02]  /*28980*/  SYNCS.PHASECHK.TRANS64.TRYWAIT P1, [R9+URZ+0x31cc0], R8 ;  /* 0x031cc008090075a7 */ /* 0x0022a4000802017f */
[----:B--2---:R-:W-:Y:S05]  /*28990*/  @!P1 NANOSLEEP.SYNCS 0x989680 ;  /* 0x009896800000995d */ /* 0x004fea0003900000 */
[----:B------:R-:W2:Y:S02]  /*289a0*/  @!P1 SYNCS.PHASECHK.TRANS64 P1, [R9+URZ+0x31cc0], R8 ;  /* 0x031cc008090095a7 */ /* 0x000ea4000802007f */
[----:B--2---:R-:W-:Y:S05]  /*289b0*/  @!P1 BRA `(.L_x_2540) ;  /* 0xfffffffc00f09947 */ /* 0x004fea000383ffff */
[----:B------:R-:W-:Y:S05]  /*289c0*/  BRA `(.L_x_2711) ;  /* 0xffffff9000407947 */ /* 0x000fea000383ffff */
.L_x_2557:
[----:B------:R-:W4:Y:S01]  /*289d0*/  S2R R20, SR_TID.X ;  /* 0x0000000000147919 */ /* 0x000f220000002100 */
[----:B------:R-:W-:Y:S01]  /*289e0*/  BSSY B0, `(.L_x_2712) ;  /* 0x000000a000007945 */ /* 0x000fe20003800000 */
[----:B------:R-:W-:Y:S02]  /*289f0*/  IMAD.MOV.U32 R12, RZ, RZ, RZ ;  /* 0x000000ffff0c7224 */ /* 0x000fe400078e00ff */
[----:B-1----:R-:W-:Y:S02]  /*28a00*/  IMAD.MOV.U32 R11, RZ, RZ, 0x1f ;  /* 0x0000001fff0b7424 */ /* 0x002fe400078e00ff */
[----:B------:R-:W-:Y:S01]  /*28a10*/  IMAD.MOV.U32 R15, RZ, RZ, -0x1 ;  /* 0xffffffffff0f7424 */ /* 0x000fe200078e00ff */
[----:B----4-:R-:W-:-:S04]  /*28a20*/  SHF.R.U32.HI R20, RZ, 0x5, R20 ;  /* 0x00000005ff147819 */ /* 0x010fc80000011614 */
[----:B------:R-:W-:-:S05]  /*28a30*/  LOP3.LUT R20, R20, 0x3, RZ, 0xc0, !PT ;  /* 0x0000000314147812 */ /* 0x000fca00078ec0ff */
[----:B------:R-:W-:-:S07]  /*28a40*/  IMAD.MOV.U32 R13, RZ, RZ, R20 ;  /* 0x000000ffff0d7224 */ /* 0x000fce00078e0014 */
[----:B0-23--:R-:W-:Y:S05]  /*28a50*/  WARPSYNC.COLLECTIVE R15, `(.L_x_2713) ;  /* 0x000000000f087348 */ /* 0x00dfea0003c00000 */
[----:B------:R1:W4:Y:S02]  /*28a60*/  SHFL.IDX P6, R14, R13, R12, R11 ;  /* 0x0000000c0d0e7389 */ /* 0x00032400000c000b */
[----:B01234-:R-:W-:Y:S01]  /*28a70*/  ENDCOLLECTIVE ;  /* 0x000000000000791b */ /* 0x01ffe20003800000 */
.L_x_2713:
[----:B------:R-:W-:Y:S05]  /*28a80*/  BSYNC B0 ;  /* 0x0000000000007941 */ /* 0x000fea0003800000 */
.L_x_2712:
[----:B------:R-:W-:Y:S05]  /*28a90*/  BRA `(.L_x_2714) ;  /* 0xffffff9c00a47947 */ /* 0x000fea000383ffff */
.L_x_2559:
[----:B------:R-:W-:Y:S01]  /*28aa0*/  BSSY B0, `(.L_x_2715) ;  /* 0x0000006000007945 */ /* 0x000fe20003800000 */
[----:B------:R-:W-:-:S07]  /*28ab0*/  IMAD.MOV.U32 R15, RZ, RZ, -0x1 ;  /* 0xffffffffff0f7424 */ /* 0x000fce00078e00ff */
[----:B0123--:R-:W-:Y:S05]  /*28ac0*/  WARPSYNC.COLLECTIVE R15, `(.L_x_2716) ;  /* 0x000000000f0c7348 */ /* 0x00ffea0003c00000 */
[----:B------:R-:W-:Y:S02]  /*28ad0*/  ELECT P6, UR62, PT ;  /* 0x00000000003e782f */ /* 0x000fe400038c0000 */
[----:B------:R-:W-:Y:S01]  /*28ae0*/  MOV R14, UR62 ;  /* 0x0000003e000e7c02 */ /* 0x000fe20008000f00 */
[----:B0123--:R-:W-:Y:S10]  /*28af0*/  ENDCOLLECTIVE ;  /* 0x000000000000791b */ /* 0x00fff40003800000 */
.L_x_2716:
[----:B------:R-:W-:Y:S05]  /*28b00*/  BSYNC B0 ;  /* 0x0000000000007941 */ /* 0x000fea0003800000 */
.L_x_2715:
[----:B------:R-:W-:Y:S05]  /*28b10*/  BRA `(.L_x_2717) ;  /* 0xffffff9c00ac7947 */ /* 0x000fea000383ffff */
.L_x_2561:
[----:B0-----:R0:W4:Y:S02]  /*28b20*/  SYNCS.PHASECHK.TRANS64.TRYWAIT P0, [R0+URZ+0x31c40], R2 ;  /* 0x031c4002000075a7 */ /* 0x001124000800017f */
[----:B----4-:R-:W-:Y:S05]  /*28b30*/  @!P0 NANOSLEEP.SYNCS 0x989680 ;  /* 0x009896800000895d */ /* 0x010fea0003900000 */
[----:B------:R-:W4:Y:S02]  /*28b40*/  @!P0 SYNCS.PHASECHK.TRANS64 P0, [R0+URZ+0x31c40], R2 ;  /* 0x031c4002000085a7 */ /* 0x000f24000800007f */
[----:B----4-:R-:W-:Y:S05]  /*28b50*/  @!P0 BRA `(.L_x_2561) ;  /* 0xfffffffc00f08947 */ /* 0x010fea000383ffff */
[----:B------:R-:W-:Y:S05]  /*28b60*/  BRA `(.L_x_2718) ;  /* 0xffffffa000047947 */ /* 0x000fea000383ffff */
.L_x_2565:
        /* <DEDUP_REMOVED lines=12> */
.L_x_2719:
[----:B------:R-:W-:Y:S02]  /*28c30*/  IMAD.MOV.U32 R13, RZ, RZ, R4 ;  /* 0x000000ffff0d7224 */ /* 0x000fe400078e0004 */
[----:B------:R-:W-:-:S07]  /*28c40*/  IMAD.MOV.U32 R3, RZ, RZ, R14 ;  /* 0x000000ffff037224 */ /* 0x000fce00078e000e */
[----:B------:R-:W-:Y:S05]  /*28c50*/  WARPSYNC.COLLECTIVE R15, `(.L_x_2720) ;  /* 0x000000000f087348 */ /* 0x000fea0003c00000 */
[----:B------:R0:W1:Y:S02]  /*28c60*/  SHFL.IDX P6, R14, R13, R12, R11 ;  /* 0x0000000c0d0e7389 */ /* 0x00006400000c000b */
[----:B01----:R-:W-:Y:S01]  /*28c70*/  ENDCOLLECTIVE ;  /* 0x000000000000791b */ /* 0x003fe20003800000 */
.L_x_2720:
[----:B------:R-:W-:Y:S01]  /*28c80*/  ULDC.64 UR4, c[0x0][0x208] ;  /* 0x0000820000047ab9 */ /* 0x000fe20000000a00 */
[----:B------:R-:W-:Y:S02]  /*28c90*/  IMAD.MOV.U32 R13, RZ, RZ, R5 ;  /* 0x000000ffff0d7224 */ /* 0x000fe400078e0005 */
[----:B------:R-:W-:Y:S02]  /*28ca0*/  IMAD.MOV.U32 R12, RZ, RZ, 0x1 ;  /* 0x00000001ff0c7424 */ /* 0x000fe400078e00ff */
[----:B------:R-:W-:-:S05]  /*28cb0*/  IMAD.MOV.U32 R2, RZ, RZ, R14 ;  /* 0x000000ffff027224 */ /* 0x000fca00078e000e */
[----:B------:R-:W-:-:S05]  /*28cc0*/  @!P4 LEA R2, P3, R20, R2, 0x1 ;  /* 0x000000021402c211 */ /* 0x000fca00078608ff */
[----:B------:R-:W-:Y:S01]  /*28cd0*/  @!P4 IMAD.X R3, RZ, RZ, R3, P3 ;  /* 0x000000ffff03c224 */ /* 0x000fe200018e0603 */
[----:B------:R-:W-:-:S04]  /*28ce0*/  ISETP.GE.AND P3, PT, R9, R0, PT ;  /* 0x000000000900720c */ /* 0x000fc80003f66270 */
        /* <DEDUP_REMOVED lines=9> */
.L_x_2721:
[----:B------:R-:W-:Y:S02]  /*28d80*/  IMAD.MOV.U32 R13, RZ, RZ, R4 ;  /* 0x000000ffff0d7224 */ /* 0x000fe400078e0004 */
[----:B------:R-:W-:-:S07]  /*28d90*/  IMAD.MOV.U32 R2, RZ, RZ, R14 ;  /* 0x000000ffff027224 */ /* 0x000fce00078e000e */
[----:B------:R-:W-:Y:S05]  /*28da0*/  WARPSYNC.COLLECTIVE R15, `(.L_x_2722) ;  /* 0x000000000f087348 */ /* 0x000fea0003c00000 */
[----:B------:R0:W1:Y:S02]  /*28db0*/  SHFL.IDX P6, R14, R13, R12, R11 ;  /* 0x0000000c0d0e7389 */ /* 0x00006400000c000b */
[----:B01----:R-:W-:Y:S01]  /*28dc0*/  ENDCOLLECTIVE ;  /* 0x000000000000791b */ /* 0x003fe20003800000 */
.L_x_2722:
        /* <DEDUP_REMOVED lines=18> */
.L_x_2723:
[----:B------:R-:W-:-:S05]  /*28ef0*/  VIADD R2, R25, 0x40 ;  /* 0x0000004019027836 */ /* 0x000fca0000000000 */
[----:B------:R-:W-:Y:S01]  /*28f00*/  ISETP.GE.AND P3, PT, R2, R0, PT ;  /* 0x000000000200720c */ /* 0x000fe20003f66270 */
[----:B------:R-:W-:Y:S02]  /*28f10*/  IMAD.MOV.U32 R13, RZ, RZ, R4 ;  /* 0x000000ffff0d7224 */ /* 0x000fe400078e0004 */
[----:B------:R-:W-:-:S10]  /*28f20*/  IMAD.MOV.U32 R2, RZ, RZ, R14 ;  /* 0x000000ffff027224 */ /* 0x000fd400078e000e */
[----:B------:R-:W-:Y:S05]  /*28f30*/  WARPSYNC.COLLECTIVE R15, `(.L_x_2724) ;  /* 0x000000000f087348 */ /* 0x000fea0003c00000 */
[----:B------:R0:W1:Y:S02]  /*28f40*/  SHFL.IDX P6, R14, R13, R12, R11 ;  /* 0x0000000c0d0e7389 */ /* 0x00006400000c000b */
[----:B01----:R-:W-:Y:S01]  /*28f50*/  ENDCOLLECTIVE ;  /* 0x000000000000791b */ /* 0x003fe20003800000 */
.L_x_2724:
        /* <DEDUP_REMOVED lines=18> */
.L_x_2725:
[----:B------:R-:W-:-:S05]  /*29080*/  VIADD R3, R25, 0x60 ;  /* 0x0000006019037836 */ /* 0x000fca0000000000 */
[----:B------:R-:W-:Y:S01]  /*29090*/  ISETP.GE.AND P3, PT, R3, R0, PT ;  /* 0x000000000300720c */ /* 0x000fe20003f66270 */
[----:B------:R-:W-:Y:S02]  /*290a0*/  IMAD.MOV.U32 R13, RZ, RZ, R4 ;  /* 0x000000ffff0d7224 */ /* 0x000fe400078e0004 */
[----:B------:R-:W-:-:S10]  /*290b0*/  IMAD.MOV.U32 R5, RZ, RZ, R14 ;  /* 0x000000ffff057224 */ /* 0x000fd400078e000e */
[----:B------:R-:W-:Y:S05]  /*290c0*/  WARPSYNC.COLLECTIVE R15, `(.L_x_2726) ;  /* 0x000000000f087348 */ /* 0x000fea0003c00000 */
[----:B------:R0:W1:Y:S02]  /*290d0*/  SHFL.IDX P6, R14, R13, R12, R11 ;  /* 0x0000000c0d0e7389 */ /* 0x00006400000c000b */
[----:B01----:R-:W-:Y:S01]  /*290e0*/  ENDCOLLECTIVE ;  /* 0x000000000000791b */ /* 0x003fe20003800000 */
.L_x_2726:
        /* <DEDUP_REMOVED lines=15> */
.L_x_2727:
[----:B------:R-:W-:-:S05]  /*291e0*/  VIADD R2, R25, 0x80 ;  /* 0x0000008019027836 */ /* 0x000fca0000000000 */
[----:B------:R-:W-:Y:S01]  /*291f0*/  ISETP.GE.AND P3, PT, R2, R0, PT ;  /* 0x000000000200720c */ /* 0x000fe20003f66270 */
[----:B------:R-:W-:Y:S02]  /*29200*/  IMAD.MOV.U32 R13, RZ, RZ, R7 ;  /* 0x000000ffff0d7224 */ /* 0x000fe400078e0007 */
[----:B------:R-:W-:-:S10]  /*29210*/  IMAD.MOV.U32 R5, RZ, RZ, R14 ;  /* 0x000000ffff057224 */ /* 0x000fd400078e000e */
[----:B------:R-:W-:Y:S05]  /*29220*/  WARPSYNC.COLLECTIVE R15, `(.L_x_2728) ;  /* 0x000000000f087348 */ /* 0x000fea0003c00000 */
[----:B------:R0:W1:Y:S02]  /*29230*/  SHFL.IDX P6, R14, R13, R12, R11 ;  /* 0x0000000c0d0e7389 */ /* 0x00006400000c000b */
[----:B01----:R-:W-:Y:S01]  /*29240*/  ENDCOLLECTIVE ;  /* 0x000000000000791b */ /* 0x003fe20003800000 */
.L_x_2728:
        /* <DEDUP_REMOVED lines=17> */
.L_x_2729:
[----:B------:R-:W-:Y:S02]  /*29360*/  IMAD.MOV.U32 R13, RZ, RZ, R7 ;  /* 0x000000ffff0d7224 */ /* 0x000fe400078e0007 */
[----:B------:R-:W-:-:S07]  /*29370*/  IMAD.MOV.U32 R6, RZ, RZ, R14 ;  /* 0x000000ffff067224 */ /* 0x000fce00078e000e */
[----:B------:R-:W-:Y:S05]  /*29380*/  WARPSYNC.COLLECTIVE R15, `(.L_x_2730) ;  /* 0x000000000f087348 */ /* 0x000fea0003c00000 */
[----:B------:R0:W1:Y:S02]  /*29390*/  SHFL.IDX P6, R14, R13, R12, R11 ;  /* 0x0000000c0d0e7389 */ /* 0x00006400000c000b */
[----:B01----:R-:W-:Y:S01]  /*293a0*/  ENDCOLLECTIVE ;  /* 0x000000000000791b */ /* 0x003fe20003800000 */
.L_x_2730:
[----:B------:R-:W-:Y:S01]  /*293b0*/  IMAD.MOV.U32 R2, RZ, RZ, R14 ;  /* 0x000000ffff027224 */ /* 0x000fe200078e000e */
[----:B------:R-:W-:Y:S06]  /*293c0*/  BRA `(.L_x_2731) ;  /* 0xffffffa4006c7947 */ /* 0x000fec000383ffff */
.L_x_2568:
[----:B-1----:R1:W2:Y:S02]  /*293d0*/  SYNCS.PHASECHK.TRANS64.TRYWAIT P0, [R16+URZ+0x31c20], R0 ;  /* 0x031c2000100075a7 */ /* 0x0022a4000800017f */
[----:B--2---:R-:W-:Y:S05]  /*293e0*/  @!P0 NANOSLEEP.SYNCS 0x989680 ;  /* 0x009896800000895d */ /* 0x004fea0003900000 */
[----:B------:R-:W2:Y:S02]  /*293f0*/  @!P0 SYNCS.PHASECHK.TRANS64 P0, [R16+URZ+0x31c20], R0 ;  /* 0x031c2000100085a7 */ /* 0x000ea4000800007f */
[----:B--2---:R-:W-:Y:S05]  /*29400*/  @!P0 BRA `(.L_x_2568) ;  /* 0xfffffffc00f08947 */ /* 0x004fea000383ffff */
[----:B------:R-:W-:Y:S05]  /*29410*/  BRA `(.L_x_2732) ;  /* 0xffffffa400d87947 */ /* 0x000fea000383ffff */
.L_x_2577:
[----:B-1----:R1:W2:Y:S02]  /*29420*/  SYNCS.PHASECHK.TRANS64.TRYWAIT P0, [R3+URZ+0x31c40], R2 ;  /* 0x031c4002030075a7 */ /* 0x0022a4000800017f */
[----:B--2---:R-:W-:Y:S05]  /*29430*/  @!P0 NANOSLEEP.SYNCS 0x989680 ;  /* 0x009896800000895d */ /* 0x004fea0003900000 */
[----:B------:R-:W2:Y:S02]  /*29440*/  @!P0 SYNCS.PHASECHK.TRANS64 P0, [R3+URZ+0x31c40], R2 ;  /* 0x031c4002030085a7 */ /* 0x000ea4000800007f */
[----:B--2---:R-:W-:Y:S05]  /*29450*/  @!P0 BRA `(.L_x_2577) ;  /* 0xfffffffc00f08947 */ /* 0x004fea000383ffff */
[----:B------:R-:W-:Y:S05]  /*29460*/  BRA `(.L_x_2733) ;  /* 0xffffffa800b07947 */ /* 0x000fea000383ffff */
.L_x_2584:
[----:B0-----:R0:W1:Y:S02]  /*29470*/  SYNCS.PHASECHK.TRANS64.TRYWAIT P0, [R3+URZ+0x60], R2 ;  /* 0x00006002030075a7 */ /* 0x001064000800017f */
[----:B-1----:R-:W-:Y:S05]  /*29480*/  @!P0 NANOSLEEP.SYNCS 0x989680 ;  /* 0x009896800000895d */ /* 0x002fea0003900000 */
[----:B------:R-:W1:Y:S02]  /*29490*/  @!P0 SYNCS.PHASECHK.TRANS64 P0, [R3+URZ+0x60], R2 ;  /* 0x00006002030085a7 */ /* 0x000e64000800007f */
[----:B-1----:R-:W-:Y:S05]  /*294a0*/  @!P0 BRA `(.L_x_2584) ;  /* 0xfffffffc00f08947 */ /* 0x002fea000383ffff */
[----:B------:R-:W-:Y:S05]  /*294b0*/  BRA `(.L_x_2734) ;  /* 0xffffffac00bc7947 */ /* 0x000fea000383ffff */
.L_x_2594:
[----:B-1----:R1:W2:Y:S02]  /*294c0*/  SYNCS.PHASECHK.TRANS64.TRYWAIT P0, [R3+URZ+0x31c40], R2 ;  /* 0x031c4002030075a7 */ /* 0x0022a4000800017f */
[----:B--2---:R-:W-:Y:S05]  /*294d0*/  @!P0 NANOSLEEP.SYNCS 0x989680 ;  /* 0x009896800000895d */ /* 0x004fea0003900000 */
[----:B------:R-:W2:Y:S02]  /*294e0*/  @!P0 SYNCS.PHASECHK.TRANS64 P0, [R3+URZ+0x31c40], R2 ;  /* 0x031c4002030085a7 */ /* 0x000ea4000800007f */
[----:B--2---:R-:W-:Y:S05]  /*294f0*/  @!P0 BRA `(.L_x_2594) ;  /* 0xfffffffc00f08947 */ /* 0x004fea000383ffff */
[----:B------:R-:W-:Y:S05]  /*29500*/  BRA `(.L_x_2735) ;  /* 0xffffffb4007c7947 */ /* 0x000fea000383ffff */
.L_x_2601:
[----:B0-----:R0:W1:Y:S02]  /*29510*/  SYNCS.PHASECHK.TRANS64.TRYWAIT P0, [R11+URZ+0x60], R28 ;  /* 0x0000601c0b0075a7 */ /* 0x001064000800017f */
[----:B-1----:R-:W-:Y:S05]  /*29520*/  @!P0 NANOSLEEP.SYNCS 0x989680 ;  /* 0x009896800000895d */ /* 0x002fea0003900000 */
[----:B------:R-:W1:Y:S02]  /*29530*/  @!P0 SYNCS.PHASECHK.TRANS64 P0, [R11+URZ+0x60], R28 ;  /* 0x0000601c0b0085a7 */ /* 0x000e64000800007f */
[----:B-1----:R-:W-:Y:S05]  /*29540*/  @!P0 BRA `(.L_x_2601) ;  /* 0xfffffffc00f08947 */ /* 0x002fea000383ffff */
[----:B------:R-:W-:Y:S05]  /*29550*/  BRA `(.L_x_2736) ;  /* 0xffffffb800887947 */ /* 0x000fea000383ffff */
.L_x_2611:
[----:B-1----:R1:W2:Y:S02]  /*29560*/  SYNCS.PHASECHK.TRANS64.TRYWAIT P0, [R2+URZ+0x31c40], R3 ;  /* 0x031c4003020075a7 */ /* 0x0022a4000800017f */
[----:B--2---:R-:W-:Y:S05]  /*29570*/  @!P0 NANOSLEEP.SYNCS 0x989680 ;  /* 0x009896800000895d */ /* 0x004fea0003900000 */
[----:B------:R-:W2:Y:S02]  /*29580*/  @!P0 SYNCS.PHASECHK.TRANS64 P0, [R2+URZ+0x31c40], R3 ;  /* 0x031c4003020085a7 */ /* 0x000ea4000800007f */
[----:B--2---:R-:W-:Y:S05]  /*29590*/  @!P0 BRA `(.L_x_2611) ;  /* 0xfffffffc00f08947 */ /* 0x004fea000383ffff */
[----:B------:R-:W-:Y:S05]  /*295a0*/  BRA `(.L_x_2737) ;  /* 0xffffffc000187947 */ /* 0x000fea000383ffff */
.L_x_2618:
[----:B0-----:R0:W1:Y:S02]  /*295b0*/  SYNCS.PHASECHK.TRANS64.TRYWAIT P0, [R7+URZ+0x60], R2 ;  /* 0x00006002070075a7 */ /* 0x001064000800017f */
[----:B-1----:R-:W-:Y:S05]  /*295c0*/  @!P0 NANOSLEEP.SYNCS 0x989680 ;  /* 0x009896800000895d */ /* 0x002fea0003900000 */
[----:B------:R-:W1:Y:S02]  /*295d0*/  @!P0 SYNCS.PHASECHK.TRANS64 P0, [R7+URZ+0x60], R2 ;  /* 0x00006002070085a7 */ /* 0x000e64000800007f */
[----:B-1----:R-:W-:Y:S05]  /*295e0*/  @!P0 BRA `(.L_x_2618) ;  /* 0xfffffffc00f08947 */ /* 0x002fea000383ffff */
[----:B------:R-:W-:Y:S05]  /*295f0*/  BRA `(.L_x_2738) ;  /* 0xffffffc400287947 */ /* 0x000fea000383ffff */
.L_x_2630:
[----:B-1----:R1:W2:Y:S02]  /*29600*/  SYNCS.PHASECHK.TRANS64.TRYWAIT P0, [R3+URZ+0x31c60], R0 ;  /* 0x031c6000030075a7 */ /* 0x0022a4000800017f */
[----:B--2---:R-:W-:Y:S05]  /*29610*/  @!P0 NANOSLEEP.SYNCS 0x989680 ;  /* 0x009896800000895d */ /* 0x004fea0003900000 */
[----:B------:R-:W2:Y:S02]  /*29620*/  @!P0 SYNCS.PHASECHK.TRANS64 P0, [R3+URZ+0x31c60], R0 ;  /* 0x031c6000030085a7 */ /* 0x000ea4000800007f */
[----:B--2---:R-:W-:Y:S05]  /*29630*/  @!P0 BRA `(.L_x_2630) ;  /* 0xfffffffc00f08947 */ /* 0x004fea000383ffff */
[----:B------:R-:W-:Y:S05]  /*29640*/  BRA `(.L_x_2739) ;  /* 0xffffffc800a47947 */ /* 0x000fea000383ffff */
.L_x_2638:
[----:B------:R-:W-:Y:S01]  /*29650*/  BSSY B0, `(.L_x_2740) ;  /* 0x0000008000007945 */ /* 0x000fe20003800000 */
[----:B------:R-:W-:Y:S02]  /*29660*/  IMAD.MOV.U32 R13, RZ, RZ, R24 ;  /* 0x000000ffff0d7224 */ /* 0x000fe400078e0018 */
[----:B------:R-:W-:Y:S02]  /*29670*/  IMAD.MOV.U32 R12, RZ, RZ, RZ ;  /* 0x000000ffff0c7224 */ /* 0x000fe400078e00ff */
[----:B-1----:R-:W-:Y:S02]  /*29680*/  IMAD.MOV.U32 R11, RZ, RZ, 0x1f ;  /* 0x0000001fff0b7424 */ /* 0x002fe400078e00ff */
[----:B------:R-:W-:-:S07]  /*29690*/  IMAD.MOV.U32 R15, RZ, RZ, -0x1 ;  /* 0xffffffffff0f7424 */ /* 0x000fce00078e00ff */
[----:B0--3--:R-:W-:Y:S05]  /*296a0*/  WARPSYNC.COLLECTIVE R15, `(.L_x_2741) ;  /* 0x000000000f087348 */ /* 0x009fea0003c00000 */
[----:B------:R1:W2:Y:S02]  /*296b0*/  SHFL.IDX P6, R14, R13, R12, R11 ;  /* 0x0000000c0d0e7389 */ /* 0x0002a400000c000b */
[----:B0123--:R-:W-:Y:S01]  /*296c0*/  ENDCOLLECTIVE ;  /* 0x000000000000791b */ /* 0x00ffe20003800000 */
.L_x_2741:
[----:B------:R-:W-:Y:S05]  /*296d0*/  BSYNC B0 ;  /* 0x0000000000007941 */ /* 0x000fea0003800000 */
.L_x_2740:
        /* <DEDUP_REMOVED lines=9> */
.L_x_2742:
        /* <DEDUP_REMOVED lines=24> */
.L_x_2743:
[----:B------:R-:W-:Y:S01]  /*298f0*/  IMAD.MOV.U32 R12, RZ, RZ, 0x2 ;  /* 0x00000002ff0c7424 */ /* 0x000fe200078e00ff */
[----:B------:R-:W-:-:S05]  /*29900*/  SEL R4, R14, RZ, P1 ;  /* 0x000000ff0e047207 */ /* 0x000fca0000800000 */
[----:B------:R-:W-:-:S04]  /*29910*/  IMAD.IADD R4, R13, 0x1, R4 ;  /* 0x000000010d047824 */ /* 0x000fc800078e0204 */
[----:B------:R-:W-:-:S07]  /*29920*/  IMAD.MOV.U32 R13, RZ, RZ, R4 ;  /* 0x000000ffff0d7224 */ /* 0x000fce00078e0004 */
[----:B------:R-:W-:Y:S05]  /*29930*/  WARPSYNC.COLLECTIVE R15, `(.L_x_2744) ;  /* 0x000000000f087348 */ /* 0x000fea0003c00000 */
[----:B------:R0:W1:Y:S02]  /*29940*/  SHFL.UP P6, R14, R13, R12, R11 ;  /* 0x0400000c0d0e7389 */ /* 0x00006400000c000b */
[----:B01----:R-:W-:Y:S01]  /*29950*/  ENDCOLLECTIVE ;  /* 0x000000000000791b */ /* 0x003fe20003800000 */
.L_x_2744:
[----:B------:R-:W-:Y:S01]  /*29960*/  IMAD.MOV.U32 R12, RZ, RZ, 0x4 ;  /* 0x00000004ff0c7424 */ /* 0x000fe200078e00ff */
[----:B------:R-:W-:-:S05]  /*29970*/  SEL R3, R14, RZ, P2 ;  /* 0x000000ff0e037207 */ /* 0x000fca0001000000 */
[----:B------:R-:W-:-:S04]  /*29980*/  IMAD.IADD R2, R4, 0x1, R3 ;  /* 0x0000000104027824 */ /* 0x000fc800078e0203 */
[----:B------:R-:W-:-:S07]  /*29990*/  IMAD.MOV.U32 R13, RZ, RZ, R2 ;  /* 0x000000ffff0d7224 */ /* 0x000fce00078e0002 */
[----:B------:R-:W-:Y:S05]  /*299a0*/  WARPSYNC.COLLECTIVE R15, `(.L_x_2745) ;  /* 0x000000000f087348 */ /* 0x000fea0003c00000 */
[----:B------:R0:W1:Y:S02]  /*299b0*/  SHFL.UP P6, R14, R13, R12, R11 ;  /* 0x0400000c0d0e7389 */ /* 0x00006400000c000b */
[----:B01----:R-:W-:Y:S01]  /*299c0*/  ENDCOLLECTIVE ;  /* 0x000000000000791b */ /* 0x003fe20003800000 */
.L_x_2745:
[----:B------:R-:W-:Y:S01]  /*299d0*/  IMAD.MOV.U32 R12, RZ, RZ, 0x8 ;  /* 0x00000008ff0c7424 */ /* 0x000fe200078e00ff */
[----:B------:R-:W-:-:S05]  /*299e0*/  SEL R3, R14, RZ, P3 ;  /* 0x000000ff0e037207 */ /* 0x000fca0001800000 */
[----:B------:R-:W-:-:S04]  /*299f0*/  IMAD.IADD R3, R2, 0x1, R3 ;  /* 0x0000000102037824 */ /* 0x000fc800078e0203 */
[----:B------:R-:W-:-:S07]  /*29a00*/  IMAD.MOV.U32 R13, RZ, RZ, R3 ;  /* 0x000000ffff0d7224 */ /* 0x000fce00078e0003 */
[----:B------:R-:W-:Y:S05]  /*29a10*/  WARPSYNC.COLLECTIVE R15, `(.L_x_2746) ;  /* 0x000000000f087348 */ /* 0x000fea0003c00000 */
[----:B------:R0:W1:Y:S02]  /*29a20*/  SHFL.UP P6, R14, R13, R12, R11 ;  /* 0x0400000c0d0e7389 */ /* 0x00006400000c000b */
[----:B01----:R-:W-:Y:S01]  /*29a30*/  ENDCOLLECTIVE ;  /* 0x000000000000791b */ /* 0x003fe20003800000 */
.L_x_2746:
[----:B------:R-:W-:Y:S01]  /*29a40*/  IMAD.MOV.U32 R12, RZ, RZ, 0x10 ;  /* 0x00000010ff0c7424 */ /* 0x000fe200078e00ff */
[----:B------:R-:W-:-:S05]  /*29a50*/  SEL R4, R14, RZ, P4 ;  /* 0x000000ff0e047207 */ /* 0x000fca0002000000 */
[----:B------:R-:W-:-:S04]  /*29a60*/  IMAD.IADD R4, R3, 0x1, R4 ;  /* 0x0000000103047824 */ /* 0x000fc800078e0204 */
[----:B------:R-:W-:-:S07]  /*29a70*/  IMAD.MOV.U32 R13, RZ, RZ, R4 ;  /* 0x000000ffff0d7224 */ /* 0x000fce00078e0004 */
[----:B------:R-:W-:Y:S05]  /*29a80*/  WARPSYNC.COLLECTIVE R15, `(.L_x_2747) ;  /* 0x000000000f087348 */ /* 0x000fea0003c00000 */
[----:B------:R0:W1:Y:S02]  /*29a90*/  SHFL.UP P6, R14, R13, R12, R11 ;  /* 0x0400000c0d0e7389 */ /* 0x00006400000c000b */
[----:B01----:R-:W-:Y:S01]  /*29aa0*/  ENDCOLLECTIVE ;  /* 0x000000000000791b */ /* 0x003fe20003800000 */
.L_x_2747:
        /* <DEDUP_REMOVED lines=8> */
.L_x_2748:
[----:B------:R-:W-:Y:S05]  /*29b30*/  BRA `(.L_x_2749) ;  /* 0xffffffcc00587947 */ /* 0x000fea000383ffff */
.L_x_2641:
[----:B------:R-:W-:Y:S01]  /*29b40*/  BSSY B0, `(.L_x_2750) ;  /* 0x0000007000007945 */ /* 0x000fe20003800000 */
[----:B------:R-:W-:Y:S02]  /*29b50*/  IMAD.MOV.U32 R12, RZ, RZ, 0x1 ;  /* 0x00000001ff0c7424 */ /* 0x000fe400078e00ff */
[----:B-1----:R-:W-:Y:S02]  /*29b60*/  IMAD.MOV.U32 R11, RZ, RZ, RZ ;  /* 0x000000ffff0b7224 */ /* 0x002fe400078e00ff */
[----:B------:R-:W-:-:S07]  /*29b70*/  IMAD.MOV.U32 R15, RZ, RZ, -0x1 ;  /* 0xffffffffff0f7424 */ /* 0x000fce00078e00ff */
[----:B------:R-:W-:Y:S05]  /*29b80*/  WARPSYNC.COLLECTIVE R15, `(.L_x_2751) ;  /* 0x000000000f087348 */ /* 0x000fea0003c00000 */
[----:B------:R0:W1:Y:S02]  /*29b90*/  SHFL.UP P6, R14, R13, R12, R11 ;  /* 0x0400000c0d0e7389 */ /* 0x00006400000c000b */
[----:B01----:R-:W-:Y:S01]  /*29ba0*/  ENDCOLLECTIVE ;  /* 0x000000000000791b */ /* 0x003fe20003800000 */
.L_x_2751:
[----:B------:R-:W-:Y:S05]  /*29bb0*/  BSYNC B0 ;  /* 0x0000000000007941 */ /* 0x000fea0003800000 */
.L_x_2750:
        /* <DEDUP_REMOVED lines=8> */
.L_x_2752:
[----:B------:R-:W-:Y:S01]  /*29c40*/  IMAD.MOV.U32 R12, RZ, RZ, 0x4 ;  /* 0x00000004ff0c7424 */ /* 0x000fe200078e00ff */
[----:B------:R-:W-:-:S05]  /*29c50*/  SEL R14, R14, RZ, P2 ;  /* 0x000000ff0e0e7207 */ /* 0x000fca0001000000 */
[----:B------:R-:W-:-:S04]  /*29c60*/  IMAD.IADD R3, R13, 0x1, R14 ;  /* 0x000000010d037824 */ /* 0x000fc800078e020e */
[----:B------:R-:W-:-:S07]  /*29c70*/  IMAD.MOV.U32 R13, RZ, RZ, R3 ;  /* 0x000000ffff0d7224 */ /* 0x000fce00078e0003 */
[----:B------:R-:W-:Y:S05]  /*29c80*/  WARPSYNC.COLLECTIVE R15, `(.L_x_2753) ;  /* 0x000000000f087348 */ /* 0x000fea0003c00000 */
[----:B------:R0:W1:Y:S02]  /*29c90*/  SHFL.UP P6, R14, R13, R12, R11 ;  /* 0x0400000c0d0e7389 */ /* 0x00006400000c000b */
[----:B01----:R-:W-:Y:S01]  /*29ca0*/  ENDCOLLECTIVE ;  /* 0x000000000000791b */ /* 0x003fe20003800000 */
.L_x_2753:
[----:B------:R-:W-:Y:S01]  /*29cb0*/  IMAD.MOV.U32 R12, RZ, RZ, 0x8 ;  /* 0x00000008ff0c7424 */ /* 0x000fe200078e00ff */
[----:B------:R-:W-:-:S05]  /*29cc0*/  SEL R4, R14, RZ, P3 ;  /* 0x000000ff0e047207 */ /* 0x000fca0001800000 */
[----:B------:R-:W-:-:S04]  /*29cd0*/  IMAD.IADD R4, R3, 0x1, R4 ;  /* 0x0000000103047824 */ /* 0x000fc800078e0204 */
[----:B------:R-:W-:-:S07]  /*29ce0*/  IMAD.MOV.U32 R13, RZ, RZ, R4 ;  /* 0x000000ffff0d7224 */ /* 0x000fce00078e0004 */
[----:B------:R-:W-:Y:S05]  /*29cf0*/  WARPSYNC.COLLECTIVE R15, `(.L_x_2754) ;  /* 0x000000000f087348 */ /* 0x000fea0003c00000 */
[----:B------:R0:W1:Y:S02]  /*29d00*/  SHFL.UP P6, R14, R13, R12, R11 ;  /* 0x0400000c0d0e7389 */ /* 0x00006400000c000b */
[----:B01----:R-:W-:Y:S01]  /*29d10*/  ENDCOLLECTIVE ;  /* 0x000000000000791b */ /* 0x003fe20003800000 */
.L_x_2754:
[----:B------:R-:W-:Y:S01]  /*29d20*/  IMAD.MOV.U32 R12, RZ, RZ, 0x10 ;  /* 0x00000010ff0c7424 */ /* 0x000fe200078e00ff */
[----:B------:R-:W-:-:S05]  /*29d30*/  SEL R7, R14, RZ, P4 ;  /* 0x000000ff0e077207 */ /* 0x000fca0002000000 */
[----:B------:R-:W-:-:S04]  /*29d40*/  IMAD.IADD R7, R4, 0x1, R7 ;  /* 0x0000000104077824 */ /* 0x000fc800078e0207 */
[----:B------:R-:W-:-:S07]  /*29d50*/  IMAD.MOV.U32 R13, RZ, RZ, R7 ;  /* 0x000000ffff0d7224 */ /* 0x000fce00078e0007 */
[----:B------:R-:W-:Y:S05]  /*29d60*/  WARPSYNC.COLLECTIVE R15, `(.L_x_2755) ;  /* 0x000000000f087348 */ /* 0x000fea0003c00000 */
[----:B------:R0:W1:Y:S02]  /*29d70*/  SHFL.UP P6, R14, R13, R12, R11 ;  /* 0x0400000c0d0e7389 */ /* 0x00006400000c000b */
[----:B01----:R-:W-:Y:S01]  /*29d80*/  ENDCOLLECTIVE ;  /* 0x000000000000791b */ /* 0x003fe20003800000 */
.L_x_2755:
        /* <DEDUP_REMOVED lines=8> */
.L_x_2756:
[----:B------:R-:W-:Y:S05]  /*29e10*/  BRA `(.L_x_2757) ;  /* 0xffffffcc00487947 */ /* 0x000fea000383ffff */
.L_x_2643:
[----:B------:R-:W-:Y:S01]  /*29e20*/  BSSY B0, `(.L_x_2758) ;  /* 0x0000006000007945 */ /* 0x000fe20003800000 */
[----:B------:R-:W-:Y:S01]  /*29e30*/  PLOP3.LUT P6, PT, P6, PT, PT, 0x8, 0x0 ;  /* 0x000000000000781c */ /* 0x000fe200037ce170 */
[----:B------:R-:W-:-:S12]  /*29e40*/  IMAD.MOV.U32 R15, RZ, RZ, -0x1 ;  /* 0xffffffffff0f7424 */ /* 0x000fd800078e00ff */
[----:B01----:R-:W-:Y:S05]  /*29e50*/  WARPSYNC.COLLECTIVE R15, `(.L_x_2759) ;  /* 0x000000000f087348 */ /* 0x003fea0003c00000 */
[----:B------:R-:W-:Y:S01]  /*29e60*/  VOTE.ANY R14, PT, P6 ;  /* 0x00000000000e7806 */ /* 0x000fe200030e0100 */
[----:B01----:R-:W-:Y:S06]  /*29e70*/  ENDCOLLECTIVE ;  /* 0x000000000000791b */ /* 0x003fec0003800000 */
.L_x_2759:
[----:B------:R-:W-:Y:S05]  /*29e80*/  BSYNC B0 ;  /* 0x0000000000007941 */ /* 0x000fea0003800000 */
.L_x_2758:
        /* <DEDUP_REMOVED lines=10> */
.L_x_2760:
[----:B------:R-:W-:Y:S02]  /*29f30*/  IMAD.MOV.U32 R13, RZ, RZ, R5 ;  /* 0x000000ffff0d7224 */ /* 0x000fe400078e0005 */
[----:B------:R-:W-:-:S07]  /*29f40*/  IMAD.MOV.U32 R25, RZ, RZ, R14 ;  /* 0x000000ffff197224 */ /* 0x000fce00078e000e */
[----:B------:R-:W-:Y:S05]  /*29f50*/  WARPSYNC.COLLECTIVE R15, `(.L_x_2761) ;  /* 0x000000000f087348 */ /* 0x000fea0003c00000 */
[----:B------:R0:W1:Y:S02]  /*29f60*/  SHFL.IDX P6, R14, R13, R12, R11 ;  /* 0x0000000c0d0e7389 */ /* 0x00006400000c000b */
[----:B01----:R-:W-:Y:S01]  /*29f70*/  ENDCOLLECTIVE ;  /* 0x000000000000791b */ /* 0x003fe20003800000 */
.L_x_2761:
[----:B------:R-:W-:Y:S01]  /*29f80*/  IMAD.MOV.U32 R5, RZ, RZ, R14 ;  /* 0x000000ffff057224 */ /* 0x000fe200078e000e */
[----:B------:R-:W-:Y:S06]  /*29f90*/  BRA `(.L_x_2762) ;  /* 0xffffffcc00287947 */ /* 0x000fec000383ffff */
.L_x_2645:
[----:B------:R-:W-:Y:S01]  /*29fa0*/  BSSY B0, `(.L_x_2763) ;  /* 0x0000007000007945 */ /* 0x000fe20003800000 */
[----:B------:R-:W-:Y:S02]  /*29fb0*/  IMAD.MOV.U32 R13, RZ, RZ, R2 ;  /* 0x000000ffff0d7224 */ /* 0x000fe400078e0002 */
[----:B-1----:R-:W-:Y:S02]  /*29fc0*/  IMAD.MOV.U32 R11, RZ, RZ, 0x1f ;  /* 0x0000001fff0b7424 */ /* 0x002fe400078e00ff */
[----:B------:R-:W-:-:S07]  /*29fd0*/  IMAD.MOV.U32 R15, RZ, RZ, -0x1 ;  /* 0xffffffffff0f7424 */ /* 0x000fce00078e00ff */
[----:B0-234-:R-:W-:Y:S05]  /*29fe0*/  WARPSYNC.COLLECTIVE R15, `(.L_x_2764) ;  /* 0x000000000f087348 */ /* 0x01dfea0003c00000 */
[----:B------:R1:W0:Y:S02]  /*29ff0*/  SHFL.IDX P6, R14, R13, R12, R11 ;  /* 0x0000000c0d0e7389 */ /* 0x00022400000c000b */
[----:B01234-:R-:W-:Y:S01]  /*2a000*/  ENDCOLLECTIVE ;  /* 0x000000000000791b */ /* 0x01ffe20003800000 */
.L_x_2764:
[----:B------:R-:W-:Y:S05]  /*2a010*/  BSYNC B0 ;  /* 0x0000000000007941 */ /* 0x000fea0003800000 */
.L_x_2763:
[----:B------:R-:W-:Y:S01]  /*2a020*/  IMAD.MOV.U32 R24, RZ, RZ, R14 ;  /* 0x000000ffff187224 */ /* 0x000fe200078e000e */
[----:B------:R-:W-:Y:S06]  /*2a030*/  BRA `(.L_x_2644) ;  /* 0xffffffcc00187947 */ /* 0x000fec000383ffff */
.L_x_2651:
[----:B0-----:R0:W2:Y:S02]  /*2a040*/  SYNCS.PHASECHK.TRANS64.TRYWAIT P0, [R9+URZ+0x31c20], R0 ;  /* 0x031c2000090075a7 */ /* 0x0010a4000800017f */
[----:B--2---:R-:W-:Y:S05]  /*2a050*/  @!P0 NANOSLEEP.SYNCS 0x989680 ;  /* 0x009896800000895d */ /* 0x004fea0003900000 */
[----:B------:R-:W2:Y:S02]  /*2a060*/  @!P0 SYNCS.PHASECHK.TRANS64 P0, [R9+URZ+0x31c20], R0 ;  /* 0x031c2000090085a7 */ /* 0x000ea4000800007f */
[----:B--2---:R-:W-:Y:S05]  /*2a070*/  @!P0 BRA `(.L_x_2651) ;  /* 0xfffffffc00f08947 */ /* 0x004fea000383ffff */
[----:B------:R-:W-:Y:S05]  /*2a080*/  BRA `(.L_x_2765) ;  /* 0xffffffd400747947 */ /* 0x000fea000383ffff */
.L_x_2652:
[----:B------:R-:W2:Y:S01]  /*2a090*/  S2R R2, SR_TID.X ;  /* 0x0000000000027919 */ /* 0x000ea20000002100 */
[----:B------:R-:W-:Y:S01]  /*2a0a0*/  BSSY B0, `(.L_x_2766) ;  /* 0x000000a000007945 */ /* 0x000fe20003800000 */
[----:B------:R-:W-:Y:S02]  /*2a0b0*/  IMAD.MOV.U32 R12, RZ, RZ, RZ ;  /* 0x000000ffff0c7224 */ /* 0x000fe400078e00ff */
[----:B-1----:R-:W-:Y:S02]  /*2a0c0*/  IMAD.MOV.U32 R11, RZ, RZ, 0x1f ;  /* 0x0000001fff0b7424 */ /* 0x002fe400078e00ff */
[----:B------:R-:W-:Y:S01]  /*2a0d0*/  IMAD.MOV.U32 R15, RZ, RZ, -0x1 ;  /* 0xffffffffff0f7424 */ /* 0x000fe200078e00ff */
[----:B--2---:R-:W-:-:S04]  /*2a0e0*/  SHF.R.U32.HI R2, RZ, 0x5, R2 ;  /* 0x00000005ff027819 */ /* 0x004fc80000011602 */
[----:B------:R-:W-:-:S05]  /*2a0f0*/  LOP3.LUT R2, R2, 0x3, RZ, 0xc0, !PT ;  /* 0x0000000302027812 */ /* 0x000fca00078ec0ff */
[----:B------:R-:W-:-:S07]  /*2a100*/  IMAD.MOV.U32 R13, RZ, RZ, R2 ;  /* 0x000000ffff0d7224 */ /* 0x000fce00078e0002 */
[----:B0---4-:R-:W-:Y:S05]  /*2a110*/  WARPSYNC.COLLECTIVE R15, `(.L_x_2767) ;  /* 0x000000000f087348 */ /* 0x011fea0003c00000 */
[----:B------:R1:W2:Y:S02]  /*2a120*/  SHFL.IDX P6, R14, R13, R12, R11 ;  /* 0x0000000c0d0e7389 */ /* 0x0002a400000c000b */
[----:B012-4-:R-:W-:Y:S01]  /*2a130*/  ENDCOLLECTIVE ;  /* 0x000000000000791b */ /* 0x017fe20003800000 */
.L_x_2767:
[----:B------:R-:W-:Y:S05]  /*2a140*/  BSYNC B0 ;  /* 0x0000000000007941 */ /* 0x000fea0003800000 */
.L_x_2766:
[----:B------:R-:W-:Y:S05]  /*2a150*/  BRA `(.L_x_2768) ;  /* 0xffffffd4005c7947 */ /* 0x000fea000383ffff */
.L_x_2653:
[----:B------:R-:W-:Y:S01]  /*2a160*/  BSSY B0, `(.L_x_2769) ;  /* 0x0000006000007945 */ /* 0x000fe20003800000 */
[----:B------:R-:W-:-:S07]  /*2a170*/  IMAD.MOV.U32 R15, RZ, RZ, -0x1 ;  /* 0xffffffffff0f7424 */ /* 0x000fce00078e00ff */
[----:B01--4-:R-:W-:Y:S05]  /*2a180*/  WARPSYNC.COLLECTIVE R15, `(.L_x_2770) ;  /* 0x000000000f0c7348 */ /* 0x013fea0003c00000 */
[----:B------:R-:W-:Y:S02]  /*2a190*/  ELECT P6, UR62, PT ;  /* 0x00000000003e782f */ /* 0x000fe400038c0000 */
[----:B------:R-:W-:Y:S01]  /*2a1a0*/  MOV R14, UR62 ;  /* 0x0000003e000e7c02 */ /* 0x000fe20008000f00 */
[----:B01--4-:R-:W-:Y:S10]  /*2a1b0*/  ENDCOLLECTIVE ;  /* 0x000000000000791b */ /* 0x013ff40003800000 */
.L_x_2770:
[----:B------:R-:W-:Y:S05]  /*2a1c0*/  BSYNC B0 ;  /* 0x0000000000007941 */ /* 0x000fea0003800000 */
.L_x_2769:
[----:B------:R-:W-:Y:S05]  /*2a1d0*/  BRA `(.L_x_2771) ;  /* 0xffffffd400507947 */ /* 0x000fea000383ffff */
.L_x_2655:
[----:B0-----:R0:W2:Y:S02]  /*2a1e0*/  SYNCS.PHASECHK.TRANS64.TRYWAIT P0, [R7+URZ], R2 ;  /* 0x00000002070075a7 */ /* 0x0010a4000800017f */
[----:B--2---:R-:W-:Y:S05]  /*2a1f0*/  @!P0 NANOSLEEP.SYNCS 0x989680 ;  /* 0x009896800000895d */ /* 0x004fea0003900000 */
[----:B------:R-:W2:Y:S02]  /*2a200*/  @!P0 SYNCS.PHASECHK.TRANS64 P0, [R7+URZ], R2 ;  /* 0x00000002070085a7 */ /* 0x000ea4000800007f */
[----:B--2---:R-:W-:Y:S05]  /*2a210*/  @!P0 BRA `(.L_x_2655) ;  /* 0xfffffffc00f08947 */ /* 0x004fea000383ffff */
[----:B------:R-:W-:Y:S05]  /*2a220*/  BRA `(.L_x_2772) ;  /* 0xffffffd400847947 */ /* 0x000fea000383ffff */
.L_x_2656:
[----:B--2---:R2:W3:Y:S02]  /*2a230*/  SYNCS.PHASECHK.TRANS64.TRYWAIT P0, [R3+URZ], R0 ;  /* 0x00000000030075a7 */ /* 0x0044e4000800017f */
[----:B---3--:R-:W-:Y:S05]  /*2a240*/  @!P0 NANOSLEEP.SYNCS 0x989680 ;  /* 0x009896800000895d */ /* 0x008fea0003900000 */
[----:B------:R-:W3:Y:S02]  /*2a250*/  @!P0 SYNCS.PHASECHK.TRANS64 P0, [R3+URZ], R0 ;  /* 0x00000000030085a7 */ /* 0x000ee4000800007f */
[----:B---3--:R-:W-:Y:S05]  /*2a260*/  @!P0 BRA `(.L_x_2656) ;  /* 0xfffffffc00f08947 */ /* 0x008fea000383ffff */
[----:B------:R-:W-:Y:S05]  /*2a270*/  BRA `(.L_x_2773) ;  /* 0xffffffd400787947 */ /* 0x000fea000383ffff */
.L_x_2658:
[----:B--2---:R2:W3:Y:S02]  /*2a280*/  SYNCS.PHASECHK.TRANS64.TRYWAIT P0, [R5+URZ], R2 ;  /* 0x00000002050075a7 */ /* 0x0044e4000800017f */
[----:B---3--:R-:W-:Y:S05]  /*2a290*/  @!P0 NANOSLEEP.SYNCS 0x989680 ;  /* 0x009896800000895d */ /* 0x008fea0003900000 */
[----:B------:R-:W3:Y:S02]  /*2a2a0*/  @!P0 SYNCS.PHASECHK.TRANS64 P0, [R5+URZ], R2 ;  /* 0x00000002050085a7 */ /* 0x000ee4000800007f */
[----:B---3--:R-:W-:Y:S05]  /*2a2b0*/  @!P0 BRA `(.L_x_2658) ;  /* 0xfffffffc00f08947 */ /* 0x008fea000383ffff */
[----:B------:R-:W-:Y:S05]  /*2a2c0*/  BRA `(.L_x_2774) ;  /* 0xffffffd4007c7947 */ /* 0x000fea000383ffff */
.L_x_2775:
        /* <DEDUP_REMOVED lines=11> */
.L_x_2784:


//--------------------- .nv.global.init           --------------------------
	.section	.nv.global.init,"aw",@progbits
.nv.global.init:
	.type		$str$20,@object
	.size		$str$20,($str$21 - $str$20)
$str$20:
        /*0000*/ 	.byte	0x28, 0x61, 0x64, 0x64, 0x72, 0x65, 0x73, 0x73, 0x20, 0x26, 0x20, 0x6d, 0x61, 0x73, 0x6b, 0x29
        /*0010*/ 	.byte	0x20, 0x3d, 0x3d, 0x20, 0x30, 0x00
	.type		$str$21,@object
	.size		$str$21,(__unnamed_5 - $str$21)
$str$21:
        /*0016*/ 	.byte	0x2f, 0x74, 0x6d, 0x70, 0x2f, 0x6f, 0x73, 0x73, 0x5f, 0x6b, 0x65, 0x72, 0x6e, 0x65, 0x6c, 0x73
        /*0026*/ 	.byte	0x5f, 0x73, 0x72, 0x63, 0x2f, 0x66, 0x6c, 0x61, 0x73, 0x68, 0x5f, 0x61, 0x74, 0x74, 0x65, 0x6e
        /*0036*/ 	.byte	0x74, 0x69, 0x6f, 0x6e, 0x2f, 0x63, 0x73, 0x72, 0x63, 0x2f, 0x63, 0x75, 0x74, 0x6c, 0x61, 0x73
        /*0046*/ 	.byte	0x73, 0x2f, 0x69, 0x6e, 0x63, 0x6c, 0x75, 0x64, 0x65, 0x2f, 0x63, 0x75, 0x74, 0x65, 0x2f, 0x70
        /*0056*/ 	.byte	0x6f, 0x69, 0x6e, 0x74, 0x65, 0x72, 0x5f, 0x66, 0x6c, 0x61, 0x67, 0x67, 0x65, 0x64, 0x2e, 0x68
        /*0066*/ 	.byte	0x70, 0x70, 0x00
	.type		__unnamed_5,@object
	.size		__unnamed_5,(__unnamed_4 - __unnamed_5)
__unnamed_5:
        /* <DEDUP_REMOVED lines=24> */
	.type		__unnamed_4,@object
	.size		__unnamed_4,(__unnamed_9 - __unnamed_4)
__unnamed_4:
        /* <DEDUP_REMOVED lines=24> */
	.type		__unnamed_9,@object
	.size		__unnamed_9,(__unnamed_3 - __unnamed_9)
__unnamed_9:
        /* <DEDUP_REMOVED lines=24> */
        /*04e9*/ 	.byte	0x00
	.type		__unnamed_3,@object
	.size		__unnamed_3,(__unnamed_7 - __unnamed_3)
__unnamed_3:
        /* <DEDUP_REMOVED lines=29> */
	.type		__unnamed_7,@object
	.size		__unnamed_7,(__unnamed_2 - __unnamed_7)
__unnamed_7:
        /* <DEDUP_REMOVED lines=29> */
	.type		__unnamed_2,@object
	.size		__unnamed_2,(__unnamed_8 - __unnamed_2)
__unnamed_2:
        /* <DEDUP_REMOVED lines=29> */
	.type		__unnamed_8,@object
	.size		__unnamed_8,(__unnamed_1 - __unnamed_8)
__unnamed_8:
        /* <DEDUP_REMOVED lines=29> */
	.type		__unnamed_1,@object
	.size		__unnamed_1,(__unnamed_6 - __unnamed_1)
__unnamed_1:
        /* <DEDUP_REMOVED lines=28> */
        /*0dda*/ 	.byte	0x31, 0x33, 0x38, 0x32, 0x34, 0x3e, 0x3e, 0x3e, 0x3e, 0x3e, 0x20, 0x26, 0x5d, 0x00
	.type		__unnamed_6,@object
	.size		__unnamed_6,(.L_5 - __unnamed_6)
__unnamed_6:
        /* <DEDUP_REMOVED lines=29> */
.L_5:


//--------------------- .nv.shared._ZN7cutlass13device_kernelIN5flash11enable_sm90INS1_16FlashAttnFwdSm90INS1_25CollectiveMainloopFwdSm90ILi2EN4cute5tupleIJNS5_1CILi1EEES8_S8_EEENS6_IJNS7_ILi192EEENS7_ILi144EEENS7_ILi96EEEEEELi96ENS_6half_tEfNS_4arch4Sm90ELb0ELb0ELb1ELb0ELb0ELb0ELb0ELb0ELb1ELb1ELb1ELb0EEENS1_21CollectiveEpilogueFwdINS6_IJSA_SC_SB_EEES9_SE_SG_Li384ELb0ELb1ELb1ELb0EEENS1_19SingleTileSchedulerILb0ELb1ELb1ELi192EEEEEEEEEvNT_6ParamsE --------------------------
	.section	.nv.shared._ZN7cutlass13device_kernelIN5flash11enable_sm90INS1_16FlashAttnFwdSm90INS1_25CollectiveMainloopFwdSm90ILi2EN4cute5tupleIJNS5_1CILi1EEES8_S8_EEENS6_IJNS7_ILi192EEENS7_ILi144EEENS7_ILi96EEEEEELi96ENS_6half_tEfNS_4arch4Sm90ELb0ELb0ELb1ELb0ELb0ELb0ELb0ELb0ELb1ELb1ELb1ELb0EEENS1_21CollectiveEpilogueFwdINS6_IJSA_SC_SB_EEES9_SE_SG_Li384ELb0ELb1ELb1ELb0EEENS1_19SingleTileSchedulerILb0ELb1ELb1ELi192EEEEEEEEEvNT_6ParamsE,"aw",@nobits
	.sectionflags	@""
	.align	16
	.zero		1024


//--------------------- .nv.shared.reserved.0     --------------------------
	.section	.nv.shared.reserved.0,"aw",@nobits
	.weak		__nv_reservedSMEM_offset_0_alias
	.size		__nv_reservedSMEM_offset_0_alias, 0, 0
	.other		__nv_reservedSMEM_offset_0_alias,@"STO_CUDA_RESERVED_SHARED STV_DEFAULT"
__nv_reservedSMEM_offset_0_alias:
	.zero		0


//--------------------- .nv.global                --------------------------
	.section	.nv.global,"aw",@nobits
.nv.global:
	.type		_ZN79_INTERNAL_cad70125_43_flash_fwd_hdim96_fp16_split_softcap_sm90_cu_21e1f8cb_34754cute1_E,@object
	.size		_ZN79_INTERNAL_cad70125_43_flash_fwd_hdim96_fp16_split_softcap_sm90_cu_21e1f8cb_34754cute1_E,(_ZN79_INTERNAL_cad70125_43_flash_fwd_hdim96_fp16_split_softcap_sm90_cu_21e1f8cb_34754cuda3std3__45__cpo6cbeginE - _ZN79_INTERNAL_cad70125_43_flash_fwd_hdim96_fp16_split_softcap_sm90_cu_21e1f8cb_34754cute1_E)
_ZN79_INTERNAL_cad70125_43_flash_fwd_hdim96_fp16_split_softcap_sm90_cu_21e1f8cb_34754cute1_E:
	.zero		1
	.type		_ZN79_INTERNAL_cad70125_43_flash_fwd_hdim96_fp16_split_softcap_sm90_cu_21e1f8cb_34754cuda3std3__45__cpo6cbeginE,@object
	.size		_ZN79_INTERNAL_cad70125_43_flash_fwd_hdim96_fp16_split_softcap_sm90_cu_21e1f8cb_34754cuda3std3__45__cpo6cbeginE,(_ZN79_INTERNAL_cad70125_43_flash_fwd_hdim96_fp16_split_softcap_sm90_cu_21e1f8cb_34754cuda3std3__48in_placeE - _ZN79_INTERNAL_cad70125_43_flash_fwd_hdim96_fp16_split_softcap_sm90_cu_21e1f8cb_34754cuda3std3__45__cpo6cbeginE)
_ZN79_INTERNAL_cad70125_43_flash_fwd_hdim96_fp16_split_softcap_sm90_cu_21e1f8cb_34754cuda3std3__45__cpo6cbeginE:
	.zero		1
	.type		_ZN79_INTERNAL_cad70125_43_flash_fwd_hdim96_fp16_split_softcap_sm90_cu_21e1f8cb_34754cuda3std3__48in_placeE,@object
	.size		_ZN79_INTERNAL_cad70125_43_flash_fwd_hdim96_fp16_split_softcap_sm90_cu_21e1f8cb_34754cuda3std3__48in_placeE,(_ZN79_INTERNAL_cad70125_43_flash_fwd_hdim96_fp16_split_softcap_sm90_cu_21e1f8cb_34754cuda3std6ranges3__45__cpo9iter_moveE - _ZN79_INTERNAL_cad70125_43_flash_fwd_hdim96_fp16_split_softcap_sm90_cu_21e1f8cb_34754cuda3std3__48in_placeE)
_ZN79_INTERNAL_cad70125_43_flash_fwd_hdim96_fp16_split_softcap_sm90_cu_21e1f8cb_34754cuda3std3__48in_placeE:
	.zero		1
	.type		_ZN79_INTERNAL_cad70125_43_flash_fwd_hdim96_fp16_split_softcap_sm90_cu_21e1f8cb_34754cuda3std6ranges3__45__cpo9iter_moveE,@object
	.size		_ZN79_INTERNAL_cad70125_43_flash_fwd_hdim96_fp16_split_softcap_sm90_cu_21e1f8cb_34754cuda3std6ranges3__45__cpo9iter_moveE,(_ZN79_INTERNAL_cad70125_43_flash_fwd_hdim96_fp16_split_softcap_sm90_cu_21e1f8cb_34754cuda3std3__45__cpo5beginE - _ZN79_INTERNAL_cad70125_43_flash_fwd_hdim96_fp16_split_softcap_sm90_cu_21e1f8cb_34754cuda3std6ranges3__45__cpo9iter_moveE)
_ZN79_INTERNAL_cad70125_43_flash_fwd_hdim96_fp16_split_softcap_sm90_cu_21e1f8cb_34754cuda3std6ranges3__45__cpo9iter_moveE:
	.zero		1
	.type		_ZN79_INTERNAL_cad70125_43_flash_fwd_hdim96_fp16_split_softcap_sm90_cu_21e1f8cb_34754cuda3std3__45__cpo5beginE,@object
	.size		_ZN79_INTERNAL_cad70125_43_flash_fwd_hdim96_fp16_split_softcap_sm90_cu_21e1f8cb_34754cuda3std3__45__cpo5beginE,(_ZN79_INTERNAL_cad70125_43_flash_fwd_hdim96_fp16_split_softcap_sm90_cu_21e1f8cb_34754cuda3std3__481_GLOBAL__N__cad70125_43_flash_fwd_hdim96_fp16_split_softcap_sm90_cu_21e1f8cb_34756ignoreE - _ZN79_INTERNAL_cad70125_43_flash_fwd_hdim96_fp16_split_softcap_sm90_cu_21e1f8cb_34754cuda3std3__45__cpo5beginE)
_ZN79_INTERNAL_cad70125_43_flash_fwd_hdim96_fp16_split_softcap_sm90_cu_21e1f8cb_34754cuda3std3__45__cpo5beginE:
	.zero		1
	.type		_ZN79_INTERNAL_cad70125_43_flash_fwd_hdim96_fp16_split_softcap_sm90_cu_21e1f8cb_34754cuda3std3__481_GLOBAL__N__cad70125_43_flash_fwd_hdim96_fp16_split_softcap_sm90_cu_21e1f8cb_34756ignoreE,@object
	.size		_ZN79_INTERNAL_cad70125_43_flash_fwd_hdim96_fp16_split_softcap_sm90_cu_21e1f8cb_34754cuda3std3__481_GLOBAL__N__cad70125_43_flash_fwd_hdim96_fp16_split_softcap_sm90_cu_21e1f8cb_34756ignoreE,(_ZN79_INTERNAL_cad70125_43_flash_fwd_hdim96_fp16_split_softcap_sm90_cu_21e1f8cb_34754cute7productE - _ZN79_INTERNAL_cad70125_43_flash_fwd_hdim96_fp16_split_softcap_sm90_cu_21e1f8cb_34754cuda3std3__481_GLOBAL__N__cad70125_43_flash_fwd_hdim96_fp16_split_softcap_sm90_cu_21e1f8cb_34756ignoreE)
_ZN79_INTERNAL_cad70125_43_flash_fwd_hdim96_fp16_split_softcap_sm90_cu_21e1f8cb_34754cuda3std3__481_GLOBAL__N__cad70125_43_flash_fwd_hdim96_fp16_split_softcap_sm90_cu_21e1f8cb_34756ignoreE:
	.zero		1
	.type		_ZN79_INTERNAL_cad70125_43_flash_fwd_hdim96_fp16_split_softcap_sm90_cu_21e1f8cb_34754cute7productE,@object
	.size		_ZN79_INTERNAL_cad70125_43_flash_fwd_hdim96_fp16_split_softcap_sm90_cu_21e1f8cb_34754cute7productE,(_ZN79_INTERNAL_cad70125_43_flash_fwd_hdim96_fp16_split_softcap_sm90_cu_21e1f8cb_34754cuda3std3__45__cpo3endE - _ZN79_INTERNAL_cad70125_43_flash_fwd_hdim96_fp16_split_softcap_sm90_cu_21e1f8cb_34754cute7productE)
_ZN79_INTERNAL_cad70125_43_flash_fwd_hdim96_fp16_split_softcap_sm90_cu_21e1f8cb_34754cute7productE:
	.zero		1
	.type		_ZN79_INTERNAL_cad70125_43_flash_fwd_hdim96_fp16_split_softcap_sm90_cu_21e1f8cb_34754cuda3std3__45__cpo3endE,@object
	.size		_ZN79_INTERNAL_cad70125_43_flash_fwd_hdim96_fp16_split_softcap_sm90_cu_21e1f8cb_34754cuda3std3__45__cpo3endE,(_ZN79_INTERNAL_cad70125_43_flash_fwd_hdim96_fp16_split_softcap_sm90_cu_21e1f8cb_34754cuda3std3__419piecewise_constructE - _ZN79_INTERNAL_cad70125_43_flash_fwd_hdim96_fp16_split_softcap_sm90_cu_21e1f8cb_34754cuda3std3__45__cpo3endE)
_ZN79_INTERNAL_cad70125_43_flash_fwd_hdim96_fp16_split_softcap_sm90_cu_21e1f8cb_34754cuda3std3__45__cpo3endE:
	.zero		1
	.type		_ZN79_INTERNAL_cad70125_43_flash_fwd_hdim96_fp16_split_softcap_sm90_cu_21e1f8cb_34754cuda3std3__419piecewise_constructE,@object
	.size		_ZN79_INTERNAL_cad70125_43_flash_fwd_hdim96_fp16_split_softcap_sm90_cu_21e1f8cb_34754cuda3std3__419piecewise_constructE,(_ZN79_INTERNAL_cad70125_43_flash_fwd_hdim96_fp16_split_softcap_sm90_cu_21e1f8cb_34754cuda3std3__45__cpo4cendE - _ZN79_INTERNAL_cad70125_43_flash_fwd_hdim96_fp16_split_softcap_sm90_cu_21e1f8cb_34754cuda3std3__419piecewise_constructE)
_ZN79_INTERNAL_cad70125_43_flash_fwd_hdim96_fp16_split_softcap_sm90_cu_21e1f8cb_34754cuda3std3__419piecewise_constructE:
	.zero		1
	.type		_ZN79_INTERNAL_cad70125_43_flash_fwd_hdim96_fp16_split_softcap_sm90_cu_21e1f8cb_34754cuda3std3__45__cpo4cendE,@object
	.size		_ZN79_INTERNAL_cad70125_43_flash_fwd_hdim96_fp16_split_softcap_sm90_cu_21e1f8cb_34754cuda3std3__45__cpo4cendE,(_ZN79_INTERNAL_cad70125_43_flash_fwd_hdim96_fp16_split_softcap_sm90_cu_21e1f8cb_34754cuda3std6ranges3__45__cpo4swapE - _ZN79_INTERNAL_cad70125_43_flash_fwd_hdim96_fp16_split_softcap_sm90_cu_21e1f8cb_34754cuda3std3__45__cpo4cendE)
_ZN79_INTERNAL_cad70125_43_flash_fwd_hdim96_fp16_split_softcap_sm90_cu_21e1f8cb_34754cuda3std3__45__cpo4cendE:
	.zero		1
	.type		_ZN79_INTERNAL_cad70125_43_flash_fwd_hdim96_fp16_split_softcap_sm90_cu_21e1f8cb_34754cuda3std6ranges3__45__cpo4swapE,@object
	.size		_ZN79_INTERNAL_cad70125_43_flash_fwd_hdim96_fp16_split_softcap_sm90_cu_21e1f8cb_34754cuda3std6ranges3__45__cpo4swapE,(.L_16 - _ZN79_INTERNAL_cad70125_43_flash_fwd_hdim96_fp16_split_softcap_sm90_cu_21e1f8cb_34754cuda3std6ranges3__45__cpo4swapE)
_ZN79_INTERNAL_cad70125_43_flash_fwd_hdim96_fp16_split_softcap_sm90_cu_21e1f8cb_34754cuda3std6ranges3__45__cpo4swapE:
	.zero		1
.L_16:


//--------------------- .nv.shared._ZN7cutlass13device_kernelIN5flash11enable_sm90INS1_16FlashAttnFwdSm90INS1_25CollectiveMainloopFwdSm90ILi2EN4cute5tupleIJNS5_1CILi1EEES8_S8_EEENS6_IJNS7_ILi192EEENS7_ILi144EEENS7_ILi96EEEEEELi96ENS_6half_tEfNS_4arch4Sm90ELb0ELb0ELb1ELb1ELb0ELb0ELb0ELb0ELb1ELb1ELb1ELb0EEENS1_21CollectiveEpilogueFwdINS6_IJSA_SC_SB_EEES9_SE_SG_Li384ELb1ELb1ELb1ELb0EEENS1_36VarlenDynamicPersistentTileSchedulerILi192ELi144ELi384ELi128ELb1ELb1ELb1ELb0ELb1ELb1EEEEEEEEEvNT_6ParamsE --------------------------
	.section	.nv.shared._ZN7cutlass13device_kernelIN5flash11enable_sm90INS1_16FlashAttnFwdSm90INS1_25CollectiveMainloopFwdSm90ILi2EN4cute5tupleIJNS5_1CILi1EEES8_S8_EEENS6_IJNS7_ILi192EEENS7_ILi144EEENS7_ILi96EEEEEELi96ENS_6half_tEfNS_4arch4Sm90ELb0ELb0ELb1ELb1ELb0ELb0ELb0ELb0ELb1ELb1ELb1ELb0EEENS1_21CollectiveEpilogueFwdINS6_IJSA_SC_SB_EEES9_SE_SG_Li384ELb1ELb1ELb1ELb0EEENS1_36VarlenDynamicPersistentTileSchedulerILi192ELi144ELi384ELi128ELb1ELb1ELb1ELb0ELb1ELb1EEEEEEEEEvNT_6ParamsE,"aw",@nobits
	.sectionflags	@""
	.align	16
	.zero		1024


//--------------------- .nv.shared._ZN7cutlass13device_kernelIN5flash11enable_sm90INS1_16FlashAttnFwdSm90INS1_25CollectiveMainloopFwdSm90ILi2EN4cute5tupleIJNS5_1CILi1EEES8_S8_EEENS6_IJNS7_ILi192EEENS7_ILi144EEENS7_ILi96EEEEEELi96ENS_6half_tEfNS_4arch4Sm90ELb0ELb0ELb1ELb1ELb0ELb1ELb0ELb0ELb1ELb1ELb1ELb0EEENS1_21CollectiveEpilogueFwdINS6_IJSA_SC_SB_EEES9_SE_SG_Li384ELb1ELb1ELb1ELb0EEENS1_36VarlenDynamicPersistentTileSchedulerILi192ELi144ELi384ELi128ELb1ELb1ELb1ELb0ELb1ELb1EEEEEEEEEvNT_6ParamsE --------------------------
	.section	.nv.shared._ZN7cutlass13device_kernelIN5flash11enable_sm90INS1_16FlashAttnFwdSm90INS1_25CollectiveMainloopFwdSm90ILi2EN4cute5tupleIJNS5_1CILi1EEES8_S8_EEENS6_IJNS7_ILi192EEENS7_ILi144EEENS7_ILi96EEEEEELi96ENS_6half_tEfNS_4arch4Sm90ELb0ELb0ELb1ELb1ELb0ELb1ELb0ELb0ELb1ELb1ELb1ELb0EEENS1_21CollectiveEpilogueFwdINS6_IJSA_SC_SB_EEES9_SE_SG_Li384ELb1ELb1ELb1ELb0EEENS1_36VarlenDynamicPersistentTileSchedulerILi192ELi144ELi384ELi128ELb1ELb1ELb1ELb0ELb1ELb1EEEEEEEEEvNT_6ParamsE,"aw",@nobits
	.sectionflags	@""
	.align	16
	.zero		1024


//--------------------- .nv.shared._ZN7cutlass13device_kernelIN5flash11enable_sm90INS1_16FlashAttnFwdSm90INS1_25CollectiveMainloopFwdSm90ILi2EN4cute5tupleIJNS5_1CILi1EEES8_S8_EEENS6_IJNS7_ILi192EEENS7_ILi128EEENS7_ILi96EEEEEELi96ENS_6half_tEfNS_4arch4Sm90ELb0ELb1ELb1ELb0ELb0ELb0ELb0ELb0ELb1ELb1ELb1ELb0EEENS1_21CollectiveEpilogueFwdINS6_IJSA_SC_SB_EEES9_SE_SG_Li384ELb0ELb1ELb1ELb0EEENS1_19SingleTileSchedulerILb0ELb1ELb1ELi192EEEEEEEEEvNT_6ParamsE --------------------------
	.section	.nv.shared._ZN7cutlass13device_kernelIN5flash11enable_sm90INS1_16FlashAttnFwdSm90INS1_25CollectiveMainloopFwdSm90ILi2EN4cute5tupleIJNS5_1CILi1EEES8_S8_EEENS6_IJNS7_ILi192EEENS7_ILi128EEENS7_ILi96EEEEEELi96ENS_6half_tEfNS_4arch4Sm90ELb0ELb1ELb1ELb0ELb0ELb0ELb0ELb0ELb1ELb1ELb1ELb0EEENS1_21CollectiveEpilogueFwdINS6_IJSA_SC_SB_EEES9_SE_SG_Li384ELb0ELb1ELb1ELb0EEENS1_19SingleTileSchedulerILb0ELb1ELb1ELi192EEEEEEEEEvNT_6ParamsE,"aw",@nobits
	.sectionflags	@""
	.align	16
	.zero		1024


//--------------------- .nv.shared._ZN7cutlass13device_kernelIN5flash11enable_sm90INS1_16FlashAttnFwdSm90INS1_25CollectiveMainloopFwdSm90ILi2EN4cute5tupleIJNS5_1CILi1EEES8_S8_EEENS6_IJNS7_ILi192EEENS7_ILi128EEENS7_ILi96EEEEEELi96ENS_6half_tEfNS_4arch4Sm90ELb0ELb1ELb1ELb1ELb0ELb0ELb0ELb0ELb1ELb1ELb1ELb0EEENS1_21CollectiveEpilogueFwdINS6_IJSA_SC_SB_EEES9_SE_SG_Li384ELb1ELb1ELb1ELb0EEENS1_36VarlenDynamicPersistentTileSchedulerILi192ELi128ELi384ELi128ELb1ELb1ELb1ELb1ELb0ELb1EEEEEEEEEvNT_6ParamsE --------------------------
	.section	.nv.shared._ZN7cutlass13device_kernelIN5flash11enable_sm90INS1_16FlashAttnFwdSm90INS1_25CollectiveMainloopFwdSm90ILi2EN4cute5tupleIJNS5_1CILi1EEES8_S8_EEENS6_IJNS7_ILi192EEENS7_ILi128EEENS7_ILi96EEEEEELi96ENS_6half_tEfNS_4arch4Sm90ELb0ELb1ELb1ELb1ELb0ELb0ELb0ELb0ELb1ELb1ELb1ELb0EEENS1_21CollectiveEpilogueFwdINS6_IJSA_SC_SB_EEES9_SE_SG_Li384ELb1ELb1ELb1ELb0EEENS1_36VarlenDynamicPersistentTileSchedulerILi192ELi128ELi384ELi128ELb1ELb1ELb1ELb1ELb0ELb1EEEEEEEEEvNT_6ParamsE,"aw",@nobits
	.sectionflags	@""
	.align	16
	.zero		1024


//--------------------- .nv.shared._ZN7cutlass13device_kernelIN5flash11enable_sm90INS1_16FlashAttnFwdSm90INS1_25CollectiveMainloopFwdSm90ILi2EN4cute5tupleIJNS5_1CILi1EEES8_S8_EEENS6_IJNS7_ILi192EEENS7_ILi128EEENS7_ILi96EEEEEELi96ENS_6half_tEfNS_4arch4Sm90ELb0ELb1ELb1ELb1ELb0ELb1ELb0ELb0ELb1ELb1ELb1ELb0EEENS1_21CollectiveEpilogueFwdINS6_IJSA_SC_SB_EEES9_SE_SG_Li384ELb1ELb1ELb1ELb0EEENS1_36VarlenDynamicPersistentTileSchedulerILi192ELi128ELi384ELi128ELb1ELb1ELb1ELb1ELb0ELb1EEEEEEEEEvNT_6ParamsE --------------------------
	.section	.nv.shared._ZN7cutlass13device_kernelIN5flash11enable_sm90INS1_16FlashAttnFwdSm90INS1_25CollectiveMainloopFwdSm90ILi2EN4cute5tupleIJNS5_1CILi1EEES8_S8_EEENS6_IJNS7_ILi192EEENS7_ILi128EEENS7_ILi96EEEEEELi96ENS_6half_tEfNS_4arch4Sm90ELb0ELb1ELb1ELb1ELb0ELb1ELb0ELb0ELb1ELb1ELb1ELb0EEENS1_21CollectiveEpilogueFwdINS6_IJSA_SC_SB_EEES9_SE_SG_Li384ELb1ELb1ELb1ELb0EEENS1_36VarlenDynamicPersistentTileSchedulerILi192ELi128ELi384ELi128ELb1ELb1ELb1ELb1ELb0ELb1EEEEEEEEEvNT_6ParamsE,"aw",@nobits
	.sectionflags	@""
	.align	16
	.zero		1024


//--------------------- .nv.shared._ZN7cutlass13device_kernelIN5flash11enable_sm90INS1_16FlashAttnFwdSm90INS1_25CollectiveMainloopFwdSm90ILi2EN4cute5tupleIJNS5_1CILi1EEES8_S8_EEENS6_IJNS7_ILi192EEENS7_ILi144EEENS7_ILi96EEEEEELi96ENS_6half_tEfNS_4arch4Sm90ELb1ELb0ELb1ELb0ELb0ELb0ELb0ELb0ELb1ELb1ELb1ELb0EEENS1_21CollectiveEpilogueFwdINS6_IJSA_SC_SB_EEES9_SE_SG_Li384ELb0ELb1ELb1ELb0EEENS1_19SingleTileSchedulerILb0ELb1ELb1ELi192EEEEEEEEEvNT_6ParamsE --------------------------
	.section	.nv.shared._ZN7cutlass13device_kernelIN5flash11enable_sm90INS1_16FlashAttnFwdSm90INS1_25CollectiveMainloopFwdSm90ILi2EN4cute5tupleIJNS5_1CILi1EEES8_S8_EEENS6_IJNS7_ILi192EEENS7_ILi144EEENS7_ILi96EEEEEELi96ENS_6half_tEfNS_4arch4Sm90ELb1ELb0ELb1ELb0ELb0ELb0ELb0ELb0ELb1ELb1ELb1ELb0EEENS1_21CollectiveEpilogueFwdINS6_IJSA_SC_SB_EEES9_SE_SG_Li384ELb0ELb1ELb1ELb0EEENS1_19SingleTileSchedulerILb0ELb1ELb1ELi192EEEEEEEEEvNT_6ParamsE,"aw",@nobits
	.sectionflags	@""
	.align	16
	.zero		1024


//--------------------- .nv.shared._ZN7cutlass13device_kernelIN5flash11enable_sm90INS1_16FlashAttnFwdSm90INS1_25CollectiveMainloopFwdSm90ILi2EN4cute5tupleIJNS5_1CILi1EEES8_S8_EEENS6_IJNS7_ILi192EEENS7_ILi144EEENS7_ILi96EEEEEELi96ENS_6half_tEfNS_4arch4Sm90ELb1ELb0ELb1ELb1ELb0ELb0ELb0ELb0ELb1ELb1ELb1ELb0EEENS1_21CollectiveEpilogueFwdINS6_IJSA_SC_SB_EEES9_SE_SG_Li384ELb1ELb1ELb1ELb0EEENS1_36VarlenDynamicPersistentTileSchedulerILi192ELi144ELi384ELi128ELb1ELb1ELb1ELb1ELb1ELb1EEEEEEEEEvNT_6ParamsE --------------------------
	.section	.nv.shared._ZN7cutlass13device_kernelIN5flash11enable_sm90INS1_16FlashAttnFwdSm90INS1_25CollectiveMainloopFwdSm90ILi2EN4cute5tupleIJNS5_1CILi1EEES8_S8_EEENS6_IJNS7_ILi192EEENS7_ILi144EEENS7_ILi96EEEEEELi96ENS_6half_tEfNS_4arch4Sm90ELb1ELb0ELb1ELb1ELb0ELb0ELb0ELb0ELb1ELb1ELb1ELb0EEENS1_21CollectiveEpilogueFwdINS6_IJSA_SC_SB_EEES9_SE_SG_Li384ELb1ELb1ELb1ELb0EEENS1_36VarlenDynamicPersistentTileSchedulerILi192ELi144ELi384ELi128ELb1ELb1ELb1ELb1ELb1ELb1EEEEEEEEEvNT_6ParamsE,"aw",@nobits
	.sectionflags	@""
	.align	16
	.zero		1024


//--------------------- .nv.shared._ZN7cutlass13device_kernelIN5flash11enable_sm90INS1_16FlashAttnFwdSm90INS1_25CollectiveMainloopFwdSm90ILi2EN4cute5tupleIJNS5_1CILi1EEES8_S8_EEENS6_IJNS7_ILi192EEENS7_ILi144EEENS7_ILi96EEEEEELi96ENS_6half_tEfNS_4arch4Sm90ELb1ELb0ELb1ELb1ELb0ELb1ELb0ELb0ELb1ELb1ELb1ELb0EEENS1_21CollectiveEpilogueFwdINS6_IJSA_SC_SB_EEES9_SE_SG_Li384ELb1ELb1ELb1ELb0EEENS1_36VarlenDynamicPersistentTileSchedulerILi192ELi144ELi384ELi128ELb1ELb1ELb1ELb1ELb1ELb1EEEEEEEEEvNT_6ParamsE --------------------------
	.section	.nv.shared._ZN7cutlass13device_kernelIN5flash11enable_sm90INS1_16FlashAttnFwdSm90INS1_25CollectiveMainloopFwdSm90ILi2EN4cute5tupleIJNS5_1CILi1EEES8_S8_EEENS6_IJNS7_ILi192EEENS7_ILi144EEENS7_ILi96EEEEEELi96ENS_6half_tEfNS_4arch4Sm90ELb1ELb0ELb1ELb1ELb0ELb1ELb0ELb0ELb1ELb1ELb1ELb0EEENS1_21CollectiveEpilogueFwdINS6_IJSA_SC_SB_EEES9_SE_SG_Li384ELb1ELb1ELb1ELb0EEENS1_36VarlenDynamicPersistentTileSchedulerILi192ELi144ELi384ELi128ELb1ELb1ELb1ELb1ELb1ELb1EEEEEEEEEvNT_6ParamsE,"aw",@nobits
	.sectionflags	@""
	.align	16
	.zero		1024


//--------------------- .nv.constant0._ZN7cutlass13device_kernelIN5flash11enable_sm90INS1_16FlashAttnFwdSm90INS1_25CollectiveMainloopFwdSm90ILi2EN4cute5tupleIJNS5_1CILi1EEES8_S8_EEENS6_IJNS7_ILi192EEENS7_ILi144EEENS7_ILi96EEEEEELi96ENS_6half_tEfNS_4arch4Sm90ELb0ELb0ELb1ELb0ELb0ELb0ELb0ELb0ELb1ELb1ELb1ELb0EEENS1_21CollectiveEpilogueFwdINS6_IJSA_SC_SB_EEES9_SE_SG_Li384ELb0ELb1ELb1ELb0EEENS1_19SingleTileSchedulerILb0ELb1ELb1ELi192EEEEEEEEEvNT_6ParamsE --------------------------
	.section	.nv.constant0._ZN7cutlass13device_kernelIN5flash11enable_sm90INS1_16FlashAttnFwdSm90INS1_25CollectiveMainloopFwdSm90ILi2EN4cute5tupleIJNS5_1CILi1EEES8_S8_EEENS6_IJNS7_ILi192EEENS7_ILi144EEENS7_ILi96EEEEEELi96ENS_6half_tEfNS_4arch4Sm90ELb0ELb0ELb1ELb0ELb0ELb0ELb0ELb0ELb1ELb1ELb1ELb0EEENS1_21CollectiveEpilogueFwdINS6_IJSA_SC_SB_EEES9_SE_SG_Li384ELb0ELb1ELb1ELb0EEENS1_19SingleTileSchedulerILb0ELb1ELb1ELi192EEEEEEEEEvNT_6ParamsE,"a",@progbits
	.sectionflags	@""
	.align	4
.nv.constant0._ZN7cutlass13device_kernelIN5flash11enable_sm90INS1_16FlashAttnFwdSm90INS1_25CollectiveMainloopFwdSm90ILi2EN4cute5tupleIJNS5_1CILi1EEES8_S8_EEENS6_IJNS7_ILi192EEENS7_ILi144EEENS7_ILi96EEEEEELi96ENS_6half_tEfNS_4arch4Sm90ELb0ELb0ELb1ELb0ELb0ELb0ELb0ELb0ELb1ELb1ELb1ELb0EEENS1_21CollectiveEpilogueFwdINS6_IJSA_SC_SB_EEES9_SE_SG_Li384ELb0ELb1ELb1ELb0EEENS1_19SingleTileSchedulerILb0ELb1ELb1ELi192EEEEEEEEEvNT_6ParamsE:
	.zero		3200


//--------------------- .nv.constant0._ZN7cutlass13device_kernelIN5flash11enable_sm90INS1_16FlashAttnFwdSm90INS1_25CollectiveMainloopFwdSm90ILi2EN4cute5tupleIJNS5_1CILi1EEES8_S8_EEENS6_IJNS7_ILi192EEENS7_ILi144EEENS7_ILi96EEEEEELi96ENS_6half_tEfNS_4arch4Sm90ELb0ELb0ELb1ELb1ELb0ELb0ELb0ELb0ELb1ELb1ELb1ELb0EEENS1_21CollectiveEpilogueFwdINS6_IJSA_SC_SB_EEES9_SE_SG_Li384ELb1ELb1ELb1ELb0EEENS1_36VarlenDynamicPersistentTileSchedulerILi192ELi144ELi384ELi128ELb1ELb1ELb1ELb0ELb1ELb1EEEEEEEEEvNT_6ParamsE --------------------------
	.section	.nv.constant0._ZN7cutlass13device_kernelIN5flash11enable_sm90INS1_16FlashAttnFwdSm90INS1_25CollectiveMainloopFwdSm90ILi2EN4cute5tupleIJNS5_1CILi1EEES8_S8_EEENS6_IJNS7_ILi192EEENS7_ILi144EEENS7_ILi96EEEEEELi96ENS_6half_tEfNS_4arch4Sm90ELb0ELb0ELb1ELb1ELb0ELb0ELb0ELb0ELb1ELb1ELb1ELb0EEENS1_21CollectiveEpilogueFwdINS6_IJSA_SC_SB_EEES9_SE_SG_Li384ELb1ELb1ELb1ELb0EEENS1_36VarlenDynamicPersistentTileSchedulerILi192ELi144ELi384ELi128ELb1ELb1ELb1ELb0ELb1ELb1EEEEEEEEEvNT_6ParamsE,"a",@progbits
	.sectionflags	@""
	.align	4
.nv.constant0._ZN7cutlass13device_kernelIN5flash11enable_sm90INS1_16FlashAttnFwdSm90INS1_25CollectiveMainloopFwdSm90ILi2EN4cute5tupleIJNS5_1CILi1EEES8_S8_EEENS6_IJNS7_ILi192EEENS7_ILi144EEENS7_ILi96EEEEEELi96ENS_6half_tEfNS_4arch4Sm90ELb0ELb0ELb1ELb1ELb0ELb0ELb0ELb0ELb1ELb1ELb1ELb0EEENS1_21CollectiveEpilogueFwdINS6_IJSA_SC_SB_EEES9_SE_SG_Li384ELb1ELb1ELb1ELb0EEENS1_36VarlenDynamicPersistentTileSchedulerILi192ELi144ELi384ELi128ELb1ELb1ELb1ELb0ELb1ELb1EEEEEEEEEvNT_6ParamsE:
	.zero		3328


//--------------------- .nv.constant0._ZN7cutlass13device_kernelIN5flash11enable_sm90INS1_16FlashAttnFwdSm90INS1_25CollectiveMainloopFwdSm90ILi2EN4cute5tupleIJNS5_1CILi1EEES8_S8_EEENS6_IJNS7_ILi192EEENS7_ILi144EEENS7_ILi96EEEEEELi96ENS_6half_tEfNS_4arch4Sm90ELb0ELb0ELb1ELb1ELb0ELb1ELb0ELb0ELb1ELb1ELb1ELb0EEENS1_21CollectiveEpilogueFwdINS6_IJSA_SC_SB_EEES9_SE_SG_Li384ELb1ELb1ELb1ELb0EEENS1_36VarlenDynamicPersistentTileSchedulerILi192ELi144ELi384ELi128ELb1ELb1ELb1ELb0ELb1ELb1EEEEEEEEEvNT_6ParamsE --------------------------
	.section	.nv.constant0._ZN7cutlass13device_kernelIN5flash11enable_sm90INS1_16FlashAttnFwdSm90INS1_25CollectiveMainloopFwdSm90ILi2EN4cute5tupleIJNS5_1CILi1EEES8_S8_EEENS6_IJNS7_ILi192EEENS7_ILi144EEENS7_ILi96EEEEEELi96ENS_6half_tEfNS_4arch4Sm90ELb0ELb0ELb1ELb1ELb0ELb1ELb0ELb0ELb1ELb1ELb1ELb0EEENS1_21CollectiveEpilogueFwdINS6_IJSA_SC_SB_EEES9_SE_SG_Li384ELb1ELb1ELb1ELb0EEENS1_36VarlenDynamicPersistentTileSchedulerILi192ELi144ELi384ELi128ELb1ELb1ELb1ELb0ELb1ELb1EEEEEEEEEvNT_6ParamsE,"a",@progbits
	.sectionflags	@""
	.align	4
.nv.constant0._ZN7cutlass13device_kernelIN5flash11enable_sm90INS1_16FlashAttnFwdSm90INS1_25CollectiveMainloopFwdSm90ILi2EN4cute5tupleIJNS5_1CILi1EEES8_S8_EEENS6_IJNS7_ILi192EEENS7_ILi144EEENS7_ILi96EEEEEELi96ENS_6half_tEfNS_4arch4Sm90ELb0ELb0ELb1ELb1ELb0ELb1ELb0ELb0ELb1ELb1ELb1ELb0EEENS1_21CollectiveEpilogueFwdINS6_IJSA_SC_SB_EEES9_SE_SG_Li384ELb1ELb1ELb1ELb0EEENS1_36VarlenDynamicPersistentTileSchedulerILi192ELi144ELi384ELi128ELb1ELb1ELb1ELb0ELb1ELb1EEEEEEEEEvNT_6ParamsE:
	.zero		3328


//--------------------- .nv.constant0._ZN7cutlass13device_kernelIN5flash11enable_sm90INS1_16FlashAttnFwdSm90INS1_25CollectiveMainloopFwdSm90ILi2EN4cute5tupleIJNS5_1CILi1EEES8_S8_EEENS6_IJNS7_ILi192EEENS7_ILi128EEENS7_ILi96EEEEEELi96ENS_6half_tEfNS_4arch4Sm90ELb0ELb1ELb1ELb0ELb0ELb0ELb0ELb0ELb1ELb1ELb1ELb0EEENS1_21CollectiveEpilogueFwdINS6_IJSA_SC_SB_EEES9_SE_SG_Li384ELb0ELb1ELb1ELb0EEENS1_19SingleTileSchedulerILb0ELb1ELb1ELi192EEEEEEEEEvNT_6ParamsE --------------------------
	.section	.nv.constant0._ZN7cutlass13device_kernelIN5flash11enable_sm90INS1_16FlashAttnFwdSm90INS1_25CollectiveMainloopFwdSm90ILi2EN4cute5tupleIJNS5_1CILi1EEES8_S8_EEENS6_IJNS7_ILi192EEENS7_ILi128EEENS7_ILi96EEEEEELi96ENS_6half_tEfNS_4arch4Sm90ELb0ELb1ELb1ELb0ELb0ELb0ELb0ELb0ELb1ELb1ELb1ELb0EEENS1_21CollectiveEpilogueFwdINS6_IJSA_SC_SB_EEES9_SE_SG_Li384ELb0ELb1ELb1ELb0EEENS1_19SingleTileSchedulerILb0ELb1ELb1ELi192EEEEEEEEEvNT_6ParamsE,"a",@progbits
	.sectionflags	@""
	.align	4
.nv.constant0._ZN7cutlass13device_kernelIN5flash11enable_sm90INS1_16FlashAttnFwdSm90INS1_25CollectiveMainloopFwdSm90ILi2EN4cute5tupleIJNS5_1CILi1EEES8_S8_EEENS6_IJNS7_ILi192EEENS7_ILi128EEENS7_ILi96EEEEEELi96ENS_6half_tEfNS_4arch4Sm90ELb0ELb1ELb1ELb0ELb0ELb0ELb0ELb0ELb1ELb1ELb1ELb0EEENS1_21CollectiveEpilogueFwdINS6_IJSA_SC_SB_EEES9_SE_SG_Li384ELb0ELb1ELb1ELb0EEENS1_19SingleTileSchedulerILb0ELb1ELb1ELi192EEEEEEEEEvNT_6ParamsE:
	.zero		3200


//--------------------- .nv.constant0._ZN7cutlass13device_kernelIN5flash11enable_sm90INS1_16FlashAttnFwdSm90INS1_25CollectiveMainloopFwdSm90ILi2EN4cute5tupleIJNS5_1CILi1EEES8_S8_EEENS6_IJNS7_ILi192EEENS7_ILi128EEENS7_ILi96EEEEEELi96ENS_6half_tEfNS_4arch4Sm90ELb0ELb1ELb1ELb1ELb0ELb0ELb0ELb0ELb1ELb1ELb1ELb0EEENS1_21CollectiveEpilogueFwdINS6_IJSA_SC_SB_EEES9_SE_SG_Li384ELb1ELb1ELb1ELb0EEENS1_36VarlenDynamicPersistentTileSchedulerILi192ELi128ELi384ELi128ELb1ELb1ELb1ELb1ELb0ELb1EEEEEEEEEvNT_6ParamsE --------------------------
	.section	.nv.constant0._ZN7cutlass13device_kernelIN5flash11enable_sm90INS1_16FlashAttnFwdSm90INS1_25CollectiveMainloopFwdSm90ILi2EN4cute5tupleIJNS5_1CILi1EEES8_S8_EEENS6_IJNS7_ILi192EEENS7_ILi128EEENS7_ILi96EEEEEELi96ENS_6half_tEfNS_4arch4Sm90ELb0ELb1ELb1ELb1ELb0ELb0ELb0ELb0ELb1ELb1ELb1ELb0EEENS1_21CollectiveEpilogueFwdINS6_IJSA_SC_SB_EEES9_SE_SG_Li384ELb1ELb1ELb1ELb0EEENS1_36VarlenDynamicPersistentTileSchedulerILi192ELi128ELi384ELi128ELb1ELb1ELb1ELb1ELb0ELb1EEEEEEEEEvNT_6ParamsE,"a",@progbits
	.sectionflags	@""
	.align	4
.nv.constant0._ZN7cutlass13device_kernelIN5flash11enable_sm90INS1_16FlashAttnFwdSm90INS1_25CollectiveMainloopFwdSm90ILi2EN4cute5tupleIJNS5_1CILi1EEES8_S8_EEENS6_IJNS7_ILi192EEENS7_ILi128EEENS7_ILi96EEEEEELi96ENS_6half_tEfNS_4arch4Sm90ELb0ELb1ELb1ELb1ELb0ELb0ELb0ELb0ELb1ELb1ELb1ELb0EEENS1_21CollectiveEpilogueFwdINS6_IJSA_SC_SB_EEES9_SE_SG_Li384ELb1ELb1ELb1ELb0EEENS1_36VarlenDynamicPersistentTileSchedulerILi192ELi128ELi384ELi128ELb1ELb1ELb1ELb1ELb0ELb1EEEEEEEEEvNT_6ParamsE:
	.zero		3328


//--------------------- .nv.constant0._ZN7cutlass13device_kernelIN5flash11enable_sm90INS1_16FlashAttnFwdSm90INS1_25CollectiveMainloopFwdSm90ILi2EN4cute5tupleIJNS5_1CILi1EEES8_S8_EEENS6_IJNS7_ILi192EEENS7_ILi128EEENS7_ILi96EEEEEELi96ENS_6half_tEfNS_4arch4Sm90ELb0ELb1ELb1ELb1ELb0ELb1ELb0ELb0ELb1ELb1ELb1ELb0EEENS1_21CollectiveEpilogueFwdINS6_IJSA_SC_SB_EEES9_SE_SG_Li384ELb1ELb1ELb1ELb0EEENS1_36VarlenDynamicPersistentTileSchedulerILi192ELi128ELi384ELi128ELb1ELb1ELb1ELb1ELb0ELb1EEEEEEEEEvNT_6ParamsE --------------------------
	.section	.nv.constant0._ZN7cutlass13device_kernelIN5flash11enable_sm90INS1_16FlashAttnFwdSm90INS1_25CollectiveMainloopFwdSm90ILi2EN4cute5tupleIJNS5_1CILi1EEES8_S8_EEENS6_IJNS7_ILi192EEENS7_ILi128EEENS7_ILi96EEEEEELi96ENS_6half_tEfNS_4arch4Sm90ELb0ELb1ELb1ELb1ELb0ELb1ELb0ELb0ELb1ELb1ELb1ELb0EEENS1_21CollectiveEpilogueFwdINS6_IJSA_SC_SB_EEES9_SE_SG_Li384ELb1ELb1ELb1ELb0EEENS1_36VarlenDynamicPersistentTileSchedulerILi192ELi128ELi384ELi128ELb1ELb1ELb1ELb1ELb0ELb1EEEEEEEEEvNT_6ParamsE,"a",@progbits
	.sectionflags	@""
	.align	4
.nv.constant0._ZN7cutlass13device_kernelIN5flash11enable_sm90INS1_16FlashAttnFwdSm90INS1_25CollectiveMainloopFwdSm90ILi2EN4cute5tupleIJNS5_1CILi1EEES8_S8_EEENS6_IJNS7_ILi192EEENS7_ILi128EEENS7_ILi96EEEEEELi96ENS_6half_tEfNS_4arch4Sm90ELb0ELb1ELb1ELb1ELb0ELb1ELb0ELb0ELb1ELb1ELb1ELb0EEENS1_21CollectiveEpilogueFwdINS6_IJSA_SC_SB_EEES9_SE_SG_Li384ELb1ELb1ELb1ELb0EEENS1_36VarlenDynamicPersistentTileSchedulerILi192ELi128ELi384ELi128ELb1ELb1ELb1ELb1ELb0ELb1EEEEEEEEEvNT_6ParamsE:
	.zero		3328


//--------------------- .nv.constant0._ZN7cutlass13device_kernelIN5flash11enable_sm90INS1_16FlashAttnFwdSm90INS1_25CollectiveMainloopFwdSm90ILi2EN4cute5tupleIJNS5_1CILi1EEES8_S8_EEENS6_IJNS7_ILi192EEENS7_ILi144EEENS7_ILi96EEEEEELi96ENS_6half_tEfNS_4arch4Sm90ELb1ELb0ELb1ELb0ELb0ELb0ELb0ELb0ELb1ELb1ELb1ELb0EEENS1_21CollectiveEpilogueFwdINS6_IJSA_SC_SB_EEES9_SE_SG_Li384ELb0ELb1ELb1ELb0EEENS1_19SingleTileSchedulerILb0ELb1ELb1ELi192EEEEEEEEEvNT_6ParamsE --------------------------
	.section	.nv.constant0._ZN7cutlass13device_kernelIN5flash11enable_sm90INS1_16FlashAttnFwdSm90INS1_25CollectiveMainloopFwdSm90ILi2EN4cute5tupleIJNS5_1CILi1EEES8_S8_EEENS6_IJNS7_ILi192EEENS7_ILi144EEENS7_ILi96EEEEEELi96ENS_6half_tEfNS_4arch4Sm90ELb1ELb0ELb1ELb0ELb0ELb0ELb0ELb0ELb1ELb1ELb1ELb0EEENS1_21CollectiveEpilogueFwdINS6_IJSA_SC_SB_EEES9_SE_SG_Li384ELb0ELb1ELb1ELb0EEENS1_19SingleTileSchedulerILb0ELb1ELb1ELi192EEEEEEEEEvNT_6ParamsE,"a",@progbits
	.sectionflags	@""
	.align	4
.nv.constant0._ZN7cutlass13device_kernelIN5flash11enable_sm90INS1_16FlashAttnFwdSm90INS1_25CollectiveMainloopFwdSm90ILi2EN4cute5tupleIJNS5_1CILi1EEES8_S8_EEENS6_IJNS7_ILi192EEENS7_ILi144EEENS7_ILi96EEEEEELi96ENS_6half_tEfNS_4arch4Sm90ELb1ELb0ELb1ELb0ELb0ELb0ELb0ELb0ELb1ELb1ELb1ELb0EEENS1_21CollectiveEpilogueFwdINS6_IJSA_SC_SB_EEES9_SE_SG_Li384ELb0ELb1ELb1ELb0EEENS1_19SingleTileSchedulerILb0ELb1ELb1ELi192EEEEEEEEEvNT_6ParamsE:
	.zero		3200


//--------------------- .nv.constant0._ZN7cutlass13device_kernelIN5flash11enable_sm90INS1_16FlashAttnFwdSm90INS1_25CollectiveMainloopFwdSm90ILi2EN4cute5tupleIJNS5_1CILi1EEES8_S8_EEENS6_IJNS7_ILi192EEENS7_ILi144EEENS7_ILi96EEEEEELi96ENS_6half_tEfNS_4arch4Sm90ELb1ELb0ELb1ELb1ELb0ELb0ELb0ELb0ELb1ELb1ELb1ELb0EEENS1_21CollectiveEpilogueFwdINS6_IJSA_SC_SB_EEES9_SE_SG_Li384ELb1ELb1ELb1ELb0EEENS1_36VarlenDynamicPersistentTileSchedulerILi192ELi144ELi384ELi128ELb1ELb1ELb1ELb1ELb1ELb1EEEEEEEEEvNT_6ParamsE --------------------------
	.section	.nv.constant0._ZN7cutlass13device_kernelIN5flash11enable_sm90INS1_16FlashAttnFwdSm90INS1_25CollectiveMainloopFwdSm90ILi2EN4cute5tupleIJNS5_1CILi1EEES8_S8_EEENS6_IJNS7_ILi192EEENS7_ILi144EEENS7_ILi96EEEEEELi96ENS_6half_tEfNS_4arch4Sm90ELb1ELb0ELb1ELb1ELb0ELb0ELb0ELb0ELb1ELb1ELb1ELb0EEENS1_21CollectiveEpilogueFwdINS6_IJSA_SC_SB_EEES9_SE_SG_Li384ELb1ELb1ELb1ELb0EEENS1_36VarlenDynamicPersistentTileSchedulerILi192ELi144ELi384ELi128ELb1ELb1ELb1ELb1ELb1ELb1EEEEEEEEEvNT_6ParamsE,"a",@progbits
	.sectionflags	@""
	.align	4
.nv.constant0._ZN7cutlass13device_kernelIN5flash11enable_sm90INS1_16FlashAttnFwdSm90INS1_25CollectiveMainloopFwdSm90ILi2EN4cute5tupleIJNS5_1CILi1EEES8_S8_EEENS6_IJNS7_ILi192EEENS7_ILi144EEENS7_ILi96EEEEEELi96ENS_6half_tEfNS_4arch4Sm90ELb1ELb0ELb1ELb1ELb0ELb0ELb0ELb0ELb1ELb1ELb1ELb0EEENS1_21CollectiveEpilogueFwdINS6_IJSA_SC_SB_EEES9_SE_SG_Li384ELb1ELb1ELb1ELb0EEENS1_36VarlenDynamicPersistentTileSchedulerILi192ELi144ELi384ELi128ELb1ELb1ELb1ELb1ELb1ELb1EEEEEEEEEvNT_6ParamsE:
	.zero		3328


//--------------------- .nv.constant0._ZN7cutlass13device_kernelIN5flash11enable_sm90INS1_16FlashAttnFwdSm90INS1_25CollectiveMainloopFwdSm90ILi2EN4cute5tupleIJNS5_1CILi1EEES8_S8_EEENS6_IJNS7_ILi192EEENS7_ILi144EEENS7_ILi96EEEEEELi96ENS_6half_tEfNS_4arch4Sm90ELb1ELb0ELb1ELb1ELb0ELb1ELb0ELb0ELb1ELb1ELb1ELb0EEENS1_21CollectiveEpilogueFwdINS6_IJSA_SC_SB_EEES9_SE_SG_Li384ELb1ELb1ELb1ELb0EEENS1_36VarlenDynamicPersistentTileSchedulerILi192ELi144ELi384ELi128ELb1ELb1ELb1ELb1ELb1ELb1EEEEEEEEEvNT_6ParamsE --------------------------
	.section	.nv.constant0._ZN7cutlass13device_kernelIN5flash11enable_sm90INS1_16FlashAttnFwdSm90INS1_25CollectiveMainloopFwdSm90ILi2EN4cute5tupleIJNS5_1CILi1EEES8_S8_EEENS6_IJNS7_ILi192EEENS7_ILi144EEENS7_ILi96EEEEEELi96ENS_6half_tEfNS_4arch4Sm90ELb1ELb0ELb1ELb1ELb0ELb1ELb0ELb0ELb1ELb1ELb1ELb0EEENS1_21CollectiveEpilogueFwdINS6_IJSA_SC_SB_EEES9_SE_SG_Li384ELb1ELb1ELb1ELb0EEENS1_36VarlenDynamicPersistentTileSchedulerILi192ELi144ELi384ELi128ELb1ELb1ELb1ELb1ELb1ELb1EEEEEEEEEvNT_6ParamsE,"a",@progbits
	.sectionflags	@""
	.align	4
.nv.constant0._ZN7cutlass13device_kernelIN5flash11enable_sm90INS1_16FlashAttnFwdSm90INS1_25CollectiveMainloopFwdSm90ILi2EN4cute5tupleIJNS5_1CILi1EEES8_S8_EEENS6_IJNS7_ILi192EEENS7_ILi144EEENS7_ILi96EEEEEELi96ENS_6half_tEfNS_4arch4Sm90ELb1ELb0ELb1ELb1ELb0ELb1ELb0ELb0ELb1ELb1ELb1ELb0EEENS1_21CollectiveEpilogueFwdINS6_IJSA_SC_SB_EEES9_SE_SG_Li384ELb1ELb1ELb1ELb0EEENS1_36VarlenDynamicPersistentTileSchedulerILi192ELi144ELi384ELi128ELb1ELb1ELb1ELb1ELb1ELb1EEEEEEEEEvNT_6ParamsE:
	.zero		3328


//--------------------- SYMBOLS --------------------------

	.type		.nv.reservedSmem.offset0,@object
	.size		.nv.reservedSmem.offset0,0x4
	.type		__assertfail,@function
